	.target	sm_90a

	.elftype	@"ET_EXEC"


//--------------------- .note.nv.tkinfo           --------------------------
	.section	.note.nv.tkinfo,"",@"SHT_NOTE"
	.sectionflags	@"SHF_NOTE_NV_TKINFO"
	.tkinfo
        /*0018*/ 	.word	0x00000002
        /*0030*/ 	.string	""
        /*0030*/ 	.string	"ptxas"
        /*0030*/ 	.string	"Cuda compilation tools, release 13.0, V13.0.88"
        /*0030*/ 	.string	"Build cuda_13.0.r13.0/compiler.36424714_0"
        /*0030*/ 	.string	"-arch sm_90a -m 64 "



//--------------------- .note.nv.cuinfo           --------------------------
	.section	.note.nv.cuinfo,"",@"SHT_NOTE"
	.sectionflags	@"SHF_NOTE_NV_CUINFO"
        /*0018*/ 	.short	0x0002
        /*001a*/ 	.short	0x005a
        /*001c*/ 	.short	0x0082
	.zero		2


//--------------------- .nv.info                  --------------------------
	.section	.nv.info,"",@"SHT_CUDA_INFO"
	.align	4


	//----- nvinfo : EIATTR_REGCOUNT
	.align		4
        /*0000*/ 	.byte	0x04, 0x2f
        /*0002*/ 	.short	(.L_26 - .L_25)
	.align		4
.L_25:
        /*0004*/ 	.word	index@(_ZN7cutlass13device_kernelIN5flash11enable_sm90INS1_16FlashAttnFwdSm90INS1_25CollectiveMainloopFwdSm90ILi2EN4cute5tupleIJNS5_1CILi1EEES8_S8_EEENS6_IJNS7_ILi128EEESA_NS7_ILi256EEEEEELi256ENS_12float_e4m3_tEfNS_4arch4Sm90ELb1ELb0ELb0ELb1ELb1ELb1ELb0ELb1ELb0ELb1ELb0ELb0EEENS1_21CollectiveEpilogueFwdINS6_IJSA_SB_SA_EEES9_NS_10bfloat16_tESF_Li256ELb1ELb1ELb0ELb1EEENS1_36VarlenDynamicPersistentTileSchedulerILi128ELi128ELi256ELi128ELb0ELb1ELb1ELb1ELb1ELb1EEEEEEEEEvNT_6ParamsE)
        /*0008*/ 	.word	0x000000a8


	//----- nvinfo : EIATTR_FRAME_SIZE
	.align		4
.L_26:
        /*000c*/ 	.byte	0x04, 0x11
        /*000e*/ 	.short	(.L_28 - .L_27)
	.align		4
.L_27:
        /*0010*/ 	.word	index@(_ZN7cutlass13device_kernelIN5flash11enable_sm90INS1_16FlashAttnFwdSm90INS1_25CollectiveMainloopFwdSm90ILi2EN4cute5tupleIJNS5_1CILi1EEES8_S8_EEENS6_IJNS7_ILi128EEESA_NS7_ILi256EEEEEELi256ENS_12float_e4m3_tEfNS_4arch4Sm90ELb1ELb0ELb0ELb1ELb1ELb1ELb0ELb1ELb0ELb1ELb0ELb0EEENS1_21CollectiveEpilogueFwdINS6_IJSA_SB_SA_EEES9_NS_10bfloat16_tESF_Li256ELb1ELb1ELb0ELb1EEENS1_36VarlenDynamicPersistentTileSchedulerILi128ELi128ELi256ELi128ELb0ELb1ELb1ELb1ELb1ELb1EEEEEEEEEvNT_6ParamsE)
        /*0014*/ 	.word	0x00000050


	//----- nvinfo : EIATTR_REGCOUNT
	.align		4
.L_28:
        /*0018*/ 	.byte	0x04, 0x2f
        /*001a*/ 	.short	(.L_30 - .L_29)
	.align		4
.L_29:
        /*001c*/ 	.word	index@(_ZN7cutlass13device_kernelIN5flash11enable_sm90INS1_16FlashAttnFwdSm90INS1_25CollectiveMainloopFwdSm90ILi2EN4cute5tupleIJNS5_1CILi1EEES8_S8_EEENS6_IJNS7_ILi128EEESA_NS7_ILi256EEEEEELi256ENS_12float_e4m3_tEfNS_4arch4Sm90ELb1ELb0ELb0ELb1ELb1ELb0ELb0ELb1ELb0ELb1ELb0ELb0EEENS1_21CollectiveEpilogueFwdINS6_IJSA_SB_SA_EEES9_NS_10bfloat16_tESF_Li256ELb1ELb1ELb0ELb1EEENS1_36VarlenDynamicPersistentTileSchedulerILi128ELi128ELi256ELi128ELb0ELb1ELb1ELb1ELb1ELb1EEEEEEEEEvNT_6ParamsE)
        /*0020*/ 	.word	0x000000a8


	//----- nvinfo : EIATTR_FRAME_SIZE
	.align		4
.L_30:
        /*0024*/ 	.byte	0x04, 0x11
        /*0026*/ 	.short	(.L_32 - .L_31)
	.align		4
.L_31:
        /*0028*/ 	.word	index@(_ZN7cutlass13device_kernelIN5flash11enable_sm90INS1_16FlashAttnFwdSm90INS1_25CollectiveMainloopFwdSm90ILi2EN4cute5tupleIJNS5_1CILi1EEES8_S8_EEENS6_IJNS7_ILi128EEESA_NS7_ILi256EEEEEELi256ENS_12float_e4m3_tEfNS_4arch4Sm90ELb1ELb0ELb0ELb1ELb1ELb0ELb0ELb1ELb0ELb1ELb0ELb0EEENS1_21CollectiveEpilogueFwdINS6_IJSA_SB_SA_EEES9_NS_10bfloat16_tESF_Li256ELb1ELb1ELb0ELb1EEENS1_36VarlenDynamicPersistentTileSchedulerILi128ELi128ELi256ELi128ELb0ELb1ELb1ELb1ELb1ELb1EEEEEEEEEvNT_6ParamsE)
        /*002c*/ 	.word	0x00000010


	//----- nvinfo : EIATTR_REGCOUNT
	.align		4
.L_32:
        /*0030*/ 	.byte	0x04, 0x2f
        /*0032*/ 	.short	(.L_34 - .L_33)
	.align		4
.L_33:
        /*0034*/ 	.word	index@(_ZN7cutlass13device_kernelIN5flash11enable_sm90INS1_16FlashAttnFwdSm90INS1_25CollectiveMainloopFwdSm90ILi2EN4cute5tupleIJNS5_1CILi1EEES8_S8_EEENS6_IJNS7_ILi128EEESA_NS7_ILi256EEEEEELi256ENS_12float_e4m3_tEfNS_4arch4Sm90ELb1ELb0ELb0ELb0ELb1ELb0ELb0ELb1ELb0ELb1ELb0ELb0EEENS1_21CollectiveEpilogueFwdINS6_IJSA_SB_SA_EEES9_NS_10bfloat16_tESF_Li256ELb0ELb1ELb0ELb1EEENS1_30DynamicPersistentTileSchedulerILi256ELi128ELb0ELb1ELb1EEEEEEEEEvNT_6ParamsE)
        /*0038*/ 	.word	0x000000a8


	//----- nvinfo : EIATTR_FRAME_SIZE
	.align		4
.L_34:
        /*003c*/ 	.byte	0x04, 0x11
        /*003e*/ 	.short	(.L_36 - .L_35)
	.align		4
.L_35:
        /*0040*/ 	.word	index@(_ZN7cutlass13device_kernelIN5flash11enable_sm90INS1_16FlashAttnFwdSm90INS1_25CollectiveMainloopFwdSm90ILi2EN4cute5tupleIJNS5_1CILi1EEES8_S8_EEENS6_IJNS7_ILi128EEESA_NS7_ILi256EEEEEELi256ENS_12float_e4m3_tEfNS_4arch4Sm90ELb1ELb0ELb0ELb0ELb1ELb0ELb0ELb1ELb0ELb1ELb0ELb0EEENS1_21CollectiveEpilogueFwdINS6_IJSA_SB_SA_EEES9_NS_10bfloat16_tESF_Li256ELb0ELb1ELb0ELb1EEENS1_30DynamicPersistentTileSchedulerILi256ELi128ELb0ELb1ELb1EEEEEEEEEvNT_6ParamsE)
        /*0044*/ 	.word	0x00000018


	//----- nvinfo : EIATTR_REGCOUNT
	.align		4
.L_36:
        /*0048*/ 	.byte	0x04, 0x2f
        /*004a*/ 	.short	(.L_38 - .L_37)
	.align		4
.L_37:
        /*004c*/ 	.word	index@(_ZN7cutlass13device_kernelIN5flash11enable_sm90INS1_16FlashAttnFwdSm90INS1_25CollectiveMainloopFwdSm90ILi2EN4cute5tupleIJNS5_1CILi1EEES8_S8_EEENS6_IJNS7_ILi128EEENS7_ILi64EEENS7_ILi256EEEEEELi256ENS_12float_e4m3_tEfNS_4arch4Sm90ELb0ELb1ELb0ELb1ELb1ELb1ELb0ELb1ELb0ELb1ELb0ELb0EEENS1_21CollectiveEpilogueFwdINS6_IJSA_SC_SB_EEES9_NS_10bfloat16_tESG_Li256ELb1ELb1ELb0ELb1EEENS1_36VarlenDynamicPersistentTileSchedulerILi128ELi64ELi256ELi128ELb0ELb1ELb1ELb1ELb0ELb1EEEEEEEEEvNT_6ParamsE)
        /*0050*/ 	.word	0x000000a8


	//----- nvinfo : EIATTR_FRAME_SIZE
	.align		4
.L_38:
        /*0054*/ 	.byte	0x04, 0x11
        /*0056*/ 	.short	(.L_40 - .L_39)
	.align		4
.L_39:
        /*0058*/ 	.word	index@(_ZN7cutlass13device_kernelIN5flash11enable_sm90INS1_16FlashAttnFwdSm90INS1_25CollectiveMainloopFwdSm90ILi2EN4cute5tupleIJNS5_1CILi1EEES8_S8_EEENS6_IJNS7_ILi128EEENS7_ILi64EEENS7_ILi256EEEEEELi256ENS_12float_e4m3_tEfNS_4arch4Sm90ELb0ELb1ELb0ELb1ELb1ELb1ELb0ELb1ELb0ELb1ELb0ELb0EEENS1_21CollectiveEpilogueFwdINS6_IJSA_SC_SB_EEES9_NS_10bfloat16_tESG_Li256ELb1ELb1ELb0ELb1EEENS1_36VarlenDynamicPersistentTileSchedulerILi128ELi64ELi256ELi128ELb0ELb1ELb1ELb1ELb0ELb1EEEEEEEEEvNT_6ParamsE)
        /*005c*/ 	.word	0x00000030


	//----- nvinfo : EIATTR_REGCOUNT
	.align		4
.L_40:
        /*0060*/ 	.byte	0x04, 0x2f
        /*0062*/ 	.short	(.L_42 - .L_41)
	.align		4
.L_41:
        /*0064*/ 	.word	index@(_ZN7cutlass13device_kernelIN5flash11enable_sm90INS1_16FlashAttnFwdSm90INS1_25CollectiveMainloopFwdSm90ILi2EN4cute5tupleIJNS5_1CILi1EEES8_S8_EEENS6_IJNS7_ILi128EEENS7_ILi64EEENS7_ILi256EEEEEELi256ENS_12float_e4m3_tEfNS_4arch4Sm90ELb0ELb1ELb0ELb1ELb1ELb0ELb0ELb1ELb0ELb1ELb0ELb0EEENS1_21CollectiveEpilogueFwdINS6_IJSA_SC_SB_EEES9_NS_10bfloat16_tESG_Li256ELb1ELb1ELb0ELb1EEENS1_36VarlenDynamicPersistentTileSchedulerILi128ELi64ELi256ELi128ELb0ELb1ELb1ELb1ELb0ELb1EEEEEEEEEvNT_6ParamsE)
        /*0068*/ 	.word	0x000000a8


	//----- nvinfo : EIATTR_FRAME_SIZE
	.align		4
.L_42:
        /*006c*/ 	.byte	0x04, 0x11
        /*006e*/ 	.short	(.L_44 - .L_43)
	.align		4
.L_43:
        /*0070*/ 	.word	index@(_ZN7cutlass13device_kernelIN5flash11enable_sm90INS1_16FlashAttnFwdSm90INS1_25CollectiveMainloopFwdSm90ILi2EN4cute5tupleIJNS5_1CILi1EEES8_S8_EEENS6_IJNS7_ILi128EEENS7_ILi64EEENS7_ILi256EEEEEELi256ENS_12float_e4m3_tEfNS_4arch4Sm90ELb0ELb1ELb0ELb1ELb1ELb0ELb0ELb1ELb0ELb1ELb0ELb0EEENS1_21CollectiveEpilogueFwdINS6_IJSA_SC_SB_EEES9_NS_10bfloat16_tESG_Li256ELb1ELb1ELb0ELb1EEENS1_36VarlenDynamicPersistentTileSchedulerILi128ELi64ELi256ELi128ELb0ELb1ELb1ELb1ELb0ELb1EEEEEEEEEvNT_6ParamsE)
        /*0074*/ 	.word	0x00000010


	//----- nvinfo : EIATTR_REGCOUNT
	.align		4
.L_44:
        /*0078*/ 	.byte	0x04, 0x2f
        /*007a*/ 	.short	(.L_46 - .L_45)
	.align		4
.L_45:
        /*007c*/ 	.word	index@(_ZN7cutlass13device_kernelIN5flash11enable_sm90INS1_16FlashAttnFwdSm90INS1_25CollectiveMainloopFwdSm90ILi2EN4cute5tupleIJNS5_1CILi1EEES8_S8_EEENS6_IJNS7_ILi128EEENS7_ILi64EEENS7_ILi256EEEEEELi256ENS_12float_e4m3_tEfNS_4arch4Sm90ELb0ELb1ELb0ELb0ELb1ELb0ELb0ELb1ELb0ELb1ELb0ELb0EEENS1_21CollectiveEpilogueFwdINS6_IJSA_SC_SB_EEES9_NS_10bfloat16_tESG_Li256ELb0ELb1ELb0ELb1EEENS1_30DynamicPersistentTileSchedulerILi256ELi128ELb0ELb1ELb1EEEEEEEEEvNT_6ParamsE)
        /*0080*/ 	.word	0x000000a8


	//----- nvinfo : EIATTR_FRAME_SIZE
	.align		4
.L_46:
        /*0084*/ 	.byte	0x04, 0x11
        /*0086*/ 	.short	(.L_48 - .L_47)
	.align		4
.L_47:
        /*0088*/ 	.word	index@(_ZN7cutlass13device_kernelIN5flash11enable_sm90INS1_16FlashAttnFwdSm90INS1_25CollectiveMainloopFwdSm90ILi2EN4cute5tupleIJNS5_1CILi1EEES8_S8_EEENS6_IJNS7_ILi128EEENS7_ILi64EEENS7_ILi256EEEEEELi256ENS_12float_e4m3_tEfNS_4arch4Sm90ELb0ELb1ELb0ELb0ELb1ELb0ELb0ELb1ELb0ELb1ELb0ELb0EEENS1_21CollectiveEpilogueFwdINS6_IJSA_SC_SB_EEES9_NS_10bfloat16_tESG_Li256ELb0ELb1ELb0ELb1EEENS1_30DynamicPersistentTileSchedulerILi256ELi128ELb0ELb1ELb1EEEEEEEEEvNT_6ParamsE)
        /*008c*/ 	.word	0x00000010


	//----- nvinfo : EIATTR_REGCOUNT
	.align		4
.L_48:
        /*0090*/ 	.byte	0x04, 0x2f
        /*0092*/ 	.short	(.L_50 - .L_49)
	.align		4
.L_49:
        /*0094*/ 	.word	index@(_ZN7cutlass13device_kernelIN5flash11enable_sm90INS1_16FlashAttnFwdSm90INS1_25CollectiveMainloopFwdSm90ILi2EN4cute5tupleIJNS5_1CILi1EEES8_S8_EEENS6_IJNS7_ILi128EEESA_NS7_ILi256EEEEEELi256ENS_12float_e4m3_tEfNS_4arch4Sm90ELb0ELb0ELb0ELb1ELb1ELb1ELb0ELb1ELb0ELb1ELb0ELb0EEENS1_21CollectiveEpilogueFwdINS6_IJSA_SB_SA_EEES9_NS_10bfloat16_tESF_Li256ELb1ELb1ELb0ELb1EEENS1_36VarlenDynamicPersistentTileSchedulerILi128ELi128ELi256ELi128ELb0ELb1ELb1ELb0ELb1ELb1EEEEEEEEEvNT_6ParamsE)
        /*0098*/ 	.word	0x000000a8


	//----- nvinfo : EIATTR_FRAME_SIZE
	.align		4
.L_50:
        /*009c*/ 	.byte	0x04, 0x11
        /*009e*/ 	.short	(.L_52 - .L_51)
	.align		4
.L_51:
        /*00a0*/ 	.word	index@(_ZN7cutlass13device_kernelIN5flash11enable_sm90INS1_16FlashAttnFwdSm90INS1_25CollectiveMainloopFwdSm90ILi2EN4cute5tupleIJNS5_1CILi1EEES8_S8_EEENS6_IJNS7_ILi128EEESA_NS7_ILi256EEEEEELi256ENS_12float_e4m3_tEfNS_4arch4Sm90ELb0ELb0ELb0ELb1ELb1ELb1ELb0ELb1ELb0ELb1ELb0ELb0EEENS1_21CollectiveEpilogueFwdINS6_IJSA_SB_SA_EEES9_NS_10bfloat16_tESF_Li256ELb1ELb1ELb0ELb1EEENS1_36VarlenDynamicPersistentTileSchedulerILi128ELi128ELi256ELi128ELb0ELb1ELb1ELb0ELb1ELb1EEEEEEEEEvNT_6ParamsE)
        /*00a4*/ 	.word	0x00000058


	//----- nvinfo : EIATTR_REGCOUNT
	.align		4
.L_52:
        /*00a8*/ 	.byte	0x04, 0x2f
        /*00aa*/ 	.short	(.L_54 - .L_53)
	.align		4
.L_53:
        /*00ac*/ 	.word	index@(_ZN7cutlass13device_kernelIN5flash11enable_sm90INS1_16FlashAttnFwdSm90INS1_25CollectiveMainloopFwdSm90ILi2EN4cute5tupleIJNS5_1CILi1EEES8_S8_EEENS6_IJNS7_ILi128EEESA_NS7_ILi256EEEEEELi256ENS_12float_e4m3_tEfNS_4arch4Sm90ELb0ELb0ELb0ELb1ELb1ELb0ELb0ELb1ELb0ELb1ELb0ELb0EEENS1_21CollectiveEpilogueFwdINS6_IJSA_SB_SA_EEES9_NS_10bfloat16_tESF_Li256ELb1ELb1ELb0ELb1EEENS1_36VarlenDynamicPersistentTileSchedulerILi128ELi128ELi256ELi128ELb0ELb1ELb1ELb0ELb1ELb1EEEEEEEEEvNT_6ParamsE)
        /*00b0*/ 	.word	0x000000a8


	//----- nvinfo : EIATTR_FRAME_SIZE
	.align		4
.L_54:
        /*00b4*/ 	.byte	0x04, 0x11
        /*00b6*/ 	.short	(.L_56 - .L_55)
	.align		4
.L_55:
        /*00b8*/ 	.word	index@(_ZN7cutlass13device_kernelIN5flash11enable_sm90INS1_16FlashAttnFwdSm90INS1_25CollectiveMainloopFwdSm90ILi2EN4cute5tupleIJNS5_1CILi1EEES8_S8_EEENS6_IJNS7_ILi128EEESA_NS7_ILi256EEEEEELi256ENS_12float_e4m3_tEfNS_4arch4Sm90ELb0ELb0ELb0ELb1ELb1ELb0ELb0ELb1ELb0ELb1ELb0ELb0EEENS1_21CollectiveEpilogueFwdINS6_IJSA_SB_SA_EEES9_NS_10bfloat16_tESF_Li256ELb1ELb1ELb0ELb1EEENS1_36VarlenDynamicPersistentTileSchedulerILi128ELi128ELi256ELi128ELb0ELb1ELb1ELb0ELb1ELb1EEEEEEEEEvNT_6ParamsE)
        /*00bc*/ 	.word	0x00000010


	//----- nvinfo : EIATTR_REGCOUNT
	.align		4
.L_56:
        /*00c0*/ 	.byte	0x04, 0x2f
        /*00c2*/ 	.short	(.L_58 - .L_57)
	.align		4
.L_57:
        /*00c4*/ 	.word	index@(_ZN7cutlass13device_kernelIN5flash11enable_sm90INS1_16FlashAttnFwdSm90INS1_25CollectiveMainloopFwdSm90ILi2EN4cute5tupleIJNS5_1CILi1EEES8_S8_EEENS6_IJNS7_ILi128EEESA_NS7_ILi256EEEEEELi256ENS_12float_e4m3_tEfNS_4arch4Sm90ELb0ELb0ELb0ELb0ELb1ELb0ELb0ELb1ELb0ELb1ELb0ELb0EEENS1_21CollectiveEpilogueFwdINS6_IJSA_SB_SA_EEES9_NS_10bfloat16_tESF_Li256ELb0ELb1ELb0ELb1EEENS1_29StaticPersistentTileSchedulerILb0EEEEEEEEEvNT_6ParamsE)
        /*00c8*/ 	.word	0x000000a8


	//----- nvinfo : EIATTR_FRAME_SIZE
	.align		4
.L_58:
        /*00cc*/ 	.byte	0x04, 0x11
        /*00ce*/ 	.short	(.L_60 - .L_59)
	.align		4
.L_59:
        /*00d0*/ 	.word	index@(_ZN7cutlass13device_kernelIN5flash11enable_sm90INS1_16FlashAttnFwdSm90INS1_25CollectiveMainloopFwdSm90ILi2EN4cute5tupleIJNS5_1CILi1EEES8_S8_EEENS6_IJNS7_ILi128EEESA_NS7_ILi256EEEEEELi256ENS_12float_e4m3_tEfNS_4arch4Sm90ELb0ELb0ELb0ELb0ELb1ELb0ELb0ELb1ELb0ELb1ELb0ELb0EEENS1_21CollectiveEpilogueFwdINS6_IJSA_SB_SA_EEES9_NS_10bfloat16_tESF_Li256ELb0ELb1ELb0ELb1EEENS1_29StaticPersistentTileSchedulerILb0EEEEEEEEEvNT_6ParamsE)
        /*00d4*/ 	.word	0x00000020


	//----- nvinfo : EIATTR_MIN_STACK_SIZE
	.align		4
.L_60:
        /*00d8*/ 	.byte	0x04, 0x12
        /*00da*/ 	.short	(.L_62 - .L_61)
	.align		4
.L_61:
        /*00dc*/ 	.word	index@(_ZN7cutlass13device_kernelIN5flash11enable_sm90INS1_16FlashAttnFwdSm90INS1_25CollectiveMainloopFwdSm90ILi2EN4cute5tupleIJNS5_1CILi1EEES8_S8_EEENS6_IJNS7_ILi128EEESA_NS7_ILi256EEEEEELi256ENS_12float_e4m3_tEfNS_4arch4Sm90ELb0ELb0ELb0ELb0ELb1ELb0ELb0ELb1ELb0ELb1ELb0ELb0EEENS1_21CollectiveEpilogueFwdINS6_IJSA_SB_SA_EEES9_NS_10bfloat16_tESF_Li256ELb0ELb1ELb0ELb1EEENS1_29StaticPersistentTileSchedulerILb0EEEEEEEEEvNT_6ParamsE)
        /*00e0*/ 	.word	0x00000020


	//----- nvinfo : EIATTR_MIN_STACK_SIZE
	.align		4
.L_62:
        /*00e4*/ 	.byte	0x04, 0x12
        /*00e6*/ 	.short	(.L_64 - .L_63)
	.align		4
.L_63:
        /*00e8*/ 	.word	index@(_ZN7cutlass13device_kernelIN5flash11enable_sm90INS1_16FlashAttnFwdSm90INS1_25CollectiveMainloopFwdSm90ILi2EN4cute5tupleIJNS5_1CILi1EEES8_S8_EEENS6_IJNS7_ILi128EEESA_NS7_ILi256EEEEEELi256ENS_12float_e4m3_tEfNS_4arch4Sm90ELb0ELb0ELb0ELb1ELb1ELb0ELb0ELb1ELb0ELb1ELb0ELb0EEENS1_21CollectiveEpilogueFwdINS6_IJSA_SB_SA_EEES9_NS_10bfloat16_tESF_Li256ELb1ELb1ELb0ELb1EEENS1_36VarlenDynamicPersistentTileSchedulerILi128ELi128ELi256ELi128ELb0ELb1ELb1ELb0ELb1ELb1EEEEEEEEEvNT_6ParamsE)
        /*00ec*/ 	.word	0x00000010


	//----- nvinfo : EIATTR_MIN_STACK_SIZE
	.align		4
.L_64:
        /*00f0*/ 	.byte	0x04, 0x12
        /*00f2*/ 	.short	(.L_66 - .L_65)
	.align		4
.L_65:
        /*00f4*/ 	.word	index@(_ZN7cutlass13device_kernelIN5flash11enable_sm90INS1_16FlashAttnFwdSm90INS1_25CollectiveMainloopFwdSm90ILi2EN4cute5tupleIJNS5_1CILi1EEES8_S8_EEENS6_IJNS7_ILi128EEESA_NS7_ILi256EEEEEELi256ENS_12float_e4m3_tEfNS_4arch4Sm90ELb0ELb0ELb0ELb1ELb1ELb1ELb0ELb1ELb0ELb1ELb0ELb0EEENS1_21CollectiveEpilogueFwdINS6_IJSA_SB_SA_EEES9_NS_10bfloat16_tESF_Li256ELb1ELb1ELb0ELb1EEENS1_36VarlenDynamicPersistentTileSchedulerILi128ELi128ELi256ELi128ELb0ELb1ELb1ELb0ELb1ELb1EEEEEEEEEvNT_6ParamsE)
        /*00f8*/ 	.word	0x00000058


	//----- nvinfo : EIATTR_MIN_STACK_SIZE
	.align		4
.L_66:
        /*00fc*/ 	.byte	0x04, 0x12
        /*00fe*/ 	.short	(.L_68 - .L_67)
	.align		4
.L_67:
        /*0100*/ 	.word	index@(_ZN7cutlass13device_kernelIN5flash11enable_sm90INS1_16FlashAttnFwdSm90INS1_25CollectiveMainloopFwdSm90ILi2EN4cute5tupleIJNS5_1CILi1EEES8_S8_EEENS6_IJNS7_ILi128EEENS7_ILi64EEENS7_ILi256EEEEEELi256ENS_12float_e4m3_tEfNS_4arch4Sm90ELb0ELb1ELb0ELb0ELb1ELb0ELb0ELb1ELb0ELb1ELb0ELb0EEENS1_21CollectiveEpilogueFwdINS6_IJSA_SC_SB_EEES9_NS_10bfloat16_tESG_Li256ELb0ELb1ELb0ELb1EEENS1_30DynamicPersistentTileSchedulerILi256ELi128ELb0ELb1ELb1EEEEEEEEEvNT_6ParamsE)
        /*0104*/ 	.word	0x00000010


	//----- nvinfo : EIATTR_MIN_STACK_SIZE
	.align		4
.L_68:
        /*0108*/ 	.byte	0x04, 0x12
        /*010a*/ 	.short	(.L_70 - .L_69)
	.align		4
.L_69:
        /*010c*/ 	.word	index@(_ZN7cutlass13device_kernelIN5flash11enable_sm90INS1_16FlashAttnFwdSm90INS1_25CollectiveMainloopFwdSm90ILi2EN4cute5tupleIJNS5_1CILi1EEES8_S8_EEENS6_IJNS7_ILi128EEENS7_ILi64EEENS7_ILi256EEEEEELi256ENS_12float_e4m3_tEfNS_4arch4Sm90ELb0ELb1ELb0ELb1ELb1ELb0ELb0ELb1ELb0ELb1ELb0ELb0EEENS1_21CollectiveEpilogueFwdINS6_IJSA_SC_SB_EEES9_NS_10bfloat16_tESG_Li256ELb1ELb1ELb0ELb1EEENS1_36VarlenDynamicPersistentTileSchedulerILi128ELi64ELi256ELi128ELb0ELb1ELb1ELb1ELb0ELb1EEEEEEEEEvNT_6ParamsE)
        /*0110*/ 	.word	0x00000010


	//----- nvinfo : EIATTR_MIN_STACK_SIZE
	.align		4
.L_70:
        /*0114*/ 	.byte	0x04, 0x12
        /*0116*/ 	.short	(.L_72 - .L_71)
	.align		4
.L_71:
        /*0118*/ 	.word	index@(_ZN7cutlass13device_kernelIN5flash11enable_sm90INS1_16FlashAttnFwdSm90INS1_25CollectiveMainloopFwdSm90ILi2EN4cute5tupleIJNS5_1CILi1EEES8_S8_EEENS6_IJNS7_ILi128EEENS7_ILi64EEENS7_ILi256EEEEEELi256ENS_12float_e4m3_tEfNS_4arch4Sm90ELb0ELb1ELb0ELb1ELb1ELb1ELb0ELb1ELb0ELb1ELb0ELb0EEENS1_21CollectiveEpilogueFwdINS6_IJSA_SC_SB_EEES9_NS_10bfloat16_tESG_Li256ELb1ELb1ELb0ELb1EEENS1_36VarlenDynamicPersistentTileSchedulerILi128ELi64ELi256ELi128ELb0ELb1ELb1ELb1ELb0ELb1EEEEEEEEEvNT_6ParamsE)
        /*011c*/ 	.word	0x00000030


	//----- nvinfo : EIATTR_MIN_STACK_SIZE
	.align		4
.L_72:
        /*0120*/ 	.byte	0x04, 0x12
        /*0122*/ 	.short	(.L_74 - .L_73)
	.align		4
.L_73:
        /*0124*/ 	.word	index@(_ZN7cutlass13device_kernelIN5flash11enable_sm90INS1_16FlashAttnFwdSm90INS1_25CollectiveMainloopFwdSm90ILi2EN4cute5tupleIJNS5_1CILi1EEES8_S8_EEENS6_IJNS7_ILi128EEESA_NS7_ILi256EEEEEELi256ENS_12float_e4m3_tEfNS_4arch4Sm90ELb1ELb0ELb0ELb0ELb1ELb0ELb0ELb1ELb0ELb1ELb0ELb0EEENS1_21CollectiveEpilogueFwdINS6_IJSA_SB_SA_EEES9_NS_10bfloat16_tESF_Li256ELb0ELb1ELb0ELb1EEENS1_30DynamicPersistentTileSchedulerILi256ELi128ELb0ELb1ELb1EEEEEEEEEvNT_6ParamsE)
        /*0128*/ 	.word	0x00000018


	//----- nvinfo : EIATTR_MIN_STACK_SIZE
	.align		4
.L_74:
        /*012c*/ 	.byte	0x04, 0x12
        /*012e*/ 	.short	(.L_76 - .L_75)
	.align		4
.L_75:
        /*0130*/ 	.word	index@(_ZN7cutlass13device_kernelIN5flash11enable_sm90INS1_16FlashAttnFwdSm90INS1_25CollectiveMainloopFwdSm90ILi2EN4cute5tupleIJNS5_1CILi1EEES8_S8_EEENS6_IJNS7_ILi128EEESA_NS7_ILi256EEEEEELi256ENS_12float_e4m3_tEfNS_4arch4Sm90ELb1ELb0ELb0ELb1ELb1ELb0ELb0ELb1ELb0ELb1ELb0ELb0EEENS1_21CollectiveEpilogueFwdINS6_IJSA_SB_SA_EEES9_NS_10bfloat16_tESF_Li256ELb1ELb1ELb0ELb1EEENS1_36VarlenDynamicPersistentTileSchedulerILi128ELi128ELi256ELi128ELb0ELb1ELb1ELb1ELb1ELb1EEEEEEEEEvNT_6ParamsE)
        /*0134*/ 	.word	0x00000010


	//----- nvinfo : EIATTR_MIN_STACK_SIZE
	.align		4
.L_76:
        /*0138*/ 	.byte	0x04, 0x12
        /*013a*/ 	.short	(.L_78 - .L_77)
	.align		4
.L_77:
        /*013c*/ 	.word	index@(_ZN7cutlass13device_kernelIN5flash11enable_sm90INS1_16FlashAttnFwdSm90INS1_25CollectiveMainloopFwdSm90ILi2EN4cute5tupleIJNS5_1CILi1EEES8_S8_EEENS6_IJNS7_ILi128EEESA_NS7_ILi256EEEEEELi256ENS_12float_e4m3_tEfNS_4arch4Sm90ELb1ELb0ELb0ELb1ELb1ELb1ELb0ELb1ELb0ELb1ELb0ELb0EEENS1_21CollectiveEpilogueFwdINS6_IJSA_SB_SA_EEES9_NS_10bfloat16_tESF_Li256ELb1ELb1ELb0ELb1EEENS1_36VarlenDynamicPersistentTileSchedulerILi128ELi128ELi256ELi128ELb0ELb1ELb1ELb1ELb1ELb1EEEEEEEEEvNT_6ParamsE)
        /*0140*/ 	.word	0x00000050
.L_78:


//--------------------- .nv.compat                --------------------------
	.section	.nv.compat,"",@"SHT_CUDA_COMPAT_INFO"
	.align	4
        /*0000*/ 	.byte	0x02, 0x09, 0x01, 0x00, 0x02, 0x02, 0x04, 0x00, 0x02, 0x05, 0x05, 0x00, 0x03, 0x07, 0x01, 0x01
        /*0010*/ 	.byte	0x02, 0x03, 0x01, 0x00, 0x02, 0x06, 0x01, 0x00, 0x04, 0x0b, 0x08, 0x00, 0x00, 0x00, 0x00, 0x00
        /*0020*/ 	.byte	0x00, 0x00, 0x00, 0x00


//--------------------- .nv.info._ZN7cutlass13device_kernelIN5flash11enable_sm90INS1_16FlashAttnFwdSm90INS1_25CollectiveMainloopFwdSm90ILi2EN4cute5tupleIJNS5_1CILi1EEES8_S8_EEENS6_IJNS7_ILi128EEESA_NS7_ILi256EEEEEELi256ENS_12float_e4m3_tEfNS_4arch4Sm90ELb0ELb0ELb0ELb0ELb1ELb0ELb0ELb1ELb0ELb1ELb0ELb0EEENS1_21CollectiveEpilogueFwdINS6_IJSA_SB_SA_EEES9_NS_10bfloat16_tESF_Li256ELb0ELb1ELb0ELb1EEENS1_29StaticPersistentTileSchedulerILb0EEEEEEEEEvNT_6ParamsE --------------------------
	.section	.nv.info._ZN7cutlass13device_kernelIN5flash11enable_sm90INS1_16FlashAttnFwdSm90INS1_25CollectiveMainloopFwdSm90ILi2EN4cute5tupleIJNS5_1CILi1EEES8_S8_EEENS6_IJNS7_ILi128EEESA_NS7_ILi256EEEEEELi256ENS_12float_e4m3_tEfNS_4arch4Sm90ELb0ELb0ELb0ELb0ELb1ELb0ELb0ELb1ELb0ELb1ELb0ELb0EEENS1_21CollectiveEpilogueFwdINS6_IJSA_SB_SA_EEES9_NS_10bfloat16_tESF_Li256ELb0ELb1ELb0ELb1EEENS1_29StaticPersistentTileSchedulerILb0EEEEEEEEEvNT_6ParamsE,"",@"SHT_CUDA_INFO"
	.sectionflags	@""
	.align	4


	//----- nvinfo : EIATTR_CUDA_API_VERSION
	.align		4
        /*0000*/ 	.byte	0x04, 0x37
        /*0002*/ 	.short	(.L_80 - .L_79)
.L_79:
        /*0004*/ 	.word	0x00000082


	//----- nvinfo : EIATTR_KPARAM_INFO
	.align		4
.L_80:
        /*0008*/ 	.byte	0x04, 0x17
        /*000a*/ 	.short	(.L_82 - .L_81)
.L_81:
        /*000c*/ 	.word	0x00000000
        /*0010*/ 	.short	0x0000
        /*0012*/ 	.short	0x0070
        /*0014*/ 	.byte	0x00, 0xf0, 0x01, 0x28


	//----- nvinfo : EIATTR_SPARSE_MMA_MASK
	.align		4
.L_82:
        /*0018*/ 	.byte	0x03, 0x50
        /*001a*/ 	.short	0x0000


	//----- nvinfo : EIATTR_MAXREG_COUNT
	.align		4
        /*001c*/ 	.byte	0x03, 0x1b
        /*001e*/ 	.short	0x00a8


	//----- nvinfo : EIATTR_NUM_BARRIERS
	.align		4
        /*0020*/ 	.byte	0x02, 0x4c
        /*0022*/ 	.byte	0x10
	.zero		1


	//----- nvinfo : EIATTR_EXTERNS
	.align		4
        /*0024*/ 	.byte	0x04, 0x0f
        /*0026*/ 	.short	(.L_84 - .L_83)


	//   ....[0]....
	.align		4
.L_83:
        /*0028*/ 	.word	index@(__assertfail)


	//----- nvinfo : EIATTR_ANNOTATIONS
	.align		4
.L_84:
        /*002c*/ 	.byte	0x04, 0x55
        /*002e*/ 	.short	(.L_86 - .L_85)


	//   ....[0]....
.L_85:
        /*0030*/ 	.word	0x00000001
        /*0034*/ 	.byte	0xa0, 0x93, 0x00, 0x00, 0x01, 0x00, 0x00, 0x00, 0x30, 0x94, 0x00, 0x00, 0x01, 0x00, 0x00, 0x00
        /* <DEDUP_REMOVED lines=8> */
        /*00c4*/ 	.byte	0x80, 0xd5, 0x00, 0x00


	//----- nvinfo : EIATTR_MERCURY_ISA_VERSION
	.align		4
.L_86:
        /*00c8*/ 	.byte	0x03, 0x5f
        /*00ca*/ 	.short	0x0101


	//----- nvinfo : EIATTR_INT_WARP_WIDE_INSTR_OFFSETS
	.align		4
        /*00cc*/ 	.byte	0x04, 0x31
        /*00ce*/ 	.short	(.L_88 - .L_87)


	//   ....[0]....
.L_87:
        /*00d0*/ 	.word	0x000000c0


	//   ....[1]....
        /*00d4*/ 	.word	0x000000d0


	//   ....[2]....
        /*00d8*/ 	.word	0x00000170


	//----- nvinfo : EIATTR_COOP_GROUP_MASK_REGIDS
	.align		4
.L_88:
        /*00dc*/ 	.byte	0x04, 0x29
        /*00de*/ 	.short	(.L_90 - .L_89)


	//   ....[0]....
.L_89:
        /*00e0*/ 	.word	0xffffffff


	//   ....[1]....
        /*00e4*/ 	.word	0xffffffff


	//   ....[2]....
        /*00e8*/ 	.word	0xffffffff


	//   ....[3]....
        /*00ec*/ 	.word	0xffffffff


	//   ....[4]....
        /*00f0*/ 	.word	0xffffffff


	//   ....[5]....
        /*00f4*/ 	.word	0xffffffff


	//   ....[6]....
        /*00f8*/ 	.word	0xffffffff


	//   ....[7]....
        /*00fc*/ 	.word	0xffffffff


	//   ....[8]....
        /*0100*/ 	.word	0xffffffff


	//   ....[9]....
        /*0104*/ 	.word	0xffffffff


	//   ....[10]....
        /*0108*/ 	.word	0xffffffff


	//   ....[11]....
        /*010c*/ 	.word	0xffffffff


	//   ....[12]....
        /*0110*/ 	.word	0xffffffff


	//   ....[13]....
        /*0114*/ 	.word	0xffffffff


	//   ....[14]....
        /*0118*/ 	.word	0xffffffff


	//   ....[15]....
        /*011c*/ 	.word	0xffffffff


	//   ....[16]....
        /*0120*/ 	.word	0xffffffff


	//   ....[17]....
        /*0124*/ 	.word	0xffffffff


	//   ....[18]....
        /*0128*/ 	.word	0xffffffff


	//   ....[19]....
        /*012c*/ 	.word	0xffffffff


	//   ....[20]....
        /*0130*/ 	.word	0xffffffff


	//   ....[21]....
        /*0134*/ 	.word	0xffffffff


	//   ....[22]....
        /*0138*/ 	.word	0xffffffff


	//   ....[23]....
        /*013c*/ 	.word	0xffffffff


	//   ....[24]....
        /*0140*/ 	.word	0xffffffff


	//   ....[25]....
        /*0144*/ 	.word	0xffffffff


	//   ....[26]....
        /*0148*/ 	.word	0xffffffff


	//   ....[27]....
        /*014c*/ 	.word	0xffffffff


	//   ....[28]....
        /*0150*/ 	.word	0xffffffff


	//   ....[29]....
        /*0154*/ 	.word	0xffffffff


	//   ....[30]....
        /*0158*/ 	.word	0xffffffff


	//   ....[31]....
        /*015c*/ 	.word	0xffffffff


	//   ....[32]....
        /*0160*/ 	.word	0xffffffff


	//   ....[33]....
        /*0164*/ 	.word	0xffffffff


	//   ....[34]....
        /*0168*/ 	.word	0xffffffff


	//   ....[35]....
        /*016c*/ 	.word	0xffffffff


	//   ....[36]....
        /*0170*/ 	.word	0xffffffff


	//   ....[37]....
        /*0174*/ 	.word	0xffffffff


	//   ....[38]....
        /*0178*/ 	.word	0xffffffff


	//   ....[39]....
        /*017c*/ 	.word	0xffffffff


	//   ....[40]....
        /*0180*/ 	.word	0xffffffff


	//   ....[41]....
        /*0184*/ 	.word	0xffffffff


	//   ....[42]....
        /*0188*/ 	.word	0xffffffff


	//   ....[43]....
        /*018c*/ 	.word	0xffffffff


	//   ....[44]....
        /*0190*/ 	.word	0xffffffff


	//   ....[45]....
        /*0194*/ 	.word	0xffffffff


	//   ....[46]....
        /*0198*/ 	.word	0xffffffff


	//   ....[47]....
        /*019c*/ 	.word	0xffffffff


	//   ....[48]....
        /*01a0*/ 	.word	0xffffffff


	//   ....[49]....
        /*01a4*/ 	.word	0xffffffff


	//   ....[50]....
        /*01a8*/ 	.word	0xffffffff


	//   ....[51]....
        /*01ac*/ 	.word	0xffffffff


	//   ....[52]....
        /*01b0*/ 	.word	0xffffffff


	//   ....[53]....
        /*01b4*/ 	.word	0xffffffff


	//   ....[54]....
        /*01b8*/ 	.word	0xffffffff


	//   ....[55]....
        /*01bc*/ 	.word	0xffffffff


	//   ....[56]....
        /*01c0*/ 	.word	0xffffffff


	//   ....[57]....
        /*01c4*/ 	.word	0xffffffff


	//   ....[58]....
        /*01c8*/ 	.word	0xffffffff


	//   ....[59]....
        /*01cc*/ 	.word	0xffffffff


	//   ....[60]....
        /*01d0*/ 	.word	0xffffffff


	//   ....[61]....
        /*01d4*/ 	.word	0xffffffff


	//   ....[62]....
        /*01d8*/ 	.word	0xffffffff


	//   ....[63]....
        /*01dc*/ 	.word	0xffffffff


	//   ....[64]....
        /*01e0*/ 	.word	0xffffffff


	//   ....[65]....
        /*01e4*/ 	.word	0xffffffff


	//   ....[66]....
        /*01e8*/ 	.word	0xffffffff


	//   ....[67]....
        /*01ec*/ 	.word	0xffffffff


	//   ....[68]....
        /*01f0*/ 	.word	0xffffffff


	//   ....[69]....
        /*01f4*/ 	.word	0xffffffff


	//   ....[70]....
        /*01f8*/ 	.word	0xffffffff


	//   ....[71]....
        /*01fc*/ 	.word	0xffffffff


	//   ....[72]....
        /*0200*/ 	.word	0xffffffff


	//   ....[73]....
        /*0204*/ 	.word	0xffffffff


	//   ....[74]....
        /*0208*/ 	.word	0xffffffff


	//   ....[75]....
        /*020c*/ 	.word	0xffffffff


	//   ....[76]....
        /*0210*/ 	.word	0xffffffff


	//   ....[77]....
        /*0214*/ 	.word	0xffffffff


	//   ....[78]....
        /*0218*/ 	.word	0xffffffff


	//   ....[79]....
        /*021c*/ 	.word	0xffffffff


	//   ....[80]....
        /*0220*/ 	.word	0xffffffff


	//   ....[81]....
        /*0224*/ 	.word	0xffffffff


	//   ....[82]....
        /*0228*/ 	.word	0xffffffff


	//   ....[83]....
        /*022c*/ 	.word	0xffffffff


	//   ....[84]....
        /*0230*/ 	.word	0xffffffff


	//   ....[85]....
        /*0234*/ 	.word	0xffffffff


	//   ....[86]....
        /*0238*/ 	.word	0xffffffff


	//   ....[87]....
        /*023c*/ 	.word	0xffffffff


	//   ....[88]....
        /*0240*/ 	.word	0xffffffff


	//   ....[89]....
        /*0244*/ 	.word	0xffffffff


	//   ....[90]....
        /*0248*/ 	.word	0xffffffff


	//   ....[91]....
        /*024c*/ 	.word	0xffffffff


	//   ....[92]....
        /*0250*/ 	.word	0xffffffff


	//   ....[93]....
        /*0254*/ 	.word	0xffffffff


	//   ....[94]....
        /*0258*/ 	.word	0xffffffff


	//   ....[95]....
        /*025c*/ 	.word	0xffffffff


	//   ....[96]....
        /*0260*/ 	.word	0xffffffff


	//   ....[97]....
        /*0264*/ 	.word	0xffffffff


	//   ....[98]....
        /*0268*/ 	.word	0xffffffff


	//   ....[99]....
        /*026c*/ 	.word	0xffffffff


	//   ....[100]....
        /*0270*/ 	.word	0xffffffff


	//   ....[101]....
        /*0274*/ 	.word	0xffffffff


	//   ....[102]....
        /*0278*/ 	.word	0xffffffff


	//   ....[103]....
        /*027c*/ 	.word	0xffffffff


	//   ....[104]....
        /*0280*/ 	.word	0xffffffff


	//   ....[105]....
        /*0284*/ 	.word	0xffffffff


	//   ....[106]....
        /*0288*/ 	.word	0xffffffff


	//   ....[107]....
        /*028c*/ 	.word	0xffffffff


	//   ....[108]....
        /*0290*/ 	.word	0xffffffff


	//   ....[109]....
        /*0294*/ 	.word	0xffffffff


	//   ....[110]....
        /*0298*/ 	.word	0xffffffff


	//   ....[111]....
        /*029c*/ 	.word	0xffffffff


	//   ....[112]....
        /*02a0*/ 	.word	0xffffffff


	//   ....[113]....
        /*02a4*/ 	.word	0xffffffff


	//   ....[114]....
        /*02a8*/ 	.word	0xffffffff


	//   ....[115]....
        /*02ac*/ 	.word	0xffffffff


	//   ....[116]....
        /*02b0*/ 	.word	0xffffffff


	//   ....[117]....
        /*02b4*/ 	.word	0xffffffff


	//   ....[118]....
        /*02b8*/ 	.word	0xffffffff


	//   ....[119]....
        /*02bc*/ 	.word	0xffffffff


	//   ....[120]....
        /*02c0*/ 	.word	0xffffffff


	//   ....[121]....
        /*02c4*/ 	.word	0xffffffff


	//   ....[122]....
        /*02c8*/ 	.word	0xffffffff


	//   ....[123]....
        /*02cc*/ 	.word	0xffffffff


	//   ....[124]....
        /*02d0*/ 	.word	0xffffffff


	//   ....[125]....
        /*02d4*/ 	.word	0xffffffff


	//   ....[126]....
        /*02d8*/ 	.word	0xffffffff


	//   ....[127]....
        /*02dc*/ 	.word	0xffffffff


	//   ....[128]....
        /*02e0*/ 	.word	0xffffffff


	//   ....[129]....
        /*02e4*/ 	.word	0xffffffff


	//   ....[130]....
        /*02e8*/ 	.word	0xffffffff


	//   ....[131]....
        /*02ec*/ 	.word	0xffffffff


	//   ....[132]....
        /*02f0*/ 	.word	0xffffffff


	//   ....[133]....
        /*02f4*/ 	.word	0xffffffff


	//   ....[134]....
        /*02f8*/ 	.word	0xffffffff


	//   ....[135]....
        /*02fc*/ 	.word	0xffffffff


	//   ....[136]....
        /*0300*/ 	.word	0xffffffff


	//   ....[137]....
        /*0304*/ 	.word	0xffffffff


	//   ....[138]....
        /*0308*/ 	.word	0xffffffff


	//   ....[139]....
        /*030c*/ 	.word	0xffffffff


	//   ....[140]....
        /*0310*/ 	.word	0xffffffff


	//   ....[141]....
        /*0314*/ 	.word	0xffffffff


	//   ....[142]....
        /*0318*/ 	.word	0xffffffff


	//   ....[143]....
        /*031c*/ 	.word	0xffffffff


	//   ....[144]....
        /*0320*/ 	.word	0xffffffff


	//   ....[145]....
        /*0324*/ 	.word	0xffffffff


	//   ....[146]....
        /*0328*/ 	.word	0xffffffff


	//   ....[147]....
        /*032c*/ 	.word	0xffffffff


	//   ....[148]....
        /*0330*/ 	.word	0xffffffff


	//   ....[149]....
        /*0334*/ 	.word	0xffffffff


	//   ....[150]....
        /*0338*/ 	.word	0xffffffff


	//   ....[151]....
        /*033c*/ 	.word	0xffffffff


	//   ....[152]....
        /*0340*/ 	.word	0xffffffff


	//   ....[153]....
        /*0344*/ 	.word	0xffffffff


	//   ....[154]....
        /*0348*/ 	.word	0xffffffff


	//   ....[155]....
        /*034c*/ 	.word	0xffffffff


	//   ....[156]....
        /*0350*/ 	.word	0xffffffff


	//   ....[157]....
        /*0354*/ 	.word	0xffffffff


	//   ....[158]....
        /*0358*/ 	.word	0xffffffff


	//   ....[159]....
        /*035c*/ 	.word	0xffffffff


	//   ....[160]....
        /*0360*/ 	.word	0xffffffff


	//   ....[161]....
        /*0364*/ 	.word	0xffffffff


	//   ....[162]....
        /*0368*/ 	.word	0xffffffff


	//   ....[163]....
        /*036c*/ 	.word	0xffffffff


	//   ....[164]....
        /*0370*/ 	.word	0xffffffff


	//   ....[165]....
        /*0374*/ 	.word	0xffffffff


	//   ....[166]....
        /*0378*/ 	.word	0xffffffff


	//   ....[167]....
        /*037c*/ 	.word	0xffffffff


	//   ....[168]....
        /*0380*/ 	.word	0xffffffff


	//   ....[169]....
        /*0384*/ 	.word	0xffffffff


	//   ....[170]....
        /*0388*/ 	.word	0xffffffff


	//   ....[171]....
        /*038c*/ 	.word	0xffffffff


	//   ....[172]....
        /*0390*/ 	.word	0xffffffff


	//   ....[173]....
        /*0394*/ 	.word	0xffffffff


	//   ....[174]....
        /*0398*/ 	.word	0xffffffff


	//   ....[175]....
        /*039c*/ 	.word	0xffffffff


	//   ....[176]....
        /*03a0*/ 	.word	0x0500000f


	//   ....[177]....
        /*03a4*/ 	.word	0x0500000f


	//   ....[178]....
        /*03a8*/ 	.word	0x0500000f


	//   ....[179]....
        /*03ac*/ 	.word	0x0500000f


	//   ....[180]....
        /*03b0*/ 	.word	0x0500000f


	//   ....[181]....
        /*03b4*/ 	.word	0x0500000f


	//   ....[182]....
        /*03b8*/ 	.word	0x0500000f


	//   ....[183]....
        /*03bc*/ 	.word	0x0500000f


	//   ....[184]....
        /*03c0*/ 	.word	0x0500000f


	//   ....[185]....
        /*03c4*/ 	.word	0x0500000f


	//   ....[186]....
        /*03c8*/ 	.word	0x0500000f


	//   ....[187]....
        /*03cc*/ 	.word	0x0500000f


	//   ....[188]....
        /*03d0*/ 	.word	0x0500000f


	//   ....[189]....
        /*03d4*/ 	.word	0x0500000f


	//   ....[190]....
        /*03d8*/ 	.word	0x0500000f


	//   ....[191]....
        /*03dc*/ 	.word	0x0500000f


	//   ....[192]....
        /*03e0*/ 	.word	0x0500000f


	//   ....[193]....
        /*03e4*/ 	.word	0x0500000f


	//   ....[194]....
        /*03e8*/ 	.word	0x0500000f


	//   ....[195]....
        /*03ec*/ 	.word	0x0500000f


	//   ....[196]....
        /*03f0*/ 	.word	0x0500000f


	//   ....[197]....
        /*03f4*/ 	.word	0x0500000f


	//   ....[198]....
        /*03f8*/ 	.word	0x0500000f


	//   ....[199]....
        /*03fc*/ 	.word	0x0500000f


	//   ....[200]....
        /*0400*/ 	.word	0x0500000f


	//   ....[201]....
        /*0404*/ 	.word	0x0500000f


	//   ....[202]....
        /*0408*/ 	.word	0x0500000f


	//   ....[203]....
        /*040c*/ 	.word	0x0500000f


	//   ....[204]....
        /*0410*/ 	.word	0x0500000f


	//   ....[205]....
        /*0414*/ 	.word	0x0500000f


	//   ....[206]....
        /*0418*/ 	.word	0x0500000f


	//   ....[207]....
        /*041c*/ 	.word	0x0500000f


	//   ....[208]....
        /*0420*/ 	.word	0x0500000f


	//   ....[209]....
        /*0424*/ 	.word	0x0500000f


	//   ....[210]....
        /*0428*/ 	.word	0x0500000f


	//   ....[211]....
        /*042c*/ 	.word	0x0500000f


	//   ....[212]....
        /*0430*/ 	.word	0x0500000f


	//   ....[213]....
        /*0434*/ 	.word	0x0500000f


	//   ....[214]....
        /*0438*/ 	.word	0x0500000f


	//   ....[215]....
        /*043c*/ 	.word	0x0500000f


	//   ....[216]....
        /*0440*/ 	.word	0x0500000f


	//   ....[217]....
        /*0444*/ 	.word	0x0500000f


	//   ....[218]....
        /*0448*/ 	.word	0x0500000f


	//   ....[219]....
        /*044c*/ 	.word	0x0500000f


	//   ....[220]....
        /*0450*/ 	.word	0x0500000f


	//   ....[221]....
        /*0454*/ 	.word	0x0500000f


	//   ....[222]....
        /*0458*/ 	.word	0x0500000f


	//   ....[223]....
        /*045c*/ 	.word	0x0500000f


	//   ....[224]....
        /*0460*/ 	.word	0x0500000f


	//   ....[225]....
        /*0464*/ 	.word	0x0500000f


	//   ....[226]....
        /*0468*/ 	.word	0x0500000f


	//   ....[227]....
        /*046c*/ 	.word	0x0500000f


	//   ....[228]....
        /*0470*/ 	.word	0x0500000f


	//   ....[229]....
        /*0474*/ 	.word	0x0500000f


	//   ....[230]....
        /*0478*/ 	.word	0x0500000f


	//   ....[231]....
        /*047c*/ 	.word	0x0500000f


	//   ....[232]....
        /*0480*/ 	.word	0x0500000f


	//   ....[233]....
        /*0484*/ 	.word	0x0500000f


	//   ....[234]....
        /*0488*/ 	.word	0x0500000f


	//   ....[235]....
        /*048c*/ 	.word	0x0500000f


	//   ....[236]....
        /*0490*/ 	.word	0x0500000f


	//   ....[237]....
        /*0494*/ 	.word	0x0500000f


	//   ....[238]....
        /*0498*/ 	.word	0x0500000f


	//   ....[239]....
        /*049c*/ 	.word	0x0500000f


	//   ....[240]....
        /*04a0*/ 	.word	0x0500000f


	//   ....[241]....
        /*04a4*/ 	.word	0x0500000f


	//   ....[242]....
        /*04a8*/ 	.word	0x0500000f


	//   ....[243]....
        /*04ac*/ 	.word	0x0500000f


	//   ....[244]....
        /*04b0*/ 	.word	0x0500000f


	//   ....[245]....
        /*04b4*/ 	.word	0x0500000f


	//   ....[246]....
        /*04b8*/ 	.word	0x0500000f


	//   ....[247]....
        /*04bc*/ 	.word	0x0500000f


	//   ....[248]....
        /*04c0*/ 	.word	0x0500000f


	//   ....[249]....
        /*04c4*/ 	.word	0x0500000f


	//   ....[250]....
        /*04c8*/ 	.word	0x0500000f


	//   ....[251]....
        /*04cc*/ 	.word	0x0500000f


	//   ....[252]....
        /*04d0*/ 	.word	0x0500000f


	//   ....[253]....
        /*04d4*/ 	.word	0x0500000f


	//   ....[254]....
        /*04d8*/ 	.word	0x0500000f


	//   ....[255]....
        /*04dc*/ 	.word	0x0500000f


	//   ....[0]....
        /*04e0*/ 	.word	0x0500000f


	//----- nvinfo : EIATTR_COOP_GROUP_INSTR_OFFSETS
	.align		4
.L_90:
        /*04e4*/ 	.byte	0x04, 0x28
        /*04e6*/ 	.short	(.L_92 - .L_91)


	//   ....[0]....
.L_91:
        /*04e8*/ 	.word	0x00000080


	//   ....[1]....
        /*04ec*/ 	.word	0x00000090


	//   ....[2]....
        /*04f0*/ 	.word	0x000002d0


	//   ....[3]....
        /*04f4*/ 	.word	0x00000430


	//   ....[4]....
        /*04f8*/ 	.word	0x00000550


	//   ....[5]....
        /*04fc*/ 	.word	0x000006b0


	//   ....[6]....
        /*0500*/ 	.word	0x00000e90


	//   ....[7]....
        /*0504*/ 	.word	0x00002150


	//   ....[8]....
        /*0508*/ 	.word	0x00002250


	//   ....[9]....
        /*050c*/ 	.word	0x000027c0


	//   ....[10]....
        /*0510*/ 	.word	0x00002830


	//   ....[11]....
        /*0514*/ 	.word	0x00003df0


	//   ....[12]....
        /*0518*/ 	.word	0x00003e10


	//   ....[13]....
        /*051c*/ 	.word	0x00004220


	//   ....[14]....
        /*0520*/ 	.word	0x000043f0


	//   ....[15]....
        /*0524*/ 	.word	0x00005930


	//   ....[16]....
        /*0528*/ 	.word	0x00005a80


	//   ....[17]....
        /*052c*/ 	.word	0x00005b00


	//   ....[18]....
        /*0530*/ 	.word	0x00005c10


	//   ....[19]....
        /*0534*/ 	.word	0x00006e20


	//   ....[20]....
        /*0538*/ 	.word	0x00006e70


	//   ....[21]....
        /*053c*/ 	.word	0x00006eb0


	//   ....[22]....
        /*0540*/ 	.word	0x00006ef0


	//   ....[23]....
        /*0544*/ 	.word	0x00006f30


	//   ....[24]....
        /*0548*/ 	.word	0x00006f60


	//   ....[25]....
        /*054c*/ 	.word	0x00006f90


	//   ....[26]....
        /*0550*/ 	.word	0x00006fc0


	//   ....[27]....
        /*0554*/ 	.word	0x00006ff0


	//   ....[28]....
        /*0558*/ 	.word	0x00007020


	//   ....[29]....
        /*055c*/ 	.word	0x00007130


	//   ....[30]....
        /*0560*/ 	.word	0x000072d0


	//   ....[31]....
        /*0564*/ 	.word	0x00007440


	//   ....[32]....
        /*0568*/ 	.word	0x00007470


	//   ....[33]....
        /*056c*/ 	.word	0x000074a0


	//   ....[34]....
        /*0570*/ 	.word	0x000074d0


	//   ....[35]....
        /*0574*/ 	.word	0x000075e0


	//   ....[36]....
        /*0578*/ 	.word	0x00007610


	//   ....[37]....
        /*057c*/ 	.word	0x00007640


	//   ....[38]....
        /*0580*/ 	.word	0x00007700


	//   ....[39]....
        /*0584*/ 	.word	0x00007720


	//   ....[40]....
        /*0588*/ 	.word	0x00007750


	//   ....[41]....
        /*058c*/ 	.word	0x00007780


	//   ....[42]....
        /*0590*/ 	.word	0x000077c0


	//   ....[43]....
        /*0594*/ 	.word	0x00007800


	//   ....[44]....
        /*0598*/ 	.word	0x00007830


	//   ....[45]....
        /*059c*/ 	.word	0x00007860


	//   ....[46]....
        /*05a0*/ 	.word	0x00007890


	//   ....[47]....
        /*05a4*/ 	.word	0x000078c0


	//   ....[48]....
        /*05a8*/ 	.word	0x000079b0


	//   ....[49]....
        /*05ac*/ 	.word	0x000079e0


	//   ....[50]....
        /*05b0*/ 	.word	0x00007a10


	//   ....[51]....
        /*05b4*/ 	.word	0x00007a70


	//   ....[52]....
        /*05b8*/ 	.word	0x00007a80


	//   ....[53]....
        /*05bc*/ 	.word	0x00007a90


	//   ....[54]....
        /*05c0*/ 	.word	0x00007aa0


	//   ....[55]....
        /*05c4*/ 	.word	0x00007ab0


	//   ....[56]....
        /*05c8*/ 	.word	0x00007ac0


	//   ....[57]....
        /*05cc*/ 	.word	0x00007ad0


	//   ....[58]....
        /*05d0*/ 	.word	0x00007ae0


	//   ....[59]....
        /*05d4*/ 	.word	0x00007af0


	//   ....[60]....
        /*05d8*/ 	.word	0x00007b00


	//   ....[61]....
        /*05dc*/ 	.word	0x00007b10


	//   ....[62]....
        /*05e0*/ 	.word	0x00007b20


	//   ....[63]....
        /*05e4*/ 	.word	0x00007b30


	//   ....[64]....
        /*05e8*/ 	.word	0x00007b40


	//   ....[65]....
        /*05ec*/ 	.word	0x00007b50


	//   ....[66]....
        /*05f0*/ 	.word	0x00007ba0


	//   ....[67]....
        /*05f4*/ 	.word	0x00007bd0


	//   ....[68]....
        /*05f8*/ 	.word	0x00007c00


	//   ....[69]....
        /*05fc*/ 	.word	0x00007c40


	//   ....[70]....
        /*0600*/ 	.word	0x00007c70


	//   ....[71]....
        /*0604*/ 	.word	0x00007ca0


	//   ....[72]....
        /*0608*/ 	.word	0x00007ce0


	//   ....[73]....
        /*060c*/ 	.word	0x00007e50


	//   ....[74]....
        /*0610*/ 	.word	0x00007e80


	//   ....[75]....
        /*0614*/ 	.word	0x00007e90


	//   ....[76]....
        /*0618*/ 	.word	0x00007ec0


	//   ....[77]....
        /*061c*/ 	.word	0x00007ed0


	//   ....[78]....
        /*0620*/ 	.word	0x00007ee0


	//   ....[79]....
        /*0624*/ 	.word	0x00007f20


	//   ....[80]....
        /*0628*/ 	.word	0x00007f30


	//   ....[81]....
        /*062c*/ 	.word	0x00007f50


	//   ....[82]....
        /*0630*/ 	.word	0x00007f60


	//   ....[83]....
        /*0634*/ 	.word	0x00008330


	//   ....[84]....
        /*0638*/ 	.word	0x00008360


	//   ....[85]....
        /*063c*/ 	.word	0x00008440


	//   ....[86]....
        /*0640*/ 	.word	0x00008460


	//   ....[87]....
        /*0644*/ 	.word	0x00008950


	//   ....[88]....
        /*0648*/ 	.word	0x00008990


	//   ....[89]....
        /*064c*/ 	.word	0x00008ae0


	//   ....[90]....
        /*0650*/ 	.word	0x00008b00


	//   ....[91]....
        /*0654*/ 	.word	0x00008c30


	//   ....[92]....
        /*0658*/ 	.word	0x00008c50


	//   ....[93]....
        /*065c*/ 	.word	0x00008d90


	//   ....[94]....
        /*0660*/ 	.word	0x00008dd0


	//   ....[95]....
        /*0664*/ 	.word	0x0000a490


	//   ....[96]....
        /*0668*/ 	.word	0x0000a4d0


	//   ....[97]....
        /*066c*/ 	.word	0x0000a4e0


	//   ....[98]....
        /*0670*/ 	.word	0x0000a500


	//   ....[99]....
        /*0674*/ 	.word	0x0000a520


	//   ....[100]....
        /*0678*/ 	.word	0x0000a550


	//   ....[101]....
        /*067c*/ 	.word	0x0000a580


	//   ....[102]....
        /*0680*/ 	.word	0x0000a630


	//   ....[103]....
        /*0684*/ 	.word	0x0000a700


	//   ....[104]....
        /*0688*/ 	.word	0x0000a750


	//   ....[105]....
        /*068c*/ 	.word	0x0000a780


	//   ....[106]....
        /*0690*/ 	.word	0x0000a7b0


	//   ....[107]....
        /*0694*/ 	.word	0x0000a7e0


	//   ....[108]....
        /*0698*/ 	.word	0x0000a830


	//   ....[109]....
        /*069c*/ 	.word	0x0000a840


	//   ....[110]....
        /*06a0*/ 	.word	0x0000a8e0


	//   ....[111]....
        /*06a4*/ 	.word	0x0000ac20


	//   ....[112]....
        /*06a8*/ 	.word	0x0000ac50


	//   ....[113]....
        /*06ac*/ 	.word	0x0000ac80


	//   ....[114]....
        /*06b0*/ 	.word	0x0000aca0


	//   ....[115]....
        /*06b4*/ 	.word	0x0000acb0


	//   ....[116]....
        /*06b8*/ 	.word	0x0000acd0


	//   ....[117]....
        /*06bc*/ 	.word	0x0000acf0


	//   ....[118]....
        /*06c0*/ 	.word	0x0000ad00


	//   ....[119]....
        /*06c4*/ 	.word	0x0000ad30


	//   ....[120]....
        /*06c8*/ 	.word	0x0000ad50


	//   ....[121]....
        /*06cc*/ 	.word	0x0000ad90


	//   ....[122]....
        /*06d0*/ 	.word	0x0000adf0


	//   ....[123]....
        /*06d4*/ 	.word	0x0000ae10


	//   ....[124]....
        /*06d8*/ 	.word	0x0000ae20


	//   ....[125]....
        /*06dc*/ 	.word	0x0000ae70


	//   ....[126]....
        /*06e0*/ 	.word	0x0000afa0


	//   ....[127]....
        /*06e4*/ 	.word	0x0000b6d0


	//   ....[128]....
        /*06e8*/ 	.word	0x0000b6f0


	//   ....[129]....
        /*06ec*/ 	.word	0x0000b720


	//   ....[130]....
        /*06f0*/ 	.word	0x0000b760


	//   ....[131]....
        /*06f4*/ 	.word	0x0000b7d0


	//   ....[132]....
        /*06f8*/ 	.word	0x0000b7f0


	//   ....[133]....
        /*06fc*/ 	.word	0x0000b870


	//   ....[134]....
        /*0700*/ 	.word	0x0000b890


	//   ....[135]....
        /*0704*/ 	.word	0x0000b910


	//   ....[136]....
        /*0708*/ 	.word	0x0000b930


	//   ....[137]....
        /*070c*/ 	.word	0x0000b9b0


	//   ....[138]....
        /*0710*/ 	.word	0x0000b9d0


	//   ....[139]....
        /*0714*/ 	.word	0x0000ba50


	//   ....[140]....
        /*0718*/ 	.word	0x0000ba70


	//   ....[141]....
        /*071c*/ 	.word	0x0000baf0


	//   ....[142]....
        /*0720*/ 	.word	0x0000bb10


	//   ....[143]....
        /*0724*/ 	.word	0x0000c130


	//   ....[144]....
        /*0728*/ 	.word	0x0000c150


	//   ....[145]....
        /*072c*/ 	.word	0x0000c160


	//   ....[146]....
        /*0730*/ 	.word	0x0000c170


	//   ....[147]....
        /*0734*/ 	.word	0x0000c190


	//   ....[148]....
        /*0738*/ 	.word	0x0000c210


	//   ....[149]....
        /*073c*/ 	.word	0x0000c220


	//   ....[150]....
        /*0740*/ 	.word	0x0000c230


	//   ....[151]....
        /*0744*/ 	.word	0x0000c240


	//   ....[152]....
        /*0748*/ 	.word	0x0000c2d0


	//   ....[153]....
        /*074c*/ 	.word	0x0000c2e0


	//   ....[154]....
        /*0750*/ 	.word	0x0000c2f0


	//   ....[155]....
        /*0754*/ 	.word	0x0000c300


	//   ....[156]....
        /*0758*/ 	.word	0x0000c390


	//   ....[157]....
        /*075c*/ 	.word	0x0000c3a0


	//   ....[158]....
        /*0760*/ 	.word	0x0000c3b0


	//   ....[159]....
        /*0764*/ 	.word	0x0000c700


	//   ....[160]....
        /*0768*/ 	.word	0x0000c710


	//   ....[161]....
        /*076c*/ 	.word	0x0000c720


	//   ....[162]....
        /*0770*/ 	.word	0x0000c740


	//   ....[163]....
        /*0774*/ 	.word	0x0000c760


	//   ....[164]....
        /*0778*/ 	.word	0x0000c7a0


	//   ....[165]....
        /*077c*/ 	.word	0x0000c7b0


	//   ....[166]....
        /*0780*/ 	.word	0x0000c7f0


	//   ....[167]....
        /*0784*/ 	.word	0x0000c810


	//   ....[168]....
        /*0788*/ 	.word	0x0000c830


	//   ....[169]....
        /*078c*/ 	.word	0x0000c870


	//   ....[170]....
        /*0790*/ 	.word	0x0000c8c0


	//   ....[171]....
        /*0794*/ 	.word	0x0000c910


	//   ....[172]....
        /*0798*/ 	.word	0x0000c930


	//   ....[173]....
        /*079c*/ 	.word	0x0000c960


	//   ....[174]....
        /*07a0*/ 	.word	0x0000c980


	//   ....[175]....
        /*07a4*/ 	.word	0x0000de70


	//   ....[176]....
        /*07a8*/ 	.word	0x0000e3d0


	//   ....[177]....
        /*07ac*/ 	.word	0x0000e4b0


	//   ....[178]....
        /*07b0*/ 	.word	0x0000e590


	//   ....[179]....
        /*07b4*/ 	.word	0x0000e5f0


	//   ....[180]....
        /*07b8*/ 	.word	0x0000e6c0


	//   ....[181]....
        /*07bc*/ 	.word	0x0000e720


	//   ....[182]....
        /*07c0*/ 	.word	0x0000e7f0


	//   ....[183]....
        /*07c4*/ 	.word	0x0000e850


	//   ....[184]....
        /*07c8*/ 	.word	0x0000e930


	//   ....[185]....
        /*07cc*/ 	.word	0x0000e990


	//   ....[186]....
        /*07d0*/ 	.word	0x0000ea60


	//   ....[187]....
        /*07d4*/ 	.word	0x0000eac0


	//   ....[188]....
        /*07d8*/ 	.word	0x0000eba0


	//   ....[189]....
        /*07dc*/ 	.word	0x0000ec00


	//   ....[190]....
        /*07e0*/ 	.word	0x0000ecc0


	//   ....[191]....
        /*07e4*/ 	.word	0x0000ed20


	//   ....[192]....
        /*07e8*/ 	.word	0x0000ede0


	//   ....[193]....
        /*07ec*/ 	.word	0x0000eec0


	//   ....[194]....
        /*07f0*/ 	.word	0x0000ef60


	//   ....[195]....
        /*07f4*/ 	.word	0x0000efc0


	//   ....[196]....
        /*07f8*/ 	.word	0x0000f0a0


	//   ....[197]....
        /*07fc*/ 	.word	0x0000f100


	//   ....[198]....
        /*0800*/ 	.word	0x0000f1e0


	//   ....[199]....
        /*0804*/ 	.word	0x0000f270


	//   ....[200]....
        /*0808*/ 	.word	0x0000f330


	//   ....[201]....
        /*080c*/ 	.word	0x0000f3c0


	//   ....[202]....
        /*0810*/ 	.word	0x0000f470


	//   ....[203]....
        /*0814*/ 	.word	0x0000f560


	//   ....[204]....
        /*0818*/ 	.word	0x0000f600


	//   ....[205]....
        /*081c*/ 	.word	0x0000f660


	//   ....[206]....
        /*0820*/ 	.word	0x0000f750


	//   ....[207]....
        /*0824*/ 	.word	0x0000f7b0


	//   ....[208]....
        /*0828*/ 	.word	0x0000f890


	//   ....[209]....
        /*082c*/ 	.word	0x0000f920


	//   ....[210]....
        /*0830*/ 	.word	0x0000f990


	//   ....[211]....
        /*0834*/ 	.word	0x0000fa10


	//   ....[212]....
        /*0838*/ 	.word	0x0000fac0


	//   ....[213]....
        /*083c*/ 	.word	0x0000fb30


	//   ....[214]....
        /*0840*/ 	.word	0x0000fc10


	//   ....[215]....
        /*0844*/ 	.word	0x0000fc80


	//   ....[216]....
        /*0848*/ 	.word	0x0000fd60


	//   ....[217]....
        /*084c*/ 	.word	0x0000fdd0


	//   ....[218]....
        /*0850*/ 	.word	0x0000feb0


	//   ....[219]....
        /*0854*/ 	.word	0x0000ff20


	//   ....[220]....
        /*0858*/ 	.word	0x00010000


	//   ....[221]....
        /*085c*/ 	.word	0x00010070


	//   ....[222]....
        /*0860*/ 	.word	0x00010150


	//   ....[223]....
        /*0864*/ 	.word	0x000101c0


	//   ....[224]....
        /*0868*/ 	.word	0x00010280


	//   ....[225]....
        /*086c*/ 	.word	0x000103c0


	//   ....[226]....
        /*0870*/ 	.word	0x00010460


	//   ....[227]....
        /*0874*/ 	.word	0x000104c0


	//   ....[228]....
        /*0878*/ 	.word	0x00010570


	//   ....[229]....
        /*087c*/ 	.word	0x000105d0


	//   ....[230]....
        /*0880*/ 	.word	0x00010690


	//   ....[231]....
        /*0884*/ 	.word	0x000106f0


	//   ....[232]....
        /*0888*/ 	.word	0x000107b0


	//   ....[233]....
        /*088c*/ 	.word	0x00010810


	//   ....[234]....
        /*0890*/ 	.word	0x000108d0


	//   ....[235]....
        /*0894*/ 	.word	0x00010930


	//   ....[236]....
        /*0898*/ 	.word	0x000109f0


	//   ....[237]....
        /*089c*/ 	.word	0x00010a50


	//   ....[238]....
        /*08a0*/ 	.word	0x00010b10


	//   ....[239]....
        /*08a4*/ 	.word	0x00010b70


	//   ....[240]....
        /*08a8*/ 	.word	0x00010c30


	//   ....[241]....
        /*08ac*/ 	.word	0x00010d10


	//   ....[242]....
        /*08b0*/ 	.word	0x00010da0


	//   ....[243]....
        /*08b4*/ 	.word	0x00010e00


	//   ....[244]....
        /*08b8*/ 	.word	0x00010eb0


	//   ....[245]....
        /*08bc*/ 	.word	0x00010f10


	//   ....[246]....
        /*08c0*/ 	.word	0x00010fc0


	//   ....[247]....
        /*08c4*/ 	.word	0x00011020


	//   ....[248]....
        /*08c8*/ 	.word	0x000110d0


	//   ....[249]....
        /*08cc*/ 	.word	0x00011130


	//   ....[250]....
        /*08d0*/ 	.word	0x000111e0


	//   ....[251]....
        /*08d4*/ 	.word	0x00011240


	//   ....[252]....
        /*08d8*/ 	.word	0x000112f0


	//   ....[253]....
        /*08dc*/ 	.word	0x00011350


	//   ....[254]....
        /*08e0*/ 	.word	0x00011400


	//   ....[255]....
        /*08e4*/ 	.word	0x00011460


	//   ....[0]....
        /*08e8*/ 	.word	0x00011510


	//----- nvinfo : EIATTR_REG_RECONFIG
	.align		4
.L_92:
        /*08ec*/ 	.byte	0x01, 0x54
	.zero		2


	//----- nvinfo : EIATTR_SYSCALL_OFFSETS
	.align		4
        /*08f0*/ 	.byte	0x04, 0x46
        /*08f2*/ 	.short	(.L_94 - .L_93)


	//   ....[0]....
.L_93:
        /*08f4*/ 	.word	0x000013b0


	//   ....[1]....
        /*08f8*/ 	.word	0x00009bc0


	//   ....[2]....
        /*08fc*/ 	.word	0x00009d20


	//   ....[3]....
        /*0900*/ 	.word	0x00009e60


	//   ....[4]....
        /*0904*/ 	.word	0x00009f80


	//   ....[5]....
        /*0908*/ 	.word	0x0000b340


	//----- nvinfo : EIATTR_MBARRIER_INSTR_OFFSETS
	.align		4
.L_94:
        /*090c*/ 	.byte	0x04, 0x39
        /*090e*/ 	.short	(.L_96 - .L_95)


	//   ....[0]....
.L_95:
        /*0910*/ 	.word	0x00000180
        /*0914*/ 	.word	0x000000ff
        /*0918*/ 	.word	0x00038800
        /*091c*/ 	.short	0x0100
        /*091e*/ 	.byte	0x08
	.zero		1


	//   ....[1]....
        /*0920*/ 	.word	0x00000190
        /*0924*/ 	.word	0x000000ff
        /*0928*/ 	.word	0x00038820
        /*092c*/ 	.short	0x0100
        /*092e*/ 	.byte	0x08
	.zero		1


	//   ....[2]....
        /*0930*/ 	.word	0x00000280
        /*0934*/ 	.word	0x000000ff
        /*0938*/ 	.word	0x00038830
        /*093c*/ 	.short	0x0100
        /*093e*/ 	.byte	0x08
	.zero		1


	//   ....[3]....
        /*0940*/ 	.word	0x00000290
        /*0944*/ 	.word	0x000000ff
        /*0948*/ 	.word	0x00038840
        /*094c*/ 	.short	0x0100
        /*094e*/ 	.byte	0x08
	.zero		1


	//   ....[4]....
        /*0950*/ 	.word	0x000002a0
        /*0954*/ 	.word	0x000000ff
        /*0958*/ 	.word	0x00038838
        /*095c*/ 	.short	0x0100
        /*095e*/ 	.byte	0x08
	.zero		1


	//   ....[5]....
        /*0960*/ 	.word	0x000002b0
        /*0964*/ 	.word	0x000000ff
        /*0968*/ 	.word	0x00038848
        /*096c*/ 	.short	0x0100
        /*096e*/ 	.byte	0x08
	.zero		1


	//   ....[6]....
        /*0970*/ 	.word	0x000003e0
        /*0974*/ 	.word	0x000000ff
        /*0978*/ 	.word	0x00038850
        /*097c*/ 	.short	0x0100
        /*097e*/ 	.byte	0x08
	.zero		1


	//   ....[7]....
        /*0980*/ 	.word	0x000003f0
        /*0984*/ 	.word	0x000000ff
        /*0988*/ 	.word	0x00038860
        /*098c*/ 	.short	0x0100
        /*098e*/ 	.byte	0x08
	.zero		1


	//   ....[8]....
        /*0990*/ 	.word	0x00000400
        /*0994*/ 	.word	0x000000ff
        /*0998*/ 	.word	0x00038858
        /*099c*/ 	.short	0x0100
        /*099e*/ 	.byte	0x08
	.zero		1


	//   ....[9]....
        /*09a0*/ 	.word	0x00000410
        /*09a4*/ 	.word	0x000000ff
        /*09a8*/ 	.word	0x00038868
        /*09ac*/ 	.short	0x0100
        /*09ae*/ 	.byte	0x08
	.zero		1


	//   ....[10]....
        /*09b0*/ 	.word	0x00000500
        /*09b4*/ 	.word	0x000000ff
        /*09b8*/ 	.word	0x00038870
        /*09bc*/ 	.short	0x0100
        /*09be*/ 	.byte	0x06
	.zero		1


	//   ....[11]....
        /*09c0*/ 	.word	0x00000510
        /*09c4*/ 	.word	0x000000ff
        /*09c8*/ 	.word	0x00038880
        /*09cc*/ 	.short	0x0100
        /*09ce*/ 	.byte	0x06
	.zero		1


	//   ....[12]....
        /*09d0*/ 	.word	0x00000520
        /*09d4*/ 	.word	0x000000ff
        /*09d8*/ 	.word	0x00038878
        /*09dc*/ 	.short	0x0100
        /*09de*/ 	.byte	0x06
	.zero		1


	//   ....[13]....
        /*09e0*/ 	.word	0x00000530
        /*09e4*/ 	.word	0x000000ff
        /*09e8*/ 	.word	0x00038888
        /*09ec*/ 	.short	0x0100
        /*09ee*/ 	.byte	0x06
	.zero		1


	//   ....[14]....
        /*09f0*/ 	.word	0x00000660
        /*09f4*/ 	.word	0x000000ff
        /*09f8*/ 	.word	0x00038890
        /*09fc*/ 	.short	0x0100
        /*09fe*/ 	.byte	0x08
	.zero		1


	//   ....[15]....
        /*0a00*/ 	.word	0x00000670
        /*0a04*/ 	.word	0x000000ff
        /*0a08*/ 	.word	0x000388a0
        /*0a0c*/ 	.short	0x0100
        /*0a0e*/ 	.byte	0x08
	.zero		1


	//   ....[16]....
        /*0a10*/ 	.word	0x00000680
        /*0a14*/ 	.word	0x000000ff
        /*0a18*/ 	.word	0x00038898
        /*0a1c*/ 	.short	0x0100
        /*0a1e*/ 	.byte	0x08
	.zero		1


	//   ....[17]....
        /*0a20*/ 	.word	0x00000690
        /*0a24*/ 	.word	0x000000ff
        /*0a28*/ 	.word	0x000388a8
        /*0a2c*/ 	.short	0x0100
        /*0a2e*/ 	.byte	0x08
	.zero		1


	//   ....[18]....
        /*0a30*/ 	.word	0x000007e0
        /*0a34*/ 	.word	0x000000ff
        /*0a38*/ 	.word	0x000388b0
        /*0a3c*/ 	.short	0x0100
        /*0a3e*/ 	.byte	0x08
	.zero		1


	//   ....[19]....
        /*0a40*/ 	.word	0x000007f0
        /*0a44*/ 	.word	0x000000ff
        /*0a48*/ 	.word	0x000388c0
        /*0a4c*/ 	.short	0x0100
        /*0a4e*/ 	.byte	0x08
	.zero		1


	//   ....[20]....
        /*0a50*/ 	.word	0x00000800
        /*0a54*/ 	.word	0x000000ff
        /*0a58*/ 	.word	0x000388b8
        /*0a5c*/ 	.short	0x0100
        /*0a5e*/ 	.byte	0x08
	.zero		1


	//   ....[21]....
        /*0a60*/ 	.word	0x00000810
        /*0a64*/ 	.word	0x000000ff
        /*0a68*/ 	.word	0x000388c8
        /*0a6c*/ 	.short	0x0100
        /*0a6e*/ 	.byte	0x08
	.zero		1


	//   ....[22]....
        /*0a70*/ 	.word	0x00001400
        /*0a74*/ 	.word	0x000000ff
        /*0a78*/ 	.word	0x00038800
        /*0a7c*/ 	.short	0x010a
        /*0a7e*/ 	.byte	0x31
	.zero		1


	//   ....[23]....
        /*0a80*/ 	.word	0x000014d0
        /*0a84*/ 	.word	0x000000ff
        /*0a88*/ 	.word	0x00038830
        /*0a8c*/ 	.short	0x010a
        /*0a8e*/ 	.byte	0x34
	.zero		1


	//   ....[24]....
        /*0a90*/ 	.word	0x00001510
        /*0a94*/ 	.word	0x000000ff
        /*0a98*/ 	.word	0x00038830
        /*0a9c*/ 	.short	0x010a
        /*0a9e*/ 	.byte	0x34
	.zero		1


	//   ....[25]....
        /*0aa0*/ 	.word	0x000019f0
        /*0aa4*/ 	.word	0x000000ff
        /*0aa8*/ 	.word	0x00000000
        /*0aac*/ 	.short	0x0101
        /*0aae*/ 	.byte	0x06
	.zero		1


	//   ....[26]....
        /*0ab0*/ 	.word	0x00003370
        /*0ab4*/ 	.word	0x000000ff
        /*0ab8*/ 	.word	0x00038850
        /*0abc*/ 	.short	0x010a
        /*0abe*/ 	.byte	0x34
	.zero		1


	//   ....[27]....
        /*0ac0*/ 	.word	0x000033b0
        /*0ac4*/ 	.word	0x000000ff
        /*0ac8*/ 	.word	0x00038850
        /*0acc*/ 	.short	0x010a
        /*0ace*/ 	.byte	0x34
	.zero		1


	//   ....[28]....
        /*0ad0*/ 	.word	0x00003600
        /*0ad4*/ 	.word	0x000000ff
        /*0ad8*/ 	.word	0x00000000
        /*0adc*/ 	.short	0x0101
        /*0ade*/ 	.byte	0x34
	.zero		1


	//   ....[29]....
        /*0ae0*/ 	.word	0x00003770
        /*0ae4*/ 	.word	0x000000ff
        /*0ae8*/ 	.word	0x00038830
        /*0aec*/ 	.short	0x010a
        /*0aee*/ 	.byte	0x2d
	.zero		1


	//   ....[30]....
        /*0af0*/ 	.word	0x000037c0
        /*0af4*/ 	.word	0x000000ff
        /*0af8*/ 	.word	0x00038830
        /*0afc*/ 	.short	0x010a
        /*0afe*/ 	.byte	0x2d
	.zero		1


	//   ....[31]....
        /*0b00*/ 	.word	0x00003b80
        /*0b04*/ 	.word	0x000000ff
        /*0b08*/ 	.word	0x00000000
        /*0b0c*/ 	.short	0x0101
        /*0b0e*/ 	.byte	0x06
	.zero		1


	//   ....[32]....
        /*0b10*/ 	.word	0x00005640
        /*0b14*/ 	.word	0x000000ff
        /*0b18*/ 	.word	0x00038850
        /*0b1c*/ 	.short	0x010a
        /*0b1e*/ 	.byte	0x2d
	.zero		1


	//   ....[33]....
        /*0b20*/ 	.word	0x000056a0
        /*0b24*/ 	.word	0x000000ff
        /*0b28*/ 	.word	0x00038850
        /*0b2c*/ 	.short	0x010a
        /*0b2e*/ 	.byte	0x2d
	.zero		1


	//   ....[34]....
        /*0b30*/ 	.word	0x000058b0
        /*0b34*/ 	.word	0x000000ff
        /*0b38*/ 	.word	0x00000000
        /*0b3c*/ 	.short	0x0101
        /*0b3e*/ 	.byte	0x2d
	.zero		1


	//   ....[35]....
        /*0b40*/ 	.word	0x00008970
        /*0b44*/ 	.word	0x000000ff
        /*0b48*/ 	.word	0x00000000
        /*0b4c*/ 	.short	0x0101
        /*0b4e*/ 	.byte	0x06
	.zero		1


	//   ....[36]....
        /*0b50*/ 	.word	0x0000a2f0
        /*0b54*/ 	.word	0x00000006
        /*0b58*/ 	.word	0x00038880
        /*0b5c*/ 	.short	0x010a
        /*0b5e*/ 	.byte	0x3f
	.zero		1


	//   ....[37]....
        /*0b60*/ 	.word	0x0000a990
        /*0b64*/ 	.word	0x00000006
        /*0b68*/ 	.word	0x00038870
        /*0b6c*/ 	.short	0x0107
        /*0b6e*/ 	.byte	0x3f
	.zero		1


	//   ....[38]....
        /*0b70*/ 	.word	0x0000aa50
        /*0b74*/ 	.word	0x00000006
        /*0b78*/ 	.word	0x00038870
        /*0b7c*/ 	.short	0x0101
        /*0b7e*/ 	.byte	0x3f
	.zero		1


	//   ....[39]....
        /*0b80*/ 	.word	0x0000aa80
        /*0b84*/ 	.word	0x00000006
        /*0b88*/ 	.word	0x00038840
        /*0b8c*/ 	.short	0x010a
        /*0b8e*/ 	.byte	0x3f
	.zero		1


	//   ....[40]....
        /*0b90*/ 	.word	0x0000b120
        /*0b94*/ 	.word	0x00000006
        /*0b98*/ 	.word	0x00038830
        /*0b9c*/ 	.short	0x0107
        /*0b9e*/ 	.byte	0x3f
	.zero		1


	//   ....[41]....
        /*0ba0*/ 	.word	0x0000b1e0
        /*0ba4*/ 	.word	0x00000006
        /*0ba8*/ 	.word	0x00038830
        /*0bac*/ 	.short	0x0101
        /*0bae*/ 	.byte	0x3f
	.zero		1


	//   ....[42]....
        /*0bb0*/ 	.word	0x0000bbd0
        /*0bb4*/ 	.word	0x000000ff
        /*0bb8*/ 	.word	0x00038800
        /*0bbc*/ 	.short	0x0107
        /*0bbe*/ 	.byte	0x29
	.zero		1


	//   ....[43]....
        /*0bc0*/ 	.word	0x0000bc20
        /*0bc4*/ 	.word	0x000000ff
        /*0bc8*/ 	.word	0x00038800
        /*0bcc*/ 	.short	0x0101
        /*0bce*/ 	.byte	0x29
	.zero		1


	//   ....[44]....
        /*0bd0*/ 	.word	0x0000bc60
        /*0bd4*/ 	.word	0x000000ff
        /*0bd8*/ 	.word	0x00038820
        /*0bdc*/ 	.short	0x010a
        /*0bde*/ 	.byte	0x29
	.zero		1


	//   ....[45]....
        /*0be0*/ 	.word	0x0000bf90
        /*0be4*/ 	.word	0x00000000
        /*0be8*/ 	.word	0x00038880
        /*0bec*/ 	.short	0x010a
        /*0bee*/ 	.byte	0x3f
	.zero		1


	//   ....[46]....
        /*0bf0*/ 	.word	0x0000c480
        /*0bf4*/ 	.word	0x00000000
        /*0bf8*/ 	.word	0x00038870
        /*0bfc*/ 	.short	0x0107
        /*0bfe*/ 	.byte	0x3f
	.zero		1


	//   ....[47]....
        /*0c00*/ 	.word	0x0000c540
        /*0c04*/ 	.word	0x00000000
        /*0c08*/ 	.word	0x00038870
        /*0c0c*/ 	.short	0x0101
        /*0c0e*/ 	.byte	0x3f
	.zero		1


	//   ....[48]....
        /*0c10*/ 	.word	0x0000c570
        /*0c14*/ 	.word	0x00000000
        /*0c18*/ 	.word	0x00038840
        /*0c1c*/ 	.short	0x010a
        /*0c1e*/ 	.byte	0x3f
	.zero		1


	//   ....[49]....
        /*0c20*/ 	.word	0x0000ca40
        /*0c24*/ 	.word	0x00000000
        /*0c28*/ 	.word	0x00038830
        /*0c2c*/ 	.short	0x0107
        /*0c2e*/ 	.byte	0x3f
	.zero		1


	//   ....[50]....
        /*0c30*/ 	.word	0x0000cb00
        /*0c34*/ 	.word	0x00000000
        /*0c38*/ 	.word	0x00038830
        /*0c3c*/ 	.short	0x0101
        /*0c3e*/ 	.byte	0x3f
	.zero		1


	//   ....[51]....
        /*0c40*/ 	.word	0x0000cb90
        /*0c44*/ 	.word	0x00000011
        /*0c48*/ 	.word	0x00038870
        /*0c4c*/ 	.short	0x010a
        /*0c4e*/ 	.byte	0x3f
	.zero		1


	//   ....[52]....
        /*0c50*/ 	.word	0x0000cc20
        /*0c54*/ 	.word	0x00000011
        /*0c58*/ 	.word	0x00038860
        /*0c5c*/ 	.short	0x010a
        /*0c5e*/ 	.byte	0x3f
	.zero		1


	//   ....[53]....
        /*0c60*/ 	.word	0x0000d380
        /*0c64*/ 	.word	0x00000011
        /*0c68*/ 	.word	0x00038850
        /*0c6c*/ 	.short	0x0101
        /*0c6e*/ 	.byte	0x3f
	.zero		1


	//   ....[54]....
        /*0c70*/ 	.word	0x0000d410
        /*0c74*/ 	.word	0x00000011
        /*0c78*/ 	.word	0x00000000
        /*0c7c*/ 	.short	0x0101
        /*0c7e*/ 	.byte	0x3f
	.zero		1


	//   ....[55]....
        /*0c80*/ 	.word	0x0000d4b0
        /*0c84*/ 	.word	0x00000012
        /*0c88*/ 	.word	0x00038870
        /*0c8c*/ 	.short	0x010a
        /*0c8e*/ 	.byte	0x3f
	.zero		1


	//   ....[56]....
        /*0c90*/ 	.word	0x0000d550
        /*0c94*/ 	.word	0x00000012
        /*0c98*/ 	.word	0x00038860
        /*0c9c*/ 	.short	0x010a
        /*0c9e*/ 	.byte	0x3f
	.zero		1


	//   ....[57]....
        /*0ca0*/ 	.word	0x0000dca0
        /*0ca4*/ 	.word	0x00000012
        /*0ca8*/ 	.word	0x00038850
        /*0cac*/ 	.short	0x0101
        /*0cae*/ 	.byte	0x3f
	.zero		1


	//   ....[58]....
        /*0cb0*/ 	.word	0x0000dd90
        /*0cb4*/ 	.word	0x00000012
        /*0cb8*/ 	.word	0x00000000
        /*0cbc*/ 	.short	0x0101
        /*0cbe*/ 	.byte	0x3f
	.zero		1


	//   ....[59]....
        /*0cc0*/ 	.word	0x0000de20
        /*0cc4*/ 	.word	0x00000004
        /*0cc8*/ 	.word	0x00038820
        /*0ccc*/ 	.short	0x010a
        /*0cce*/ 	.byte	0x3f
	.zero		1


	//   ....[60]....
        /*0cd0*/ 	.word	0x0000df50
        /*0cd4*/ 	.word	0x00000003
        /*0cd8*/ 	.word	0x00038840
        /*0cdc*/ 	.short	0x010a
        /*0cde*/ 	.byte	0x3f
	.zero		1


	//   ....[61]....
        /*0ce0*/ 	.word	0x0000dff0
        /*0ce4*/ 	.word	0x0000001d
        /*0ce8*/ 	.word	0x00038840
        /*0cec*/ 	.short	0x010a
        /*0cee*/ 	.byte	0x3f
	.zero		1


	//   ....[62]....
        /*0cf0*/ 	.word	0x0000e030
        /*0cf4*/ 	.word	0x00000003
        /*0cf8*/ 	.word	0x00038860
        /*0cfc*/ 	.short	0x010a
        /*0cfe*/ 	.byte	0x3f
	.zero		1


	//   ....[63]....
        /*0d00*/ 	.word	0x0000e070
        /*0d04*/ 	.word	0x0000001d
        /*0d08*/ 	.word	0x00038860
        /*0d0c*/ 	.short	0x010a
        /*0d0e*/ 	.byte	0x3f
	.zero		1


	//   ....[64]....
        /*0d10*/ 	.word	0x0000e0b0
        /*0d14*/ 	.word	0x00000003
        /*0d18*/ 	.word	0x00038880
        /*0d1c*/ 	.short	0x010a
        /*0d1e*/ 	.byte	0x3f
	.zero		1


	//   ....[65]....
        /*0d20*/ 	.word	0x0000e0f0
        /*0d24*/ 	.word	0x0000001d
        /*0d28*/ 	.word	0x00038880
        /*0d2c*/ 	.short	0x010a
        /*0d2e*/ 	.byte	0x3f
	.zero		1


	//   ....[66]....
        /*0d30*/ 	.word	0x0000e160
        /*0d34*/ 	.word	0x00000003
        /*0d38*/ 	.word	0x00038800
        /*0d3c*/ 	.short	0x010a
        /*0d3e*/ 	.byte	0x3f
	.zero		1


	//   ....[67]....
        /*0d40*/ 	.word	0x0000e1c0
        /*0d44*/ 	.word	0x00000000
        /*0d48*/ 	.word	0x00038830
        /*0d4c*/ 	.short	0x010a
        /*0d4e*/ 	.byte	0x3f
	.zero		1


	//   ....[68]....
        /*0d50*/ 	.word	0x0000e220
        /*0d54*/ 	.word	0x00000008
        /*0d58*/ 	.word	0x00038850
        /*0d5c*/ 	.short	0x010a
        /*0d5e*/ 	.byte	0x3f
	.zero		1


	//   ....[69]....
        /*0d60*/ 	.word	0x0000e290
        /*0d64*/ 	.word	0x00000000
        /*0d68*/ 	.word	0x00038830
        /*0d6c*/ 	.short	0x010a
        /*0d6e*/ 	.byte	0x3f
	.zero		1


	//   ....[70]....
        /*0d70*/ 	.word	0x0000e300
        /*0d74*/ 	.word	0x00000007
        /*0d78*/ 	.word	0x00038850
        /*0d7c*/ 	.short	0x010a
        /*0d7e*/ 	.byte	0x3f
	.zero		1


	//   ....[71]....
        /*0d80*/ 	.word	0x0000e400
        /*0d84*/ 	.word	0x00000006
        /*0d88*/ 	.word	0x00038880
        /*0d8c*/ 	.short	0x010a
        /*0d8e*/ 	.byte	0x3f
	.zero		1


	//   ....[72]....
        /*0d90*/ 	.word	0x0000ee10
        /*0d94*/ 	.word	0x00000006
        /*0d98*/ 	.word	0x00038840
        /*0d9c*/ 	.short	0x010a
        /*0d9e*/ 	.byte	0x3f
	.zero		1


	//   ....[73]....
        /*0da0*/ 	.word	0x000102c0
        /*0da4*/ 	.word	0x00000003
        /*0da8*/ 	.word	0x00038820
        /*0dac*/ 	.short	0x010a
        /*0dae*/ 	.byte	0x3f
	.zero		1


	//   ....[74]....
        /*0db0*/ 	.word	0x00010310
        /*0db4*/ 	.word	0x00000000
        /*0db8*/ 	.word	0x00038880
        /*0dbc*/ 	.short	0x010a
        /*0dbe*/ 	.byte	0x3f
	.zero		1


	//   ....[75]....
        /*0dc0*/ 	.word	0x00010c60
        /*0dc4*/ 	.word	0x00000000
        /*0dc8*/ 	.word	0x00038840
        /*0dcc*/ 	.short	0x010a
        /*0dce*/ 	.byte	0x3f
	.zero		1


	//   ....[76]....
        /*0dd0*/ 	.word	0x00011540
        /*0dd4*/ 	.word	0x00000011
        /*0dd8*/ 	.word	0x00038870
        /*0ddc*/ 	.short	0x010a
        /*0dde*/ 	.byte	0x3f
	.zero		1


	//   ....[77]....
        /*0de0*/ 	.word	0x00011590
        /*0de4*/ 	.word	0x00000011
        /*0de8*/ 	.word	0x00038860
        /*0dec*/ 	.short	0x010a
        /*0dee*/ 	.byte	0x3f
	.zero		1


	//   ....[78]....
        /*0df0*/ 	.word	0x000115e0
        /*0df4*/ 	.word	0x00000012
        /*0df8*/ 	.word	0x00038870
        /*0dfc*/ 	.short	0x010a
        /*0dfe*/ 	.byte	0x3f
	.zero		1


	//   ....[79]....
        /*0e00*/ 	.word	0x00011630
        /*0e04*/ 	.word	0x00000012
        /*0e08*/ 	.word	0x00038860
        /*0e0c*/ 	.short	0x010a
        /*0e0e*/ 	.byte	0x3f
	.zero		1


	//   ....[80]....
        /*0e10*/ 	.word	0x00011680
        /*0e14*/ 	.word	0x00000004
        /*0e18*/ 	.word	0x00038820
        /*0e1c*/ 	.short	0x010a
        /*0e1e*/ 	.byte	0x3f
	.zero		1


	//   ....[81]....
        /*0e20*/ 	.word	0x000116d0
        /*0e24*/ 	.word	0x00000003
        /*0e28*/ 	.word	0x00038840
        /*0e2c*/ 	.short	0x010a
        /*0e2e*/ 	.byte	0x3f
	.zero		1


	//   ....[82]....
        /*0e30*/ 	.word	0x00011720
        /*0e34*/ 	.word	0x0000001d
        /*0e38*/ 	.word	0x00038840
        /*0e3c*/ 	.short	0x010a
        /*0e3e*/ 	.byte	0x3f
	.zero		1


	//   ....[83]....
        /*0e40*/ 	.word	0x00011770
        /*0e44*/ 	.word	0x00000003
        /*0e48*/ 	.word	0x00038860
        /*0e4c*/ 	.short	0x010a
        /*0e4e*/ 	.byte	0x3f
	.zero		1


	//   ....[84]....
        /*0e50*/ 	.word	0x000117c0
        /*0e54*/ 	.word	0x0000001d
        /*0e58*/ 	.word	0x00038860
        /*0e5c*/ 	.short	0x010a
        /*0e5e*/ 	.byte	0x3f
	.zero		1


	//   ....[85]....
        /*0e60*/ 	.word	0x00011810
        /*0e64*/ 	.word	0x00000003
        /*0e68*/ 	.word	0x00038880
        /*0e6c*/ 	.short	0x010a
        /*0e6e*/ 	.byte	0x3f
	.zero		1


	//----- nvinfo : EIATTR_NUM_MBARRIERS
	.align		4
.L_96:
        /*0e70*/ 	.byte	0x03, 0x38
        /*0e72*/ 	.short	0x0016


	//----- nvinfo : EIATTR_EXIT_INSTR_OFFSETS
	.align		4
        /*0e74*/ 	.byte	0x04, 0x1c
        /*0e76*/ 	.short	(.L_98 - .L_97)


	//   ....[0]....
.L_97:
        /*0e78*/ 	.word	0x00000970


	//   ....[1]....
        /*0e7c*/ 	.word	0x00008f30


	//   ....[2]....
        /*0e80*/ 	.word	0x0000de90


	//   ....[3]....
        /*0e84*/ 	.word	0x0000e140


	//----- nvinfo : EIATTR_MAX_THREADS
	.align		4
.L_98:
        /*0e88*/ 	.byte	0x04, 0x05
        /*0e8a*/ 	.short	(.L_100 - .L_99)
.L_99:
        /*0e8c*/ 	.word	0x00000180
        /*0e90*/ 	.word	0x00000001
        /*0e94*/ 	.word	0x00000001


	//----- nvinfo : EIATTR_CRS_STACK_SIZE
	.align		4
.L_100:
        /*0e98*/ 	.byte	0x04, 0x1e
        /*0e9a*/ 	.short	(.L_102 - .L_101)
.L_101:
        /*0e9c*/ 	.word	0x00000000


	//----- nvinfo : EIATTR_CBANK_PARAM_SIZE
	.align		4
.L_102:
        /*0ea0*/ 	.byte	0x03, 0x19
        /*0ea2*/ 	.short	0x0a70


	//----- nvinfo : EIATTR_PARAM_CBANK
	.align		4
        /*0ea4*/ 	.byte	0x04, 0x0a
        /*0ea6*/ 	.short	(.L_104 - .L_103)
	.align		4
.L_103:
        /*0ea8*/ 	.word	index@(.nv.constant0._ZN7cutlass13device_kernelIN5flash11enable_sm90INS1_16FlashAttnFwdSm90INS1_25CollectiveMainloopFwdSm90ILi2EN4cute5tupleIJNS5_1CILi1EEES8_S8_EEENS6_IJNS7_ILi128EEESA_NS7_ILi256EEEEEELi256ENS_12float_e4m3_tEfNS_4arch4Sm90ELb0ELb0ELb0ELb0ELb1ELb0ELb0ELb1ELb0ELb1ELb0ELb0EEENS1_21CollectiveEpilogueFwdINS6_IJSA_SB_SA_EEES9_NS_10bfloat16_tESF_Li256ELb0ELb1ELb0ELb1EEENS1_29StaticPersistentTileSchedulerILb0EEEEEEEEEvNT_6ParamsE)
        /*0eac*/ 	.short	0x0210
        /*0eae*/ 	.short	0x0a70


	//----- nvinfo : EIATTR_SW_WAR
	.align		4
.L_104:
        /*0eb0*/ 	.byte	0x04, 0x36
        /*0eb2*/ 	.short	(.L_106 - .L_105)
.L_105:
        /*0eb4*/ 	.word	0x00000008
.L_106:


//--------------------- .nv.info._ZN7cutlass13device_kernelIN5flash11enable_sm90INS1_16FlashAttnFwdSm90INS1_25CollectiveMainloopFwdSm90ILi2EN4cute5tupleIJNS5_1CILi1EEES8_S8_EEENS6_IJNS7_ILi128EEESA_NS7_ILi256EEEEEELi256ENS_12float_e4m3_tEfNS_4arch4Sm90ELb0ELb0ELb0ELb1ELb1ELb0ELb0ELb1ELb0ELb1ELb0ELb0EEENS1_21CollectiveEpilogueFwdINS6_IJSA_SB_SA_EEES9_NS_10bfloat16_tESF_Li256ELb1ELb1ELb0ELb1EEENS1_36VarlenDynamicPersistentTileSchedulerILi128ELi128ELi256ELi128ELb0ELb1ELb1ELb0ELb1ELb1EEEEEEEEEvNT_6ParamsE --------------------------
	.section	.nv.info._ZN7cutlass13device_kernelIN5flash11enable_sm90INS1_16FlashAttnFwdSm90INS1_25CollectiveMainloopFwdSm90ILi2EN4cute5tupleIJNS5_1CILi1EEES8_S8_EEENS6_IJNS7_ILi128EEESA_NS7_ILi256EEEEEELi256ENS_12float_e4m3_tEfNS_4arch4Sm90ELb0ELb0ELb0ELb1ELb1ELb0ELb0ELb1ELb0ELb1ELb0ELb0EEENS1_21CollectiveEpilogueFwdINS6_IJSA_SB_SA_EEES9_NS_10bfloat16_tESF_Li256ELb1ELb1ELb0ELb1EEENS1_36VarlenDynamicPersistentTileSchedulerILi128ELi128ELi256ELi128ELb0ELb1ELb1ELb0ELb1ELb1EEEEEEEEEvNT_6ParamsE,"",@"SHT_CUDA_INFO"
	.sectionflags	@""
	.align	4


	//----- nvinfo : EIATTR_CUDA_API_VERSION
	.align		4
        /*0000*/ 	.byte	0x04, 0x37
        /*0002*/ 	.short	(.L_108 - .L_107)
.L_107:
        /*0004*/ 	.word	0x00000082


	//----- nvinfo : EIATTR_KPARAM_INFO
	.align		4
.L_108:
        /*0008*/ 	.byte	0x04, 0x17
        /*000a*/ 	.short	(.L_110 - .L_109)
.L_109:
        /*000c*/ 	.word	0x00000000
        /*0010*/ 	.short	0x0000
        /*0012*/ 	.short	0x0070
        /*0014*/ 	.byte	0x00, 0xf0, 0x01, 0x2a


	//----- nvinfo : EIATTR_SPARSE_MMA_MASK
	.align		4
.L_110:
        /*0018*/ 	.byte	0x03, 0x50
        /*001a*/ 	.short	0x0000


	//----- nvinfo : EIATTR_MAXREG_COUNT
	.align		4
        /*001c*/ 	.byte	0x03, 0x1b
        /*001e*/ 	.short	0x00a8


	//----- nvinfo : EIATTR_NUM_BARRIERS
	.align		4
        /*0020*/ 	.byte	0x02, 0x4c
        /*0022*/ 	.byte	0x10
	.zero		1


	//----- nvinfo : EIATTR_EXTERNS
	.align		4
        /*0024*/ 	.byte	0x04, 0x0f
        /*0026*/ 	.short	(.L_112 - .L_111)


	//   ....[0]....
	.align		4
.L_111:
        /*0028*/ 	.word	index@(__assertfail)


	//----- nvinfo : EIATTR_ANNOTATIONS
	.align		4
.L_112:
        /*002c*/ 	.byte	0x04, 0x55
        /*002e*/ 	.short	(.L_114 - .L_113)


	//   ....[0]....
.L_113:
        /*0030*/ 	.word	0x00000001
        /*0034*/ 	.byte	0xc0, 0xaf, 0x00, 0x00, 0x01, 0x00, 0x00, 0x00, 0x00, 0xb2, 0x00, 0x00, 0x01, 0x00, 0x00, 0x00
        /*0044*/ 	.byte	0x30, 0xb2, 0x00, 0x00, 0x01, 0x00, 0x00, 0x00, 0x50, 0xb2, 0x00, 0x00, 0x01, 0x00, 0x00, 0x00
        /*0054*/ 	.byte	0xa0, 0xb2, 0x00, 0x00, 0x01, 0x00, 0x00, 0x00, 0x70, 0xd4, 0x00, 0x00, 0x01, 0x00, 0x00, 0x00
        /*0064*/ 	.byte	0xb0, 0xdd, 0x00, 0x00, 0x01, 0x00, 0x00, 0x00, 0xd0, 0xdd, 0x00, 0x00, 0x01, 0x00, 0x00, 0x00
        /*0074*/ 	.byte	0x90, 0xee, 0x00, 0x00, 0x01, 0x00, 0x00, 0x00, 0xa0, 0xee, 0x00, 0x00, 0x01, 0x00, 0x00, 0x00
        /*0084*/ 	.byte	0xb0, 0xf8, 0x00, 0x00, 0x01, 0x00, 0x00, 0x00, 0xc0, 0xf8, 0x00, 0x00, 0x01, 0x00, 0x00, 0x00
        /*0094*/ 	.byte	0x20, 0x0a, 0x01, 0x00


	//----- nvinfo : EIATTR_MERCURY_ISA_VERSION
	.align		4
.L_114:
        /*0098*/ 	.byte	0x03, 0x5f
        /*009a*/ 	.short	0x0101


	//----- nvinfo : EIATTR_UNUSED_LOAD_BYTE_OFFSET
	.align		4
        /*009c*/ 	.byte	0x04, 0x44
        /*009e*/ 	.short	(.L_116 - .L_115)


	//   ....[0]....
.L_115:
        /*00a0*/ 	.word	0x00000980
        /*00a4*/ 	.word	0x0000fff0


	//   ....[1]....
        /*00a8*/ 	.word	0x00006bf0
        /*00ac*/ 	.word	0x0000fff0


	//----- nvinfo : EIATTR_INT_WARP_WIDE_INSTR_OFFSETS
	.align		4
.L_116:
        /*00b0*/ 	.byte	0x04, 0x31
        /*00b2*/ 	.short	(.L_118 - .L_117)


	//   ....[0]....
.L_117:
        /*00b4*/ 	.word	0x000000c0


	//   ....[1]....
        /*00b8*/ 	.word	0x000000d0


	//   ....[2]....
        /*00bc*/ 	.word	0x00000170


	//   ....[3]....
        /*00c0*/ 	.word	0x0000b890


	//   ....[4]....
        /*00c4*/ 	.word	0x0000b920


	//   ....[5]....
        /*00c8*/ 	.word	0x0000f6f0


	//   ....[6]....
        /*00cc*/ 	.word	0x0000f780


	//----- nvinfo : EIATTR_COOP_GROUP_MASK_REGIDS
	.align		4
.L_118:
        /*00d0*/ 	.byte	0x04, 0x29
        /*00d2*/ 	.short	(.L_120 - .L_119)


	//   ....[0]....
.L_119:
        /*00d4*/ 	.word	0xffffffff


	//   ....[1]....
        /*00d8*/ 	.word	0xffffffff


	//   ....[2]....
        /*00dc*/ 	.word	0xffffffff


	//   ....[3]....
        /*00e0*/ 	.word	0xffffffff


	//   ....[4]....
        /*00e4*/ 	.word	0xffffffff


	//   ....[5]....
        /*00e8*/ 	.word	0xffffffff


	//   ....[6]....
        /*00ec*/ 	.word	0xffffffff


	//   ....[7]....
        /*00f0*/ 	.word	0xffffffff


	//   ....[8]....
        /*00f4*/ 	.word	0xffffffff


	//   ....[9]....
        /*00f8*/ 	.word	0xffffffff


	//   ....[10]....
        /*00fc*/ 	.word	0xffffffff


	//   ....[11]....
        /*0100*/ 	.word	0xffffffff


	//   ....[12]....
        /*0104*/ 	.word	0xffffffff


	//   ....[13]....
        /*0108*/ 	.word	0xffffffff


	//   ....[14]....
        /*010c*/ 	.word	0xffffffff


	//   ....[15]....
        /*0110*/ 	.word	0xffffffff


	//   ....[16]....
        /*0114*/ 	.word	0xffffffff


	//   ....[17]....
        /*0118*/ 	.word	0xffffffff


	//   ....[18]....
        /*011c*/ 	.word	0xffffffff


	//   ....[19]....
        /*0120*/ 	.word	0xffffffff


	//   ....[20]....
        /*0124*/ 	.word	0xffffffff


	//   ....[21]....
        /*0128*/ 	.word	0xffffffff


	//   ....[22]....
        /*012c*/ 	.word	0xffffffff


	//   ....[23]....
        /*0130*/ 	.word	0xffffffff


	//   ....[24]....
        /*0134*/ 	.word	0xffffffff


	//   ....[25]....
        /*0138*/ 	.word	0xffffffff


	//   ....[26]....
        /*013c*/ 	.word	0xffffffff


	//   ....[27]....
        /*0140*/ 	.word	0xffffffff


	//   ....[28]....
        /*0144*/ 	.word	0xffffffff


	//   ....[29]....
        /*0148*/ 	.word	0xffffffff


	//   ....[30]....
        /*014c*/ 	.word	0xffffffff


	//   ....[31]....
        /*0150*/ 	.word	0xffffffff


	//   ....[32]....
        /*0154*/ 	.word	0xffffffff


	//   ....[33]....
        /*0158*/ 	.word	0xffffffff


	//   ....[34]....
        /*015c*/ 	.word	0xffffffff


	//   ....[35]....
        /*0160*/ 	.word	0xffffffff


	//   ....[36]....
        /*0164*/ 	.word	0xffffffff


	//   ....[37]....
        /*0168*/ 	.word	0xffffffff


	//   ....[38]....
        /*016c*/ 	.word	0xffffffff


	//   ....[39]....
        /*0170*/ 	.word	0xffffffff


	//   ....[40]....
        /*0174*/ 	.word	0xffffffff


	//   ....[41]....
        /*0178*/ 	.word	0xffffffff


	//   ....[42]....
        /*017c*/ 	.word	0xffffffff


	//   ....[43]....
        /*0180*/ 	.word	0xffffffff


	//   ....[44]....
        /*0184*/ 	.word	0xffffffff


	//   ....[45]....
        /*0188*/ 	.word	0xffffffff


	//   ....[46]....
        /*018c*/ 	.word	0xffffffff


	//   ....[47]....
        /*0190*/ 	.word	0xffffffff


	//   ....[48]....
        /*0194*/ 	.word	0xffffffff


	//   ....[49]....
        /*0198*/ 	.word	0xffffffff


	//   ....[50]....
        /*019c*/ 	.word	0xffffffff


	//   ....[51]....
        /*01a0*/ 	.word	0xffffffff


	//   ....[52]....
        /*01a4*/ 	.word	0xffffffff


	//   ....[53]....
        /*01a8*/ 	.word	0xffffffff


	//   ....[54]....
        /*01ac*/ 	.word	0xffffffff


	//   ....[55]....
        /*01b0*/ 	.word	0xffffffff


	//   ....[56]....
        /*01b4*/ 	.word	0xffffffff


	//   ....[57]....
        /*01b8*/ 	.word	0xffffffff


	//   ....[58]....
        /*01bc*/ 	.word	0xffffffff


	//   ....[59]....
        /*01c0*/ 	.word	0xffffffff


	//   ....[60]....
        /*01c4*/ 	.word	0xffffffff


	//   ....[61]....
        /*01c8*/ 	.word	0xffffffff


	//   ....[62]....
        /*01cc*/ 	.word	0xffffffff


	//   ....[63]....
        /*01d0*/ 	.word	0xffffffff


	//   ....[64]....
        /*01d4*/ 	.word	0xffffffff


	//   ....[65]....
        /*01d8*/ 	.word	0xffffffff


	//   ....[66]....
        /*01dc*/ 	.word	0xffffffff


	//   ....[67]....
        /*01e0*/ 	.word	0xffffffff


	//   ....[68]....
        /*01e4*/ 	.word	0xffffffff


	//   ....[69]....
        /*01e8*/ 	.word	0xffffffff


	//   ....[70]....
        /*01ec*/ 	.word	0xffffffff


	//   ....[71]....
        /*01f0*/ 	.word	0xffffffff


	//   ....[72]....
        /*01f4*/ 	.word	0xffffffff


	//   ....[73]....
        /*01f8*/ 	.word	0xffffffff


	//   ....[74]....
        /*01fc*/ 	.word	0xffffffff


	//   ....[75]....
        /*0200*/ 	.word	0xffffffff


	//   ....[76]....
        /*0204*/ 	.word	0xffffffff


	//   ....[77]....
        /*0208*/ 	.word	0xffffffff


	//   ....[78]....
        /*020c*/ 	.word	0xffffffff


	//   ....[79]....
        /*0210*/ 	.word	0xffffffff


	//   ....[80]....
        /*0214*/ 	.word	0xffffffff


	//   ....[81]....
        /*0218*/ 	.word	0xffffffff


	//   ....[82]....
        /*021c*/ 	.word	0xffffffff


	//   ....[83]....
        /*0220*/ 	.word	0xffffffff


	//   ....[84]....
        /*0224*/ 	.word	0xffffffff


	//   ....[85]....
        /*0228*/ 	.word	0xffffffff


	//   ....[86]....
        /*022c*/ 	.word	0xffffffff


	//   ....[87]....
        /*0230*/ 	.word	0xffffffff


	//   ....[88]....
        /*0234*/ 	.word	0xffffffff


	//   ....[89]....
        /*0238*/ 	.word	0xffffffff


	//   ....[90]....
        /*023c*/ 	.word	0xffffffff


	//   ....[91]....
        /*0240*/ 	.word	0xffffffff


	//   ....[92]....
        /*0244*/ 	.word	0xffffffff


	//   ....[93]....
        /*0248*/ 	.word	0xffffffff


	//   ....[94]....
        /*024c*/ 	.word	0xffffffff


	//   ....[95]....
        /*0250*/ 	.word	0xffffffff


	//   ....[96]....
        /*0254*/ 	.word	0xffffffff


	//   ....[97]....
        /*0258*/ 	.word	0xffffffff


	//   ....[98]....
        /*025c*/ 	.word	0xffffffff


	//   ....[99]....
        /*0260*/ 	.word	0xffffffff


	//   ....[100]....
        /*0264*/ 	.word	0xffffffff


	//   ....[101]....
        /*0268*/ 	.word	0xffffffff


	//   ....[102]....
        /*026c*/ 	.word	0xffffffff


	//   ....[103]....
        /*0270*/ 	.word	0xffffffff


	//   ....[104]....
        /*0274*/ 	.word	0xffffffff


	//   ....[105]....
        /*0278*/ 	.word	0xffffffff


	//   ....[106]....
        /*027c*/ 	.word	0xffffffff


	//   ....[107]....
        /*0280*/ 	.word	0xffffffff


	//   ....[108]....
        /*0284*/ 	.word	0xffffffff


	//   ....[109]....
        /*0288*/ 	.word	0xffffffff


	//   ....[110]....
        /*028c*/ 	.word	0xffffffff


	//   ....[111]....
        /*0290*/ 	.word	0xffffffff


	//   ....[112]....
        /*0294*/ 	.word	0xffffffff


	//   ....[113]....
        /*0298*/ 	.word	0xffffffff


	//   ....[114]....
        /*029c*/ 	.word	0xffffffff


	//   ....[115]....
        /*02a0*/ 	.word	0xffffffff


	//   ....[116]....
        /*02a4*/ 	.word	0xffffffff


	//   ....[117]....
        /*02a8*/ 	.word	0xffffffff


	//   ....[118]....
        /*02ac*/ 	.word	0xffffffff


	//   ....[119]....
        /*02b0*/ 	.word	0xffffffff


	//   ....[120]....
        /*02b4*/ 	.word	0xffffffff


	//   ....[121]....
        /*02b8*/ 	.word	0xffffffff


	//   ....[122]....
        /*02bc*/ 	.word	0xffffffff


	//   ....[123]....
        /*02c0*/ 	.word	0xffffffff


	//   ....[124]....
        /*02c4*/ 	.word	0xffffffff


	//   ....[125]....
        /*02c8*/ 	.word	0xffffffff


	//   ....[126]....
        /*02cc*/ 	.word	0xffffffff


	//   ....[127]....
        /*02d0*/ 	.word	0xffffffff


	//   ....[128]....
        /*02d4*/ 	.word	0xffffffff


	//   ....[129]....
        /*02d8*/ 	.word	0xffffffff


	//   ....[130]....
        /*02dc*/ 	.word	0xffffffff


	//   ....[131]....
        /*02e0*/ 	.word	0xffffffff


	//   ....[132]....
        /*02e4*/ 	.word	0xffffffff


	//   ....[133]....
        /*02e8*/ 	.word	0xffffffff


	//   ....[134]....
        /*02ec*/ 	.word	0xffffffff


	//   ....[135]....
        /*02f0*/ 	.word	0xffffffff


	//   ....[136]....
        /*02f4*/ 	.word	0xffffffff


	//   ....[137]....
        /*02f8*/ 	.word	0xffffffff


	//   ....[138]....
        /*02fc*/ 	.word	0xffffffff


	//   ....[139]....
        /*0300*/ 	.word	0xffffffff


	//   ....[140]....
        /*0304*/ 	.word	0xffffffff


	//   ....[141]....
        /*0308*/ 	.word	0xffffffff


	//   ....[142]....
        /*030c*/ 	.word	0xffffffff


	//   ....[143]....
        /*0310*/ 	.word	0xffffffff


	//   ....[144]....
        /*0314*/ 	.word	0xffffffff


	//   ....[145]....
        /*0318*/ 	.word	0xffffffff


	//   ....[146]....
        /*031c*/ 	.word	0xffffffff


	//   ....[147]....
        /*0320*/ 	.word	0xffffffff


	//   ....[148]....
        /*0324*/ 	.word	0xffffffff


	//   ....[149]....
        /*0328*/ 	.word	0xffffffff


	//   ....[150]....
        /*032c*/ 	.word	0xffffffff


	//   ....[151]....
        /*0330*/ 	.word	0xffffffff


	//   ....[152]....
        /*0334*/ 	.word	0xffffffff


	//   ....[153]....
        /*0338*/ 	.word	0xffffffff


	//   ....[154]....
        /*033c*/ 	.word	0xffffffff


	//   ....[155]....
        /*0340*/ 	.word	0xffffffff


	//   ....[156]....
        /*0344*/ 	.word	0xffffffff


	//   ....[157]....
        /*0348*/ 	.word	0xffffffff


	//   ....[158]....
        /*034c*/ 	.word	0xffffffff


	//   ....[159]....
        /*0350*/ 	.word	0xffffffff


	//   ....[160]....
        /*0354*/ 	.word	0xffffffff


	//   ....[161]....
        /*0358*/ 	.word	0xffffffff


	//   ....[162]....
        /*035c*/ 	.word	0xffffffff


	//   ....[163]....
        /*0360*/ 	.word	0xffffffff


	//   ....[164]....
        /*0364*/ 	.word	0xffffffff


	//   ....[165]....
        /*0368*/ 	.word	0xffffffff


	//   ....[166]....
        /*036c*/ 	.word	0xffffffff


	//   ....[167]....
        /*0370*/ 	.word	0xffffffff


	//   ....[168]....
        /*0374*/ 	.word	0xffffffff


	//   ....[169]....
        /*0378*/ 	.word	0xffffffff


	//   ....[170]....
        /*037c*/ 	.word	0xffffffff


	//   ....[171]....
        /*0380*/ 	.word	0xffffffff


	//   ....[172]....
        /*0384*/ 	.word	0xffffffff


	//   ....[173]....
        /*0388*/ 	.word	0xffffffff


	//   ....[174]....
        /*038c*/ 	.word	0xffffffff


	//   ....[175]....
        /*0390*/ 	.word	0xffffffff


	//   ....[176]....
        /*0394*/ 	.word	0xffffffff


	//   ....[177]....
        /*0398*/ 	.word	0xffffffff


	//   ....[178]....
        /*039c*/ 	.word	0xffffffff


	//   ....[179]....
        /*03a0*/ 	.word	0xffffffff


	//   ....[180]....
        /*03a4*/ 	.word	0xffffffff


	//   ....[181]....
        /*03a8*/ 	.word	0xffffffff


	//   ....[182]....
        /*03ac*/ 	.word	0xffffffff


	//   ....[183]....
        /*03b0*/ 	.word	0xffffffff


	//   ....[184]....
        /*03b4*/ 	.word	0xffffffff


	//   ....[185]....
        /*03b8*/ 	.word	0xffffffff


	//   ....[186]....
        /*03bc*/ 	.word	0xffffffff


	//   ....[187]....
        /*03c0*/ 	.word	0xffffffff


	//   ....[188]....
        /*03c4*/ 	.word	0xffffffff


	//   ....[189]....
        /*03c8*/ 	.word	0xffffffff


	//   ....[190]....
        /*03cc*/ 	.word	0xffffffff


	//   ....[191]....
        /*03d0*/ 	.word	0xffffffff


	//   ....[192]....
        /*03d4*/ 	.word	0xffffffff


	//   ....[193]....
        /*03d8*/ 	.word	0xffffffff


	//   ....[194]....
        /*03dc*/ 	.word	0xffffffff


	//   ....[195]....
        /*03e0*/ 	.word	0xffffffff


	//   ....[196]....
        /*03e4*/ 	.word	0xffffffff


	//   ....[197]....
        /*03e8*/ 	.word	0xffffffff


	//   ....[198]....
        /*03ec*/ 	.word	0xffffffff


	//   ....[199]....
        /*03f0*/ 	.word	0xffffffff


	//   ....[200]....
        /*03f4*/ 	.word	0xffffffff


	//   ....[201]....
        /*03f8*/ 	.word	0xffffffff


	//   ....[202]....
        /*03fc*/ 	.word	0xffffffff


	//   ....[203]....
        /*0400*/ 	.word	0xffffffff


	//   ....[204]....
        /*0404*/ 	.word	0xffffffff


	//   ....[205]....
        /*0408*/ 	.word	0xffffffff


	//   ....[206]....
        /*040c*/ 	.word	0xffffffff


	//   ....[207]....
        /*0410*/ 	.word	0xffffffff


	//   ....[208]....
        /*0414*/ 	.word	0xffffffff


	//   ....[209]....
        /*0418*/ 	.word	0xffffffff


	//   ....[210]....
        /*041c*/ 	.word	0xffffffff


	//   ....[211]....
        /*0420*/ 	.word	0xffffffff


	//   ....[212]....
        /*0424*/ 	.word	0xffffffff


	//   ....[213]....
        /*0428*/ 	.word	0xffffffff


	//   ....[214]....
        /*042c*/ 	.word	0xffffffff


	//   ....[215]....
        /*0430*/ 	.word	0xffffffff


	//   ....[216]....
        /*0434*/ 	.word	0xffffffff


	//   ....[217]....
        /*0438*/ 	.word	0x0500000f


	//   ....[218]....
        /*043c*/ 	.word	0x0500000f


	//   ....[219]....
        /*0440*/ 	.word	0x0500000f


	//   ....[220]....
        /*0444*/ 	.word	0x0500000f


	//   ....[221]....
        /*0448*/ 	.word	0x0500000f


	//   ....[222]....
        /*044c*/ 	.word	0x0500000f


	//   ....[223]....
        /*0450*/ 	.word	0x0500000f


	//   ....[224]....
        /*0454*/ 	.word	0x0500000f


	//   ....[225]....
        /*0458*/ 	.word	0x0500000f


	//   ....[226]....
        /*045c*/ 	.word	0x0500000f


	//   ....[227]....
        /*0460*/ 	.word	0x0500000f


	//   ....[228]....
        /*0464*/ 	.word	0x0500000f


	//   ....[229]....
        /*0468*/ 	.word	0x0500000f


	//   ....[230]....
        /*046c*/ 	.word	0x0500000f


	//   ....[231]....
        /*0470*/ 	.word	0x0500000f


	//   ....[232]....
        /*0474*/ 	.word	0x0500000f


	//   ....[233]....
        /*0478*/ 	.word	0x0500000f


	//   ....[234]....
        /*047c*/ 	.word	0x0500000f


	//   ....[235]....
        /*0480*/ 	.word	0x0500000f


	//   ....[236]....
        /*0484*/ 	.word	0x0500000f


	//   ....[237]....
        /*0488*/ 	.word	0x0500000f


	//   ....[238]....
        /*048c*/ 	.word	0x0500000f


	//   ....[239]....
        /*0490*/ 	.word	0x0500000f


	//   ....[240]....
        /*0494*/ 	.word	0x0500000f


	//   ....[241]....
        /*0498*/ 	.word	0x0500000f


	//   ....[242]....
        /*049c*/ 	.word	0x0500000f


	//   ....[243]....
        /*04a0*/ 	.word	0x0500000f


	//   ....[244]....
        /*04a4*/ 	.word	0x0500000f


	//   ....[245]....
        /*04a8*/ 	.word	0x0500000f


	//   ....[246]....
        /*04ac*/ 	.word	0x0500000f


	//   ....[247]....
        /*04b0*/ 	.word	0x0500000f


	//   ....[248]....
        /*04b4*/ 	.word	0x0500000f


	//   ....[249]....
        /*04b8*/ 	.word	0x0500000f


	//   ....[250]....
        /*04bc*/ 	.word	0x0500000f


	//   ....[251]....
        /*04c0*/ 	.word	0x0500000f


	//   ....[252]....
        /*04c4*/ 	.word	0x0500000f


	//   ....[253]....
        /*04c8*/ 	.word	0x0500000f


	//   ....[254]....
        /*04cc*/ 	.word	0x0500000f


	//   ....[255]....
        /*04d0*/ 	.word	0x0500000f


	//   ....[0]....
        /*04d4*/ 	.word	0x0500000f


	//   ....[1]....
        /*04d8*/ 	.word	0x0500000f


	//   ....[2]....
        /*04dc*/ 	.word	0x0500000f


	//   ....[3]....
        /*04e0*/ 	.word	0x0500000f


	//   ....[4]....
        /*04e4*/ 	.word	0x0500000f


	//   ....[5]....
        /*04e8*/ 	.word	0x0500000f


	//   ....[6]....
        /*04ec*/ 	.word	0x0500000f


	//   ....[7]....
        /*04f0*/ 	.word	0x0500000f


	//   ....[8]....
        /*04f4*/ 	.word	0x0500000f


	//   ....[9]....
        /*04f8*/ 	.word	0x0500000f


	//   ....[10]....
        /*04fc*/ 	.word	0x0500000f


	//   ....[11]....
        /*0500*/ 	.word	0x0500000f


	//   ....[12]....
        /*0504*/ 	.word	0x0500000f


	//   ....[13]....
        /*0508*/ 	.word	0x0500000f


	//   ....[14]....
        /*050c*/ 	.word	0x0500000f


	//   ....[15]....
        /*0510*/ 	.word	0x0500000f


	//   ....[16]....
        /*0514*/ 	.word	0x0500000f


	//   ....[17]....
        /*0518*/ 	.word	0x0500000f


	//   ....[18]....
        /*051c*/ 	.word	0x0500000f


	//   ....[19]....
        /*0520*/ 	.word	0x0500000f


	//   ....[20]....
        /*0524*/ 	.word	0x0500000f


	//   ....[21]....
        /*0528*/ 	.word	0x0500000f


	//   ....[22]....
        /*052c*/ 	.word	0x0500000f


	//   ....[23]....
        /*0530*/ 	.word	0x0500000f


	//   ....[24]....
        /*0534*/ 	.word	0x0500000f


	//   ....[25]....
        /*0538*/ 	.word	0x0500000f


	//   ....[26]....
        /*053c*/ 	.word	0x0500000f


	//   ....[27]....
        /*0540*/ 	.word	0x0500000f


	//   ....[28]....
        /*0544*/ 	.word	0x0500000f


	//   ....[29]....
        /*0548*/ 	.word	0x0500000f


	//   ....[30]....
        /*054c*/ 	.word	0x0500000f


	//   ....[31]....
        /*0550*/ 	.word	0x0500000f


	//   ....[32]....
        /*0554*/ 	.word	0x0500000f


	//   ....[33]....
        /*0558*/ 	.word	0x0500000f


	//   ....[34]....
        /*055c*/ 	.word	0x0500000f


	//   ....[35]....
        /*0560*/ 	.word	0x0500000f


	//   ....[36]....
        /*0564*/ 	.word	0x0500000f


	//   ....[37]....
        /*0568*/ 	.word	0x0500000f


	//   ....[38]....
        /*056c*/ 	.word	0x0500000f


	//   ....[39]....
        /*0570*/ 	.word	0x0500000f


	//   ....[40]....
        /*0574*/ 	.word	0x0500000f


	//   ....[41]....
        /*0578*/ 	.word	0x0500000f


	//   ....[42]....
        /*057c*/ 	.word	0x0500000f


	//----- nvinfo : EIATTR_COOP_GROUP_INSTR_OFFSETS
	.align		4
.L_120:
        /*0580*/ 	.byte	0x04, 0x28
        /*0582*/ 	.short	(.L_122 - .L_121)


	//   ....[0]....
.L_121:
        /*0584*/ 	.word	0x00000080


	//   ....[1]....
        /*0588*/ 	.word	0x00000090


	//   ....[2]....
        /*058c*/ 	.word	0x000002d0


	//   ....[3]....
        /*0590*/ 	.word	0x00000430


	//   ....[4]....
        /*0594*/ 	.word	0x00000550


	//   ....[5]....
        /*0598*/ 	.word	0x000006b0


	//   ....[6]....
        /*059c*/ 	.word	0x00001890


	//   ....[7]....
        /*05a0*/ 	.word	0x00002840


	//   ....[8]....
        /*05a4*/ 	.word	0x00002940


	//   ....[9]....
        /*05a8*/ 	.word	0x00002e90


	//   ....[10]....
        /*05ac*/ 	.word	0x00002f10


	//   ....[11]....
        /*05b0*/ 	.word	0x000043f0


	//   ....[12]....
        /*05b4*/ 	.word	0x00004410


	//   ....[13]....
        /*05b8*/ 	.word	0x00004bb0


	//   ....[14]....
        /*05bc*/ 	.word	0x00004d80


	//   ....[15]....
        /*05c0*/ 	.word	0x00006160


	//   ....[16]....
        /*05c4*/ 	.word	0x00006190


	//   ....[17]....
        /*05c8*/ 	.word	0x00006210


	//   ....[18]....
        /*05cc*/ 	.word	0x00006220


	//   ....[19]....
        /*05d0*/ 	.word	0x00007b70


	//   ....[20]....
        /*05d4*/ 	.word	0x00007ba0


	//   ....[21]....
        /*05d8*/ 	.word	0x00007bc0


	//   ....[22]....
        /*05dc*/ 	.word	0x00007bd0


	//   ....[23]....
        /*05e0*/ 	.word	0x00007be0


	//   ....[24]....
        /*05e4*/ 	.word	0x00007bf0


	//   ....[25]....
        /*05e8*/ 	.word	0x00007c00


	//   ....[26]....
        /*05ec*/ 	.word	0x00007c10


	//   ....[27]....
        /*05f0*/ 	.word	0x00007c20


	//   ....[28]....
        /*05f4*/ 	.word	0x00007c50


	//   ....[29]....
        /*05f8*/ 	.word	0x00007c60


	//   ....[30]....
        /*05fc*/ 	.word	0x00007c90


	//   ....[31]....
        /*0600*/ 	.word	0x00007cc0


	//   ....[32]....
        /*0604*/ 	.word	0x00007cd0


	//   ....[33]....
        /*0608*/ 	.word	0x00007ce0


	//   ....[34]....
        /*060c*/ 	.word	0x00007d10


	//   ....[35]....
        /*0610*/ 	.word	0x00007d20


	//   ....[36]....
        /*0614*/ 	.word	0x00007d30


	//   ....[37]....
        /*0618*/ 	.word	0x00007d40


	//   ....[38]....
        /*061c*/ 	.word	0x00007d60


	//   ....[39]....
        /*0620*/ 	.word	0x00007d70


	//   ....[40]....
        /*0624*/ 	.word	0x00007d90


	//   ....[41]....
        /*0628*/ 	.word	0x00007dc0


	//   ....[42]....
        /*062c*/ 	.word	0x00007dd0


	//   ....[43]....
        /*0630*/ 	.word	0x00007e20


	//   ....[44]....
        /*0634*/ 	.word	0x00007e30


	//   ....[45]....
        /*0638*/ 	.word	0x00007e40


	//   ....[46]....
        /*063c*/ 	.word	0x00007e60


	//   ....[47]....
        /*0640*/ 	.word	0x00007e80


	//   ....[48]....
        /*0644*/ 	.word	0x00007ea0


	//   ....[49]....
        /*0648*/ 	.word	0x00007eb0


	//   ....[50]....
        /*064c*/ 	.word	0x00007ec0


	//   ....[51]....
        /*0650*/ 	.word	0x00007ed0


	//   ....[52]....
        /*0654*/ 	.word	0x00007ef0


	//   ....[53]....
        /*0658*/ 	.word	0x00007f00


	//   ....[54]....
        /*065c*/ 	.word	0x00007f10


	//   ....[55]....
        /*0660*/ 	.word	0x00007f20


	//   ....[56]....
        /*0664*/ 	.word	0x00007f40


	//   ....[57]....
        /*0668*/ 	.word	0x00007f50


	//   ....[58]....
        /*066c*/ 	.word	0x00007f60


	//   ....[59]....
        /*0670*/ 	.word	0x00007f70


	//   ....[60]....
        /*0674*/ 	.word	0x00007f80


	//   ....[61]....
        /*0678*/ 	.word	0x00007f90


	//   ....[62]....
        /*067c*/ 	.word	0x00007fa0


	//   ....[63]....
        /*0680*/ 	.word	0x00007fb0


	//   ....[64]....
        /*0684*/ 	.word	0x00007fc0


	//   ....[65]....
        /*0688*/ 	.word	0x00007fd0


	//   ....[66]....
        /*068c*/ 	.word	0x00007fe0


	//   ....[67]....
        /*0690*/ 	.word	0x00007ff0


	//   ....[68]....
        /*0694*/ 	.word	0x00008010


	//   ....[69]....
        /*0698*/ 	.word	0x00008030


	//   ....[70]....
        /*069c*/ 	.word	0x00008040


	//   ....[71]....
        /*06a0*/ 	.word	0x00008050


	//   ....[72]....
        /*06a4*/ 	.word	0x00008060


	//   ....[73]....
        /*06a8*/ 	.word	0x00008070


	//   ....[74]....
        /*06ac*/ 	.word	0x00008080


	//   ....[75]....
        /*06b0*/ 	.word	0x00008090


	//   ....[76]....
        /*06b4*/ 	.word	0x000080a0


	//   ....[77]....
        /*06b8*/ 	.word	0x000080b0


	//   ....[78]....
        /*06bc*/ 	.word	0x000080c0


	//   ....[79]....
        /*06c0*/ 	.word	0x000080d0


	//   ....[80]....
        /*06c4*/ 	.word	0x000080e0


	//   ....[81]....
        /*06c8*/ 	.word	0x000080f0


	//   ....[82]....
        /*06cc*/ 	.word	0x00008100


	//   ....[83]....
        /*06d0*/ 	.word	0x000089d0


	//   ....[84]....
        /*06d4*/ 	.word	0x00008a30


	//   ....[85]....
        /*06d8*/ 	.word	0x00008a60


	//   ....[86]....
        /*06dc*/ 	.word	0x00008a90


	//   ....[87]....
        /*06e0*/ 	.word	0x000092e0


	//   ....[88]....
        /*06e4*/ 	.word	0x00009310


	//   ....[89]....
        /*06e8*/ 	.word	0x00009460


	//   ....[90]....
        /*06ec*/ 	.word	0x00009480


	//   ....[91]....
        /*06f0*/ 	.word	0x000095c0


	//   ....[92]....
        /*06f4*/ 	.word	0x000095e0


	//   ....[93]....
        /*06f8*/ 	.word	0x00009730


	//   ....[94]....
        /*06fc*/ 	.word	0x00009750


	//   ....[95]....
        /*0700*/ 	.word	0x0000a0a0


	//   ....[96]....
        /*0704*/ 	.word	0x0000a0d0


	//   ....[97]....
        /*0708*/ 	.word	0x0000a220


	//   ....[98]....
        /*070c*/ 	.word	0x0000a240


	//   ....[99]....
        /*0710*/ 	.word	0x0000a380


	//   ....[100]....
        /*0714*/ 	.word	0x0000a3a0


	//   ....[101]....
        /*0718*/ 	.word	0x0000a4f0


	//   ....[102]....
        /*071c*/ 	.word	0x0000a510


	//   ....[103]....
        /*0720*/ 	.word	0x0000a6e0


	//   ....[104]....
        /*0724*/ 	.word	0x0000a890


	//   ....[105]....
        /*0728*/ 	.word	0x0000a8c0


	//   ....[106]....
        /*072c*/ 	.word	0x0000a8f0


	//   ....[107]....
        /*0730*/ 	.word	0x0000a920


	//   ....[108]....
        /*0734*/ 	.word	0x0000a950


	//   ....[109]....
        /*0738*/ 	.word	0x0000a990


	//   ....[110]....
        /*073c*/ 	.word	0x0000aae0


	//   ....[111]....
        /*0740*/ 	.word	0x0000ab10


	//   ....[112]....
        /*0744*/ 	.word	0x0000ab40


	//   ....[113]....
        /*0748*/ 	.word	0x0000ab70


	//   ....[114]....
        /*074c*/ 	.word	0x0000aba0


	//   ....[115]....
        /*0750*/ 	.word	0x0000abe0


	//   ....[116]....
        /*0754*/ 	.word	0x0000ac60


	//   ....[117]....
        /*0758*/ 	.word	0x0000aca0


	//   ....[118]....
        /*075c*/ 	.word	0x0000ad30


	//   ....[119]....
        /*0760*/ 	.word	0x0000c4a0


	//   ....[120]....
        /*0764*/ 	.word	0x0000c4d0


	//   ....[121]....
        /*0768*/ 	.word	0x0000c5f0


	//   ....[122]....
        /*076c*/ 	.word	0x0000c600


	//   ....[123]....
        /*0770*/ 	.word	0x0000c670


	//   ....[124]....
        /*0774*/ 	.word	0x0000c680


	//   ....[125]....
        /*0778*/ 	.word	0x0000c6f0


	//   ....[126]....
        /*077c*/ 	.word	0x0000c700


	//   ....[127]....
        /*0780*/ 	.word	0x0000c770


	//   ....[128]....
        /*0784*/ 	.word	0x0000c780


	//   ....[129]....
        /*0788*/ 	.word	0x0000c7f0


	//   ....[130]....
        /*078c*/ 	.word	0x0000c800


	//   ....[131]....
        /*0790*/ 	.word	0x0000c870


	//   ....[132]....
        /*0794*/ 	.word	0x0000c880


	//   ....[133]....
        /*0798*/ 	.word	0x0000c890


	//   ....[134]....
        /*079c*/ 	.word	0x0000c910


	//   ....[135]....
        /*07a0*/ 	.word	0x0000cc90


	//   ....[136]....
        /*07a4*/ 	.word	0x0000ccc0


	//   ....[137]....
        /*07a8*/ 	.word	0x0000ccf0


	//   ....[138]....
        /*07ac*/ 	.word	0x0000cdc0


	//   ....[139]....
        /*07b0*/ 	.word	0x0000cdd0


	//   ....[140]....
        /*07b4*/ 	.word	0x0000ce50


	//   ....[141]....
        /*07b8*/ 	.word	0x0000ce90


	//   ....[142]....
        /*07bc*/ 	.word	0x0000ced0


	//   ....[143]....
        /*07c0*/ 	.word	0x0000cf20


	//   ....[144]....
        /*07c4*/ 	.word	0x0000cf50


	//   ....[145]....
        /*07c8*/ 	.word	0x0000cfa0


	//   ....[146]....
        /*07cc*/ 	.word	0x0000cfd0


	//   ....[147]....
        /*07d0*/ 	.word	0x0000d020


	//   ....[148]....
        /*07d4*/ 	.word	0x0000d050


	//   ....[149]....
        /*07d8*/ 	.word	0x0000d070


	//   ....[150]....
        /*07dc*/ 	.word	0x0000d0b0


	//   ....[151]....
        /*07e0*/ 	.word	0x0000d7f0


	//   ....[152]....
        /*07e4*/ 	.word	0x0000d820


	//   ....[153]....
        /*07e8*/ 	.word	0x0000d850


	//   ....[154]....
        /*07ec*/ 	.word	0x0000d890


	//   ....[155]....
        /*07f0*/ 	.word	0x0000d910


	//   ....[156]....
        /*07f4*/ 	.word	0x0000d930


	//   ....[157]....
        /*07f8*/ 	.word	0x0000d9b0


	//   ....[158]....
        /*07fc*/ 	.word	0x0000d9d0


	//   ....[159]....
        /*0800*/ 	.word	0x0000da50


	//   ....[160]....
        /*0804*/ 	.word	0x0000da70


	//   ....[161]....
        /*0808*/ 	.word	0x0000daf0


	//   ....[162]....
        /*080c*/ 	.word	0x0000db10


	//   ....[163]....
        /*0810*/ 	.word	0x0000db90


	//   ....[164]....
        /*0814*/ 	.word	0x0000dbb0


	//   ....[165]....
        /*0818*/ 	.word	0x0000dbf0


	//   ....[166]....
        /*081c*/ 	.word	0x0000dc40


	//   ....[167]....
        /*0820*/ 	.word	0x0000e350


	//   ....[168]....
        /*0824*/ 	.word	0x0000e370


	//   ....[169]....
        /*0828*/ 	.word	0x0000e3d0


	//   ....[170]....
        /*082c*/ 	.word	0x0000e3e0


	//   ....[171]....
        /*0830*/ 	.word	0x0000e430


	//   ....[172]....
        /*0834*/ 	.word	0x0000e440


	//   ....[173]....
        /*0838*/ 	.word	0x0000e490


	//   ....[174]....
        /*083c*/ 	.word	0x0000e4a0


	//   ....[175]....
        /*0840*/ 	.word	0x0000e4f0


	//   ....[176]....
        /*0844*/ 	.word	0x0000e500


	//   ....[177]....
        /*0848*/ 	.word	0x0000e550


	//   ....[178]....
        /*084c*/ 	.word	0x0000e560


	//   ....[179]....
        /*0850*/ 	.word	0x0000e5b0


	//   ....[180]....
        /*0854*/ 	.word	0x0000e5c0


	//   ....[181]....
        /*0858*/ 	.word	0x0000e5d0


	//   ....[182]....
        /*085c*/ 	.word	0x0000e620


	//   ....[183]....
        /*0860*/ 	.word	0x0000e950


	//   ....[184]....
        /*0864*/ 	.word	0x0000e960


	//   ....[185]....
        /*0868*/ 	.word	0x0000e970


	//   ....[186]....
        /*086c*/ 	.word	0x0000e980


	//   ....[187]....
        /*0870*/ 	.word	0x0000e990


	//   ....[188]....
        /*0874*/ 	.word	0x0000e9b0


	//   ....[189]....
        /*0878*/ 	.word	0x0000e9d0


	//   ....[190]....
        /*087c*/ 	.word	0x0000ea10


	//   ....[191]....
        /*0880*/ 	.word	0x0000ea20


	//   ....[192]....
        /*0884*/ 	.word	0x0000ea70


	//   ....[193]....
        /*0888*/ 	.word	0x0000ea90


	//   ....[194]....
        /*088c*/ 	.word	0x0000eb40


	//   ....[195]....
        /*0890*/ 	.word	0x0000eb50


	//   ....[196]....
        /*0894*/ 	.word	0x0000eb60


	//   ....[197]....
        /*0898*/ 	.word	0x0000eb70


	//   ....[198]....
        /*089c*/ 	.word	0x0000eb80


	//   ....[199]....
        /*08a0*/ 	.word	0x00010280


	//   ....[200]....
        /*08a4*/ 	.word	0x000102b0


	//   ....[201]....
        /*08a8*/ 	.word	0x000102e0


	//   ....[202]....
        /*08ac*/ 	.word	0x000102f0


	//   ....[203]....
        /*08b0*/ 	.word	0x00010320


	//   ....[204]....
        /*08b4*/ 	.word	0x00010330


	//   ....[205]....
        /*08b8*/ 	.word	0x00010360


	//   ....[206]....
        /*08bc*/ 	.word	0x000103a0


	//   ....[207]....
        /*08c0*/ 	.word	0x000104e0


	//   ....[208]....
        /*08c4*/ 	.word	0x00010510


	//   ....[209]....
        /*08c8*/ 	.word	0x00010540


	//   ....[210]....
        /*08cc*/ 	.word	0x00010570


	//   ....[211]....
        /*08d0*/ 	.word	0x000105a0


	//   ....[212]....
        /*08d4*/ 	.word	0x000105e0


	//   ....[213]....
        /*08d8*/ 	.word	0x00010670


	//   ....[214]....
        /*08dc*/ 	.word	0x000106b0


	//   ....[215]....
        /*08e0*/ 	.word	0x00010740


	//   ....[216]....
        /*08e4*/ 	.word	0x00010b40


	//   ....[217]....
        /*08e8*/ 	.word	0x000110c0


	//   ....[218]....
        /*08ec*/ 	.word	0x000111a0


	//   ....[219]....
        /*08f0*/ 	.word	0x00011280


	//   ....[220]....
        /*08f4*/ 	.word	0x00011340


	//   ....[221]....
        /*08f8*/ 	.word	0x00011430


	//   ....[222]....
        /*08fc*/ 	.word	0x00011490


	//   ....[223]....
        /*0900*/ 	.word	0x00011570


	//   ....[224]....
        /*0904*/ 	.word	0x000115d0


	//   ....[225]....
        /*0908*/ 	.word	0x000116b0


	//   ....[226]....
        /*090c*/ 	.word	0x00011710


	//   ....[227]....
        /*0910*/ 	.word	0x000117f0


	//   ....[228]....
        /*0914*/ 	.word	0x00011850


	//   ....[229]....
        /*0918*/ 	.word	0x00011930


	//   ....[230]....
        /*091c*/ 	.word	0x00011990


	//   ....[231]....
        /*0920*/ 	.word	0x00011a70


	//   ....[232]....
        /*0924*/ 	.word	0x00011ad0


	//   ....[233]....
        /*0928*/ 	.word	0x00011ba0


	//   ....[234]....
        /*092c*/ 	.word	0x00011d30


	//   ....[235]....
        /*0930*/ 	.word	0x00011dc0


	//   ....[236]....
        /*0934*/ 	.word	0x00011ee0


	//   ....[237]....
        /*0938*/ 	.word	0x00011f30


	//   ....[238]....
        /*093c*/ 	.word	0x00012030


	//   ....[239]....
        /*0940*/ 	.word	0x00012080


	//   ....[240]....
        /*0944*/ 	.word	0x00012180


	//   ....[241]....
        /*0948*/ 	.word	0x000121d0


	//   ....[242]....
        /*094c*/ 	.word	0x000122b0


	//   ....[243]....
        /*0950*/ 	.word	0x00012350


	//   ....[244]....
        /*0954*/ 	.word	0x000123d0


	//   ....[245]....
        /*0958*/ 	.word	0x00012480


	//   ....[246]....
        /*095c*/ 	.word	0x00012500


	//   ....[247]....
        /*0960*/ 	.word	0x000125b0


	//   ....[248]....
        /*0964*/ 	.word	0x00012630


	//   ....[249]....
        /*0968*/ 	.word	0x000126e0


	//   ....[250]....
        /*096c*/ 	.word	0x00012780


	//   ....[251]....
        /*0970*/ 	.word	0x000127f0


	//   ....[252]....
        /*0974*/ 	.word	0x00012870


	//   ....[253]....
        /*0978*/ 	.word	0x00012930


	//   ....[254]....
        /*097c*/ 	.word	0x000129a0


	//   ....[255]....
        /*0980*/ 	.word	0x00012a80


	//   ....[0]....
        /*0984*/ 	.word	0x00012af0


	//   ....[1]....
        /*0988*/ 	.word	0x00012bd0


	//   ....[2]....
        /*098c*/ 	.word	0x00012c40


	//   ....[3]....
        /*0990*/ 	.word	0x00012d20


	//   ....[4]....
        /*0994*/ 	.word	0x00012d90


	//   ....[5]....
        /*0998*/ 	.word	0x00012e70


	//   ....[6]....
        /*099c*/ 	.word	0x00012ee0


	//   ....[7]....
        /*09a0*/ 	.word	0x00012fb0


	//   ....[8]....
        /*09a4*/ 	.word	0x00013020


	//   ....[9]....
        /*09a8*/ 	.word	0x000130e0


	//   ....[10]....
        /*09ac*/ 	.word	0x00013210


	//   ....[11]....
        /*09b0*/ 	.word	0x000132b0


	//   ....[12]....
        /*09b4*/ 	.word	0x00013310


	//   ....[13]....
        /*09b8*/ 	.word	0x000133d0


	//   ....[14]....
        /*09bc*/ 	.word	0x00013430


	//   ....[15]....
        /*09c0*/ 	.word	0x000134f0


	//   ....[16]....
        /*09c4*/ 	.word	0x00013550


	//   ....[17]....
        /*09c8*/ 	.word	0x00013610


	//   ....[18]....
        /*09cc*/ 	.word	0x00013670


	//   ....[19]....
        /*09d0*/ 	.word	0x00013730


	//   ....[20]....
        /*09d4*/ 	.word	0x00013790


	//   ....[21]....
        /*09d8*/ 	.word	0x00013850


	//   ....[22]....
        /*09dc*/ 	.word	0x000138b0


	//   ....[23]....
        /*09e0*/ 	.word	0x00013970


	//   ....[24]....
        /*09e4*/ 	.word	0x000139d0


	//   ....[25]....
        /*09e8*/ 	.word	0x00013a90


	//   ....[26]....
        /*09ec*/ 	.word	0x00013b80


	//   ....[27]....
        /*09f0*/ 	.word	0x00013c10


	//   ....[28]....
        /*09f4*/ 	.word	0x00013c70


	//   ....[29]....
        /*09f8*/ 	.word	0x00013d20


	//   ....[30]....
        /*09fc*/ 	.word	0x00013d80


	//   ....[31]....
        /*0a00*/ 	.word	0x00013e40


	//   ....[32]....
        /*0a04*/ 	.word	0x00013ea0


	//   ....[33]....
        /*0a08*/ 	.word	0x00013f60


	//   ....[34]....
        /*0a0c*/ 	.word	0x00013ff0


	//   ....[35]....
        /*0a10*/ 	.word	0x00014090


	//   ....[36]....
        /*0a14*/ 	.word	0x00014110


	//   ....[37]....
        /*0a18*/ 	.word	0x000141b0


	//   ....[38]....
        /*0a1c*/ 	.word	0x00014210


	//   ....[39]....
        /*0a20*/ 	.word	0x000142d0


	//   ....[40]....
        /*0a24*/ 	.word	0x00014330


	//   ....[41]....
        /*0a28*/ 	.word	0x000143f0


	//   ....[42]....
        /*0a2c*/ 	.word	0x00014640


	//----- nvinfo : EIATTR_REG_RECONFIG
	.align		4
.L_122:
        /*0a30*/ 	.byte	0x01, 0x54
	.zero		2


	//----- nvinfo : EIATTR_SYSCALL_OFFSETS
	.align		4
        /*0a34*/ 	.byte	0x04, 0x46
        /*0a36*/ 	.short	(.L_124 - .L_123)


	//   ....[0]....
.L_123:
        /*0a38*/ 	.word	0x00001a80


	//   ....[1]....
        /*0a3c*/ 	.word	0x0000ba80


	//   ....[2]....
        /*0a40*/ 	.word	0x0000bbf0


	//   ....[3]....
        /*0a44*/ 	.word	0x0000bd40


	//   ....[4]....
        /*0a48*/ 	.word	0x0000be80


	//   ....[5]....
        /*0a4c*/ 	.word	0x0000d450


	//----- nvinfo : EIATTR_MBARRIER_INSTR_OFFSETS
	.align		4
.L_124:
        /*0a50*/ 	.byte	0x04, 0x39
        /*0a52*/ 	.short	(.L_126 - .L_125)


	//   ....[0]....
.L_125:
        /*0a54*/ 	.word	0x00000180
        /*0a58*/ 	.word	0x000000ff
        /*0a5c*/ 	.word	0x00038800
        /*0a60*/ 	.short	0x0100
        /*0a62*/ 	.byte	0x08
	.zero		1


	//   ....[1]....
        /*0a64*/ 	.word	0x00000190
        /*0a68*/ 	.word	0x000000ff
        /*0a6c*/ 	.word	0x00038820
        /*0a70*/ 	.short	0x0100
        /*0a72*/ 	.byte	0x08
	.zero		1


	//   ....[2]....
        /*0a74*/ 	.word	0x00000280
        /*0a78*/ 	.word	0x000000ff
        /*0a7c*/ 	.word	0x00038830
        /*0a80*/ 	.short	0x0100
        /*0a82*/ 	.byte	0x08
	.zero		1


	//   ....[3]....
        /*0a84*/ 	.word	0x00000290
        /*0a88*/ 	.word	0x000000ff
        /*0a8c*/ 	.word	0x00038840
        /*0a90*/ 	.short	0x0100
        /*0a92*/ 	.byte	0x08
	.zero		1


	//   ....[4]....
        /*0a94*/ 	.word	0x000002a0
        /*0a98*/ 	.word	0x000000ff
        /*0a9c*/ 	.word	0x00038838
        /*0aa0*/ 	.short	0x0100
        /*0aa2*/ 	.byte	0x08
	.zero		1


	//   ....[5]....
        /*0aa4*/ 	.word	0x000002b0
        /*0aa8*/ 	.word	0x000000ff
        /*0aac*/ 	.word	0x00038848
        /*0ab0*/ 	.short	0x0100
        /*0ab2*/ 	.byte	0x08
	.zero		1


	//   ....[6]....
        /*0ab4*/ 	.word	0x000003e0
        /*0ab8*/ 	.word	0x000000ff
        /*0abc*/ 	.word	0x00038850
        /*0ac0*/ 	.short	0x0100
        /*0ac2*/ 	.byte	0x08
	.zero		1


	//   ....[7]....
        /*0ac4*/ 	.word	0x000003f0
        /*0ac8*/ 	.word	0x000000ff
        /*0acc*/ 	.word	0x00038860
        /*0ad0*/ 	.short	0x0100
        /*0ad2*/ 	.byte	0x08
	.zero		1


	//   ....[8]....
        /*0ad4*/ 	.word	0x00000400
        /*0ad8*/ 	.word	0x000000ff
        /*0adc*/ 	.word	0x00038858
        /*0ae0*/ 	.short	0x0100
        /*0ae2*/ 	.byte	0x08
	.zero		1


	//   ....[9]....
        /*0ae4*/ 	.word	0x00000410
        /*0ae8*/ 	.word	0x000000ff
        /*0aec*/ 	.word	0x00038868
        /*0af0*/ 	.short	0x0100
        /*0af2*/ 	.byte	0x08
	.zero		1


	//   ....[10]....
        /*0af4*/ 	.word	0x00000500
        /*0af8*/ 	.word	0x000000ff
        /*0afc*/ 	.word	0x00038870
        /*0b00*/ 	.short	0x0100
        /*0b02*/ 	.byte	0x06
	.zero		1


	//   ....[11]....
        /*0b04*/ 	.word	0x00000510
        /*0b08*/ 	.word	0x000000ff
        /*0b0c*/ 	.word	0x00038880
        /*0b10*/ 	.short	0x0100
        /*0b12*/ 	.byte	0x06
	.zero		1


	//   ....[12]....
        /*0b14*/ 	.word	0x00000520
        /*0b18*/ 	.word	0x000000ff
        /*0b1c*/ 	.word	0x00038878
        /*0b20*/ 	.short	0x0100
        /*0b22*/ 	.byte	0x06
	.zero		1


	//   ....[13]....
        /*0b24*/ 	.word	0x00000530
        /*0b28*/ 	.word	0x000000ff
        /*0b2c*/ 	.word	0x00038888
        /*0b30*/ 	.short	0x0100
        /*0b32*/ 	.byte	0x06
	.zero		1


	//   ....[14]....
        /*0b34*/ 	.word	0x00000660
        /*0b38*/ 	.word	0x000000ff
        /*0b3c*/ 	.word	0x00038890
        /*0b40*/ 	.short	0x0100
        /*0b42*/ 	.byte	0x08
	.zero		1


	//   ....[15]....
        /*0b44*/ 	.word	0x00000670
        /*0b48*/ 	.word	0x000000ff
        /*0b4c*/ 	.word	0x000388a0
        /*0b50*/ 	.short	0x0100
        /*0b52*/ 	.byte	0x08
	.zero		1


	//   ....[16]....
        /*0b54*/ 	.word	0x00000680
        /*0b58*/ 	.word	0x000000ff
        /*0b5c*/ 	.word	0x00038898
        /*0b60*/ 	.short	0x0100
        /*0b62*/ 	.byte	0x08
	.zero		1


	//   ....[17]....
        /*0b64*/ 	.word	0x00000690
        /*0b68*/ 	.word	0x000000ff
        /*0b6c*/ 	.word	0x000388a8
        /*0b70*/ 	.short	0x0100
        /*0b72*/ 	.byte	0x08
	.zero		1


	//   ....[18]....
        /*0b74*/ 	.word	0x000007e0
        /*0b78*/ 	.word	0x000000ff
        /*0b7c*/ 	.word	0x000388b0
        /*0b80*/ 	.short	0x0100
        /*0b82*/ 	.byte	0x08
	.zero		1


	//   ....[19]....
        /*0b84*/ 	.word	0x000007f0
        /*0b88*/ 	.word	0x000000ff
        /*0b8c*/ 	.word	0x000388c0
        /*0b90*/ 	.short	0x0100
        /*0b92*/ 	.byte	0x08
	.zero		1


	//   ....[20]....
        /*0b94*/ 	.word	0x00000800
        /*0b98*/ 	.word	0x000000ff
        /*0b9c*/ 	.word	0x000388b8
        /*0ba0*/ 	.short	0x0100
        /*0ba2*/ 	.byte	0x08
	.zero		1


	//   ....[21]....
        /*0ba4*/ 	.word	0x00000810
        /*0ba8*/ 	.word	0x000000ff
        /*0bac*/ 	.word	0x000388c8
        /*0bb0*/ 	.short	0x0100
        /*0bb2*/ 	.byte	0x08
	.zero		1


	//   ....[22]....
        /*0bb4*/ 	.word	0x00001af0
        /*0bb8*/ 	.word	0x000000ff
        /*0bbc*/ 	.word	0x00038800
        /*0bc0*/ 	.short	0x010a
        /*0bc2*/ 	.byte	0x33
	.zero		1


	//   ....[23]....
        /*0bc4*/ 	.word	0x00001bc0
        /*0bc8*/ 	.word	0x000000ff
        /*0bcc*/ 	.word	0x00038830
        /*0bd0*/ 	.short	0x010a
        /*0bd2*/ 	.byte	0x36
	.zero		1


	//   ....[24]....
        /*0bd4*/ 	.word	0x00001c00
        /*0bd8*/ 	.word	0x000000ff
        /*0bdc*/ 	.word	0x00038830
        /*0be0*/ 	.short	0x010a
        /*0be2*/ 	.byte	0x36
	.zero		1


	//   ....[25]....
        /*0be4*/ 	.word	0x000020e0
        /*0be8*/ 	.word	0x000000ff
        /*0bec*/ 	.word	0x00000000
        /*0bf0*/ 	.short	0x0101
        /*0bf2*/ 	.byte	0x06
	.zero		1


	//   ....[26]....
        /*0bf4*/ 	.word	0x00003a60
        /*0bf8*/ 	.word	0x000000ff
        /*0bfc*/ 	.word	0x00038850
        /*0c00*/ 	.short	0x010a
        /*0c02*/ 	.byte	0x36
	.zero		1


	//   ....[27]....
        /*0c04*/ 	.word	0x00003aa0
        /*0c08*/ 	.word	0x000000ff
        /*0c0c*/ 	.word	0x00038850
        /*0c10*/ 	.short	0x010a
        /*0c12*/ 	.byte	0x36
	.zero		1


	//   ....[28]....
        /*0c14*/ 	.word	0x00003cf0
        /*0c18*/ 	.word	0x000000ff
        /*0c1c*/ 	.word	0x00000000
        /*0c20*/ 	.short	0x0101
        /*0c22*/ 	.byte	0x36
	.zero		1


	//   ....[29]....
        /*0c24*/ 	.word	0x00003e60
        /*0c28*/ 	.word	0x000000ff
        /*0c2c*/ 	.word	0x00038830
        /*0c30*/ 	.short	0x010a
        /*0c32*/ 	.byte	0x2f
	.zero		1


	//   ....[30]....
        /*0c34*/ 	.word	0x00003eb0
        /*0c38*/ 	.word	0x000000ff
        /*0c3c*/ 	.word	0x00038830
        /*0c40*/ 	.short	0x010a
        /*0c42*/ 	.byte	0x2f
	.zero		1


	//   ....[31]....
        /*0c44*/ 	.word	0x00004220
        /*0c48*/ 	.word	0x000000ff
        /*0c4c*/ 	.word	0x00000000
        /*0c50*/ 	.short	0x0101
        /*0c52*/ 	.byte	0x06
	.zero		1


	//   ....[32]....
        /*0c54*/ 	.word	0x00005d30
        /*0c58*/ 	.word	0x000000ff
        /*0c5c*/ 	.word	0x00038850
        /*0c60*/ 	.short	0x010a
        /*0c62*/ 	.byte	0x2f
	.zero		1


	//   ....[33]....
        /*0c64*/ 	.word	0x00005d90
        /*0c68*/ 	.word	0x000000ff
        /*0c6c*/ 	.word	0x00038850
        /*0c70*/ 	.short	0x010a
        /*0c72*/ 	.byte	0x2f
	.zero		1


	//   ....[34]....
        /*0c74*/ 	.word	0x00005fa0
        /*0c78*/ 	.word	0x000000ff
        /*0c7c*/ 	.word	0x00000000
        /*0c80*/ 	.short	0x0101
        /*0c82*/ 	.byte	0x2f
	.zero		1


	//   ....[35]....
        /*0c84*/ 	.word	0x00009300
        /*0c88*/ 	.word	0x000000ff
        /*0c8c*/ 	.word	0x00000000
        /*0c90*/ 	.short	0x0101
        /*0c92*/ 	.byte	0x07
	.zero		1


	//   ....[36]....
        /*0c94*/ 	.word	0x0000c2a0
        /*0c98*/ 	.word	0x00000006
        /*0c9c*/ 	.word	0x00038880
        /*0ca0*/ 	.short	0x010a
        /*0ca2*/ 	.byte	0x3f
	.zero		1


	//   ....[37]....
        /*0ca4*/ 	.word	0x0000ca00
        /*0ca8*/ 	.word	0x00000006
        /*0cac*/ 	.word	0x00038870
        /*0cb0*/ 	.short	0x0107
        /*0cb2*/ 	.byte	0x3f
	.zero		1


	//   ....[38]....
        /*0cb4*/ 	.word	0x0000cac0
        /*0cb8*/ 	.word	0x00000006
        /*0cbc*/ 	.word	0x00038870
        /*0cc0*/ 	.short	0x0101
        /*0cc2*/ 	.byte	0x3f
	.zero		1


	//   ....[39]....
        /*0cc4*/ 	.word	0x0000caf0
        /*0cc8*/ 	.word	0x00000006
        /*0ccc*/ 	.word	0x00038840
        /*0cd0*/ 	.short	0x010a
        /*0cd2*/ 	.byte	0x3f
	.zero		1


	//   ....[40]....
        /*0cd4*/ 	.word	0x0000d180
        /*0cd8*/ 	.word	0x00000006
        /*0cdc*/ 	.word	0x00038830
        /*0ce0*/ 	.short	0x0107
        /*0ce2*/ 	.byte	0x3f
	.zero		1


	//   ....[41]....
        /*0ce4*/ 	.word	0x0000d240
        /*0ce8*/ 	.word	0x00000006
        /*0cec*/ 	.word	0x00038830
        /*0cf0*/ 	.short	0x0101
        /*0cf2*/ 	.byte	0x3f
	.zero		1


	//   ....[42]....
        /*0cf4*/ 	.word	0x0000dd30
        /*0cf8*/ 	.word	0x00000016
        /*0cfc*/ 	.word	0x00038800
        /*0d00*/ 	.short	0x0107
        /*0d02*/ 	.byte	0x3f
	.zero		1


	//   ....[43]....
        /*0d04*/ 	.word	0x0000de30
        /*0d08*/ 	.word	0x00000016
        /*0d0c*/ 	.word	0x00038800
        /*0d10*/ 	.short	0x0101
        /*0d12*/ 	.byte	0x3f
	.zero		1


	//   ....[44]....
        /*0d14*/ 	.word	0x0000de50
        /*0d18*/ 	.word	0x00000016
        /*0d1c*/ 	.word	0x00038820
        /*0d20*/ 	.short	0x010a
        /*0d22*/ 	.byte	0x3f
	.zero		1


	//   ....[45]....
        /*0d24*/ 	.word	0x0000e1a0
        /*0d28*/ 	.word	0x00000000
        /*0d2c*/ 	.word	0x00038880
        /*0d30*/ 	.short	0x010a
        /*0d32*/ 	.byte	0x3f
	.zero		1


	//   ....[46]....
        /*0d34*/ 	.word	0x0000e6b0
        /*0d38*/ 	.word	0x00000000
        /*0d3c*/ 	.word	0x00038870
        /*0d40*/ 	.short	0x0107
        /*0d42*/ 	.byte	0x3f
	.zero		1


	//   ....[47]....
        /*0d44*/ 	.word	0x0000e770
        /*0d48*/ 	.word	0x00000000
        /*0d4c*/ 	.word	0x00038870
        /*0d50*/ 	.short	0x0101
        /*0d52*/ 	.byte	0x3f
	.zero		1


	//   ....[48]....
        /*0d54*/ 	.word	0x0000e7a0
        /*0d58*/ 	.word	0x00000000
        /*0d5c*/ 	.word	0x00038840
        /*0d60*/ 	.short	0x010a
        /*0d62*/ 	.byte	0x3f
	.zero		1


	//   ....[49]....
        /*0d64*/ 	.word	0x0000ec90
        /*0d68*/ 	.word	0x00000000
        /*0d6c*/ 	.word	0x00038830
        /*0d70*/ 	.short	0x0107
        /*0d72*/ 	.byte	0x3f
	.zero		1


	//   ....[50]....
        /*0d74*/ 	.word	0x0000ed50
        /*0d78*/ 	.word	0x00000000
        /*0d7c*/ 	.word	0x00038830
        /*0d80*/ 	.short	0x0101
        /*0d82*/ 	.byte	0x3f
	.zero		1


	//   ....[51]....
        /*0d84*/ 	.word	0x0000ede0
        /*0d88*/ 	.word	0x00000011
        /*0d8c*/ 	.word	0x00038870
        /*0d90*/ 	.short	0x010a
        /*0d92*/ 	.byte	0x3f
	.zero		1


	//   ....[52]....
        /*0d94*/ 	.word	0x0000ee70
        /*0d98*/ 	.word	0x00000011
        /*0d9c*/ 	.word	0x00038860
        /*0da0*/ 	.short	0x010a
        /*0da2*/ 	.byte	0x3f
	.zero		1


	//   ....[53]....
        /*0da4*/ 	.word	0x0000f5d0
        /*0da8*/ 	.word	0x00000011
        /*0dac*/ 	.word	0x00038850
        /*0db0*/ 	.short	0x0101
        /*0db2*/ 	.byte	0x3f
	.zero		1


	//   ....[54]....
        /*0db4*/ 	.word	0x0000f650
        /*0db8*/ 	.word	0x00000011
        /*0dbc*/ 	.word	0x00000000
        /*0dc0*/ 	.short	0x0101
        /*0dc2*/ 	.byte	0x3f
	.zero		1


	//   ....[55]....
        /*0dc4*/ 	.word	0x0000f810
        /*0dc8*/ 	.word	0x00000012
        /*0dcc*/ 	.word	0x00038870
        /*0dd0*/ 	.short	0x010a
        /*0dd2*/ 	.byte	0x3f
	.zero		1


	//   ....[56]....
        /*0dd4*/ 	.word	0x0000f890
        /*0dd8*/ 	.word	0x00000012
        /*0ddc*/ 	.word	0x00038860
        /*0de0*/ 	.short	0x010a
        /*0de2*/ 	.byte	0x3f
	.zero		1


	//   ....[57]....
        /*0de4*/ 	.word	0x00010000
        /*0de8*/ 	.word	0x00000012
        /*0dec*/ 	.word	0x00038850
        /*0df0*/ 	.short	0x0101
        /*0df2*/ 	.byte	0x3f
	.zero		1


	//   ....[58]....
        /*0df4*/ 	.word	0x00010080
        /*0df8*/ 	.word	0x00000003
        /*0dfc*/ 	.word	0x00000000
        /*0e00*/ 	.short	0x0101
        /*0e02*/ 	.byte	0x3f
	.zero		1


	//   ....[59]....
        /*0e04*/ 	.word	0x00010ac0
        /*0e08*/ 	.word	0x00000004
        /*0e0c*/ 	.word	0x00038820
        /*0e10*/ 	.short	0x010a
        /*0e12*/ 	.byte	0x3f
	.zero		1


	//   ....[60]....
        /*0e14*/ 	.word	0x00010c40
        /*0e18*/ 	.word	0x00000005
        /*0e1c*/ 	.word	0x00038840
        /*0e20*/ 	.short	0x010a
        /*0e22*/ 	.byte	0x3f
	.zero		1


	//   ....[61]....
        /*0e24*/ 	.word	0x00010ce0
        /*0e28*/ 	.word	0x00000017
        /*0e2c*/ 	.word	0x00038840
        /*0e30*/ 	.short	0x010a
        /*0e32*/ 	.byte	0x3f
	.zero		1


	//   ....[62]....
        /*0e34*/ 	.word	0x00010d20
        /*0e38*/ 	.word	0x00000005
        /*0e3c*/ 	.word	0x00038860
        /*0e40*/ 	.short	0x010a
        /*0e42*/ 	.byte	0x3f
	.zero		1


	//   ....[63]....
        /*0e44*/ 	.word	0x00010d60
        /*0e48*/ 	.word	0x00000017
        /*0e4c*/ 	.word	0x00038860
        /*0e50*/ 	.short	0x010a
        /*0e52*/ 	.byte	0x3f
	.zero		1


	//   ....[64]....
        /*0e54*/ 	.word	0x00010da0
        /*0e58*/ 	.word	0x00000005
        /*0e5c*/ 	.word	0x00038880
        /*0e60*/ 	.short	0x010a
        /*0e62*/ 	.byte	0x3f
	.zero		1


	//   ....[65]....
        /*0e64*/ 	.word	0x00010de0
        /*0e68*/ 	.word	0x00000017
        /*0e6c*/ 	.word	0x00038880
        /*0e70*/ 	.short	0x010a
        /*0e72*/ 	.byte	0x3f
	.zero		1


	//   ....[66]....
        /*0e74*/ 	.word	0x00010e50
        /*0e78*/ 	.word	0x00000003
        /*0e7c*/ 	.word	0x00038800
        /*0e80*/ 	.short	0x010a
        /*0e82*/ 	.byte	0x3f
	.zero		1


	//   ....[67]....
        /*0e84*/ 	.word	0x00010eb0
        /*0e88*/ 	.word	0x00000000
        /*0e8c*/ 	.word	0x00038830
        /*0e90*/ 	.short	0x010a
        /*0e92*/ 	.byte	0x3f
	.zero		1


	//   ....[68]....
        /*0e94*/ 	.word	0x00010f10
        /*0e98*/ 	.word	0x00000008
        /*0e9c*/ 	.word	0x00038850
        /*0ea0*/ 	.short	0x010a
        /*0ea2*/ 	.byte	0x3f
	.zero		1


	//   ....[69]....
        /*0ea4*/ 	.word	0x00010f80
        /*0ea8*/ 	.word	0x00000000
        /*0eac*/ 	.word	0x00038830
        /*0eb0*/ 	.short	0x010a
        /*0eb2*/ 	.byte	0x3f
	.zero		1


	//   ....[70]....
        /*0eb4*/ 	.word	0x00010ff0
        /*0eb8*/ 	.word	0x00000007
        /*0ebc*/ 	.word	0x00038850
        /*0ec0*/ 	.short	0x010a
        /*0ec2*/ 	.byte	0x3f
	.zero		1


	//   ....[71]....
        /*0ec4*/ 	.word	0x000110f0
        /*0ec8*/ 	.word	0x00000006
        /*0ecc*/ 	.word	0x00038880
        /*0ed0*/ 	.short	0x010a
        /*0ed2*/ 	.byte	0x3f
	.zero		1


	//   ....[72]....
        /*0ed4*/ 	.word	0x00011c80
        /*0ed8*/ 	.word	0x00000006
        /*0edc*/ 	.word	0x00038840
        /*0ee0*/ 	.short	0x010a
        /*0ee2*/ 	.byte	0x3f
	.zero		1


	//   ....[73]....
        /*0ee4*/ 	.word	0x00013110
        /*0ee8*/ 	.word	0x00000016
        /*0eec*/ 	.word	0x00038820
        /*0ef0*/ 	.short	0x010a
        /*0ef2*/ 	.byte	0x3f
	.zero		1


	//   ....[74]....
        /*0ef4*/ 	.word	0x00013160
        /*0ef8*/ 	.word	0x00000000
        /*0efc*/ 	.word	0x00038880
        /*0f00*/ 	.short	0x010a
        /*0f02*/ 	.byte	0x3f
	.zero		1


	//   ....[75]....
        /*0f04*/ 	.word	0x00013ad0
        /*0f08*/ 	.word	0x00000000
        /*0f0c*/ 	.word	0x00038840
        /*0f10*/ 	.short	0x010a
        /*0f12*/ 	.byte	0x3f
	.zero		1


	//   ....[76]....
        /*0f14*/ 	.word	0x00014420
        /*0f18*/ 	.word	0x00000011
        /*0f1c*/ 	.word	0x00038870
        /*0f20*/ 	.short	0x010a
        /*0f22*/ 	.byte	0x3f
	.zero		1


	//   ....[77]....
        /*0f24*/ 	.word	0x00014470
        /*0f28*/ 	.word	0x00000011
        /*0f2c*/ 	.word	0x00038860
        /*0f30*/ 	.short	0x010a
        /*0f32*/ 	.byte	0x3f
	.zero		1


	//   ....[78]....
        /*0f34*/ 	.word	0x000144c0
        /*0f38*/ 	.word	0x00000012
        /*0f3c*/ 	.word	0x00038870
        /*0f40*/ 	.short	0x010a
        /*0f42*/ 	.byte	0x3f
	.zero		1


	//   ....[79]....
        /*0f44*/ 	.word	0x00014510
        /*0f48*/ 	.word	0x00000012
        /*0f4c*/ 	.word	0x00038860
        /*0f50*/ 	.short	0x010a
        /*0f52*/ 	.byte	0x3f
	.zero		1


	//   ....[80]....
        /*0f54*/ 	.word	0x00014560
        /*0f58*/ 	.word	0x00000004
        /*0f5c*/ 	.word	0x00038820
        /*0f60*/ 	.short	0x010a
        /*0f62*/ 	.byte	0x3f
	.zero		1


	//   ....[81]....
        /*0f64*/ 	.word	0x00014700
        /*0f68*/ 	.word	0x00000005
        /*0f6c*/ 	.word	0x00038840
        /*0f70*/ 	.short	0x010a
        /*0f72*/ 	.byte	0x3f
	.zero		1


	//   ....[82]....
        /*0f74*/ 	.word	0x00014750
        /*0f78*/ 	.word	0x00000017
        /*0f7c*/ 	.word	0x00038840
        /*0f80*/ 	.short	0x010a
        /*0f82*/ 	.byte	0x3f
	.zero		1


	//   ....[83]....
        /*0f84*/ 	.word	0x000147a0
        /*0f88*/ 	.word	0x00000005
        /*0f8c*/ 	.word	0x00038860
        /*0f90*/ 	.short	0x010a
        /*0f92*/ 	.byte	0x3f
	.zero		1


	//   ....[84]....
        /*0f94*/ 	.word	0x000147f0
        /*0f98*/ 	.word	0x00000017
        /*0f9c*/ 	.word	0x00038860
        /*0fa0*/ 	.short	0x010a
        /*0fa2*/ 	.byte	0x3f
	.zero		1


	//   ....[85]....
        /*0fa4*/ 	.word	0x00014840
        /*0fa8*/ 	.word	0x00000005
        /*0fac*/ 	.word	0x00038880
        /*0fb0*/ 	.short	0x010a
        /*0fb2*/ 	.byte	0x3f
	.zero		1


	//----- nvinfo : EIATTR_NUM_MBARRIERS
	.align		4
.L_126:
        /*0fb4*/ 	.byte	0x03, 0x38
        /*0fb6*/ 	.short	0x0016


	//----- nvinfo : EIATTR_EXIT_INSTR_OFFSETS
	.align		4
        /*0fb8*/ 	.byte	0x04, 0x1c
        /*0fba*/ 	.short	(.L_128 - .L_127)


	//   ....[0]....
.L_127:
        /*0fbc*/ 	.word	0x000009c0


	//   ....[1]....
        /*0fc0*/ 	.word	0x0000a690


	//   ....[2]....
        /*0fc4*/ 	.word	0x00010e30


	//----- nvinfo : EIATTR_MAX_THREADS
	.align		4
.L_128:
        /*0fc8*/ 	.byte	0x04, 0x05
        /*0fca*/ 	.short	(.L_130 - .L_129)
.L_129:
        /*0fcc*/ 	.word	0x00000180
        /*0fd0*/ 	.word	0x00000001
        /*0fd4*/ 	.word	0x00000001


	//----- nvinfo : EIATTR_CRS_STACK_SIZE
	.align		4
.L_130:
        /*0fd8*/ 	.byte	0x04, 0x1e
        /*0fda*/ 	.short	(.L_132 - .L_131)
.L_131:
        /*0fdc*/ 	.word	0x00000000


	//----- nvinfo : EIATTR_CBANK_PARAM_SIZE
	.align		4
.L_132:
        /*0fe0*/ 	.byte	0x03, 0x19
        /*0fe2*/ 	.short	0x0af0


	//----- nvinfo : EIATTR_PARAM_CBANK
	.align		4
        /*0fe4*/ 	.byte	0x04, 0x0a
        /*0fe6*/ 	.short	(.L_134 - .L_133)
	.align		4
.L_133:
        /*0fe8*/ 	.word	index@(.nv.constant0._ZN7cutlass13device_kernelIN5flash11enable_sm90INS1_16FlashAttnFwdSm90INS1_25CollectiveMainloopFwdSm90ILi2EN4cute5tupleIJNS5_1CILi1EEES8_S8_EEENS6_IJNS7_ILi128EEESA_NS7_ILi256EEEEEELi256ENS_12float_e4m3_tEfNS_4arch4Sm90ELb0ELb0ELb0ELb1ELb1ELb0ELb0ELb1ELb0ELb1ELb0ELb0EEENS1_21CollectiveEpilogueFwdINS6_IJSA_SB_SA_EEES9_NS_10bfloat16_tESF_Li256ELb1ELb1ELb0ELb1EEENS1_36VarlenDynamicPersistentTileSchedulerILi128ELi128ELi256ELi128ELb0ELb1ELb1ELb0ELb1ELb1EEEEEEEEEvNT_6ParamsE)
        /*0fec*/ 	.short	0x0210
        /*0fee*/ 	.short	0x0af0


	//----- nvinfo : EIATTR_SW_WAR
	.align		4
.L_134:
        /*0ff0*/ 	.byte	0x04, 0x36
        /*0ff2*/ 	.short	(.L_136 - .L_135)
.L_135:
        /*0ff4*/ 	.word	0x00000008
.L_136:


//--------------------- .nv.info._ZN7cutlass13device_kernelIN5flash11enable_sm90INS1_16FlashAttnFwdSm90INS1_25CollectiveMainloopFwdSm90ILi2EN4cute5tupleIJNS5_1CILi1EEES8_S8_EEENS6_IJNS7_ILi128EEESA_NS7_ILi256EEEEEELi256ENS_12float_e4m3_tEfNS_4arch4Sm90ELb0ELb0ELb0ELb1ELb1ELb1ELb0ELb1ELb0ELb1ELb0ELb0EEENS1_21CollectiveEpilogueFwdINS6_IJSA_SB_SA_EEES9_NS_10bfloat16_tESF_Li256ELb1ELb1ELb0ELb1EEENS1_36VarlenDynamicPersistentTileSchedulerILi128ELi128ELi256ELi128ELb0ELb1ELb1ELb0ELb1ELb1EEEEEEEEEvNT_6ParamsE --------------------------
	.section	.nv.info._ZN7cutlass13device_kernelIN5flash11enable_sm90INS1_16FlashAttnFwdSm90INS1_25CollectiveMainloopFwdSm90ILi2EN4cute5tupleIJNS5_1CILi1EEES8_S8_EEENS6_IJNS7_ILi128EEESA_NS7_ILi256EEEEEELi256ENS_12float_e4m3_tEfNS_4arch4Sm90ELb0ELb0ELb0ELb1ELb1ELb1ELb0ELb1ELb0ELb1ELb0ELb0EEENS1_21CollectiveEpilogueFwdINS6_IJSA_SB_SA_EEES9_NS_10bfloat16_tESF_Li256ELb1ELb1ELb0ELb1EEENS1_36VarlenDynamicPersistentTileSchedulerILi128ELi128ELi256ELi128ELb0ELb1ELb1ELb0ELb1ELb1EEEEEEEEEvNT_6ParamsE,"",@"SHT_CUDA_INFO"
	.sectionflags	@""
	.align	4


	//----- nvinfo : EIATTR_CUDA_API_VERSION
	.align		4
        /*0000*/ 	.byte	0x04, 0x37
        /*0002*/ 	.short	(.L_138 - .L_137)
.L_137:
        /*0004*/ 	.word	0x00000082


	//----- nvinfo : EIATTR_KPARAM_INFO
	.align		4
.L_138:
        /*0008*/ 	.byte	0x04, 0x17
        /*000a*/ 	.short	(.L_140 - .L_139)
.L_139:
        /*000c*/ 	.word	0x00000000
        /*0010*/ 	.short	0x0000
        /*0012*/ 	.short	0x0070
        /*0014*/ 	.byte	0x00, 0xf0, 0x01, 0x2a


	//----- nvinfo : EIATTR_SPARSE_MMA_MASK
	.align		4
.L_140:
        /*0018*/ 	.byte	0x03, 0x50
        /*001a*/ 	.short	0x0000


	//----- nvinfo : EIATTR_MAXREG_COUNT
	.align		4
        /*001c*/ 	.byte	0x03, 0x1b
        /*001e*/ 	.short	0x00a8


	//----- nvinfo : EIATTR_NUM_BARRIERS
	.align		4
        /*0020*/ 	.byte	0x02, 0x4c
        /*0022*/ 	.byte	0x10
	.zero		1


	//----- nvinfo : EIATTR_EXTERNS
	.align		4
        /*0024*/ 	.byte	0x04, 0x0f
        /*0026*/ 	.short	(.L_142 - .L_141)


	//   ....[0]....
	.align		4
.L_141:
        /*0028*/ 	.word	index@(__assertfail)


	//----- nvinfo : EIATTR_ANNOTATIONS
	.align		4
.L_142:
        /*002c*/ 	.byte	0x04, 0x55
        /*002e*/ 	.short	(.L_144 - .L_143)


	//   ....[0]....
.L_143:
        /* <DEDUP_REMOVED lines=49> */


	//----- nvinfo : EIATTR_MERCURY_ISA_VERSION
	.align		4
.L_144:
        /*0328*/ 	.byte	0x03, 0x5f
        /*032a*/ 	.short	0x0101


	//----- nvinfo : EIATTR_UNUSED_LOAD_BYTE_OFFSET
	.align		4
        /*032c*/ 	.byte	0x04, 0x44
        /*032e*/ 	.short	(.L_146 - .L_145)


	//   ....[0]....
.L_145:
        /*0330*/ 	.word	0x00000aa0
        /*0334*/ 	.word	0x0000fff0


	//   ....[1]....
        /*0338*/ 	.word	0x00018e70
        /*033c*/ 	.word	0x0000fff0


	//----- nvinfo : EIATTR_INT_WARP_WIDE_INSTR_OFFSETS
	.align		4
.L_146:
        /*0340*/ 	.byte	0x04, 0x31
        /*0342*/ 	.short	(.L_148 - .L_147)


	//   ....[0]....
.L_147:
        /*0344*/ 	.word	0x00000130


	//   ....[1]....
        /*0348*/ 	.word	0x00000170


	//   ....[2]....
        /*034c*/ 	.word	0x000001e0


	//   ....[3]....
        /*0350*/ 	.word	0x0001eeb0


	//   ....[4]....
        /*0354*/ 	.word	0x0001ef40


	//   ....[5]....
        /*0358*/ 	.word	0x00022dc0


	//   ....[6]....
        /*035c*/ 	.word	0x00022e50


	//----- nvinfo : EIATTR_COOP_GROUP_MASK_REGIDS
	.align		4
.L_148:
        /*0360*/ 	.byte	0x04, 0x29
        /*0362*/ 	.short	(.L_150 - .L_149)


	//   ....[0]....
.L_149:
        /*0364*/ 	.word	0xffffffff


	//   ....[1]....
        /*0368*/ 	.word	0xffffffff


	//   ....[2]....
        /*036c*/ 	.word	0xffffffff


	//   ....[3]....
        /*0370*/ 	.word	0xffffffff


	//   ....[4]....
        /*0374*/ 	.word	0xffffffff


	//   ....[5]....
        /*0378*/ 	.word	0xffffffff


	//   ....[6]....
        /*037c*/ 	.word	0xffffffff


	//   ....[7]....
        /*0380*/ 	.word	0xffffffff


	//   ....[8]....
        /*0384*/ 	.word	0xffffffff


	//   ....[9]....
        /*0388*/ 	.word	0xffffffff


	//   ....[10]....
        /*038c*/ 	.word	0xffffffff


	//   ....[11]....
        /*0390*/ 	.word	0xffffffff


	//   ....[12]....
        /*0394*/ 	.word	0xffffffff


	//   ....[13]....
        /*0398*/ 	.word	0xffffffff


	//   ....[14]....
        /*039c*/ 	.word	0xffffffff


	//   ....[15]....
        /*03a0*/ 	.word	0xffffffff


	//   ....[16]....
        /*03a4*/ 	.word	0xffffffff


	//   ....[17]....
        /*03a8*/ 	.word	0xffffffff


	//   ....[18]....
        /*03ac*/ 	.word	0xffffffff


	//   ....[19]....
        /*03b0*/ 	.word	0xffffffff


	//   ....[20]....
        /*03b4*/ 	.word	0xffffffff


	//   ....[21]....
        /*03b8*/ 	.word	0xffffffff


	//   ....[22]....
        /*03bc*/ 	.word	0xffffffff


	//   ....[23]....
        /*03c0*/ 	.word	0xffffffff


	//   ....[24]....
        /*03c4*/ 	.word	0xffffffff


	//   ....[25]....
        /*03c8*/ 	.word	0xffffffff


	//   ....[26]....
        /*03cc*/ 	.word	0xffffffff


	//   ....[27]....
        /*03d0*/ 	.word	0xffffffff


	//   ....[28]....
        /*03d4*/ 	.word	0xffffffff


	//   ....[29]....
        /*03d8*/ 	.word	0xffffffff


	//   ....[30]....
        /*03dc*/ 	.word	0xffffffff


	//   ....[31]....
        /*03e0*/ 	.word	0xffffffff


	//   ....[32]....
        /*03e4*/ 	.word	0xffffffff


	//   ....[33]....
        /*03e8*/ 	.word	0xffffffff


	//   ....[34]....
        /*03ec*/ 	.word	0xffffffff


	//   ....[35]....
        /*03f0*/ 	.word	0xffffffff


	//   ....[36]....
        /*03f4*/ 	.word	0xffffffff


	//   ....[37]....
        /*03f8*/ 	.word	0xffffffff


	//   ....[38]....
        /*03fc*/ 	.word	0xffffffff


	//   ....[39]....
        /*0400*/ 	.word	0xffffffff


	//   ....[40]....
        /*0404*/ 	.word	0xffffffff


	//   ....[41]....
        /*0408*/ 	.word	0xffffffff


	//   ....[42]....
        /*040c*/ 	.word	0xffffffff


	//   ....[43]....
        /*0410*/ 	.word	0xffffffff


	//   ....[44]....
        /*0414*/ 	.word	0xffffffff


	//   ....[45]....
        /*0418*/ 	.word	0xffffffff


	//   ....[46]....
        /*041c*/ 	.word	0xffffffff


	//   ....[47]....
        /*0420*/ 	.word	0xffffffff


	//   ....[48]....
        /*0424*/ 	.word	0xffffffff


	//   ....[49]....
        /*0428*/ 	.word	0xffffffff


	//   ....[50]....
        /*042c*/ 	.word	0xffffffff


	//   ....[51]....
        /*0430*/ 	.word	0xffffffff


	//   ....[52]....
        /*0434*/ 	.word	0xffffffff


	//   ....[53]....
        /*0438*/ 	.word	0xffffffff


	//   ....[54]....
        /*043c*/ 	.word	0xffffffff


	//   ....[55]....
        /*0440*/ 	.word	0xffffffff


	//   ....[56]....
        /*0444*/ 	.word	0xffffffff


	//   ....[57]....
        /*0448*/ 	.word	0xffffffff


	//   ....[58]....
        /*044c*/ 	.word	0xffffffff


	//   ....[59]....
        /*0450*/ 	.word	0xffffffff


	//   ....[60]....
        /*0454*/ 	.word	0xffffffff


	//   ....[61]....
        /*0458*/ 	.word	0xffffffff


	//   ....[62]....
        /*045c*/ 	.word	0xffffffff


	//   ....[63]....
        /*0460*/ 	.word	0xffffffff


	//   ....[64]....
        /*0464*/ 	.word	0xffffffff


	//   ....[65]....
        /*0468*/ 	.word	0xffffffff


	//   ....[66]....
        /*046c*/ 	.word	0xffffffff


	//   ....[67]....
        /*0470*/ 	.word	0xffffffff


	//   ....[68]....
        /*0474*/ 	.word	0xffffffff


	//   ....[69]....
        /*0478*/ 	.word	0xffffffff


	//   ....[70]....
        /*047c*/ 	.word	0xffffffff


	//   ....[71]....
        /*0480*/ 	.word	0xffffffff


	//   ....[72]....
        /*0484*/ 	.word	0xffffffff


	//   ....[73]....
        /*0488*/ 	.word	0xffffffff


	//   ....[74]....
        /*048c*/ 	.word	0xffffffff


	//   ....[75]....
        /*0490*/ 	.word	0xffffffff


	//   ....[76]....
        /*0494*/ 	.word	0xffffffff


	//   ....[77]....
        /*0498*/ 	.word	0xffffffff


	//   ....[78]....
        /*049c*/ 	.word	0xffffffff


	//   ....[79]....
        /*04a0*/ 	.word	0xffffffff


	//   ....[80]....
        /*04a4*/ 	.word	0xffffffff


	//   ....[81]....
        /*04a8*/ 	.word	0xffffffff


	//   ....[82]....
        /*04ac*/ 	.word	0xffffffff


	//   ....[83]....
        /*04b0*/ 	.word	0xffffffff


	//   ....[84]....
        /*04b4*/ 	.word	0xffffffff


	//   ....[85]....
        /*04b8*/ 	.word	0xffffffff


	//   ....[86]....
        /*04bc*/ 	.word	0xffffffff


	//   ....[87]....
        /*04c0*/ 	.word	0xffffffff


	//   ....[88]....
        /*04c4*/ 	.word	0xffffffff


	//   ....[89]....
        /*04c8*/ 	.word	0xffffffff


	//   ....[90]....
        /*04cc*/ 	.word	0xffffffff


	//   ....[91]....
        /*04d0*/ 	.word	0xffffffff


	//   ....[92]....
        /*04d4*/ 	.word	0xffffffff


	//   ....[93]....
        /*04d8*/ 	.word	0xffffffff


	//   ....[94]....
        /*04dc*/ 	.word	0xffffffff


	//   ....[95]....
        /*04e0*/ 	.word	0xffffffff


	//   ....[96]....
        /*04e4*/ 	.word	0xffffffff


	//   ....[97]....
        /*04e8*/ 	.word	0xffffffff


	//   ....[98]....
        /*04ec*/ 	.word	0xffffffff


	//   ....[99]....
        /*04f0*/ 	.word	0xffffffff


	//   ....[100]....
        /*04f4*/ 	.word	0xffffffff


	//   ....[101]....
        /*04f8*/ 	.word	0xffffffff


	//   ....[102]....
        /*04fc*/ 	.word	0xffffffff


	//   ....[103]....
        /*0500*/ 	.word	0xffffffff


	//   ....[104]....
        /*0504*/ 	.word	0xffffffff


	//   ....[105]....
        /*0508*/ 	.word	0xffffffff


	//   ....[106]....
        /*050c*/ 	.word	0xffffffff


	//   ....[107]....
        /*0510*/ 	.word	0xffffffff


	//   ....[108]....
        /*0514*/ 	.word	0xffffffff


	//   ....[109]....
        /*0518*/ 	.word	0xffffffff


	//   ....[110]....
        /*051c*/ 	.word	0xffffffff


	//   ....[111]....
        /*0520*/ 	.word	0xffffffff


	//   ....[112]....
        /*0524*/ 	.word	0xffffffff


	//   ....[113]....
        /*0528*/ 	.word	0xffffffff


	//   ....[114]....
        /*052c*/ 	.word	0xffffffff


	//   ....[115]....
        /*0530*/ 	.word	0xffffffff


	//   ....[116]....
        /*0534*/ 	.word	0xffffffff


	//   ....[117]....
        /*0538*/ 	.word	0xffffffff


	//   ....[118]....
        /*053c*/ 	.word	0xffffffff


	//   ....[119]....
        /*0540*/ 	.word	0xffffffff


	//   ....[120]....
        /*0544*/ 	.word	0xffffffff


	//   ....[121]....
        /*0548*/ 	.word	0xffffffff


	//   ....[122]....
        /*054c*/ 	.word	0xffffffff


	//   ....[123]....
        /*0550*/ 	.word	0xffffffff


	//   ....[124]....
        /*0554*/ 	.word	0xffffffff


	//   ....[125]....
        /*0558*/ 	.word	0xffffffff


	//   ....[126]....
        /*055c*/ 	.word	0xffffffff


	//   ....[127]....
        /*0560*/ 	.word	0xffffffff


	//   ....[128]....
        /*0564*/ 	.word	0xffffffff


	//   ....[129]....
        /*0568*/ 	.word	0xffffffff


	//   ....[130]....
        /*056c*/ 	.word	0xffffffff


	//   ....[131]....
        /*0570*/ 	.word	0xffffffff


	//   ....[132]....
        /*0574*/ 	.word	0xffffffff


	//   ....[133]....
        /*0578*/ 	.word	0xffffffff


	//   ....[134]....
        /*057c*/ 	.word	0xffffffff


	//   ....[135]....
        /*0580*/ 	.word	0xffffffff


	//   ....[136]....
        /*0584*/ 	.word	0xffffffff


	//   ....[137]....
        /*0588*/ 	.word	0xffffffff


	//   ....[138]....
        /*058c*/ 	.word	0xffffffff


	//   ....[139]....
        /*0590*/ 	.word	0xffffffff


	//   ....[140]....
        /*0594*/ 	.word	0xffffffff


	//   ....[141]....
        /*0598*/ 	.word	0xffffffff


	//   ....[142]....
        /*059c*/ 	.word	0xffffffff


	//   ....[143]....
        /*05a0*/ 	.word	0xffffffff


	//   ....[144]....
        /*05a4*/ 	.word	0xffffffff


	//   ....[145]....
        /*05a8*/ 	.word	0xffffffff


	//   ....[146]....
        /*05ac*/ 	.word	0xffffffff


	//   ....[147]....
        /*05b0*/ 	.word	0xffffffff


	//   ....[148]....
        /*05b4*/ 	.word	0xffffffff


	//   ....[149]....
        /*05b8*/ 	.word	0xffffffff


	//   ....[150]....
        /*05bc*/ 	.word	0xffffffff


	//   ....[151]....
        /*05c0*/ 	.word	0xffffffff


	//   ....[152]....
        /*05c4*/ 	.word	0xffffffff


	//   ....[153]....
        /*05c8*/ 	.word	0xffffffff


	//   ....[154]....
        /*05cc*/ 	.word	0xffffffff


	//   ....[155]....
        /*05d0*/ 	.word	0xffffffff


	//   ....[156]....
        /*05d4*/ 	.word	0xffffffff


	//   ....[157]....
        /*05d8*/ 	.word	0xffffffff


	//   ....[158]....
        /*05dc*/ 	.word	0xffffffff


	//   ....[159]....
        /*05e0*/ 	.word	0xffffffff


	//   ....[160]....
        /*05e4*/ 	.word	0xffffffff


	//   ....[161]....
        /*05e8*/ 	.word	0xffffffff


	//   ....[162]....
        /*05ec*/ 	.word	0xffffffff


	//   ....[163]....
        /*05f0*/ 	.word	0xffffffff


	//   ....[164]....
        /*05f4*/ 	.word	0xffffffff


	//   ....[165]....
        /*05f8*/ 	.word	0xffffffff


	//   ....[166]....
        /*05fc*/ 	.word	0xffffffff


	//   ....[167]....
        /*0600*/ 	.word	0xffffffff


	//   ....[168]....
        /*0604*/ 	.word	0xffffffff


	//   ....[169]....
        /*0608*/ 	.word	0xffffffff


	//   ....[170]....
        /*060c*/ 	.word	0xffffffff


	//   ....[171]....
        /*0610*/ 	.word	0xffffffff


	//   ....[172]....
        /*0614*/ 	.word	0xffffffff


	//   ....[173]....
        /*0618*/ 	.word	0xffffffff


	//   ....[174]....
        /*061c*/ 	.word	0xffffffff


	//   ....[175]....
        /*0620*/ 	.word	0xffffffff


	//   ....[176]....
        /*0624*/ 	.word	0xffffffff


	//   ....[177]....
        /*0628*/ 	.word	0xffffffff


	//   ....[178]....
        /*062c*/ 	.word	0xffffffff


	//   ....[179]....
        /*0630*/ 	.word	0xffffffff


	//   ....[180]....
        /*0634*/ 	.word	0xffffffff


	//   ....[181]....
        /*0638*/ 	.word	0xffffffff


	//   ....[182]....
        /*063c*/ 	.word	0xffffffff


	//   ....[183]....
        /*0640*/ 	.word	0xffffffff


	//   ....[184]....
        /*0644*/ 	.word	0xffffffff


	//   ....[185]....
        /*0648*/ 	.word	0xffffffff


	//   ....[186]....
        /*064c*/ 	.word	0xffffffff


	//   ....[187]....
        /*0650*/ 	.word	0xffffffff


	//   ....[188]....
        /*0654*/ 	.word	0xffffffff


	//   ....[189]....
        /*0658*/ 	.word	0xffffffff


	//   ....[190]....
        /*065c*/ 	.word	0xffffffff


	//   ....[191]....
        /*0660*/ 	.word	0xffffffff


	//   ....[192]....
        /*0664*/ 	.word	0xffffffff


	//   ....[193]....
        /*0668*/ 	.word	0xffffffff


	//   ....[194]....
        /*066c*/ 	.word	0xffffffff


	//   ....[195]....
        /*0670*/ 	.word	0xffffffff


	//   ....[196]....
        /*0674*/ 	.word	0xffffffff


	//   ....[197]....
        /*0678*/ 	.word	0xffffffff


	//   ....[198]....
        /*067c*/ 	.word	0xffffffff


	//   ....[199]....
        /*0680*/ 	.word	0xffffffff


	//   ....[200]....
        /*0684*/ 	.word	0xffffffff


	//   ....[201]....
        /*0688*/ 	.word	0xffffffff


	//   ....[202]....
        /*068c*/ 	.word	0xffffffff


	//   ....[203]....
        /*0690*/ 	.word	0xffffffff


	//   ....[204]....
        /*0694*/ 	.word	0xffffffff


	//   ....[205]....
        /*0698*/ 	.word	0xffffffff


	//   ....[206]....
        /*069c*/ 	.word	0xffffffff


	//   ....[207]....
        /*06a0*/ 	.word	0xffffffff


	//   ....[208]....
        /*06a4*/ 	.word	0xffffffff


	//   ....[209]....
        /*06a8*/ 	.word	0xffffffff


	//   ....[210]....
        /*06ac*/ 	.word	0xffffffff


	//   ....[211]....
        /*06b0*/ 	.word	0xffffffff


	//   ....[212]....
        /*06b4*/ 	.word	0xffffffff


	//   ....[213]....
        /*06b8*/ 	.word	0xffffffff


	//   ....[214]....
        /*06bc*/ 	.word	0xffffffff


	//   ....[215]....
        /*06c0*/ 	.word	0xffffffff


	//   ....[216]....
        /*06c4*/ 	.word	0xffffffff


	//   ....[217]....
        /*06c8*/ 	.word	0xffffffff


	//   ....[218]....
        /*06cc*/ 	.word	0xffffffff


	//   ....[219]....
        /*06d0*/ 	.word	0xffffffff


	//   ....[220]....
        /*06d4*/ 	.word	0xffffffff


	//   ....[221]....
        /*06d8*/ 	.word	0xffffffff


	//   ....[222]....
        /*06dc*/ 	.word	0xffffffff


	//   ....[223]....
        /*06e0*/ 	.word	0xffffffff


	//   ....[224]....
        /*06e4*/ 	.word	0xffffffff


	//   ....[225]....
        /*06e8*/ 	.word	0xffffffff


	//   ....[226]....
        /*06ec*/ 	.word	0xffffffff


	//   ....[227]....
        /*06f0*/ 	.word	0xffffffff


	//   ....[228]....
        /*06f4*/ 	.word	0xffffffff


	//   ....[229]....
        /*06f8*/ 	.word	0xffffffff


	//   ....[230]....
        /*06fc*/ 	.word	0xffffffff


	//   ....[231]....
        /*0700*/ 	.word	0xffffffff


	//   ....[232]....
        /*0704*/ 	.word	0xffffffff


	//   ....[233]....
        /*0708*/ 	.word	0xffffffff


	//   ....[234]....
        /*070c*/ 	.word	0xffffffff


	//   ....[235]....
        /*0710*/ 	.word	0xffffffff


	//   ....[236]....
        /*0714*/ 	.word	0xffffffff


	//   ....[237]....
        /*0718*/ 	.word	0xffffffff


	//   ....[238]....
        /*071c*/ 	.word	0xffffffff


	//   ....[239]....
        /*0720*/ 	.word	0xffffffff


	//   ....[240]....
        /*0724*/ 	.word	0xffffffff


	//   ....[241]....
        /*0728*/ 	.word	0xffffffff


	//   ....[242]....
        /*072c*/ 	.word	0xffffffff


	//   ....[243]....
        /*0730*/ 	.word	0xffffffff


	//   ....[244]....
        /*0734*/ 	.word	0xffffffff


	//   ....[245]....
        /*0738*/ 	.word	0xffffffff


	//   ....[246]....
        /*073c*/ 	.word	0xffffffff


	//   ....[247]....
        /*0740*/ 	.word	0xffffffff


	//   ....[248]....
        /*0744*/ 	.word	0xffffffff


	//   ....[249]....
        /*0748*/ 	.word	0xffffffff


	//   ....[250]....
        /*074c*/ 	.word	0xffffffff


	//   ....[251]....
        /*0750*/ 	.word	0xffffffff


	//   ....[252]....
        /*0754*/ 	.word	0xffffffff


	//   ....[253]....
        /*0758*/ 	.word	0xffffffff


	//   ....[254]....
        /*075c*/ 	.word	0xffffffff


	//   ....[255]....
        /*0760*/ 	.word	0xffffffff


	//   ....[0]....
        /*0764*/ 	.word	0xffffffff


	//   ....[1]....
        /*0768*/ 	.word	0xffffffff


	//   ....[2]....
        /*076c*/ 	.word	0xffffffff


	//   ....[3]....
        /*0770*/ 	.word	0x0500000f


	//   ....[4]....
        /*0774*/ 	.word	0x0500000f


	//   ....[5]....
        /*0778*/ 	.word	0x0500000f


	//   ....[6]....
        /*077c*/ 	.word	0x0500000f


	//   ....[7]....
        /*0780*/ 	.word	0x0500000f


	//   ....[8]....
        /*0784*/ 	.word	0x0500000f


	//   ....[9]....
        /*0788*/ 	.word	0x0500000f


	//   ....[10]....
        /*078c*/ 	.word	0x0500000f


	//   ....[11]....
        /*0790*/ 	.word	0x0500000f


	//   ....[12]....
        /*0794*/ 	.word	0x0500000f


	//   ....[13]....
        /*0798*/ 	.word	0x0500000f


	//   ....[14]....
        /*079c*/ 	.word	0x0500000f


	//   ....[15]....
        /*07a0*/ 	.word	0x0500000f


	//   ....[16]....
        /*07a4*/ 	.word	0x0500000f


	//   ....[17]....
        /*07a8*/ 	.word	0x0500000f


	//   ....[18]....
        /*07ac*/ 	.word	0x0500000f


	//   ....[19]....
        /*07b0*/ 	.word	0x0500000f


	//   ....[20]....
        /*07b4*/ 	.word	0x0500000f


	//   ....[21]....
        /*07b8*/ 	.word	0x0500000f


	//   ....[22]....
        /*07bc*/ 	.word	0x0500000f


	//   ....[23]....
        /*07c0*/ 	.word	0x0500000f


	//   ....[24]....
        /*07c4*/ 	.word	0x0500000f


	//   ....[25]....
        /*07c8*/ 	.word	0x0500000f


	//   ....[26]....
        /*07cc*/ 	.word	0x0500000f


	//   ....[27]....
        /*07d0*/ 	.word	0x0500000f


	//   ....[28]....
        /*07d4*/ 	.word	0x0500000f


	//   ....[29]....
        /*07d8*/ 	.word	0x0500000f


	//   ....[30]....
        /*07dc*/ 	.word	0x0500000f


	//   ....[31]....
        /*07e0*/ 	.word	0x0500000f


	//   ....[32]....
        /*07e4*/ 	.word	0x0500000f


	//   ....[33]....
        /*07e8*/ 	.word	0x0500000f


	//   ....[34]....
        /*07ec*/ 	.word	0x0500000f


	//   ....[35]....
        /*07f0*/ 	.word	0x0500000f


	//   ....[36]....
        /*07f4*/ 	.word	0x0500000f


	//   ....[37]....
        /*07f8*/ 	.word	0x0500000f


	//   ....[38]....
        /*07fc*/ 	.word	0x0500000f


	//   ....[39]....
        /*0800*/ 	.word	0x0500000f


	//   ....[40]....
        /*0804*/ 	.word	0x0500000f


	//   ....[41]....
        /*0808*/ 	.word	0x0500000f


	//   ....[42]....
        /*080c*/ 	.word	0x0500000f


	//   ....[43]....
        /*0810*/ 	.word	0x0500000f


	//   ....[44]....
        /*0814*/ 	.word	0x0500000f


	//   ....[45]....
        /*0818*/ 	.word	0x0500000f


	//   ....[46]....
        /*081c*/ 	.word	0x0500000f


	//   ....[47]....
        /*0820*/ 	.word	0x0500000f


	//   ....[48]....
        /*0824*/ 	.word	0x0500000f


	//   ....[49]....
        /*0828*/ 	.word	0x0500000f


	//   ....[50]....
        /*082c*/ 	.word	0x0500000f


	//   ....[51]....
        /*0830*/ 	.word	0x0500000f


	//   ....[52]....
        /*0834*/ 	.word	0x0500000f


	//   ....[53]....
        /*0838*/ 	.word	0x0500000f


	//   ....[54]....
        /*083c*/ 	.word	0x0500000f


	//   ....[55]....
        /*0840*/ 	.word	0x0500000f


	//   ....[56]....
        /*0844*/ 	.word	0x0500000f


	//   ....[57]....
        /*0848*/ 	.word	0x0500000f


	//   ....[58]....
        /*084c*/ 	.word	0x0500000f


	//   ....[59]....
        /*0850*/ 	.word	0x0500000f


	//   ....[60]....
        /*0854*/ 	.word	0x0500000f


	//   ....[61]....
        /*0858*/ 	.word	0x0500000f


	//   ....[62]....
        /*085c*/ 	.word	0x0500000f


	//   ....[63]....
        /*0860*/ 	.word	0x0500000f


	//   ....[64]....
        /*0864*/ 	.word	0x0500000f


	//   ....[65]....
        /*0868*/ 	.word	0x0500000f


	//   ....[66]....
        /*086c*/ 	.word	0x0500000f


	//   ....[67]....
        /*0870*/ 	.word	0x0500000f


	//   ....[68]....
        /*0874*/ 	.word	0x0500000f


	//   ....[69]....
        /*0878*/ 	.word	0x0500000f


	//   ....[70]....
        /*087c*/ 	.word	0x0500000f


	//   ....[71]....
        /*0880*/ 	.word	0x0500000f


	//   ....[72]....
        /*0884*/ 	.word	0x0500000f


	//   ....[73]....
        /*0888*/ 	.word	0x0500000f


	//   ....[74]....
        /*088c*/ 	.word	0x0500000f


	//   ....[75]....
        /*0890*/ 	.word	0x0500000f


	//   ....[76]....
        /*0894*/ 	.word	0x0500000f


	//   ....[77]....
        /*0898*/ 	.word	0x0500000f


	//   ....[78]....
        /*089c*/ 	.word	0x0500000f


	//   ....[79]....
        /*08a0*/ 	.word	0x0500000f


	//   ....[80]....
        /*08a4*/ 	.word	0x0500000f


	//   ....[81]....
        /*08a8*/ 	.word	0x0500000f


	//   ....[82]....
        /*08ac*/ 	.word	0x0500000f


	//   ....[83]....
        /*08b0*/ 	.word	0x0500000f


	//   ....[84]....
        /*08b4*/ 	.word	0x0500000f


	//   ....[85]....
        /*08b8*/ 	.word	0x0500000f


	//   ....[86]....
        /*08bc*/ 	.word	0x0500000f


	//   ....[87]....
        /*08c0*/ 	.word	0x0500000f


	//   ....[88]....
        /*08c4*/ 	.word	0x0500000f


	//   ....[89]....
        /*08c8*/ 	.word	0x0500000f


	//   ....[90]....
        /*08cc*/ 	.word	0x0500000f


	//   ....[91]....
        /*08d0*/ 	.word	0x0500000f


	//   ....[92]....
        /*08d4*/ 	.word	0x0500000f


	//   ....[93]....
        /*08d8*/ 	.word	0x0500000f


	//   ....[94]....
        /*08dc*/ 	.word	0x0500000f


	//   ....[95]....
        /*08e0*/ 	.word	0x0500000f


	//   ....[96]....
        /*08e4*/ 	.word	0x0500000f


	//   ....[97]....
        /*08e8*/ 	.word	0x0500000f


	//   ....[98]....
        /*08ec*/ 	.word	0x0500000f


	//   ....[99]....
        /*08f0*/ 	.word	0x0500000f


	//   ....[100]....
        /*08f4*/ 	.word	0x0500000f


	//   ....[101]....
        /*08f8*/ 	.word	0x0500000f


	//   ....[102]....
        /*08fc*/ 	.word	0x0500000f


	//   ....[103]....
        /*0900*/ 	.word	0x0500000f


	//   ....[104]....
        /*0904*/ 	.word	0x0500000f


	//   ....[105]....
        /*0908*/ 	.word	0x0500000f


	//   ....[106]....
        /*090c*/ 	.word	0x0500000f


	//   ....[107]....
        /*0910*/ 	.word	0x0500000f


	//   ....[108]....
        /*0914*/ 	.word	0x0500000f


	//   ....[109]....
        /*0918*/ 	.word	0x0500000f


	//   ....[110]....
        /*091c*/ 	.word	0x0500000f


	//   ....[111]....
        /*0920*/ 	.word	0x0500000f


	//   ....[112]....
        /*0924*/ 	.word	0x0500000f


	//   ....[113]....
        /*0928*/ 	.word	0x0500000f


	//   ....[114]....
        /*092c*/ 	.word	0x0500000f


	//   ....[115]....
        /*0930*/ 	.word	0x0500000f


	//   ....[116]....
        /*0934*/ 	.word	0x0500000f


	//   ....[117]....
        /*0938*/ 	.word	0x0500000f


	//   ....[118]....
        /*093c*/ 	.word	0x0500000f


	//   ....[119]....
        /*0940*/ 	.word	0x0500000f


	//   ....[120]....
        /*0944*/ 	.word	0x0500000f


	//   ....[121]....
        /*0948*/ 	.word	0x0500000f


	//   ....[122]....
        /*094c*/ 	.word	0x0500000f


	//   ....[123]....
        /*0950*/ 	.word	0x0500000f


	//   ....[124]....
        /*0954*/ 	.word	0x0500000f


	//   ....[125]....
        /*0958*/ 	.word	0x0500000f


	//   ....[126]....
        /*095c*/ 	.word	0x0500000f


	//   ....[127]....
        /*0960*/ 	.word	0x0500000f


	//   ....[128]....
        /*0964*/ 	.word	0x0500000f


	//   ....[129]....
        /*0968*/ 	.word	0x0500000f


	//   ....[130]....
        /*096c*/ 	.word	0x0500000f


	//   ....[131]....
        /*0970*/ 	.word	0x0500000f


	//   ....[132]....
        /*0974*/ 	.word	0x0500000f


	//   ....[133]....
        /*0978*/ 	.word	0x0500000f


	//   ....[134]....
        /*097c*/ 	.word	0x0500000f


	//   ....[135]....
        /*0980*/ 	.word	0x0500000f


	//   ....[136]....
        /*0984*/ 	.word	0x0500000f


	//   ....[137]....
        /*0988*/ 	.word	0x0500000f


	//   ....[138]....
        /*098c*/ 	.word	0x0500000f


	//   ....[139]....
        /*0990*/ 	.word	0x0500000f


	//   ....[140]....
        /*0994*/ 	.word	0x0500000f


	//   ....[141]....
        /*0998*/ 	.word	0x0500000f


	//   ....[142]....
        /*099c*/ 	.word	0x0500000f


	//   ....[143]....
        /*09a0*/ 	.word	0x0500000f


	//   ....[144]....
        /*09a4*/ 	.word	0x0500000f


	//   ....[145]....
        /*09a8*/ 	.word	0x0500000f


	//   ....[146]....
        /*09ac*/ 	.word	0x0500000f


	//   ....[147]....
        /*09b0*/ 	.word	0x0500000f


	//   ....[148]....
        /*09b4*/ 	.word	0x0500000f


	//   ....[149]....
        /*09b8*/ 	.word	0x0500000f


	//   ....[150]....
        /*09bc*/ 	.word	0x0500000f


	//   ....[151]....
        /*09c0*/ 	.word	0x0500000f


	//   ....[152]....
        /*09c4*/ 	.word	0x0500000f


	//   ....[153]....
        /*09c8*/ 	.word	0x0500000f


	//   ....[154]....
        /*09cc*/ 	.word	0x0500000f


	//   ....[155]....
        /*09d0*/ 	.word	0x0500000f


	//   ....[156]....
        /*09d4*/ 	.word	0x0500000f


	//   ....[157]....
        /*09d8*/ 	.word	0x0500000f


	//   ....[158]....
        /*09dc*/ 	.word	0x0500000f


	//   ....[159]....
        /*09e0*/ 	.word	0x0500000f


	//   ....[160]....
        /*09e4*/ 	.word	0x0500000f


	//   ....[161]....
        /*09e8*/ 	.word	0x0500000f


	//   ....[162]....
        /*09ec*/ 	.word	0x0500000f


	//   ....[163]....
        /*09f0*/ 	.word	0x0500000f


	//   ....[164]....
        /*09f4*/ 	.word	0x0500000f


	//   ....[165]....
        /*09f8*/ 	.word	0x0500000f


	//   ....[166]....
        /*09fc*/ 	.word	0x0500000f


	//   ....[167]....
        /*0a00*/ 	.word	0x0500000f


	//   ....[168]....
        /*0a04*/ 	.word	0x0500000f


	//   ....[169]....
        /*0a08*/ 	.word	0x0500000f


	//   ....[170]....
        /*0a0c*/ 	.word	0x0500000f


	//   ....[171]....
        /*0a10*/ 	.word	0x0500000f


	//   ....[172]....
        /*0a14*/ 	.word	0x0500000f


	//   ....[173]....
        /*0a18*/ 	.word	0x0500000f


	//   ....[174]....
        /*0a1c*/ 	.word	0x0500000f


	//   ....[175]....
        /*0a20*/ 	.word	0x0500000f


	//   ....[176]....
        /*0a24*/ 	.word	0x0500000f


	//   ....[177]....
        /*0a28*/ 	.word	0x0500000f


	//   ....[178]....
        /*0a2c*/ 	.word	0x0500000f


	//   ....[179]....
        /*0a30*/ 	.word	0x0500000f


	//   ....[180]....
        /*0a34*/ 	.word	0x0500000f


	//   ....[181]....
        /*0a38*/ 	.word	0x0500000f


	//   ....[182]....
        /*0a3c*/ 	.word	0x0500000f


	//   ....[183]....
        /*0a40*/ 	.word	0x0500000f


	//   ....[184]....
        /*0a44*/ 	.word	0x0500000f


	//   ....[185]....
        /*0a48*/ 	.word	0x0500000f


	//   ....[186]....
        /*0a4c*/ 	.word	0x0500000f


	//   ....[187]....
        /*0a50*/ 	.word	0x0500000f


	//   ....[188]....
        /*0a54*/ 	.word	0x0500000f


	//   ....[189]....
        /*0a58*/ 	.word	0x0500000f


	//   ....[190]....
        /*0a5c*/ 	.word	0x0500000f


	//   ....[191]....
        /*0a60*/ 	.word	0x0500000f


	//   ....[192]....
        /*0a64*/ 	.word	0x0500000f


	//   ....[193]....
        /*0a68*/ 	.word	0x0500000f


	//   ....[194]....
        /*0a6c*/ 	.word	0x0500000f


	//   ....[195]....
        /*0a70*/ 	.word	0x0500000f


	//   ....[196]....
        /*0a74*/ 	.word	0x0500000f


	//   ....[197]....
        /*0a78*/ 	.word	0x0500000f


	//   ....[198]....
        /*0a7c*/ 	.word	0x0500000f


	//   ....[199]....
        /*0a80*/ 	.word	0x0500000f


	//   ....[200]....
        /*0a84*/ 	.word	0x0500000f


	//   ....[201]....
        /*0a88*/ 	.word	0x0500000f


	//   ....[202]....
        /*0a8c*/ 	.word	0x0500000f


	//   ....[203]....
        /*0a90*/ 	.word	0x0500000f


	//   ....[204]....
        /*0a94*/ 	.word	0x0500000f


	//   ....[205]....
        /*0a98*/ 	.word	0x0500000f


	//   ....[206]....
        /*0a9c*/ 	.word	0x0500000f


	//   ....[207]....
        /*0aa0*/ 	.word	0x0500000f


	//----- nvinfo : EIATTR_COOP_GROUP_INSTR_OFFSETS
	.align		4
.L_150:
        /*0aa4*/ 	.byte	0x04, 0x28
        /*0aa6*/ 	.short	(.L_152 - .L_151)


	//   ....[0]....
.L_151:
        /*0aa8*/ 	.word	0x00000070


	//   ....[1]....
        /*0aac*/ 	.word	0x00000140


	//   ....[2]....
        /*0ab0*/ 	.word	0x00000190


	//   ....[3]....
        /*0ab4*/ 	.word	0x000003c0


	//   ....[4]....
        /*0ab8*/ 	.word	0x00000520


	//   ....[5]....
        /*0abc*/ 	.word	0x00000640


	//   ....[6]....
        /*0ac0*/ 	.word	0x000007a0


	//   ....[7]....
        /*0ac4*/ 	.word	0x00002d80


	//   ....[8]....
        /*0ac8*/ 	.word	0x00002d90


	//   ....[9]....
        /*0acc*/ 	.word	0x00003c20


	//   ....[10]....
        /*0ad0*/ 	.word	0x00003c30


	//   ....[11]....
        /*0ad4*/ 	.word	0x00004af0


	//   ....[12]....
        /*0ad8*/ 	.word	0x00004b00


	//   ....[13]....
        /*0adc*/ 	.word	0x000059d0


	//   ....[14]....
        /*0ae0*/ 	.word	0x000059e0


	//   ....[15]....
        /*0ae4*/ 	.word	0x00006f60


	//   ....[16]....
        /*0ae8*/ 	.word	0x00006f70


	//   ....[17]....
        /*0aec*/ 	.word	0x00007eb0


	//   ....[18]....
        /*0af0*/ 	.word	0x00007ec0


	//   ....[19]....
        /*0af4*/ 	.word	0x00008e50


	//   ....[20]....
        /*0af8*/ 	.word	0x00008e60


	//   ....[21]....
        /*0afc*/ 	.word	0x00009df0


	//   ....[22]....
        /*0b00*/ 	.word	0x00009e00


	//   ....[23]....
        /*0b04*/ 	.word	0x0000afd0


	//   ....[24]....
        /*0b08*/ 	.word	0x0000afe0


	//   ....[25]....
        /*0b0c*/ 	.word	0x0000b0f0


	//   ....[26]....
        /*0b10*/ 	.word	0x0000b100


	//   ....[27]....
        /*0b14*/ 	.word	0x0000b220


	//   ....[28]....
        /*0b18*/ 	.word	0x0000b230


	//   ....[29]....
        /*0b1c*/ 	.word	0x0000b350


	//   ....[30]....
        /*0b20*/ 	.word	0x0000b360


	//   ....[31]....
        /*0b24*/ 	.word	0x0000b6e0


	//   ....[32]....
        /*0b28*/ 	.word	0x0000b700


	//   ....[33]....
        /*0b2c*/ 	.word	0x0000b7e0


	//   ....[34]....
        /*0b30*/ 	.word	0x0000b800


	//   ....[35]....
        /*0b34*/ 	.word	0x0000b8e0


	//   ....[36]....
        /*0b38*/ 	.word	0x0000b900


	//   ....[37]....
        /*0b3c*/ 	.word	0x0000b9e0


	//   ....[38]....
        /*0b40*/ 	.word	0x0000ba00


	//   ....[39]....
        /*0b44*/ 	.word	0x0000c3f0


	//   ....[40]....
        /*0b48*/ 	.word	0x0000c950


	//   ....[41]....
        /*0b4c*/ 	.word	0x0000c960


	//   ....[42]....
        /*0b50*/ 	.word	0x0000c970


	//   ....[43]....
        /*0b54*/ 	.word	0x0000c980


	//   ....[44]....
        /*0b58*/ 	.word	0x0000ffd0


	//   ....[45]....
        /*0b5c*/ 	.word	0x0000ffe0


	//   ....[46]....
        /*0b60*/ 	.word	0x0000fff0


	//   ....[47]....
        /*0b64*/ 	.word	0x00010000


	//   ....[48]....
        /*0b68*/ 	.word	0x000147d0


	//   ....[49]....
        /*0b6c*/ 	.word	0x00014860


	//   ....[50]....
        /*0b70*/ 	.word	0x00014dd0


	//   ....[51]....
        /*0b74*/ 	.word	0x00014e60


	//   ....[52]....
        /*0b78*/ 	.word	0x00016780


	//   ....[53]....
        /*0b7c*/ 	.word	0x00016790


	//   ....[54]....
        /*0b80*/ 	.word	0x000167c0


	//   ....[55]....
        /*0b84*/ 	.word	0x000167d0


	//   ....[56]....
        /*0b88*/ 	.word	0x000183a0


	//   ....[57]....
        /*0b8c*/ 	.word	0x000183b0


	//   ....[58]....
        /*0b90*/ 	.word	0x000183e0


	//   ....[59]....
        /*0b94*/ 	.word	0x000183f0


	//   ....[60]....
        /*0b98*/ 	.word	0x00019a40


	//   ....[61]....
        /*0b9c*/ 	.word	0x00019a70


	//   ....[62]....
        /*0ba0*/ 	.word	0x00019ac0


	//   ....[63]....
        /*0ba4*/ 	.word	0x00019af0


	//   ....[64]....
        /*0ba8*/ 	.word	0x00019b20


	//   ....[65]....
        /*0bac*/ 	.word	0x00019b50


	//   ....[66]....
        /*0bb0*/ 	.word	0x00019b80


	//   ....[67]....
        /*0bb4*/ 	.word	0x00019bb0


	//   ....[68]....
        /*0bb8*/ 	.word	0x00019be0


	//   ....[69]....
        /*0bbc*/ 	.word	0x00019c10


	//   ....[70]....
        /*0bc0*/ 	.word	0x00019c40


	//   ....[71]....
        /*0bc4*/ 	.word	0x00019c70


	//   ....[72]....
        /*0bc8*/ 	.word	0x00019ca0


	//   ....[73]....
        /*0bcc*/ 	.word	0x00019cd0


	//   ....[74]....
        /*0bd0*/ 	.word	0x00019d00


	//   ....[75]....
        /*0bd4*/ 	.word	0x00019d30


	//   ....[76]....
        /*0bd8*/ 	.word	0x00019d60


	//   ....[77]....
        /*0bdc*/ 	.word	0x00019d90


	//   ....[78]....
        /*0be0*/ 	.word	0x00019dc0


	//   ....[79]....
        /*0be4*/ 	.word	0x00019df0


	//   ....[80]....
        /*0be8*/ 	.word	0x00019e20


	//   ....[81]....
        /*0bec*/ 	.word	0x00019e50


	//   ....[82]....
        /*0bf0*/ 	.word	0x00019e80


	//   ....[83]....
        /*0bf4*/ 	.word	0x00019eb0


	//   ....[84]....
        /*0bf8*/ 	.word	0x00019ee0


	//   ....[85]....
        /*0bfc*/ 	.word	0x00019f10


	//   ....[86]....
        /*0c00*/ 	.word	0x00019f40


	//   ....[87]....
        /*0c04*/ 	.word	0x00019f70


	//   ....[88]....
        /*0c08*/ 	.word	0x00019fa0


	//   ....[89]....
        /*0c0c*/ 	.word	0x00019fd0


	//   ....[90]....
        /*0c10*/ 	.word	0x0001a000


	//   ....[91]....
        /*0c14*/ 	.word	0x0001a030


	//   ....[92]....
        /*0c18*/ 	.word	0x0001a060


	//   ....[93]....
        /*0c1c*/ 	.word	0x0001a090


	//   ....[94]....
        /*0c20*/ 	.word	0x0001a0c0


	//   ....[95]....
        /*0c24*/ 	.word	0x0001a0f0


	//   ....[96]....
        /*0c28*/ 	.word	0x0001a120


	//   ....[97]....
        /*0c2c*/ 	.word	0x0001a150


	//   ....[98]....
        /*0c30*/ 	.word	0x0001a180


	//   ....[99]....
        /*0c34*/ 	.word	0x0001a1b0


	//   ....[100]....
        /*0c38*/ 	.word	0x0001a1e0


	//   ....[101]....
        /*0c3c*/ 	.word	0x0001a210


	//   ....[102]....
        /*0c40*/ 	.word	0x0001a240


	//   ....[103]....
        /*0c44*/ 	.word	0x0001a270


	//   ....[104]....
        /*0c48*/ 	.word	0x0001a2a0


	//   ....[105]....
        /*0c4c*/ 	.word	0x0001a2d0


	//   ....[106]....
        /*0c50*/ 	.word	0x0001a300


	//   ....[107]....
        /*0c54*/ 	.word	0x0001a330


	//   ....[108]....
        /*0c58*/ 	.word	0x0001a360


	//   ....[109]....
        /*0c5c*/ 	.word	0x0001a380


	//   ....[110]....
        /*0c60*/ 	.word	0x0001a390


	//   ....[111]....
        /*0c64*/ 	.word	0x0001a3a0


	//   ....[112]....
        /*0c68*/ 	.word	0x0001a3b0


	//   ....[113]....
        /*0c6c*/ 	.word	0x0001a3c0


	//   ....[114]....
        /*0c70*/ 	.word	0x0001a3e0


	//   ....[115]....
        /*0c74*/ 	.word	0x0001a410


	//   ....[116]....
        /*0c78*/ 	.word	0x0001a440


	//   ....[117]....
        /*0c7c*/ 	.word	0x0001a470


	//   ....[118]....
        /*0c80*/ 	.word	0x0001a4a0


	//   ....[119]....
        /*0c84*/ 	.word	0x0001a4d0


	//   ....[120]....
        /*0c88*/ 	.word	0x0001a500


	//   ....[121]....
        /*0c8c*/ 	.word	0x0001a510


	//   ....[122]....
        /*0c90*/ 	.word	0x0001a520


	//   ....[123]....
        /*0c94*/ 	.word	0x0001a530


	//   ....[124]....
        /*0c98*/ 	.word	0x0001b070


	//   ....[125]....
        /*0c9c*/ 	.word	0x0001b0b0


	//   ....[126]....
        /*0ca0*/ 	.word	0x0001b0e0


	//   ....[127]....
        /*0ca4*/ 	.word	0x0001b110


	//   ....[128]....
        /*0ca8*/ 	.word	0x0001b6c0


	//   ....[129]....
        /*0cac*/ 	.word	0x0001b710


	//   ....[130]....
        /*0cb0*/ 	.word	0x0001b890


	//   ....[131]....
        /*0cb4*/ 	.word	0x0001b8b0


	//   ....[132]....
        /*0cb8*/ 	.word	0x0001b9f0


	//   ....[133]....
        /*0cbc*/ 	.word	0x0001ba10


	//   ....[134]....
        /*0cc0*/ 	.word	0x0001bb60


	//   ....[135]....
        /*0cc4*/ 	.word	0x0001bb80


	//   ....[136]....
        /*0cc8*/ 	.word	0x0001c4e0


	//   ....[137]....
        /*0ccc*/ 	.word	0x0001c4f0


	//   ....[138]....
        /*0cd0*/ 	.word	0x0001c680


	//   ....[139]....
        /*0cd4*/ 	.word	0x0001c690


	//   ....[140]....
        /*0cd8*/ 	.word	0x0001c820


	//   ....[141]....
        /*0cdc*/ 	.word	0x0001c830


	//   ....[142]....
        /*0ce0*/ 	.word	0x0001c9c0


	//   ....[143]....
        /*0ce4*/ 	.word	0x0001c9d0


	//   ....[144]....
        /*0ce8*/ 	.word	0x0001cbb0


	//   ....[145]....
        /*0cec*/ 	.word	0x0001cd60


	//   ....[146]....
        /*0cf0*/ 	.word	0x0001cd90


	//   ....[147]....
        /*0cf4*/ 	.word	0x0001cdc0


	//   ....[148]....
        /*0cf8*/ 	.word	0x0001cdf0


	//   ....[149]....
        /*0cfc*/ 	.word	0x0001ce20


	//   ....[150]....
        /*0d00*/ 	.word	0x0001ce50


	//   ....[151]....
        /*0d04*/ 	.word	0x0001cfc0


	//   ....[152]....
        /*0d08*/ 	.word	0x0001cff0


	//   ....[153]....
        /*0d0c*/ 	.word	0x0001d020


	//   ....[154]....
        /*0d10*/ 	.word	0x0001d050


	//   ....[155]....
        /*0d14*/ 	.word	0x0001d080


	//   ....[156]....
        /*0d18*/ 	.word	0x0001d0b0


	//   ....[157]....
        /*0d1c*/ 	.word	0x0001d140


	//   ....[158]....
        /*0d20*/ 	.word	0x0001d170


	//   ....[159]....
        /*0d24*/ 	.word	0x0001d1f0


	//   ....[160]....
        /*0d28*/ 	.word	0x0001de50


	//   ....[161]....
        /*0d2c*/ 	.word	0x0001fa80


	//   ....[162]....
        /*0d30*/ 	.word	0x0001fab0


	//   ....[163]....
        /*0d34*/ 	.word	0x0001fbd0


	//   ....[164]....
        /*0d38*/ 	.word	0x0001fbe0


	//   ....[165]....
        /*0d3c*/ 	.word	0x0001fc50


	//   ....[166]....
        /*0d40*/ 	.word	0x0001fc60


	//   ....[167]....
        /*0d44*/ 	.word	0x0001fcd0


	//   ....[168]....
        /*0d48*/ 	.word	0x0001fce0


	//   ....[169]....
        /*0d4c*/ 	.word	0x0001fd50


	//   ....[170]....
        /*0d50*/ 	.word	0x0001fd60


	//   ....[171]....
        /*0d54*/ 	.word	0x0001fdd0


	//   ....[172]....
        /*0d58*/ 	.word	0x0001fde0


	//   ....[173]....
        /*0d5c*/ 	.word	0x0001fe50


	//   ....[174]....
        /*0d60*/ 	.word	0x0001fe60


	//   ....[175]....
        /*0d64*/ 	.word	0x0001fe70


	//   ....[176]....
        /*0d68*/ 	.word	0x0001fe80


	//   ....[177]....
        /*0d6c*/ 	.word	0x00020260


	//   ....[178]....
        /*0d70*/ 	.word	0x00020290


	//   ....[179]....
        /*0d74*/ 	.word	0x000203b0


	//   ....[180]....
        /*0d78*/ 	.word	0x000203c0


	//   ....[181]....
        /*0d7c*/ 	.word	0x00020450


	//   ....[182]....
        /*0d80*/ 	.word	0x00020460


	//   ....[183]....
        /*0d84*/ 	.word	0x000204f0


	//   ....[184]....
        /*0d88*/ 	.word	0x00020500


	//   ....[185]....
        /*0d8c*/ 	.word	0x00020580


	//   ....[186]....
        /*0d90*/ 	.word	0x00020590


	//   ....[187]....
        /*0d94*/ 	.word	0x00020610


	//   ....[188]....
        /*0d98*/ 	.word	0x00020620


	//   ....[189]....
        /*0d9c*/ 	.word	0x000206a0


	//   ....[190]....
        /*0da0*/ 	.word	0x000206b0


	//   ....[191]....
        /*0da4*/ 	.word	0x000206c0


	//   ....[192]....
        /*0da8*/ 	.word	0x000206d0


	//   ....[193]....
        /*0dac*/ 	.word	0x00020e60


	//   ....[194]....
        /*0db0*/ 	.word	0x00020e90


	//   ....[195]....
        /*0db4*/ 	.word	0x00020ec0


	//   ....[196]....
        /*0db8*/ 	.word	0x00020f60


	//   ....[197]....
        /*0dbc*/ 	.word	0x00020f70


	//   ....[198]....
        /*0dc0*/ 	.word	0x00021010


	//   ....[199]....
        /*0dc4*/ 	.word	0x00021020


	//   ....[200]....
        /*0dc8*/ 	.word	0x000210c0


	//   ....[201]....
        /*0dcc*/ 	.word	0x000210d0


	//   ....[202]....
        /*0dd0*/ 	.word	0x00021170


	//   ....[203]....
        /*0dd4*/ 	.word	0x00021180


	//   ....[204]....
        /*0dd8*/ 	.word	0x00021220


	//   ....[205]....
        /*0ddc*/ 	.word	0x00021230


	//   ....[206]....
        /*0de0*/ 	.word	0x000212c0


	//   ....[207]....
        /*0de4*/ 	.word	0x000212d0


	//   ....[208]....
        /*0de8*/ 	.word	0x000212e0


	//   ....[209]....
        /*0dec*/ 	.word	0x00021a30


	//   ....[210]....
        /*0df0*/ 	.word	0x00021a50


	//   ....[211]....
        /*0df4*/ 	.word	0x00021ab0


	//   ....[212]....
        /*0df8*/ 	.word	0x00021ac0


	//   ....[213]....
        /*0dfc*/ 	.word	0x00021b10


	//   ....[214]....
        /*0e00*/ 	.word	0x00021b20


	//   ....[215]....
        /*0e04*/ 	.word	0x00021b70


	//   ....[216]....
        /*0e08*/ 	.word	0x00021b80


	//   ....[217]....
        /*0e0c*/ 	.word	0x00021bd0


	//   ....[218]....
        /*0e10*/ 	.word	0x00021be0


	//   ....[219]....
        /*0e14*/ 	.word	0x00021c30


	//   ....[220]....
        /*0e18*/ 	.word	0x00021c40


	//   ....[221]....
        /*0e1c*/ 	.word	0x00021c90


	//   ....[222]....
        /*0e20*/ 	.word	0x00021ca0


	//   ....[223]....
        /*0e24*/ 	.word	0x00021cb0


	//   ....[224]....
        /*0e28*/ 	.word	0x00021d00


	//   ....[225]....
        /*0e2c*/ 	.word	0x00022020


	//   ....[226]....
        /*0e30*/ 	.word	0x00022030


	//   ....[227]....
        /*0e34*/ 	.word	0x00022090


	//   ....[228]....
        /*0e38*/ 	.word	0x000220a0


	//   ....[229]....
        /*0e3c*/ 	.word	0x000220f0


	//   ....[230]....
        /*0e40*/ 	.word	0x00022100


	//   ....[231]....
        /*0e44*/ 	.word	0x00022150


	//   ....[232]....
        /*0e48*/ 	.word	0x00022160


	//   ....[233]....
        /*0e4c*/ 	.word	0x000221b0


	//   ....[234]....
        /*0e50*/ 	.word	0x000221c0


	//   ....[235]....
        /*0e54*/ 	.word	0x00022210


	//   ....[236]....
        /*0e58*/ 	.word	0x00022220


	//   ....[237]....
        /*0e5c*/ 	.word	0x00022270


	//   ....[238]....
        /*0e60*/ 	.word	0x00022280


	//   ....[239]....
        /*0e64*/ 	.word	0x00022290


	//   ....[240]....
        /*0e68*/ 	.word	0x000222e0


	//   ....[241]....
        /*0e6c*/ 	.word	0x00023930


	//   ....[242]....
        /*0e70*/ 	.word	0x00023960


	//   ....[243]....
        /*0e74*/ 	.word	0x00023990


	//   ....[244]....
        /*0e78*/ 	.word	0x000239c0


	//   ....[245]....
        /*0e7c*/ 	.word	0x000239f0


	//   ....[246]....
        /*0e80*/ 	.word	0x00023a20


	//   ....[247]....
        /*0e84*/ 	.word	0x00023a50


	//   ....[248]....
        /*0e88*/ 	.word	0x00023a80


	//   ....[249]....
        /*0e8c*/ 	.word	0x00023c00


	//   ....[250]....
        /*0e90*/ 	.word	0x00023c30


	//   ....[251]....
        /*0e94*/ 	.word	0x00023c60


	//   ....[252]....
        /*0e98*/ 	.word	0x00023c90


	//   ....[253]....
        /*0e9c*/ 	.word	0x00023cc0


	//   ....[254]....
        /*0ea0*/ 	.word	0x00023cf0


	//   ....[255]....
        /*0ea4*/ 	.word	0x00023db0


	//   ....[0]....
        /*0ea8*/ 	.word	0x00023dd0


	//   ....[1]....
        /*0eac*/ 	.word	0x00023e40


	//   ....[2]....
        /*0eb0*/ 	.word	0x000242d0


	//   ....[3]....
        /*0eb4*/ 	.word	0x00024690


	//   ....[4]....
        /*0eb8*/ 	.word	0x00024720


	//   ....[5]....
        /*0ebc*/ 	.word	0x000247c0


	//   ....[6]....
        /*0ec0*/ 	.word	0x00024850


	//   ....[7]....
        /*0ec4*/ 	.word	0x000248f0


	//   ....[8]....
        /*0ec8*/ 	.word	0x00024980


	//   ....[9]....
        /*0ecc*/ 	.word	0x00024a20


	//   ....[10]....
        /*0ed0*/ 	.word	0x00024ab0


	//   ....[11]....
        /*0ed4*/ 	.word	0x00024ba0


	//   ....[12]....
        /*0ed8*/ 	.word	0x00024c30


	//   ....[13]....
        /*0edc*/ 	.word	0x00024cd0


	//   ....[14]....
        /*0ee0*/ 	.word	0x00024d60


	//   ....[15]....
        /*0ee4*/ 	.word	0x00024e00


	//   ....[16]....
        /*0ee8*/ 	.word	0x00024e90


	//   ....[17]....
        /*0eec*/ 	.word	0x00024f30


	//   ....[18]....
        /*0ef0*/ 	.word	0x00024fc0


	//   ....[19]....
        /*0ef4*/ 	.word	0x000250b0


	//   ....[20]....
        /*0ef8*/ 	.word	0x00025140


	//   ....[21]....
        /*0efc*/ 	.word	0x000251d0


	//   ....[22]....
        /*0f00*/ 	.word	0x00025260


	//   ....[23]....
        /*0f04*/ 	.word	0x000252f0


	//   ....[24]....
        /*0f08*/ 	.word	0x00025380


	//   ....[25]....
        /*0f0c*/ 	.word	0x00025410


	//   ....[26]....
        /*0f10*/ 	.word	0x000254a0


	//   ....[27]....
        /*0f14*/ 	.word	0x00025570


	//   ....[28]....
        /*0f18*/ 	.word	0x00025610


	//   ....[29]....
        /*0f1c*/ 	.word	0x000256a0


	//   ....[30]....
        /*0f20*/ 	.word	0x000256f0


	//   ....[31]....
        /*0f24*/ 	.word	0x00025740


	//   ....[32]....
        /*0f28*/ 	.word	0x00025820


	//   ....[33]....
        /*0f2c*/ 	.word	0x000258b0


	//   ....[34]....
        /*0f30*/ 	.word	0x00025900


	//   ....[35]....
        /*0f34*/ 	.word	0x00025950


	//   ....[36]....
        /*0f38*/ 	.word	0x00025c10


	//   ....[37]....
        /*0f3c*/ 	.word	0x00025d30


	//   ....[38]....
        /*0f40*/ 	.word	0x00025e60


	//   ....[39]....
        /*0f44*/ 	.word	0x00025f80


	//   ....[40]....
        /*0f48*/ 	.word	0x000260a0


	//   ....[41]....
        /*0f4c*/ 	.word	0x00026150


	//   ....[42]....
        /*0f50*/ 	.word	0x000261b0


	//   ....[43]....
        /*0f54*/ 	.word	0x00026220


	//   ....[44]....
        /*0f58*/ 	.word	0x00026280


	//   ....[45]....
        /*0f5c*/ 	.word	0x00026300


	//   ....[46]....
        /*0f60*/ 	.word	0x00026360


	//   ....[47]....
        /*0f64*/ 	.word	0x000263d0


	//   ....[48]....
        /*0f68*/ 	.word	0x00026430


	//   ....[49]....
        /*0f6c*/ 	.word	0x000264a0


	//   ....[50]....
        /*0f70*/ 	.word	0x00026500


	//   ....[51]....
        /*0f74*/ 	.word	0x00026560


	//   ....[52]....
        /*0f78*/ 	.word	0x000265c0


	//   ....[53]....
        /*0f7c*/ 	.word	0x00026640


	//   ....[54]....
        /*0f80*/ 	.word	0x000266a0


	//   ....[55]....
        /*0f84*/ 	.word	0x00026720


	//   ....[56]....
        /*0f88*/ 	.word	0x00026780


	//   ....[57]....
        /*0f8c*/ 	.word	0x00026800


	//   ....[58]....
        /*0f90*/ 	.word	0x00026860


	//   ....[59]....
        /*0f94*/ 	.word	0x000268e0


	//   ....[60]....
        /*0f98*/ 	.word	0x00026940


	//   ....[61]....
        /*0f9c*/ 	.word	0x000269c0


	//   ....[62]....
        /*0fa0*/ 	.word	0x00026a20


	//   ....[63]....
        /*0fa4*/ 	.word	0x00026aa0


	//   ....[64]....
        /*0fa8*/ 	.word	0x00026b00


	//   ....[65]....
        /*0fac*/ 	.word	0x00026b80


	//   ....[66]....
        /*0fb0*/ 	.word	0x00026be0


	//   ....[67]....
        /*0fb4*/ 	.word	0x00026c60


	//   ....[68]....
        /*0fb8*/ 	.word	0x00026cc0


	//   ....[69]....
        /*0fbc*/ 	.word	0x00026d40


	//   ....[70]....
        /*0fc0*/ 	.word	0x00026da0


	//   ....[71]....
        /*0fc4*/ 	.word	0x00026e10


	//   ....[72]....
        /*0fc8*/ 	.word	0x00026e70


	//   ....[73]....
        /*0fcc*/ 	.word	0x00026ee0


	//   ....[74]....
        /*0fd0*/ 	.word	0x00026f40


	//   ....[75]....
        /*0fd4*/ 	.word	0x00026fa0


	//   ....[76]....
        /*0fd8*/ 	.word	0x00027000


	//   ....[77]....
        /*0fdc*/ 	.word	0x00027070


	//   ....[78]....
        /*0fe0*/ 	.word	0x000270d0


	//   ....[79]....
        /*0fe4*/ 	.word	0x00027130


	//   ....[80]....
        /*0fe8*/ 	.word	0x00027190


	//   ....[81]....
        /*0fec*/ 	.word	0x00027210


	//   ....[82]....
        /*0ff0*/ 	.word	0x00027270


	//   ....[83]....
        /*0ff4*/ 	.word	0x000272f0


	//   ....[84]....
        /*0ff8*/ 	.word	0x00027350


	//   ....[85]....
        /*0ffc*/ 	.word	0x000273d0


	//   ....[86]....
        /*1000*/ 	.word	0x00027430


	//   ....[87]....
        /*1004*/ 	.word	0x000274b0


	//   ....[88]....
        /*1008*/ 	.word	0x00027510


	//   ....[89]....
        /*100c*/ 	.word	0x00027580


	//   ....[90]....
        /*1010*/ 	.word	0x000275e0


	//   ....[91]....
        /*1014*/ 	.word	0x00027640


	//   ....[92]....
        /*1018*/ 	.word	0x000276a0


	//   ....[93]....
        /*101c*/ 	.word	0x00027700


	//   ....[94]....
        /*1020*/ 	.word	0x00027760


	//   ....[95]....
        /*1024*/ 	.word	0x000277c0


	//   ....[96]....
        /*1028*/ 	.word	0x00027820


	//   ....[97]....
        /*102c*/ 	.word	0x000278a0


	//   ....[98]....
        /*1030*/ 	.word	0x00027910


	//   ....[99]....
        /*1034*/ 	.word	0x000279b0


	//   ....[100]....
        /*1038*/ 	.word	0x00027b60


	//   ....[101]....
        /*103c*/ 	.word	0x00027bb0


	//   ....[102]....
        /*1040*/ 	.word	0x00027c40


	//   ....[103]....
        /*1044*/ 	.word	0x00027cd0


	//   ....[104]....
        /*1048*/ 	.word	0x00027d60


	//   ....[105]....
        /*104c*/ 	.word	0x00027df0


	//   ....[106]....
        /*1050*/ 	.word	0x00027e80


	//   ....[107]....
        /*1054*/ 	.word	0x00027f10


	//   ....[108]....
        /*1058*/ 	.word	0x00027fd0


	//   ....[109]....
        /*105c*/ 	.word	0x000282b0


	//   ....[110]....
        /*1060*/ 	.word	0x000283a0


	//   ....[111]....
        /*1064*/ 	.word	0x00028450


	//   ....[112]....
        /*1068*/ 	.word	0x00028590


	//   ....[113]....
        /*106c*/ 	.word	0x00028640


	//   ....[114]....
        /*1070*/ 	.word	0x000286a0


	//   ....[115]....
        /*1074*/ 	.word	0x00028780


	//   ....[116]....
        /*1078*/ 	.word	0x000287e0


	//   ....[117]....
        /*107c*/ 	.word	0x000288c0


	//   ....[118]....
        /*1080*/ 	.word	0x00028920


	//   ....[119]....
        /*1084*/ 	.word	0x00028a00


	//   ....[120]....
        /*1088*/ 	.word	0x00028a60


	//   ....[121]....
        /*108c*/ 	.word	0x00028b40


	//   ....[122]....
        /*1090*/ 	.word	0x00028ba0


	//   ....[123]....
        /*1094*/ 	.word	0x00028c80


	//   ....[124]....
        /*1098*/ 	.word	0x00028ce0


	//   ....[125]....
        /*109c*/ 	.word	0x00028db0


	//   ....[126]....
        /*10a0*/ 	.word	0x00028f40


	//   ....[127]....
        /*10a4*/ 	.word	0x00028fd0


	//   ....[128]....
        /*10a8*/ 	.word	0x000290f0


	//   ....[129]....
        /*10ac*/ 	.word	0x00029140


	//   ....[130]....
        /*10b0*/ 	.word	0x00029260


	//   ....[131]....
        /*10b4*/ 	.word	0x000292b0


	//   ....[132]....
        /*10b8*/ 	.word	0x000293d0


	//   ....[133]....
        /*10bc*/ 	.word	0x00029420


	//   ....[134]....
        /*10c0*/ 	.word	0x00029520


	//   ....[135]....
        /*10c4*/ 	.word	0x000295c0


	//   ....[136]....
        /*10c8*/ 	.word	0x00029620


	//   ....[137]....
        /*10cc*/ 	.word	0x00029710


	//   ....[138]....
        /*10d0*/ 	.word	0x00029770


	//   ....[139]....
        /*10d4*/ 	.word	0x00029860


	//   ....[140]....
        /*10d8*/ 	.word	0x000298c0


	//   ....[141]....
        /*10dc*/ 	.word	0x000299a0


	//   ....[142]....
        /*10e0*/ 	.word	0x00029a90


	//   ....[143]....
        /*10e4*/ 	.word	0x00029b00


	//   ....[144]....
        /*10e8*/ 	.word	0x00029b60


	//   ....[145]....
        /*10ec*/ 	.word	0x00029c70


	//   ....[146]....
        /*10f0*/ 	.word	0x00029cd0


	//   ....[147]....
        /*10f4*/ 	.word	0x00029de0


	//   ....[148]....
        /*10f8*/ 	.word	0x00029e40


	//   ....[149]....
        /*10fc*/ 	.word	0x00029f50


	//   ....[150]....
        /*1100*/ 	.word	0x00029fb0


	//   ....[151]....
        /*1104*/ 	.word	0x0002a0c0


	//   ....[152]....
        /*1108*/ 	.word	0x0002a120


	//   ....[153]....
        /*110c*/ 	.word	0x0002a230


	//   ....[154]....
        /*1110*/ 	.word	0x0002a290


	//   ....[155]....
        /*1114*/ 	.word	0x0002a390


	//   ....[156]....
        /*1118*/ 	.word	0x0002a3f0


	//   ....[157]....
        /*111c*/ 	.word	0x0002a4e0


	//   ....[158]....
        /*1120*/ 	.word	0x0002a610


	//   ....[159]....
        /*1124*/ 	.word	0x0002a6b0


	//   ....[160]....
        /*1128*/ 	.word	0x0002a710


	//   ....[161]....
        /*112c*/ 	.word	0x0002a7d0


	//   ....[162]....
        /*1130*/ 	.word	0x0002a830


	//   ....[163]....
        /*1134*/ 	.word	0x0002a8f0


	//   ....[164]....
        /*1138*/ 	.word	0x0002a950


	//   ....[165]....
        /*113c*/ 	.word	0x0002aa10


	//   ....[166]....
        /*1140*/ 	.word	0x0002aa70


	//   ....[167]....
        /*1144*/ 	.word	0x0002ab30


	//   ....[168]....
        /*1148*/ 	.word	0x0002ab90


	//   ....[169]....
        /*114c*/ 	.word	0x0002ac50


	//   ....[170]....
        /*1150*/ 	.word	0x0002acb0


	//   ....[171]....
        /*1154*/ 	.word	0x0002ad70


	//   ....[172]....
        /*1158*/ 	.word	0x0002add0


	//   ....[173]....
        /*115c*/ 	.word	0x0002ae90


	//   ....[174]....
        /*1160*/ 	.word	0x0002af80


	//   ....[175]....
        /*1164*/ 	.word	0x0002b010


	//   ....[176]....
        /*1168*/ 	.word	0x0002b070


	//   ....[177]....
        /*116c*/ 	.word	0x0002b130


	//   ....[178]....
        /*1170*/ 	.word	0x0002b190


	//   ....[179]....
        /*1174*/ 	.word	0x0002b250


	//   ....[180]....
        /*1178*/ 	.word	0x0002b2b0


	//   ....[181]....
        /*117c*/ 	.word	0x0002b370


	//   ....[182]....
        /*1180*/ 	.word	0x0002b3d0


	//   ....[183]....
        /*1184*/ 	.word	0x0002b490


	//   ....[184]....
        /*1188*/ 	.word	0x0002b4f0


	//   ....[185]....
        /*118c*/ 	.word	0x0002b5b0


	//   ....[186]....
        /*1190*/ 	.word	0x0002b610


	//   ....[187]....
        /*1194*/ 	.word	0x0002b6d0


	//   ....[188]....
        /*1198*/ 	.word	0x0002b730


	//   ....[189]....
        /*119c*/ 	.word	0x0002b7f0


	//   ....[190]....
        /*11a0*/ 	.word	0x0002b9d0


	//   ....[191]....
        /*11a4*/ 	.word	0x0002ba70


	//   ....[192]....
        /*11a8*/ 	.word	0x0002bb90


	//   ....[193]....
        /*11ac*/ 	.word	0x0002bc00


	//   ....[194]....
        /*11b0*/ 	.word	0x0002bc70


	//   ....[195]....
        /*11b4*/ 	.word	0x0002bce0


	//   ....[196]....
        /*11b8*/ 	.word	0x0002bd50


	//   ....[197]....
        /*11bc*/ 	.word	0x0002bdd0


	//   ....[198]....
        /*11c0*/ 	.word	0x0002be60


	//   ....[199]....
        /*11c4*/ 	.word	0x0002bef0


	//   ....[200]....
        /*11c8*/ 	.word	0x0002bf60


	//   ....[201]....
        /*11cc*/ 	.word	0x0002bfd0


	//   ....[202]....
        /*11d0*/ 	.word	0x0002c040


	//   ....[203]....
        /*11d4*/ 	.word	0x0002c0c0


	//   ....[204]....
        /*11d8*/ 	.word	0x0002c130


	//   ....[205]....
        /*11dc*/ 	.word	0x0002c1d0


	//   ....[206]....
        /*11e0*/ 	.word	0x0002c260


	//   ....[207]....
        /*11e4*/ 	.word	0x0002c380


	//----- nvinfo : EIATTR_REG_RECONFIG
	.align		4
.L_152:
        /*11e8*/ 	.byte	0x01, 0x54
	.zero		2


	//----- nvinfo : EIATTR_SYSCALL_OFFSETS
	.align		4
        /*11ec*/ 	.byte	0x04, 0x46
        /*11ee*/ 	.short	(.L_154 - .L_153)


	//   ....[0]....
.L_153:
        /*11f0*/ 	.word	0x000017c0


	//   ....[1]....
        /*11f4*/ 	.word	0x00001910


	//   ....[2]....
        /*11f8*/ 	.word	0x0000c5b0


	//   ....[3]....
        /*11fc*/ 	.word	0x0000c8d0


	//   ....[4]....
        /*1200*/ 	.word	0x0001f0a0


	//   ....[5]....
        /*1204*/ 	.word	0x0001f210


	//   ....[6]....
        /*1208*/ 	.word	0x0001f360


	//   ....[7]....
        /*120c*/ 	.word	0x0001f4a0


	//   ....[8]....
        /*1210*/ 	.word	0x00020ae0


	//----- nvinfo : EIATTR_MBARRIER_INSTR_OFFSETS
	.align		4
.L_154:
        /*1214*/ 	.byte	0x04, 0x39
        /*1216*/ 	.short	(.L_156 - .L_155)


	//   ....[0]....
.L_155:
        /*1218*/ 	.word	0x00000270
        /*121c*/ 	.word	0x000000ff
        /*1220*/ 	.word	0x00038800
        /*1224*/ 	.short	0x0100
        /*1226*/ 	.byte	0x08
	.zero		1


	//   ....[1]....
        /*1228*/ 	.word	0x00000280
        /*122c*/ 	.word	0x000000ff
        /*1230*/ 	.word	0x00038820
        /*1234*/ 	.short	0x0100
        /*1236*/ 	.byte	0x08
	.zero		1


	//   ....[2]....
        /*1238*/ 	.word	0x00000370
        /*123c*/ 	.word	0x000000ff
        /*1240*/ 	.word	0x00038830
        /*1244*/ 	.short	0x0100
        /*1246*/ 	.byte	0x08
	.zero		1


	//   ....[3]....
        /*1248*/ 	.word	0x00000380
        /*124c*/ 	.word	0x000000ff
        /*1250*/ 	.word	0x00038840
        /*1254*/ 	.short	0x0100
        /*1256*/ 	.byte	0x08
	.zero		1


	//   ....[4]....
        /*1258*/ 	.word	0x00000390
        /*125c*/ 	.word	0x000000ff
        /*1260*/ 	.word	0x00038838
        /*1264*/ 	.short	0x0100
        /*1266*/ 	.byte	0x08
	.zero		1


	//   ....[5]....
        /*1268*/ 	.word	0x000003a0
        /*126c*/ 	.word	0x000000ff
        /*1270*/ 	.word	0x00038848
        /*1274*/ 	.short	0x0100
        /*1276*/ 	.byte	0x08
	.zero		1


	//   ....[6]....
        /*1278*/ 	.word	0x000004d0
        /*127c*/ 	.word	0x000000ff
        /*1280*/ 	.word	0x00038850
        /*1284*/ 	.short	0x0100
        /*1286*/ 	.byte	0x08
	.zero		1


	//   ....[7]....
        /*1288*/ 	.word	0x000004e0
        /*128c*/ 	.word	0x000000ff
        /*1290*/ 	.word	0x00038860
        /*1294*/ 	.short	0x0100
        /*1296*/ 	.byte	0x08
	.zero		1


	//   ....[8]....
        /*1298*/ 	.word	0x000004f0
        /*129c*/ 	.word	0x000000ff
        /*12a0*/ 	.word	0x00038858
        /*12a4*/ 	.short	0x0100
        /*12a6*/ 	.byte	0x08
	.zero		1


	//   ....[9]....
        /*12a8*/ 	.word	0x00000500
        /*12ac*/ 	.word	0x000000ff
        /*12b0*/ 	.word	0x00038868
        /*12b4*/ 	.short	0x0100
        /*12b6*/ 	.byte	0x08
	.zero		1


	//   ....[10]....
        /*12b8*/ 	.word	0x000005f0
        /*12bc*/ 	.word	0x000000ff
        /*12c0*/ 	.word	0x00038870
        /*12c4*/ 	.short	0x0100
        /*12c6*/ 	.byte	0x06
	.zero		1


	//   ....[11]....
        /*12c8*/ 	.word	0x00000600
        /*12cc*/ 	.word	0x000000ff
        /*12d0*/ 	.word	0x00038880
        /*12d4*/ 	.short	0x0100
        /*12d6*/ 	.byte	0x06
	.zero		1


	//   ....[12]....
        /*12d8*/ 	.word	0x00000610
        /*12dc*/ 	.word	0x000000ff
        /*12e0*/ 	.word	0x00038878
        /*12e4*/ 	.short	0x0100
        /*12e6*/ 	.byte	0x06
	.zero		1


	//   ....[13]....
        /*12e8*/ 	.word	0x00000620
        /*12ec*/ 	.word	0x000000ff
        /*12f0*/ 	.word	0x00038888
        /*12f4*/ 	.short	0x0100
        /*12f6*/ 	.byte	0x06
	.zero		1


	//   ....[14]....
        /*12f8*/ 	.word	0x00000750
        /*12fc*/ 	.word	0x000000ff
        /*1300*/ 	.word	0x00038890
        /*1304*/ 	.short	0x0100
        /*1306*/ 	.byte	0x08
	.zero		1


	//   ....[15]....
        /*1308*/ 	.word	0x00000760
        /*130c*/ 	.word	0x000000ff
        /*1310*/ 	.word	0x000388a0
        /*1314*/ 	.short	0x0100
        /*1316*/ 	.byte	0x08
	.zero		1


	//   ....[16]....
        /*1318*/ 	.word	0x00000770
        /*131c*/ 	.word	0x000000ff
        /*1320*/ 	.word	0x00038898
        /*1324*/ 	.short	0x0100
        /*1326*/ 	.byte	0x08
	.zero		1


	//   ....[17]....
        /*1328*/ 	.word	0x00000780
        /*132c*/ 	.word	0x000000ff
        /*1330*/ 	.word	0x000388a8
        /*1334*/ 	.short	0x0100
        /*1336*/ 	.byte	0x08
	.zero		1


	//   ....[18]....
        /*1338*/ 	.word	0x000008c0
        /*133c*/ 	.word	0x000000ff
        /*1340*/ 	.word	0x000388b0
        /*1344*/ 	.short	0x0100
        /*1346*/ 	.byte	0x08
	.zero		1


	//   ....[19]....
        /*1348*/ 	.word	0x000008d0
        /*134c*/ 	.word	0x000000ff
        /*1350*/ 	.word	0x000388c0
        /*1354*/ 	.short	0x0100
        /*1356*/ 	.byte	0x08
	.zero		1


	//   ....[20]....
        /*1358*/ 	.word	0x000008e0
        /*135c*/ 	.word	0x000000ff
        /*1360*/ 	.word	0x000388b8
        /*1364*/ 	.short	0x0100
        /*1366*/ 	.byte	0x08
	.zero		1


	//   ....[21]....
        /*1368*/ 	.word	0x000008f0
        /*136c*/ 	.word	0x000000ff
        /*1370*/ 	.word	0x000388c8
        /*1374*/ 	.short	0x0100
        /*1376*/ 	.byte	0x08
	.zero		1


	//   ....[22]....
        /*1378*/ 	.word	0x00002d30
        /*137c*/ 	.word	0x00000004
        /*1380*/ 	.word	0x00038890
        /*1384*/ 	.short	0x010a
        /*1386*/ 	.byte	0x3f
	.zero		1


	//   ....[23]....
        /*1388*/ 	.word	0x00006f00
        /*138c*/ 	.word	0x00000004
        /*1390*/ 	.word	0x00038890
        /*1394*/ 	.short	0x010a
        /*1396*/ 	.byte	0x3f
	.zero		1


	//   ....[24]....
        /*1398*/ 	.word	0x0000ae20
        /*139c*/ 	.word	0x00000004
        /*13a0*/ 	.word	0x00038890
        /*13a4*/ 	.short	0x010a
        /*13a6*/ 	.byte	0x3f
	.zero		1


	//   ....[25]....
        /*13a8*/ 	.word	0x0000b520
        /*13ac*/ 	.word	0x0000000b
        /*13b0*/ 	.word	0x00000000
        /*13b4*/ 	.short	0x0101
        /*13b6*/ 	.byte	0x3f
	.zero		1


	//   ....[26]....
        /*13b8*/ 	.word	0x0000b560
        /*13bc*/ 	.word	0x00000004
        /*13c0*/ 	.word	0x000388b0
        /*13c4*/ 	.short	0x010a
        /*13c6*/ 	.byte	0x3f
	.zero		1


	//   ....[27]....
        /*13c8*/ 	.word	0x0000bb80
        /*13cc*/ 	.word	0x00000004
        /*13d0*/ 	.word	0x00000000
        /*13d4*/ 	.short	0x0101
        /*13d6*/ 	.byte	0x3f
	.zero		1


	//   ....[28]....
        /*13d8*/ 	.word	0x0000c640
        /*13dc*/ 	.word	0x00000017
        /*13e0*/ 	.word	0x00038800
        /*13e4*/ 	.short	0x010a
        /*13e6*/ 	.byte	0x3f
	.zero		1


	//   ....[29]....
        /*13e8*/ 	.word	0x0000c690
        /*13ec*/ 	.word	0x00000017
        /*13f0*/ 	.word	0x00038800
        /*13f4*/ 	.short	0x010a
        /*13f6*/ 	.byte	0x3f
	.zero		1


	//   ....[30]....
        /*13f8*/ 	.word	0x0000cbc0
        /*13fc*/ 	.word	0x00000017
        /*1400*/ 	.word	0x00038800
        /*1404*/ 	.short	0x010a
        /*1406*/ 	.byte	0x3f
	.zero		1


	//   ....[31]....
        /*1408*/ 	.word	0x00010210
        /*140c*/ 	.word	0x00000017
        /*1410*/ 	.word	0x00038800
        /*1414*/ 	.short	0x010a
        /*1416*/ 	.byte	0x3f
	.zero		1


	//   ....[32]....
        /*1418*/ 	.word	0x00013910
        /*141c*/ 	.word	0x00000003
        /*1420*/ 	.word	0x00038830
        /*1424*/ 	.short	0x010a
        /*1426*/ 	.byte	0x3f
	.zero		1


	//   ....[33]....
        /*1428*/ 	.word	0x00013950
        /*142c*/ 	.word	0x00000003
        /*1430*/ 	.word	0x00038830
        /*1434*/ 	.short	0x010a
        /*1436*/ 	.byte	0x3f
	.zero		1


	//   ....[34]....
        /*1438*/ 	.word	0x000155a0
        /*143c*/ 	.word	0x0000000b
        /*1440*/ 	.word	0x00000000
        /*1444*/ 	.short	0x0101
        /*1446*/ 	.byte	0x3f
	.zero		1


	//   ....[35]....
        /*1448*/ 	.word	0x000159c0
        /*144c*/ 	.word	0x00000003
        /*1450*/ 	.word	0x00038850
        /*1454*/ 	.short	0x010a
        /*1456*/ 	.byte	0x3f
	.zero		1


	//   ....[36]....
        /*1458*/ 	.word	0x00015a10
        /*145c*/ 	.word	0x00000003
        /*1460*/ 	.word	0x00038850
        /*1464*/ 	.short	0x010a
        /*1466*/ 	.byte	0x3f
	.zero		1


	//   ....[37]....
        /*1468*/ 	.word	0x00015d00
        /*146c*/ 	.word	0x00000003
        /*1470*/ 	.word	0x00000000
        /*1474*/ 	.short	0x0101
        /*1476*/ 	.byte	0x3f
	.zero		1


	//   ....[38]....
        /*1478*/ 	.word	0x00015e20
        /*147c*/ 	.word	0x00000006
        /*1480*/ 	.word	0x00038830
        /*1484*/ 	.short	0x010a
        /*1486*/ 	.byte	0x3f
	.zero		1


	//   ....[39]....
        /*1488*/ 	.word	0x00015ea0
        /*148c*/ 	.word	0x00000006
        /*1490*/ 	.word	0x00038830
        /*1494*/ 	.short	0x010a
        /*1496*/ 	.byte	0x3f
	.zero		1


	//   ....[40]....
        /*1498*/ 	.word	0x00016ae0
        /*149c*/ 	.word	0x0000000e
        /*14a0*/ 	.word	0x00000000
        /*14a4*/ 	.short	0x0101
        /*14a6*/ 	.byte	0x3f
	.zero		1


	//   ....[41]....
        /*14a8*/ 	.word	0x00017ed0
        /*14ac*/ 	.word	0x00000006
        /*14b0*/ 	.word	0x00038850
        /*14b4*/ 	.short	0x010a
        /*14b6*/ 	.byte	0x3f
	.zero		1


	//   ....[42]....
        /*14b8*/ 	.word	0x00017f40
        /*14bc*/ 	.word	0x00000006
        /*14c0*/ 	.word	0x00038850
        /*14c4*/ 	.short	0x010a
        /*14c6*/ 	.byte	0x3f
	.zero		1


	//   ....[43]....
        /*14c8*/ 	.word	0x00018200
        /*14cc*/ 	.word	0x00000006
        /*14d0*/ 	.word	0x00000000
        /*14d4*/ 	.short	0x0101
        /*14d6*/ 	.byte	0x3f
	.zero		1


	//   ....[44]....
        /*14d8*/ 	.word	0x0001b750
        /*14dc*/ 	.word	0x00000000
        /*14e0*/ 	.word	0x00000000
        /*14e4*/ 	.short	0x0101
        /*14e6*/ 	.byte	0x3f
	.zero		1


	//   ....[45]....
        /*14e8*/ 	.word	0x0001df30
        /*14ec*/ 	.word	0x00000017
        /*14f0*/ 	.word	0x00038820
        /*14f4*/ 	.short	0x010a
        /*14f6*/ 	.byte	0x3f
	.zero		1


	//   ....[46]....
        /*14f8*/ 	.word	0x0001dfc0
        /*14fc*/ 	.word	0x00000009
        /*1500*/ 	.word	0x000388a0
        /*1504*/ 	.short	0x010a
        /*1506*/ 	.byte	0x3f
	.zero		1


	//   ....[47]....
        /*1508*/ 	.word	0x0001e310
        /*150c*/ 	.word	0x00000009
        /*1510*/ 	.word	0x000388c0
        /*1514*/ 	.short	0x010a
        /*1516*/ 	.byte	0x3f
	.zero		1


	//   ....[48]....
        /*1518*/ 	.word	0x0001e730
        /*151c*/ 	.word	0x00000008
        /*1520*/ 	.word	0x000388a0
        /*1524*/ 	.short	0x010a
        /*1526*/ 	.byte	0x3f
	.zero		1


	//   ....[49]....
        /*1528*/ 	.word	0x0001ea70
        /*152c*/ 	.word	0x00000008
        /*1530*/ 	.word	0x000388c0
        /*1534*/ 	.short	0x010a
        /*1536*/ 	.byte	0x3f
	.zero		1


	//   ....[50]....
        /*1538*/ 	.word	0x0001f870
        /*153c*/ 	.word	0x00000006
        /*1540*/ 	.word	0x00038880
        /*1544*/ 	.short	0x010a
        /*1546*/ 	.byte	0x3f
	.zero		1


	//   ....[51]....
        /*1548*/ 	.word	0x0001ffe0
        /*154c*/ 	.word	0x00000006
        /*1550*/ 	.word	0x00038870
        /*1554*/ 	.short	0x0107
        /*1556*/ 	.byte	0x3f
	.zero		1


	//   ....[52]....
        /*1558*/ 	.word	0x00020090
        /*155c*/ 	.word	0x00000006
        /*1560*/ 	.word	0x00038870
        /*1564*/ 	.short	0x0101
        /*1566*/ 	.byte	0x3f
	.zero		1


	//   ....[53]....
        /*1568*/ 	.word	0x000200c0
        /*156c*/ 	.word	0x00000006
        /*1570*/ 	.word	0x00038840
        /*1574*/ 	.short	0x010a
        /*1576*/ 	.byte	0x3f
	.zero		1


	//   ....[54]....
        /*1578*/ 	.word	0x00020800
        /*157c*/ 	.word	0x00000006
        /*1580*/ 	.word	0x00038830
        /*1584*/ 	.short	0x0107
        /*1586*/ 	.byte	0x3f
	.zero		1


	//   ....[55]....
        /*1588*/ 	.word	0x000208c0
        /*158c*/ 	.word	0x00000006
        /*1590*/ 	.word	0x00038830
        /*1594*/ 	.short	0x0101
        /*1596*/ 	.byte	0x3f
	.zero		1


	//   ....[56]....
        /*1598*/ 	.word	0x00021420
        /*159c*/ 	.word	0x00000017
        /*15a0*/ 	.word	0x00038800
        /*15a4*/ 	.short	0x0107
        /*15a6*/ 	.byte	0x3f
	.zero		1


	//   ....[57]....
        /*15a8*/ 	.word	0x00021520
        /*15ac*/ 	.word	0x00000017
        /*15b0*/ 	.word	0x00038800
        /*15b4*/ 	.short	0x0101
        /*15b6*/ 	.byte	0x3f
	.zero		1


	//   ....[58]....
        /*15b8*/ 	.word	0x00021550
        /*15bc*/ 	.word	0x00000017
        /*15c0*/ 	.word	0x00038820
        /*15c4*/ 	.short	0x010a
        /*15c6*/ 	.byte	0x3f
	.zero		1


	//   ....[59]....
        /*15c8*/ 	.word	0x00021870
        /*15cc*/ 	.word	0x00000000
        /*15d0*/ 	.word	0x00038880
        /*15d4*/ 	.short	0x010a
        /*15d6*/ 	.byte	0x3f
	.zero		1


	//   ....[60]....
        /*15d8*/ 	.word	0x00021d90
        /*15dc*/ 	.word	0x00000000
        /*15e0*/ 	.word	0x00038870
        /*15e4*/ 	.short	0x0107
        /*15e6*/ 	.byte	0x3f
	.zero		1


	//   ....[61]....
        /*15e8*/ 	.word	0x00021e40
        /*15ec*/ 	.word	0x00000000
        /*15f0*/ 	.word	0x00038870
        /*15f4*/ 	.short	0x0101
        /*15f6*/ 	.byte	0x3f
	.zero		1


	//   ....[62]....
        /*15f8*/ 	.word	0x00021e70
        /*15fc*/ 	.word	0x00000000
        /*1600*/ 	.word	0x00038840
        /*1604*/ 	.short	0x010a
        /*1606*/ 	.byte	0x3f
	.zero		1


	//   ....[63]....
        /*1608*/ 	.word	0x00022370
        /*160c*/ 	.word	0x00000000
        /*1610*/ 	.word	0x00038830
        /*1614*/ 	.short	0x0107
        /*1616*/ 	.byte	0x3f
	.zero		1


	//   ....[64]....
        /*1618*/ 	.word	0x00022420
        /*161c*/ 	.word	0x00000000
        /*1620*/ 	.word	0x00038830
        /*1624*/ 	.short	0x0101
        /*1626*/ 	.byte	0x3f
	.zero		1


	//   ....[65]....
        /*1628*/ 	.word	0x000224b0
        /*162c*/ 	.word	0x00000011
        /*1630*/ 	.word	0x00038870
        /*1634*/ 	.short	0x010a
        /*1636*/ 	.byte	0x3f
	.zero		1


	//   ....[66]....
        /*1638*/ 	.word	0x00022530
        /*163c*/ 	.word	0x00000011
        /*1640*/ 	.word	0x00038860
        /*1644*/ 	.short	0x010a
        /*1646*/ 	.byte	0x3f
	.zero		1


	//   ....[67]....
        /*1648*/ 	.word	0x00022c90
        /*164c*/ 	.word	0x00000011
        /*1650*/ 	.word	0x00038850
        /*1654*/ 	.short	0x0101
        /*1656*/ 	.byte	0x3f
	.zero		1


	//   ....[68]....
        /*1658*/ 	.word	0x00022d20
        /*165c*/ 	.word	0x00000011
        /*1660*/ 	.word	0x00000000
        /*1664*/ 	.short	0x0101
        /*1666*/ 	.byte	0x3f
	.zero		1


	//   ....[69]....
        /*1668*/ 	.word	0x00022ee0
        /*166c*/ 	.word	0x00000012
        /*1670*/ 	.word	0x00038870
        /*1674*/ 	.short	0x010a
        /*1676*/ 	.byte	0x3f
	.zero		1


	//   ....[70]....
        /*1678*/ 	.word	0x00022f50
        /*167c*/ 	.word	0x00000012
        /*1680*/ 	.word	0x00038860
        /*1684*/ 	.short	0x010a
        /*1686*/ 	.byte	0x3f
	.zero		1


	//   ....[71]....
        /*1688*/ 	.word	0x000236c0
        /*168c*/ 	.word	0x00000012
        /*1690*/ 	.word	0x00038850
        /*1694*/ 	.short	0x0101
        /*1696*/ 	.byte	0x3f
	.zero		1


	//   ....[72]....
        /*1698*/ 	.word	0x00023780
        /*169c*/ 	.word	0x00000012
        /*16a0*/ 	.word	0x00000000
        /*16a4*/ 	.short	0x0101
        /*16a6*/ 	.byte	0x3f
	.zero		1


	//   ....[73]....
        /*16a8*/ 	.word	0x00024250
        /*16ac*/ 	.word	0x00000007
        /*16b0*/ 	.word	0x00038820
        /*16b4*/ 	.short	0x010a
        /*16b6*/ 	.byte	0x3f
	.zero		1


	//   ....[74]....
        /*16b8*/ 	.word	0x000243e0
        /*16bc*/ 	.word	0x00000005
        /*16c0*/ 	.word	0x00038840
        /*16c4*/ 	.short	0x010a
        /*16c6*/ 	.byte	0x3f
	.zero		1


	//   ....[75]....
        /*16c8*/ 	.word	0x00024480
        /*16cc*/ 	.word	0x00000003
        /*16d0*/ 	.word	0x00038840
        /*16d4*/ 	.short	0x010a
        /*16d6*/ 	.byte	0x3f
	.zero		1


	//   ....[76]....
        /*16d8*/ 	.word	0x000244c0
        /*16dc*/ 	.word	0x00000005
        /*16e0*/ 	.word	0x00038860
        /*16e4*/ 	.short	0x010a
        /*16e6*/ 	.byte	0x3f
	.zero		1


	//   ....[77]....
        /*16e8*/ 	.word	0x00024500
        /*16ec*/ 	.word	0x00000003
        /*16f0*/ 	.word	0x00038860
        /*16f4*/ 	.short	0x010a
        /*16f6*/ 	.byte	0x3f
	.zero		1


	//   ....[78]....
        /*16f8*/ 	.word	0x00024540
        /*16fc*/ 	.word	0x00000005
        /*1700*/ 	.word	0x00038880
        /*1704*/ 	.short	0x010a
        /*1706*/ 	.byte	0x3f
	.zero		1


	//   ....[79]....
        /*1708*/ 	.word	0x00024580
        /*170c*/ 	.word	0x00000003
        /*1710*/ 	.word	0x00038880
        /*1714*/ 	.short	0x010a
        /*1716*/ 	.byte	0x3f
	.zero		1


	//   ....[80]....
        /*1718*/ 	.word	0x000245e0
        /*171c*/ 	.word	0x00000004
        /*1720*/ 	.word	0x00038890
        /*1724*/ 	.short	0x010a
        /*1726*/ 	.byte	0x3f
	.zero		1


	//   ....[81]....
        /*1728*/ 	.word	0x00024af0
        /*172c*/ 	.word	0x00000004
        /*1730*/ 	.word	0x00038890
        /*1734*/ 	.short	0x010a
        /*1736*/ 	.byte	0x3f
	.zero		1


	//   ....[82]....
        /*1738*/ 	.word	0x00025000
        /*173c*/ 	.word	0x00000004
        /*1740*/ 	.word	0x00038890
        /*1744*/ 	.short	0x010a
        /*1746*/ 	.byte	0x3f
	.zero		1


	//   ....[83]....
        /*1748*/ 	.word	0x000254d0
        /*174c*/ 	.word	0x00000004
        /*1750*/ 	.word	0x000388b0
        /*1754*/ 	.short	0x010a
        /*1756*/ 	.byte	0x3f
	.zero		1


	//   ....[84]....
        /*1758*/ 	.word	0x00025770
        /*175c*/ 	.word	0x00000017
        /*1760*/ 	.word	0x00038800
        /*1764*/ 	.short	0x010a
        /*1766*/ 	.byte	0x3f
	.zero		1


	//   ....[85]....
        /*1768*/ 	.word	0x00025980
        /*176c*/ 	.word	0x00000017
        /*1770*/ 	.word	0x00038800
        /*1774*/ 	.short	0x010a
        /*1776*/ 	.byte	0x3f
	.zero		1


	//   ....[86]....
        /*1778*/ 	.word	0x000259d0
        /*177c*/ 	.word	0x00000003
        /*1780*/ 	.word	0x00038830
        /*1784*/ 	.short	0x010a
        /*1786*/ 	.byte	0x3f
	.zero		1


	//   ....[87]....
        /*1788*/ 	.word	0x00025a20
        /*178c*/ 	.word	0x00000003
        /*1790*/ 	.word	0x00038850
        /*1794*/ 	.short	0x010a
        /*1796*/ 	.byte	0x3f
	.zero		1


	//   ....[88]....
        /*1798*/ 	.word	0x00025a70
        /*179c*/ 	.word	0x00000006
        /*17a0*/ 	.word	0x00038830
        /*17a4*/ 	.short	0x010a
        /*17a6*/ 	.byte	0x3f
	.zero		1


	//   ....[89]....
        /*17a8*/ 	.word	0x00025ac0
        /*17ac*/ 	.word	0x00000006
        /*17b0*/ 	.word	0x00038850
        /*17b4*/ 	.short	0x010a
        /*17b6*/ 	.byte	0x3f
	.zero		1


	//   ....[90]....
        /*17b8*/ 	.word	0x00028090
        /*17bc*/ 	.word	0x00000017
        /*17c0*/ 	.word	0x00038820
        /*17c4*/ 	.short	0x010a
        /*17c6*/ 	.byte	0x3f
	.zero		1


	//   ....[91]....
        /*17c8*/ 	.word	0x000280e0
        /*17cc*/ 	.word	0x00000009
        /*17d0*/ 	.word	0x000388a0
        /*17d4*/ 	.short	0x010a
        /*17d6*/ 	.byte	0x3f
	.zero		1


	//   ....[92]....
        /*17d8*/ 	.word	0x00028130
        /*17dc*/ 	.word	0x00000009
        /*17e0*/ 	.word	0x000388c0
        /*17e4*/ 	.short	0x010a
        /*17e6*/ 	.byte	0x3f
	.zero		1


	//   ....[93]....
        /*17e8*/ 	.word	0x00028180
        /*17ec*/ 	.word	0x00000008
        /*17f0*/ 	.word	0x000388a0
        /*17f4*/ 	.short	0x010a
        /*17f6*/ 	.byte	0x3f
	.zero		1


	//   ....[94]....
        /*17f8*/ 	.word	0x000281d0
        /*17fc*/ 	.word	0x00000008
        /*1800*/ 	.word	0x000388c0
        /*1804*/ 	.short	0x010a
        /*1806*/ 	.byte	0x3f
	.zero		1


	//   ....[95]....
        /*1808*/ 	.word	0x000282f0
        /*180c*/ 	.word	0x00000006
        /*1810*/ 	.word	0x00038880
        /*1814*/ 	.short	0x010a
        /*1816*/ 	.byte	0x3f
	.zero		1


	//   ....[96]....
        /*1818*/ 	.word	0x00028e90
        /*181c*/ 	.word	0x00000006
        /*1820*/ 	.word	0x00038840
        /*1824*/ 	.short	0x010a
        /*1826*/ 	.byte	0x3f
	.zero		1


	//   ....[97]....
        /*1828*/ 	.word	0x0002a510
        /*182c*/ 	.word	0x00000017
        /*1830*/ 	.word	0x00038820
        /*1834*/ 	.short	0x010a
        /*1836*/ 	.byte	0x3f
	.zero		1


	//   ....[98]....
        /*1838*/ 	.word	0x0002a560
        /*183c*/ 	.word	0x00000000
        /*1840*/ 	.word	0x00038880
        /*1844*/ 	.short	0x010a
        /*1846*/ 	.byte	0x3f
	.zero		1


	//   ....[99]....
        /*1848*/ 	.word	0x0002aed0
        /*184c*/ 	.word	0x00000000
        /*1850*/ 	.word	0x00038840
        /*1854*/ 	.short	0x010a
        /*1856*/ 	.byte	0x3f
	.zero		1


	//   ....[100]....
        /*1858*/ 	.word	0x0002b830
        /*185c*/ 	.word	0x00000011
        /*1860*/ 	.word	0x00038870
        /*1864*/ 	.short	0x010a
        /*1866*/ 	.byte	0x3f
	.zero		1


	//   ....[101]....
        /*1868*/ 	.word	0x0002b880
        /*186c*/ 	.word	0x00000011
        /*1870*/ 	.word	0x00038860
        /*1874*/ 	.short	0x010a
        /*1876*/ 	.byte	0x3f
	.zero		1


	//   ....[102]....
        /*1878*/ 	.word	0x0002b8d0
        /*187c*/ 	.word	0x00000012
        /*1880*/ 	.word	0x00038870
        /*1884*/ 	.short	0x010a
        /*1886*/ 	.byte	0x3f
	.zero		1


	//   ....[103]....
        /*1888*/ 	.word	0x0002b920
        /*188c*/ 	.word	0x00000012
        /*1890*/ 	.word	0x00038860
        /*1894*/ 	.short	0x010a
        /*1896*/ 	.byte	0x3f
	.zero		1


	//   ....[104]....
        /*1898*/ 	.word	0x0002c2a0
        /*189c*/ 	.word	0x00000007
        /*18a0*/ 	.word	0x00038820
        /*18a4*/ 	.short	0x010a
        /*18a6*/ 	.byte	0x3f
	.zero		1


	//   ....[105]....
        /*18a8*/ 	.word	0x0002c440
        /*18ac*/ 	.word	0x00000005
        /*18b0*/ 	.word	0x00038840
        /*18b4*/ 	.short	0x010a
        /*18b6*/ 	.byte	0x3f
	.zero		1


	//   ....[106]....
        /*18b8*/ 	.word	0x0002c490
        /*18bc*/ 	.word	0x00000003
        /*18c0*/ 	.word	0x00038840
        /*18c4*/ 	.short	0x010a
        /*18c6*/ 	.byte	0x3f
	.zero		1


	//   ....[107]....
        /*18c8*/ 	.word	0x0002c4e0
        /*18cc*/ 	.word	0x00000005
        /*18d0*/ 	.word	0x00038860
        /*18d4*/ 	.short	0x010a
        /*18d6*/ 	.byte	0x3f
	.zero		1


	//   ....[108]....
        /*18d8*/ 	.word	0x0002c530
        /*18dc*/ 	.word	0x00000003
        /*18e0*/ 	.word	0x00038860
        /*18e4*/ 	.short	0x010a
        /*18e6*/ 	.byte	0x3f
	.zero		1


	//   ....[109]....
        /*18e8*/ 	.word	0x0002c580
        /*18ec*/ 	.word	0x00000005
        /*18f0*/ 	.word	0x00038880
        /*18f4*/ 	.short	0x010a
        /*18f6*/ 	.byte	0x3f
	.zero		1


	//----- nvinfo : EIATTR_NUM_MBARRIERS
	.align		4
.L_156:
        /*18f8*/ 	.byte	0x03, 0x38
        /*18fa*/ 	.short	0x0016


	//----- nvinfo : EIATTR_EXIT_INSTR_OFFSETS
	.align		4
        /*18fc*/ 	.byte	0x04, 0x1c
        /*18fe*/ 	.short	(.L_158 - .L_157)


	//   ....[0]....
.L_157:
        /*1900*/ 	.word	0x000245d0


	//----- nvinfo : EIATTR_MAX_THREADS
	.align		4
.L_158:
        /*1904*/ 	.byte	0x04, 0x05
        /*1906*/ 	.short	(.L_160 - .L_159)
.L_159:
        /*1908*/ 	.word	0x00000180
        /*190c*/ 	.word	0x00000001
        /*1910*/ 	.word	0x00000001


	//----- nvinfo : EIATTR_CRS_STACK_SIZE
	.align		4
.L_160:
        /*1914*/ 	.byte	0x04, 0x1e
        /*1916*/ 	.short	(.L_162 - .L_161)
.L_161:
        /*1918*/ 	.word	0x00000000


	//----- nvinfo : EIATTR_CBANK_PARAM_SIZE
	.align		4
.L_162:
        /*191c*/ 	.byte	0x03, 0x19
        /*191e*/ 	.short	0x0af0


	//----- nvinfo : EIATTR_PARAM_CBANK
	.align		4
        /*1920*/ 	.byte	0x04, 0x0a
        /*1922*/ 	.short	(.L_164 - .L_163)
	.align		4
.L_163:
        /*1924*/ 	.word	index@(.nv.constant0._ZN7cutlass13device_kernelIN5flash11enable_sm90INS1_16FlashAttnFwdSm90INS1_25CollectiveMainloopFwdSm90ILi2EN4cute5tupleIJNS5_1CILi1EEES8_S8_EEENS6_IJNS7_ILi128EEESA_NS7_ILi256EEEEEELi256ENS_12float_e4m3_tEfNS_4arch4Sm90ELb0ELb0ELb0ELb1ELb1ELb1ELb0ELb1ELb0ELb1ELb0ELb0EEENS1_21CollectiveEpilogueFwdINS6_IJSA_SB_SA_EEES9_NS_10bfloat16_tESF_Li256ELb1ELb1ELb0ELb1EEENS1_36VarlenDynamicPersistentTileSchedulerILi128ELi128ELi256ELi128ELb0ELb1ELb1ELb0ELb1ELb1EEEEEEEEEvNT_6ParamsE)
        /*1928*/ 	.short	0x0210
        /*192a*/ 	.short	0x0af0


	//----- nvinfo : EIATTR_SW_WAR
	.align		4
.L_164:
        /*192c*/ 	.byte	0x04, 0x36
        /*192e*/ 	.short	(.L_166 - .L_165)
.L_165:
        /*1930*/ 	.word	0x00000008
.L_166:


//--------------------- .nv.info._ZN7cutlass13device_kernelIN5flash11enable_sm90INS1_16FlashAttnFwdSm90INS1_25CollectiveMainloopFwdSm90ILi2EN4cute5tupleIJNS5_1CILi1EEES8_S8_EEENS6_IJNS7_ILi128EEENS7_ILi64EEENS7_ILi256EEEEEELi256ENS_12float_e4m3_tEfNS_4arch4Sm90ELb0ELb1ELb0ELb0ELb1ELb0ELb0ELb1ELb0ELb1ELb0ELb0EEENS1_21CollectiveEpilogueFwdINS6_IJSA_SC_SB_EEES9_NS_10bfloat16_tESG_Li256ELb0ELb1ELb0ELb1EEENS1_30DynamicPersistentTileSchedulerILi256ELi128ELb0ELb1ELb1EEEEEEEEEvNT_6ParamsE --------------------------
	.section	.nv.info._ZN7cutlass13device_kernelIN5flash11enable_sm90INS1_16FlashAttnFwdSm90INS1_25CollectiveMainloopFwdSm90ILi2EN4cute5tupleIJNS5_1CILi1EEES8_S8_EEENS6_IJNS7_ILi128EEENS7_ILi64EEENS7_ILi256EEEEEELi256ENS_12float_e4m3_tEfNS_4arch4Sm90ELb0ELb1ELb0ELb0ELb1ELb0ELb0ELb1ELb0ELb1ELb0ELb0EEENS1_21CollectiveEpilogueFwdINS6_IJSA_SC_SB_EEES9_NS_10bfloat16_tESG_Li256ELb0ELb1ELb0ELb1EEENS1_30DynamicPersistentTileSchedulerILi256ELi128ELb0ELb1ELb1EEEEEEEEEvNT_6ParamsE,"",@"SHT_CUDA_INFO"
	.sectionflags	@""
	.align	4


	//----- nvinfo : EIATTR_CUDA_API_VERSION
	.align		4
        /*0000*/ 	.byte	0x04, 0x37
        /*0002*/ 	.short	(.L_168 - .L_167)
.L_167:
        /*0004*/ 	.word	0x00000082


	//----- nvinfo : EIATTR_KPARAM_INFO
	.align		4
.L_168:
        /*0008*/ 	.byte	0x04, 0x17
        /*000a*/ 	.short	(.L_170 - .L_169)
.L_169:
        /*000c*/ 	.word	0x00000000
        /*0010*/ 	.short	0x0000
        /*0012*/ 	.short	0x0070
        /*0014*/ 	.byte	0x00, 0xf0, 0x01, 0x2a


	//----- nvinfo : EIATTR_SPARSE_MMA_MASK
	.align		4
.L_170:
        /*0018*/ 	.byte	0x03, 0x50
        /*001a*/ 	.short	0x0000


	//----- nvinfo : EIATTR_MAXREG_COUNT
	.align		4
        /*001c*/ 	.byte	0x03, 0x1b
        /*001e*/ 	.short	0x00a8


	//----- nvinfo : EIATTR_NUM_BARRIERS
	.align		4
        /*0020*/ 	.byte	0x02, 0x4c
        /*0022*/ 	.byte	0x10
	.zero		1


	//----- nvinfo : EIATTR_EXTERNS
	.align		4
        /*0024*/ 	.byte	0x04, 0x0f
        /*0026*/ 	.short	(.L_172 - .L_171)


	//   ....[0]....
	.align		4
.L_171:
        /*0028*/ 	.word	index@(__assertfail)


	//----- nvinfo : EIATTR_ANNOTATIONS
	.align		4
.L_172:
        /*002c*/ 	.byte	0x04, 0x55
        /*002e*/ 	.short	(.L_174 - .L_173)


	//   ....[0]....
.L_173:
        /* <DEDUP_REMOVED lines=9> */
        /*00b4*/ 	.byte	0x90, 0x2d, 0x01, 0x00, 0x01, 0x00, 0x00, 0x00, 0xd0, 0x2d, 0x01, 0x00


	//----- nvinfo : EIATTR_MERCURY_ISA_VERSION
	.align		4
.L_174:
        /*00c0*/ 	.byte	0x03, 0x5f
        /*00c2*/ 	.short	0x0101


	//----- nvinfo : EIATTR_INT_WARP_WIDE_INSTR_OFFSETS
	.align		4
        /*00c4*/ 	.byte	0x04, 0x31
        /*00c6*/ 	.short	(.L_176 - .L_175)


	//   ....[0]....
.L_175:
        /*00c8*/ 	.word	0x000000c0


	//   ....[1]....
        /*00cc*/ 	.word	0x000000d0


	//   ....[2]....
        /*00d0*/ 	.word	0x00000170


	//   ....[3]....
        /*00d4*/ 	.word	0x0000f2f0


	//   ....[4]....
        /*00d8*/ 	.word	0x0000f380


	//   ....[5]....
        /*00dc*/ 	.word	0x00012500


	//   ....[6]....
        /*00e0*/ 	.word	0x00012590


	//----- nvinfo : EIATTR_COOP_GROUP_MASK_REGIDS
	.align		4
.L_176:
        /*00e4*/ 	.byte	0x04, 0x29
        /*00e6*/ 	.short	(.L_178 - .L_177)


	//   ....[0]....
.L_177:
        /*00e8*/ 	.word	0xffffffff


	//   ....[1]....
        /*00ec*/ 	.word	0xffffffff


	//   ....[2]....
        /*00f0*/ 	.word	0xffffffff


	//   ....[3]....
        /*00f4*/ 	.word	0xffffffff


	//   ....[4]....
        /*00f8*/ 	.word	0xffffffff


	//   ....[5]....
        /*00fc*/ 	.word	0xffffffff


	//   ....[6]....
        /*0100*/ 	.word	0xffffffff


	//   ....[7]....
        /*0104*/ 	.word	0xffffffff


	//   ....[8]....
        /*0108*/ 	.word	0xffffffff


	//   ....[9]....
        /*010c*/ 	.word	0xffffffff


	//   ....[10]....
        /*0110*/ 	.word	0xffffffff


	//   ....[11]....
        /*0114*/ 	.word	0xffffffff


	//   ....[12]....
        /*0118*/ 	.word	0xffffffff


	//   ....[13]....
        /*011c*/ 	.word	0xffffffff


	//   ....[14]....
        /*0120*/ 	.word	0xffffffff


	//   ....[15]....
        /*0124*/ 	.word	0xffffffff


	//   ....[16]....
        /*0128*/ 	.word	0xffffffff


	//   ....[17]....
        /*012c*/ 	.word	0xffffffff


	//   ....[18]....
        /*0130*/ 	.word	0xffffffff


	//   ....[19]....
        /*0134*/ 	.word	0xffffffff


	//   ....[20]....
        /*0138*/ 	.word	0xffffffff


	//   ....[21]....
        /*013c*/ 	.word	0xffffffff


	//   ....[22]....
        /*0140*/ 	.word	0xffffffff


	//   ....[23]....
        /*0144*/ 	.word	0xffffffff


	//   ....[24]....
        /*0148*/ 	.word	0xffffffff


	//   ....[25]....
        /*014c*/ 	.word	0xffffffff


	//   ....[26]....
        /*0150*/ 	.word	0xffffffff


	//   ....[27]....
        /*0154*/ 	.word	0xffffffff


	//   ....[28]....
        /*0158*/ 	.word	0xffffffff


	//   ....[29]....
        /*015c*/ 	.word	0xffffffff


	//   ....[30]....
        /*0160*/ 	.word	0xffffffff


	//   ....[31]....
        /*0164*/ 	.word	0xffffffff


	//   ....[32]....
        /*0168*/ 	.word	0xffffffff


	//   ....[33]....
        /*016c*/ 	.word	0xffffffff


	//   ....[34]....
        /*0170*/ 	.word	0xffffffff


	//   ....[35]....
        /*0174*/ 	.word	0xffffffff


	//   ....[36]....
        /*0178*/ 	.word	0xffffffff


	//   ....[37]....
        /*017c*/ 	.word	0xffffffff


	//   ....[38]....
        /*0180*/ 	.word	0xffffffff


	//   ....[39]....
        /*0184*/ 	.word	0xffffffff


	//   ....[40]....
        /*0188*/ 	.word	0xffffffff


	//   ....[41]....
        /*018c*/ 	.word	0xffffffff


	//   ....[42]....
        /*0190*/ 	.word	0xffffffff


	//   ....[43]....
        /*0194*/ 	.word	0xffffffff


	//   ....[44]....
        /*0198*/ 	.word	0xffffffff


	//   ....[45]....
        /*019c*/ 	.word	0xffffffff


	//   ....[46]....
        /*01a0*/ 	.word	0xffffffff


	//   ....[47]....
        /*01a4*/ 	.word	0xffffffff


	//   ....[48]....
        /*01a8*/ 	.word	0xffffffff


	//   ....[49]....
        /*01ac*/ 	.word	0xffffffff


	//   ....[50]....
        /*01b0*/ 	.word	0xffffffff


	//   ....[51]....
        /*01b4*/ 	.word	0xffffffff


	//   ....[52]....
        /*01b8*/ 	.word	0xffffffff


	//   ....[53]....
        /*01bc*/ 	.word	0xffffffff


	//   ....[54]....
        /*01c0*/ 	.word	0xffffffff


	//   ....[55]....
        /*01c4*/ 	.word	0xffffffff


	//   ....[56]....
        /*01c8*/ 	.word	0xffffffff


	//   ....[57]....
        /*01cc*/ 	.word	0xffffffff


	//   ....[58]....
        /*01d0*/ 	.word	0xffffffff


	//   ....[59]....
        /*01d4*/ 	.word	0xffffffff


	//   ....[60]....
        /*01d8*/ 	.word	0xffffffff


	//   ....[61]....
        /*01dc*/ 	.word	0xffffffff


	//   ....[62]....
        /*01e0*/ 	.word	0xffffffff


	//   ....[63]....
        /*01e4*/ 	.word	0xffffffff


	//   ....[64]....
        /*01e8*/ 	.word	0xffffffff


	//   ....[65]....
        /*01ec*/ 	.word	0xffffffff


	//   ....[66]....
        /*01f0*/ 	.word	0xffffffff


	//   ....[67]....
        /*01f4*/ 	.word	0xffffffff


	//   ....[68]....
        /*01f8*/ 	.word	0xffffffff


	//   ....[69]....
        /*01fc*/ 	.word	0xffffffff


	//   ....[70]....
        /*0200*/ 	.word	0xffffffff


	//   ....[71]....
        /*0204*/ 	.word	0xffffffff


	//   ....[72]....
        /*0208*/ 	.word	0xffffffff


	//   ....[73]....
        /*020c*/ 	.word	0xffffffff


	//   ....[74]....
        /*0210*/ 	.word	0xffffffff


	//   ....[75]....
        /*0214*/ 	.word	0xffffffff


	//   ....[76]....
        /*0218*/ 	.word	0xffffffff


	//   ....[77]....
        /*021c*/ 	.word	0xffffffff


	//   ....[78]....
        /*0220*/ 	.word	0xffffffff


	//   ....[79]....
        /*0224*/ 	.word	0xffffffff


	//   ....[80]....
        /*0228*/ 	.word	0xffffffff


	//   ....[81]....
        /*022c*/ 	.word	0xffffffff


	//   ....[82]....
        /*0230*/ 	.word	0xffffffff


	//   ....[83]....
        /*0234*/ 	.word	0xffffffff


	//   ....[84]....
        /*0238*/ 	.word	0xffffffff


	//   ....[85]....
        /*023c*/ 	.word	0xffffffff


	//   ....[86]....
        /*0240*/ 	.word	0xffffffff


	//   ....[87]....
        /*0244*/ 	.word	0xffffffff


	//   ....[88]....
        /*0248*/ 	.word	0xffffffff


	//   ....[89]....
        /*024c*/ 	.word	0xffffffff


	//   ....[90]....
        /*0250*/ 	.word	0xffffffff


	//   ....[91]....
        /*0254*/ 	.word	0xffffffff


	//   ....[92]....
        /*0258*/ 	.word	0xffffffff


	//   ....[93]....
        /*025c*/ 	.word	0xffffffff


	//   ....[94]....
        /*0260*/ 	.word	0xffffffff


	//   ....[95]....
        /*0264*/ 	.word	0xffffffff


	//   ....[96]....
        /*0268*/ 	.word	0xffffffff


	//   ....[97]....
        /*026c*/ 	.word	0xffffffff


	//   ....[98]....
        /*0270*/ 	.word	0xffffffff


	//   ....[99]....
        /*0274*/ 	.word	0xffffffff


	//   ....[100]....
        /*0278*/ 	.word	0xffffffff


	//   ....[101]....
        /*027c*/ 	.word	0xffffffff


	//   ....[102]....
        /*0280*/ 	.word	0xffffffff


	//   ....[103]....
        /*0284*/ 	.word	0xffffffff


	//   ....[104]....
        /*0288*/ 	.word	0xffffffff


	//   ....[105]....
        /*028c*/ 	.word	0xffffffff


	//   ....[106]....
        /*0290*/ 	.word	0xffffffff


	//   ....[107]....
        /*0294*/ 	.word	0xffffffff


	//   ....[108]....
        /*0298*/ 	.word	0xffffffff


	//   ....[109]....
        /*029c*/ 	.word	0xffffffff


	//   ....[110]....
        /*02a0*/ 	.word	0xffffffff


	//   ....[111]....
        /*02a4*/ 	.word	0xffffffff


	//   ....[112]....
        /*02a8*/ 	.word	0xffffffff


	//   ....[113]....
        /*02ac*/ 	.word	0xffffffff


	//   ....[114]....
        /*02b0*/ 	.word	0xffffffff


	//   ....[115]....
        /*02b4*/ 	.word	0xffffffff


	//   ....[116]....
        /*02b8*/ 	.word	0xffffffff


	//   ....[117]....
        /*02bc*/ 	.word	0xffffffff


	//   ....[118]....
        /*02c0*/ 	.word	0xffffffff


	//   ....[119]....
        /*02c4*/ 	.word	0xffffffff


	//   ....[120]....
        /*02c8*/ 	.word	0xffffffff


	//   ....[121]....
        /*02cc*/ 	.word	0xffffffff


	//   ....[122]....
        /*02d0*/ 	.word	0xffffffff


	//   ....[123]....
        /*02d4*/ 	.word	0xffffffff


	//   ....[124]....
        /*02d8*/ 	.word	0xffffffff


	//   ....[125]....
        /*02dc*/ 	.word	0xffffffff


	//   ....[126]....
        /*02e0*/ 	.word	0xffffffff


	//   ....[127]....
        /*02e4*/ 	.word	0xffffffff


	//   ....[128]....
        /*02e8*/ 	.word	0xffffffff


	//   ....[129]....
        /*02ec*/ 	.word	0xffffffff


	//   ....[130]....
        /*02f0*/ 	.word	0xffffffff


	//   ....[131]....
        /*02f4*/ 	.word	0xffffffff


	//   ....[132]....
        /*02f8*/ 	.word	0xffffffff


	//   ....[133]....
        /*02fc*/ 	.word	0xffffffff


	//   ....[134]....
        /*0300*/ 	.word	0xffffffff


	//   ....[135]....
        /*0304*/ 	.word	0xffffffff


	//   ....[136]....
        /*0308*/ 	.word	0xffffffff


	//   ....[137]....
        /*030c*/ 	.word	0xffffffff


	//   ....[138]....
        /*0310*/ 	.word	0xffffffff


	//   ....[139]....
        /*0314*/ 	.word	0xffffffff


	//   ....[140]....
        /*0318*/ 	.word	0xffffffff


	//   ....[141]....
        /*031c*/ 	.word	0xffffffff


	//   ....[142]....
        /*0320*/ 	.word	0xffffffff


	//   ....[143]....
        /*0324*/ 	.word	0xffffffff


	//   ....[144]....
        /*0328*/ 	.word	0xffffffff


	//   ....[145]....
        /*032c*/ 	.word	0xffffffff


	//   ....[146]....
        /*0330*/ 	.word	0xffffffff


	//   ....[147]....
        /*0334*/ 	.word	0xffffffff


	//   ....[148]....
        /*0338*/ 	.word	0xffffffff


	//   ....[149]....
        /*033c*/ 	.word	0xffffffff


	//   ....[150]....
        /*0340*/ 	.word	0xffffffff


	//   ....[151]....
        /*0344*/ 	.word	0xffffffff


	//   ....[152]....
        /*0348*/ 	.word	0xffffffff


	//   ....[153]....
        /*034c*/ 	.word	0xffffffff


	//   ....[154]....
        /*0350*/ 	.word	0xffffffff


	//   ....[155]....
        /*0354*/ 	.word	0xffffffff


	//   ....[156]....
        /*0358*/ 	.word	0xffffffff


	//   ....[157]....
        /*035c*/ 	.word	0xffffffff


	//   ....[158]....
        /*0360*/ 	.word	0xffffffff


	//   ....[159]....
        /*0364*/ 	.word	0xffffffff


	//   ....[160]....
        /*0368*/ 	.word	0xffffffff


	//   ....[161]....
        /*036c*/ 	.word	0xffffffff


	//   ....[162]....
        /*0370*/ 	.word	0xffffffff


	//   ....[163]....
        /*0374*/ 	.word	0xffffffff


	//   ....[164]....
        /*0378*/ 	.word	0xffffffff


	//   ....[165]....
        /*037c*/ 	.word	0xffffffff


	//   ....[166]....
        /*0380*/ 	.word	0xffffffff


	//   ....[167]....
        /*0384*/ 	.word	0xffffffff


	//   ....[168]....
        /*0388*/ 	.word	0x0500000f


	//   ....[169]....
        /*038c*/ 	.word	0x0500000f


	//   ....[170]....
        /*0390*/ 	.word	0x0500000f


	//   ....[171]....
        /*0394*/ 	.word	0x0500000f


	//   ....[172]....
        /*0398*/ 	.word	0x0500000f


	//   ....[173]....
        /*039c*/ 	.word	0x0500000f


	//   ....[174]....
        /*03a0*/ 	.word	0x0500000f


	//   ....[175]....
        /*03a4*/ 	.word	0x0500000f


	//   ....[176]....
        /*03a8*/ 	.word	0x0500000f


	//   ....[177]....
        /*03ac*/ 	.word	0x0500000f


	//   ....[178]....
        /*03b0*/ 	.word	0x0500000f


	//   ....[179]....
        /*03b4*/ 	.word	0x0500000f


	//   ....[180]....
        /*03b8*/ 	.word	0x0500000f


	//   ....[181]....
        /*03bc*/ 	.word	0x0500000f


	//   ....[182]....
        /*03c0*/ 	.word	0x0500000f


	//   ....[183]....
        /*03c4*/ 	.word	0x0500000f


	//   ....[184]....
        /*03c8*/ 	.word	0x0500000f


	//   ....[185]....
        /*03cc*/ 	.word	0x0500000f


	//   ....[186]....
        /*03d0*/ 	.word	0x0500000f


	//   ....[187]....
        /*03d4*/ 	.word	0x0500000f


	//   ....[188]....
        /*03d8*/ 	.word	0x0500000f


	//   ....[189]....
        /*03dc*/ 	.word	0x0500000f


	//   ....[190]....
        /*03e0*/ 	.word	0x0500000f


	//   ....[191]....
        /*03e4*/ 	.word	0x0500000f


	//   ....[192]....
        /*03e8*/ 	.word	0x0500000f


	//   ....[193]....
        /*03ec*/ 	.word	0x0500000f


	//   ....[194]....
        /*03f0*/ 	.word	0x0500000f


	//   ....[195]....
        /*03f4*/ 	.word	0x0500000f


	//   ....[196]....
        /*03f8*/ 	.word	0x0500000f


	//   ....[197]....
        /*03fc*/ 	.word	0x0500000f


	//   ....[198]....
        /*0400*/ 	.word	0x0500000f


	//   ....[199]....
        /*0404*/ 	.word	0x0500000f


	//   ....[200]....
        /*0408*/ 	.word	0x0500000f


	//   ....[201]....
        /*040c*/ 	.word	0x0500000f


	//   ....[202]....
        /*0410*/ 	.word	0x0500000f


	//   ....[203]....
        /*0414*/ 	.word	0x0500000f


	//   ....[204]....
        /*0418*/ 	.word	0x0500000f


	//   ....[205]....
        /*041c*/ 	.word	0x0500000f


	//   ....[206]....
        /*0420*/ 	.word	0x0500000f


	//   ....[207]....
        /*0424*/ 	.word	0x0500000f


	//   ....[208]....
        /*0428*/ 	.word	0x0500000f


	//   ....[209]....
        /*042c*/ 	.word	0x0500000f


	//   ....[210]....
        /*0430*/ 	.word	0x0500000f


	//   ....[211]....
        /*0434*/ 	.word	0x0500000f


	//   ....[212]....
        /*0438*/ 	.word	0x0500000f


	//   ....[213]....
        /*043c*/ 	.word	0x0500000f


	//   ....[214]....
        /*0440*/ 	.word	0x0500000f


	//   ....[215]....
        /*0444*/ 	.word	0x0500000f


	//   ....[216]....
        /*0448*/ 	.word	0x0500000f


	//   ....[217]....
        /*044c*/ 	.word	0x0500000f


	//----- nvinfo : EIATTR_COOP_GROUP_INSTR_OFFSETS
	.align		4
.L_178:
        /*0450*/ 	.byte	0x04, 0x28
        /*0452*/ 	.short	(.L_180 - .L_179)


	//   ....[0]....
.L_179:
        /*0454*/ 	.word	0x00000080


	//   ....[1]....
        /*0458*/ 	.word	0x00000090


	//   ....[2]....
        /*045c*/ 	.word	0x000002d0


	//   ....[3]....
        /*0460*/ 	.word	0x00000430


	//   ....[4]....
        /*0464*/ 	.word	0x00000550


	//   ....[5]....
        /*0468*/ 	.word	0x000006b0


	//   ....[6]....
        /*046c*/ 	.word	0x00001cb0


	//   ....[7]....
        /*0470*/ 	.word	0x00002590


	//   ....[8]....
        /*0474*/ 	.word	0x00002800


	//   ....[9]....
        /*0478*/ 	.word	0x00003120


	//   ....[10]....
        /*047c*/ 	.word	0x00003230


	//   ....[11]....
        /*0480*/ 	.word	0x00003580


	//   ....[12]....
        /*0484*/ 	.word	0x00003630


	//   ....[13]....
        /*0488*/ 	.word	0x00004580


	//   ....[14]....
        /*048c*/ 	.word	0x000047d0


	//   ....[15]....
        /*0490*/ 	.word	0x00004eb0


	//   ....[16]....
        /*0494*/ 	.word	0x00004fb0


	//   ....[17]....
        /*0498*/ 	.word	0x00005370


	//   ....[18]....
        /*049c*/ 	.word	0x000053f0


	//   ....[19]....
        /*04a0*/ 	.word	0x00006bf0


	//   ....[20]....
        /*04a4*/ 	.word	0x00006c30


	//   ....[21]....
        /*04a8*/ 	.word	0x00006ec0


	//   ....[22]....
        /*04ac*/ 	.word	0x00007090


	//   ....[23]....
        /*04b0*/ 	.word	0x00008440


	//   ....[24]....
        /*04b4*/ 	.word	0x00008680


	//   ....[25]....
        /*04b8*/ 	.word	0x00008d60


	//   ....[26]....
        /*04bc*/ 	.word	0x00008e60


	//   ....[27]....
        /*04c0*/ 	.word	0x00009230


	//   ....[28]....
        /*04c4*/ 	.word	0x000092a0


	//   ....[29]....
        /*04c8*/ 	.word	0x0000a470


	//   ....[30]....
        /*04cc*/ 	.word	0x0000a490


	//   ....[31]....
        /*04d0*/ 	.word	0x0000a510


	//   ....[32]....
        /*04d4*/ 	.word	0x0000a530


	//   ....[33]....
        /*04d8*/ 	.word	0x0000bea0


	//   ....[34]....
        /*04dc*/ 	.word	0x0000bed0


	//   ....[35]....
        /*04e0*/ 	.word	0x0000bef0


	//   ....[36]....
        /*04e4*/ 	.word	0x0000bf10


	//   ....[37]....
        /*04e8*/ 	.word	0x0000bf40


	//   ....[38]....
        /*04ec*/ 	.word	0x0000bf70


	//   ....[39]....
        /*04f0*/ 	.word	0x0000bfa0


	//   ....[40]....
        /*04f4*/ 	.word	0x0000bfd0


	//   ....[41]....
        /*04f8*/ 	.word	0x0000c000


	//   ....[42]....
        /*04fc*/ 	.word	0x0000c030


	//   ....[43]....
        /*0500*/ 	.word	0x0000c050


	//   ....[44]....
        /*0504*/ 	.word	0x0000c070


	//   ....[45]....
        /*0508*/ 	.word	0x0000c080


	//   ....[46]....
        /*050c*/ 	.word	0x0000c0a0


	//   ....[47]....
        /*0510*/ 	.word	0x0000c0c0


	//   ....[48]....
        /*0514*/ 	.word	0x0000c0e0


	//   ....[49]....
        /*0518*/ 	.word	0x0000c0f0


	//   ....[50]....
        /*051c*/ 	.word	0x0000c110


	//   ....[51]....
        /*0520*/ 	.word	0x0000c120


	//   ....[52]....
        /*0524*/ 	.word	0x0000c130


	//   ....[53]....
        /*0528*/ 	.word	0x0000c140


	//   ....[54]....
        /*052c*/ 	.word	0x0000c170


	//   ....[55]....
        /*0530*/ 	.word	0x0000c190


	//   ....[56]....
        /*0534*/ 	.word	0x0000c1a0


	//   ....[57]....
        /*0538*/ 	.word	0x0000c1b0


	//   ....[58]....
        /*053c*/ 	.word	0x0000c1c0


	//   ....[59]....
        /*0540*/ 	.word	0x0000c1d0


	//   ....[60]....
        /*0544*/ 	.word	0x0000c1e0


	//   ....[61]....
        /*0548*/ 	.word	0x0000c1f0


	//   ....[62]....
        /*054c*/ 	.word	0x0000c200


	//   ....[63]....
        /*0550*/ 	.word	0x0000c210


	//   ....[64]....
        /*0554*/ 	.word	0x0000c230


	//   ....[65]....
        /*0558*/ 	.word	0x0000c250


	//   ....[66]....
        /*055c*/ 	.word	0x0000c260


	//   ....[67]....
        /*0560*/ 	.word	0x0000c270


	//   ....[68]....
        /*0564*/ 	.word	0x0000c2d0


	//   ....[69]....
        /*0568*/ 	.word	0x0000c3e0


	//   ....[70]....
        /*056c*/ 	.word	0x0000c420


	//   ....[71]....
        /*0570*/ 	.word	0x0000c460


	//   ....[72]....
        /*0574*/ 	.word	0x0000c4a0


	//   ....[73]....
        /*0578*/ 	.word	0x0000c4e0


	//   ....[74]....
        /*057c*/ 	.word	0x0000c510


	//   ....[75]....
        /*0580*/ 	.word	0x0000c530


	//   ....[76]....
        /*0584*/ 	.word	0x0000c550


	//   ....[77]....
        /*0588*/ 	.word	0x0000c570


	//   ....[78]....
        /*058c*/ 	.word	0x0000c590


	//   ....[79]....
        /*0590*/ 	.word	0x0000c5b0


	//   ....[80]....
        /*0594*/ 	.word	0x0000c5c0


	//   ....[81]....
        /*0598*/ 	.word	0x0000c5d0


	//   ....[82]....
        /*059c*/ 	.word	0x0000c5e0


	//   ....[83]....
        /*05a0*/ 	.word	0x0000c5f0


	//   ....[84]....
        /*05a4*/ 	.word	0x0000c610


	//   ....[85]....
        /*05a8*/ 	.word	0x0000c630


	//   ....[86]....
        /*05ac*/ 	.word	0x0000c650


	//   ....[87]....
        /*05b0*/ 	.word	0x0000c670


	//   ....[88]....
        /*05b4*/ 	.word	0x0000c690


	//   ....[89]....
        /*05b8*/ 	.word	0x0000c6a0


	//   ....[90]....
        /*05bc*/ 	.word	0x0000c6b0


	//   ....[91]....
        /*05c0*/ 	.word	0x0000c6c0


	//   ....[92]....
        /*05c4*/ 	.word	0x0000c6d0


	//   ....[93]....
        /*05c8*/ 	.word	0x0000c6e0


	//   ....[94]....
        /*05cc*/ 	.word	0x0000c6f0


	//   ....[95]....
        /*05d0*/ 	.word	0x0000c700


	//   ....[96]....
        /*05d4*/ 	.word	0x0000c710


	//   ....[97]....
        /*05d8*/ 	.word	0x0000ccf0


	//   ....[98]....
        /*05dc*/ 	.word	0x0000cd20


	//   ....[99]....
        /*05e0*/ 	.word	0x0000cd90


	//   ....[100]....
        /*05e4*/ 	.word	0x0000cdc0


	//   ....[101]....
        /*05e8*/ 	.word	0x0000d350


	//   ....[102]....
        /*05ec*/ 	.word	0x0000d390


	//   ....[103]....
        /*05f0*/ 	.word	0x0000d4d0


	//   ....[104]....
        /*05f4*/ 	.word	0x0000d4f0


	//   ....[105]....
        /*05f8*/ 	.word	0x0000d630


	//   ....[106]....
        /*05fc*/ 	.word	0x0000d650


	//   ....[107]....
        /*0600*/ 	.word	0x0000d7a0


	//   ....[108]....
        /*0604*/ 	.word	0x0000d7c0


	//   ....[109]....
        /*0608*/ 	.word	0x0000dec0


	//   ....[110]....
        /*060c*/ 	.word	0x0000def0


	//   ....[111]....
        /*0610*/ 	.word	0x0000e040


	//   ....[112]....
        /*0614*/ 	.word	0x0000e060


	//   ....[113]....
        /*0618*/ 	.word	0x0000e1a0


	//   ....[114]....
        /*061c*/ 	.word	0x0000e1c0


	//   ....[115]....
        /*0620*/ 	.word	0x0000e310


	//   ....[116]....
        /*0624*/ 	.word	0x0000e330


	//   ....[117]....
        /*0628*/ 	.word	0x0000e540


	//   ....[118]....
        /*062c*/ 	.word	0x0000ff10


	//   ....[119]....
        /*0630*/ 	.word	0x0000ff50


	//   ....[120]....
        /*0634*/ 	.word	0x0000ff90


	//   ....[121]....
        /*0638*/ 	.word	0x0000fff0


	//   ....[122]....
        /*063c*/ 	.word	0x00010010


	//   ....[123]....
        /*0640*/ 	.word	0x00010070


	//   ....[124]....
        /*0644*/ 	.word	0x00010090


	//   ....[125]....
        /*0648*/ 	.word	0x000100a0


	//   ....[126]....
        /*064c*/ 	.word	0x00010420


	//   ....[127]....
        /*0650*/ 	.word	0x00010440


	//   ....[128]....
        /*0654*/ 	.word	0x00010450


	//   ....[129]....
        /*0658*/ 	.word	0x00010490


	//   ....[130]....
        /*065c*/ 	.word	0x000104f0


	//   ....[131]....
        /*0660*/ 	.word	0x00010510


	//   ....[132]....
        /*0664*/ 	.word	0x00010580


	//   ....[133]....
        /*0668*/ 	.word	0x000105b0


	//   ....[134]....
        /*066c*/ 	.word	0x00010bf0


	//   ....[135]....
        /*0670*/ 	.word	0x00010c10


	//   ....[136]....
        /*0674*/ 	.word	0x00010c40


	//   ....[137]....
        /*0678*/ 	.word	0x00010c80


	//   ....[138]....
        /*067c*/ 	.word	0x00010cf0


	//   ....[139]....
        /*0680*/ 	.word	0x00010d10


	//   ....[140]....
        /*0684*/ 	.word	0x00010d90


	//   ....[141]....
        /*0688*/ 	.word	0x00010db0


	//   ....[142]....
        /*068c*/ 	.word	0x00010e30


	//   ....[143]....
        /*0690*/ 	.word	0x00010e50


	//   ....[144]....
        /*0694*/ 	.word	0x00010ed0


	//   ....[145]....
        /*0698*/ 	.word	0x00010ef0


	//   ....[146]....
        /*069c*/ 	.word	0x00010f70


	//   ....[147]....
        /*06a0*/ 	.word	0x00010f90


	//   ....[148]....
        /*06a4*/ 	.word	0x00011010


	//   ....[149]....
        /*06a8*/ 	.word	0x00011030


	//   ....[150]....
        /*06ac*/ 	.word	0x00011740


	//   ....[151]....
        /*06b0*/ 	.word	0x00011760


	//   ....[152]....
        /*06b4*/ 	.word	0x000117c0


	//   ....[153]....
        /*06b8*/ 	.word	0x000117d0


	//   ....[154]....
        /*06bc*/ 	.word	0x00011820


	//   ....[155]....
        /*06c0*/ 	.word	0x00011830


	//   ....[156]....
        /*06c4*/ 	.word	0x00011840


	//   ....[157]....
        /*06c8*/ 	.word	0x00011890


	//   ....[158]....
        /*06cc*/ 	.word	0x00011ba0


	//   ....[159]....
        /*06d0*/ 	.word	0x00011bb0


	//   ....[160]....
        /*06d4*/ 	.word	0x00011bc0


	//   ....[161]....
        /*06d8*/ 	.word	0x00011be0


	//   ....[162]....
        /*06dc*/ 	.word	0x00011c30


	//   ....[163]....
        /*06e0*/ 	.word	0x00011c40


	//   ....[164]....
        /*06e4*/ 	.word	0x00011c60


	//   ....[165]....
        /*06e8*/ 	.word	0x00011ca0


	//   ....[166]....
        /*06ec*/ 	.word	0x00012d50


	//   ....[167]....
        /*06f0*/ 	.word	0x00012ef0


	//   ....[168]....
        /*06f4*/ 	.word	0x000135d0


	//   ....[169]....
        /*06f8*/ 	.word	0x000136b0


	//   ....[170]....
        /*06fc*/ 	.word	0x00013780


	//   ....[171]....
        /*0700*/ 	.word	0x000137e0


	//   ....[172]....
        /*0704*/ 	.word	0x000138b0


	//   ....[173]....
        /*0708*/ 	.word	0x00013910


	//   ....[174]....
        /*070c*/ 	.word	0x000139e0


	//   ....[175]....
        /*0710*/ 	.word	0x00013a40


	//   ....[176]....
        /*0714*/ 	.word	0x00013b10


	//   ....[177]....
        /*0718*/ 	.word	0x00013c30


	//   ....[178]....
        /*071c*/ 	.word	0x00013cc0


	//   ....[179]....
        /*0720*/ 	.word	0x00013d90


	//   ....[180]....
        /*0724*/ 	.word	0x00013e30


	//   ....[181]....
        /*0728*/ 	.word	0x00013ea0


	//   ....[182]....
        /*072c*/ 	.word	0x00013f60


	//   ....[183]....
        /*0730*/ 	.word	0x00013fd0


	//   ....[184]....
        /*0734*/ 	.word	0x00014090


	//   ....[185]....
        /*0738*/ 	.word	0x00014120


	//   ....[186]....
        /*073c*/ 	.word	0x00014190


	//   ....[187]....
        /*0740*/ 	.word	0x00014210


	//   ....[188]....
        /*0744*/ 	.word	0x000142c0


	//   ....[189]....
        /*0748*/ 	.word	0x00014330


	//   ....[190]....
        /*074c*/ 	.word	0x00014410


	//   ....[191]....
        /*0750*/ 	.word	0x00014480


	//   ....[192]....
        /*0754*/ 	.word	0x00014560


	//   ....[193]....
        /*0758*/ 	.word	0x000145d0


	//   ....[194]....
        /*075c*/ 	.word	0x000146b0


	//   ....[195]....
        /*0760*/ 	.word	0x00014720


	//   ....[196]....
        /*0764*/ 	.word	0x00014800


	//   ....[197]....
        /*0768*/ 	.word	0x00014870


	//   ....[198]....
        /*076c*/ 	.word	0x00014950


	//   ....[199]....
        /*0770*/ 	.word	0x000149c0


	//   ....[200]....
        /*0774*/ 	.word	0x00014a80


	//   ....[201]....
        /*0778*/ 	.word	0x00014bb0


	//   ....[202]....
        /*077c*/ 	.word	0x00014c50


	//   ....[203]....
        /*0780*/ 	.word	0x00014cb0


	//   ....[204]....
        /*0784*/ 	.word	0x00014d70


	//   ....[205]....
        /*0788*/ 	.word	0x00014dd0


	//   ....[206]....
        /*078c*/ 	.word	0x00014e90


	//   ....[207]....
        /*0790*/ 	.word	0x00014ef0


	//   ....[208]....
        /*0794*/ 	.word	0x00014fb0


	//   ....[209]....
        /*0798*/ 	.word	0x000150a0


	//   ....[210]....
        /*079c*/ 	.word	0x00015130


	//   ....[211]....
        /*07a0*/ 	.word	0x00015190


	//   ....[212]....
        /*07a4*/ 	.word	0x00015240


	//   ....[213]....
        /*07a8*/ 	.word	0x000152a0


	//   ....[214]....
        /*07ac*/ 	.word	0x00015350


	//   ....[215]....
        /*07b0*/ 	.word	0x000153b0


	//   ....[216]....
        /*07b4*/ 	.word	0x00015460


	//   ....[217]....
        /*07b8*/ 	.word	0x000156b0


	//----- nvinfo : EIATTR_REG_RECONFIG
	.align		4
.L_180:
        /*07bc*/ 	.byte	0x01, 0x54
	.zero		2


	//----- nvinfo : EIATTR_SYSCALL_OFFSETS
	.align		4
        /*07c0*/ 	.byte	0x04, 0x46
        /*07c2*/ 	.short	(.L_182 - .L_181)


	//   ....[0]....
.L_181:
        /*07c4*/ 	.word	0x00001e90


	//   ....[1]....
        /*07c8*/ 	.word	0x0000f4f0


	//   ....[2]....
        /*07cc*/ 	.word	0x0000f660


	//   ....[3]....
        /*07d0*/ 	.word	0x0000f7b0


	//   ....[4]....
        /*07d4*/ 	.word	0x0000f8f0


	//   ....[5]....
        /*07d8*/ 	.word	0x00010870


	//----- nvinfo : EIATTR_MBARRIER_INSTR_OFFSETS
	.align		4
.L_182:
        /*07dc*/ 	.byte	0x04, 0x39
        /*07de*/ 	.short	(.L_184 - .L_183)


	//   ....[0]....
.L_183:
        /*07e0*/ 	.word	0x00000180
        /*07e4*/ 	.word	0x000000ff
        /*07e8*/ 	.word	0x00028400
        /*07ec*/ 	.short	0x0100
        /*07ee*/ 	.byte	0x08
	.zero		1


	//   ....[1]....
        /*07f0*/ 	.word	0x00000190
        /*07f4*/ 	.word	0x000000ff
        /*07f8*/ 	.word	0x00028420
        /*07fc*/ 	.short	0x0100
        /*07fe*/ 	.byte	0x08
	.zero		1


	//   ....[2]....
        /*0800*/ 	.word	0x00000280
        /*0804*/ 	.word	0x000000ff
        /*0808*/ 	.word	0x00028430
        /*080c*/ 	.short	0x0100
        /*080e*/ 	.byte	0x08
	.zero		1


	//   ....[3]....
        /*0810*/ 	.word	0x00000290
        /*0814*/ 	.word	0x000000ff
        /*0818*/ 	.word	0x00028440
        /*081c*/ 	.short	0x0100
        /*081e*/ 	.byte	0x08
	.zero		1


	//   ....[4]....
        /*0820*/ 	.word	0x000002a0
        /*0824*/ 	.word	0x000000ff
        /*0828*/ 	.word	0x00028438
        /*082c*/ 	.short	0x0100
        /*082e*/ 	.byte	0x08
	.zero		1


	//   ....[5]....
        /*0830*/ 	.word	0x000002b0
        /*0834*/ 	.word	0x000000ff
        /*0838*/ 	.word	0x00028448
        /*083c*/ 	.short	0x0100
        /*083e*/ 	.byte	0x08
	.zero		1


	//   ....[6]....
        /*0840*/ 	.word	0x000003e0
        /*0844*/ 	.word	0x000000ff
        /*0848*/ 	.word	0x00028450
        /*084c*/ 	.short	0x0100
        /*084e*/ 	.byte	0x08
	.zero		1


	//   ....[7]....
        /*0850*/ 	.word	0x000003f0
        /*0854*/ 	.word	0x000000ff
        /*0858*/ 	.word	0x00028460
        /*085c*/ 	.short	0x0100
        /*085e*/ 	.byte	0x08
	.zero		1


	//   ....[8]....
        /*0860*/ 	.word	0x00000400
        /*0864*/ 	.word	0x000000ff
        /*0868*/ 	.word	0x00028458
        /*086c*/ 	.short	0x0100
        /*086e*/ 	.byte	0x08
	.zero		1


	//   ....[9]....
        /*0870*/ 	.word	0x00000410
        /*0874*/ 	.word	0x000000ff
        /*0878*/ 	.word	0x00028468
        /*087c*/ 	.short	0x0100
        /*087e*/ 	.byte	0x08
	.zero		1


	//   ....[10]....
        /*0880*/ 	.word	0x00000500
        /*0884*/ 	.word	0x000000ff
        /*0888*/ 	.word	0x00028470
        /*088c*/ 	.short	0x0100
        /*088e*/ 	.byte	0x06
	.zero		1


	//   ....[11]....
        /*0890*/ 	.word	0x00000510
        /*0894*/ 	.word	0x000000ff
        /*0898*/ 	.word	0x00028480
        /*089c*/ 	.short	0x0100
        /*089e*/ 	.byte	0x06
	.zero		1


	//   ....[12]....
        /*08a0*/ 	.word	0x00000520
        /*08a4*/ 	.word	0x000000ff
        /*08a8*/ 	.word	0x00028478
        /*08ac*/ 	.short	0x0100
        /*08ae*/ 	.byte	0x06
	.zero		1


	//   ....[13]....
        /*08b0*/ 	.word	0x00000530
        /*08b4*/ 	.word	0x000000ff
        /*08b8*/ 	.word	0x00028488
        /*08bc*/ 	.short	0x0100
        /*08be*/ 	.byte	0x06
	.zero		1


	//   ....[14]....
        /*08c0*/ 	.word	0x00000660
        /*08c4*/ 	.word	0x000000ff
        /*08c8*/ 	.word	0x00028490
        /*08cc*/ 	.short	0x0100
        /*08ce*/ 	.byte	0x08
	.zero		1


	//   ....[15]....
        /*08d0*/ 	.word	0x00000670
        /*08d4*/ 	.word	0x000000ff
        /*08d8*/ 	.word	0x000284a0
        /*08dc*/ 	.short	0x0100
        /*08de*/ 	.byte	0x08
	.zero		1


	//   ....[16]....
        /*08e0*/ 	.word	0x00000680
        /*08e4*/ 	.word	0x000000ff
        /*08e8*/ 	.word	0x00028498
        /*08ec*/ 	.short	0x0100
        /*08ee*/ 	.byte	0x08
	.zero		1


	//   ....[17]....
        /*08f0*/ 	.word	0x00000690
        /*08f4*/ 	.word	0x000000ff
        /*08f8*/ 	.word	0x000284a8
        /*08fc*/ 	.short	0x0100
        /*08fe*/ 	.byte	0x08
	.zero		1


	//   ....[18]....
        /*0900*/ 	.word	0x000007e0
        /*0904*/ 	.word	0x000000ff
        /*0908*/ 	.word	0x000284b0
        /*090c*/ 	.short	0x0100
        /*090e*/ 	.byte	0x08
	.zero		1


	//   ....[19]....
        /*0910*/ 	.word	0x000007f0
        /*0914*/ 	.word	0x000000ff
        /*0918*/ 	.word	0x000284c0
        /*091c*/ 	.short	0x0100
        /*091e*/ 	.byte	0x08
	.zero		1


	//   ....[20]....
        /*0920*/ 	.word	0x00000800
        /*0924*/ 	.word	0x000000ff
        /*0928*/ 	.word	0x000284b8
        /*092c*/ 	.short	0x0100
        /*092e*/ 	.byte	0x08
	.zero		1


	//   ....[21]....
        /*0930*/ 	.word	0x00000810
        /*0934*/ 	.word	0x000000ff
        /*0938*/ 	.word	0x000284c8
        /*093c*/ 	.short	0x0100
        /*093e*/ 	.byte	0x08
	.zero		1


	//   ....[22]....
        /*0940*/ 	.word	0x00001f00
        /*0944*/ 	.word	0x000000ff
        /*0948*/ 	.word	0x00028400
        /*094c*/ 	.short	0x010a
        /*094e*/ 	.byte	0x32
	.zero		1


	//   ....[23]....
        /*0950*/ 	.word	0x00001fd0
        /*0954*/ 	.word	0x000000ff
        /*0958*/ 	.word	0x00028430
        /*095c*/ 	.short	0x010a
        /*095e*/ 	.byte	0x37
	.zero		1


	//   ....[24]....
        /*0960*/ 	.word	0x00002010
        /*0964*/ 	.word	0x000000ff
        /*0968*/ 	.word	0x00028430
        /*096c*/ 	.short	0x010a
        /*096e*/ 	.byte	0x37
	.zero		1


	//   ....[25]....
        /*0970*/ 	.word	0x000025f0
        /*0974*/ 	.word	0x000000ff
        /*0978*/ 	.word	0x00000000
        /*097c*/ 	.short	0x0101
        /*097e*/ 	.byte	0x06
	.zero		1


	//   ....[26]....
        /*0980*/ 	.word	0x00003c20
        /*0984*/ 	.word	0x000000ff
        /*0988*/ 	.word	0x00028450
        /*098c*/ 	.short	0x010a
        /*098e*/ 	.byte	0x37
	.zero		1


	//   ....[27]....
        /*0990*/ 	.word	0x00003c60
        /*0994*/ 	.word	0x000000ff
        /*0998*/ 	.word	0x00028450
        /*099c*/ 	.short	0x010a
        /*099e*/ 	.byte	0x37
	.zero		1


	//   ....[28]....
        /*09a0*/ 	.word	0x00003e50
        /*09a4*/ 	.word	0x000000ff
        /*09a8*/ 	.word	0x00000000
        /*09ac*/ 	.short	0x0101
        /*09ae*/ 	.byte	0x37
	.zero		1


	//   ....[29]....
        /*09b0*/ 	.word	0x00004150
        /*09b4*/ 	.word	0x000000ff
        /*09b8*/ 	.word	0x00028430
        /*09bc*/ 	.short	0x010a
        /*09be*/ 	.byte	0x38
	.zero		1


	//   ....[30]....
        /*09c0*/ 	.word	0x00004190
        /*09c4*/ 	.word	0x000000ff
        /*09c8*/ 	.word	0x00028430
        /*09cc*/ 	.short	0x010a
        /*09ce*/ 	.byte	0x38
	.zero		1


	//   ....[31]....
        /*09d0*/ 	.word	0x000045d0
        /*09d4*/ 	.word	0x000000ff
        /*09d8*/ 	.word	0x00000000
        /*09dc*/ 	.short	0x0101
        /*09de*/ 	.byte	0x06
	.zero		1


	//   ....[32]....
        /*09e0*/ 	.word	0x00006240
        /*09e4*/ 	.word	0x000000ff
        /*09e8*/ 	.word	0x00028450
        /*09ec*/ 	.short	0x010a
        /*09ee*/ 	.byte	0x38
	.zero		1


	//   ....[33]....
        /*09f0*/ 	.word	0x00006290
        /*09f4*/ 	.word	0x000000ff
        /*09f8*/ 	.word	0x00028450
        /*09fc*/ 	.short	0x010a
        /*09fe*/ 	.byte	0x38
	.zero		1


	//   ....[34]....
        /*0a00*/ 	.word	0x000063f0
        /*0a04*/ 	.word	0x000000ff
        /*0a08*/ 	.word	0x00000000
        /*0a0c*/ 	.short	0x0101
        /*0a0e*/ 	.byte	0x38
	.zero		1


	//   ....[35]....
        /*0a10*/ 	.word	0x00006770
        /*0a14*/ 	.word	0x000000ff
        /*0a18*/ 	.word	0x00028430
        /*0a1c*/ 	.short	0x010a
        /*0a1e*/ 	.byte	0x33
	.zero		1


	//   ....[36]....
        /*0a20*/ 	.word	0x000067b0
        /*0a24*/ 	.word	0x000000ff
        /*0a28*/ 	.word	0x00028430
        /*0a2c*/ 	.short	0x010a
        /*0a2e*/ 	.byte	0x33
	.zero		1


	//   ....[37]....
        /*0a30*/ 	.word	0x00006b10
        /*0a34*/ 	.word	0x000000ff
        /*0a38*/ 	.word	0x00000000
        /*0a3c*/ 	.short	0x0101
        /*0a3e*/ 	.byte	0x06
	.zero		1


	//   ....[38]....
        /*0a40*/ 	.word	0x00007d20
        /*0a44*/ 	.word	0x000000ff
        /*0a48*/ 	.word	0x00028450
        /*0a4c*/ 	.short	0x010a
        /*0a4e*/ 	.byte	0x33
	.zero		1


	//   ....[39]....
        /*0a50*/ 	.word	0x00007d70
        /*0a54*/ 	.word	0x000000ff
        /*0a58*/ 	.word	0x00028450
        /*0a5c*/ 	.short	0x010a
        /*0a5e*/ 	.byte	0x33
	.zero		1


	//   ....[40]....
        /*0a60*/ 	.word	0x00007eb0
        /*0a64*/ 	.word	0x000000ff
        /*0a68*/ 	.word	0x00000000
        /*0a6c*/ 	.short	0x0101
        /*0a6e*/ 	.byte	0x33
	.zero		1


	//   ....[41]....
        /*0a70*/ 	.word	0x00008020
        /*0a74*/ 	.word	0x000000ff
        /*0a78*/ 	.word	0x00028430
        /*0a7c*/ 	.short	0x010a
        /*0a7e*/ 	.byte	0x39
	.zero		1


	//   ....[42]....
        /*0a80*/ 	.word	0x00008060
        /*0a84*/ 	.word	0x000000ff
        /*0a88*/ 	.word	0x00028430
        /*0a8c*/ 	.short	0x010a
        /*0a8e*/ 	.byte	0x39
	.zero		1


	//   ....[43]....
        /*0a90*/ 	.word	0x00008470
        /*0a94*/ 	.word	0x000000ff
        /*0a98*/ 	.word	0x00000000
        /*0a9c*/ 	.short	0x0101
        /*0a9e*/ 	.byte	0x06
	.zero		1


	//   ....[44]....
        /*0aa0*/ 	.word	0x0000a0f0
        /*0aa4*/ 	.word	0x000000ff
        /*0aa8*/ 	.word	0x00028450
        /*0aac*/ 	.short	0x010a
        /*0aae*/ 	.byte	0x39
	.zero		1


	//   ....[45]....
        /*0ab0*/ 	.word	0x0000a140
        /*0ab4*/ 	.word	0x000000ff
        /*0ab8*/ 	.word	0x00028450
        /*0abc*/ 	.short	0x010a
        /*0abe*/ 	.byte	0x39
	.zero		1


	//   ....[46]....
        /*0ac0*/ 	.word	0x0000a2a0
        /*0ac4*/ 	.word	0x000000ff
        /*0ac8*/ 	.word	0x00000000
        /*0acc*/ 	.short	0x0101
        /*0ace*/ 	.byte	0x39
	.zero		1


	//   ....[47]....
        /*0ad0*/ 	.word	0x0000d380
        /*0ad4*/ 	.word	0x000000ff
        /*0ad8*/ 	.word	0x00000000
        /*0adc*/ 	.short	0x0101
        /*0ade*/ 	.byte	0x05
	.zero		1


	//   ....[48]....
        /*0ae0*/ 	.word	0x0000fd30
        /*0ae4*/ 	.word	0x00000000
        /*0ae8*/ 	.word	0x00028480
        /*0aec*/ 	.short	0x010a
        /*0aee*/ 	.byte	0x3f
	.zero		1


	//   ....[49]....
        /*0af0*/ 	.word	0x000101b0
        /*0af4*/ 	.word	0x00000000
        /*0af8*/ 	.word	0x00028470
        /*0afc*/ 	.short	0x0107
        /*0afe*/ 	.byte	0x3f
	.zero		1


	//   ....[50]....
        /*0b00*/ 	.word	0x00010270
        /*0b04*/ 	.word	0x00000000
        /*0b08*/ 	.word	0x00028470
        /*0b0c*/ 	.short	0x0101
        /*0b0e*/ 	.byte	0x3f
	.zero		1


	//   ....[51]....
        /*0b10*/ 	.word	0x000102a0
        /*0b14*/ 	.word	0x00000000
        /*0b18*/ 	.word	0x00028440
        /*0b1c*/ 	.short	0x010a
        /*0b1e*/ 	.byte	0x3f
	.zero		1


	//   ....[52]....
        /*0b20*/ 	.word	0x00010650
        /*0b24*/ 	.word	0x00000000
        /*0b28*/ 	.word	0x00028430
        /*0b2c*/ 	.short	0x0107
        /*0b2e*/ 	.byte	0x3f
	.zero		1


	//   ....[53]....
        /*0b30*/ 	.word	0x00010710
        /*0b34*/ 	.word	0x00000000
        /*0b38*/ 	.word	0x00028430
        /*0b3c*/ 	.short	0x0101
        /*0b3e*/ 	.byte	0x3f
	.zero		1


	//   ....[54]....
        /*0b40*/ 	.word	0x00011100
        /*0b44*/ 	.word	0x00000010
        /*0b48*/ 	.word	0x00028400
        /*0b4c*/ 	.short	0x0107
        /*0b4e*/ 	.byte	0x3f
	.zero		1


	//   ....[55]....
        /*0b50*/ 	.word	0x000111f0
        /*0b54*/ 	.word	0x00000010
        /*0b58*/ 	.word	0x00028400
        /*0b5c*/ 	.short	0x0101
        /*0b5e*/ 	.byte	0x3f
	.zero		1


	//   ....[56]....
        /*0b60*/ 	.word	0x00011210
        /*0b64*/ 	.word	0x00000010
        /*0b68*/ 	.word	0x00028420
        /*0b6c*/ 	.short	0x010a
        /*0b6e*/ 	.byte	0x3f
	.zero		1


	//   ....[57]....
        /*0b70*/ 	.word	0x000115a0
        /*0b74*/ 	.word	0x00000000
        /*0b78*/ 	.word	0x00028480
        /*0b7c*/ 	.short	0x010a
        /*0b7e*/ 	.byte	0x3f
	.zero		1


	//   ....[58]....
        /*0b80*/ 	.word	0x00011920
        /*0b84*/ 	.word	0x00000000
        /*0b88*/ 	.word	0x00028470
        /*0b8c*/ 	.short	0x0107
        /*0b8e*/ 	.byte	0x3f
	.zero		1


	//   ....[59]....
        /*0b90*/ 	.word	0x000119e0
        /*0b94*/ 	.word	0x00000000
        /*0b98*/ 	.word	0x00028470
        /*0b9c*/ 	.short	0x0101
        /*0b9e*/ 	.byte	0x3f
	.zero		1


	//   ....[60]....
        /*0ba0*/ 	.word	0x00011a10
        /*0ba4*/ 	.word	0x00000000
        /*0ba8*/ 	.word	0x00028440
        /*0bac*/ 	.short	0x010a
        /*0bae*/ 	.byte	0x3f
	.zero		1


	//   ....[61]....
        /*0bb0*/ 	.word	0x00011d60
        /*0bb4*/ 	.word	0x00000000
        /*0bb8*/ 	.word	0x00028430
        /*0bbc*/ 	.short	0x0107
        /*0bbe*/ 	.byte	0x3f
	.zero		1


	//   ....[62]....
        /*0bc0*/ 	.word	0x00011e20
        /*0bc4*/ 	.word	0x00000000
        /*0bc8*/ 	.word	0x00028430
        /*0bcc*/ 	.short	0x0101
        /*0bce*/ 	.byte	0x3f
	.zero		1


	//   ....[63]....
        /*0bd0*/ 	.word	0x00011eb0
        /*0bd4*/ 	.word	0x00000000
        /*0bd8*/ 	.word	0x00028470
        /*0bdc*/ 	.short	0x010a
        /*0bde*/ 	.byte	0x3f
	.zero		1


	//   ....[64]....
        /*0be0*/ 	.word	0x00011f40
        /*0be4*/ 	.word	0x00000000
        /*0be8*/ 	.word	0x00028460
        /*0bec*/ 	.short	0x010a
        /*0bee*/ 	.byte	0x3f
	.zero		1


	//   ....[65]....
        /*0bf0*/ 	.word	0x000123f0
        /*0bf4*/ 	.word	0x00000000
        /*0bf8*/ 	.word	0x00028450
        /*0bfc*/ 	.short	0x0101
        /*0bfe*/ 	.byte	0x3f
	.zero		1


	//   ....[66]....
        /*0c00*/ 	.word	0x00012470
        /*0c04*/ 	.word	0x00000000
        /*0c08*/ 	.word	0x00000000
        /*0c0c*/ 	.short	0x0101
        /*0c0e*/ 	.byte	0x3f
	.zero		1


	//   ....[67]....
        /*0c10*/ 	.word	0x00012640
        /*0c14*/ 	.word	0x00000012
        /*0c18*/ 	.word	0x00028470
        /*0c1c*/ 	.short	0x010a
        /*0c1e*/ 	.byte	0x3f
	.zero		1


	//   ....[68]....
        /*0c20*/ 	.word	0x000126d0
        /*0c24*/ 	.word	0x00000012
        /*0c28*/ 	.word	0x00028460
        /*0c2c*/ 	.short	0x010a
        /*0c2e*/ 	.byte	0x3f
	.zero		1


	//   ....[69]....
        /*0c30*/ 	.word	0x00012b80
        /*0c34*/ 	.word	0x00000012
        /*0c38*/ 	.word	0x00028450
        /*0c3c*/ 	.short	0x0101
        /*0c3e*/ 	.byte	0x3f
	.zero		1


	//   ....[70]....
        /*0c40*/ 	.word	0x00012c00
        /*0c44*/ 	.word	0x00000012
        /*0c48*/ 	.word	0x00000000
        /*0c4c*/ 	.short	0x0101
        /*0c4e*/ 	.byte	0x3f
	.zero		1


	//   ....[71]....
        /*0c50*/ 	.word	0x00012e70
        /*0c54*/ 	.word	0x00000005
        /*0c58*/ 	.word	0x00028420
        /*0c5c*/ 	.short	0x010a
        /*0c5e*/ 	.byte	0x3f
	.zero		1


	//   ....[72]....
        /*0c60*/ 	.word	0x00012ff0
        /*0c64*/ 	.word	0x00000003
        /*0c68*/ 	.word	0x00028440
        /*0c6c*/ 	.short	0x010a
        /*0c6e*/ 	.byte	0x3f
	.zero		1


	//   ....[73]....
        /*0c70*/ 	.word	0x00013090
        /*0c74*/ 	.word	0x00000013
        /*0c78*/ 	.word	0x00028440
        /*0c7c*/ 	.short	0x010a
        /*0c7e*/ 	.byte	0x3f
	.zero		1


	//   ....[74]....
        /*0c80*/ 	.word	0x000130d0
        /*0c84*/ 	.word	0x00000003
        /*0c88*/ 	.word	0x00028460
        /*0c8c*/ 	.short	0x010a
        /*0c8e*/ 	.byte	0x3f
	.zero		1


	//   ....[75]....
        /*0c90*/ 	.word	0x00013110
        /*0c94*/ 	.word	0x00000013
        /*0c98*/ 	.word	0x00028460
        /*0c9c*/ 	.short	0x010a
        /*0c9e*/ 	.byte	0x3f
	.zero		1


	//   ....[76]....
        /*0ca0*/ 	.word	0x00013150
        /*0ca4*/ 	.word	0x00000003
        /*0ca8*/ 	.word	0x00028480
        /*0cac*/ 	.short	0x010a
        /*0cae*/ 	.byte	0x3f
	.zero		1


	//   ....[77]....
        /*0cb0*/ 	.word	0x00013190
        /*0cb4*/ 	.word	0x00000013
        /*0cb8*/ 	.word	0x00028480
        /*0cbc*/ 	.short	0x010a
        /*0cbe*/ 	.byte	0x3f
	.zero		1


	//   ....[78]....
        /*0cc0*/ 	.word	0x00013200
        /*0cc4*/ 	.word	0x00000003
        /*0cc8*/ 	.word	0x00028400
        /*0ccc*/ 	.short	0x010a
        /*0cce*/ 	.byte	0x3f
	.zero		1


	//   ....[79]....
        /*0cd0*/ 	.word	0x00013260
        /*0cd4*/ 	.word	0x00000003
        /*0cd8*/ 	.word	0x00028430
        /*0cdc*/ 	.short	0x010a
        /*0cde*/ 	.byte	0x3f
	.zero		1


	//   ....[80]....
        /*0ce0*/ 	.word	0x000132c0
        /*0ce4*/ 	.word	0x0000000b
        /*0ce8*/ 	.word	0x00028450
        /*0cec*/ 	.short	0x010a
        /*0cee*/ 	.byte	0x3f
	.zero		1


	//   ....[81]....
        /*0cf0*/ 	.word	0x00013320
        /*0cf4*/ 	.word	0x00000005
        /*0cf8*/ 	.word	0x00028430
        /*0cfc*/ 	.short	0x010a
        /*0cfe*/ 	.byte	0x3f
	.zero		1


	//   ....[82]....
        /*0d00*/ 	.word	0x00013380
        /*0d04*/ 	.word	0x0000000d
        /*0d08*/ 	.word	0x00028450
        /*0d0c*/ 	.short	0x010a
        /*0d0e*/ 	.byte	0x3f
	.zero		1


	//   ....[83]....
        /*0d10*/ 	.word	0x000133e0
        /*0d14*/ 	.word	0x00000000
        /*0d18*/ 	.word	0x00028430
        /*0d1c*/ 	.short	0x010a
        /*0d1e*/ 	.byte	0x3f
	.zero		1


	//   ....[84]....
        /*0d20*/ 	.word	0x00013440
        /*0d24*/ 	.word	0x0000000a
        /*0d28*/ 	.word	0x00028450
        /*0d2c*/ 	.short	0x010a
        /*0d2e*/ 	.byte	0x3f
	.zero		1


	//   ....[85]....
        /*0d30*/ 	.word	0x000134a0
        /*0d34*/ 	.word	0x00000000
        /*0d38*/ 	.word	0x00028430
        /*0d3c*/ 	.short	0x010a
        /*0d3e*/ 	.byte	0x3f
	.zero		1


	//   ....[86]....
        /*0d40*/ 	.word	0x00013500
        /*0d44*/ 	.word	0x0000000a
        /*0d48*/ 	.word	0x00028450
        /*0d4c*/ 	.short	0x010a
        /*0d4e*/ 	.byte	0x3f
	.zero		1


	//   ....[87]....
        /*0d50*/ 	.word	0x00013600
        /*0d54*/ 	.word	0x00000000
        /*0d58*/ 	.word	0x00028480
        /*0d5c*/ 	.short	0x010a
        /*0d5e*/ 	.byte	0x3f
	.zero		1


	//   ....[88]....
        /*0d60*/ 	.word	0x00013b80
        /*0d64*/ 	.word	0x00000000
        /*0d68*/ 	.word	0x00028440
        /*0d6c*/ 	.short	0x010a
        /*0d6e*/ 	.byte	0x3f
	.zero		1


	//   ....[89]....
        /*0d70*/ 	.word	0x00014ab0
        /*0d74*/ 	.word	0x00000010
        /*0d78*/ 	.word	0x00028420
        /*0d7c*/ 	.short	0x010a
        /*0d7e*/ 	.byte	0x3f
	.zero		1


	//   ....[90]....
        /*0d80*/ 	.word	0x00014b00
        /*0d84*/ 	.word	0x00000000
        /*0d88*/ 	.word	0x00028480
        /*0d8c*/ 	.short	0x010a
        /*0d8e*/ 	.byte	0x3f
	.zero		1


	//   ....[91]....
        /*0d90*/ 	.word	0x00014ff0
        /*0d94*/ 	.word	0x00000000
        /*0d98*/ 	.word	0x00028440
        /*0d9c*/ 	.short	0x010a
        /*0d9e*/ 	.byte	0x3f
	.zero		1


	//   ....[92]....
        /*0da0*/ 	.word	0x00015490
        /*0da4*/ 	.word	0x00000000
        /*0da8*/ 	.word	0x00028470
        /*0dac*/ 	.short	0x010a
        /*0dae*/ 	.byte	0x3f
	.zero		1


	//   ....[93]....
        /*0db0*/ 	.word	0x000154e0
        /*0db4*/ 	.word	0x00000000
        /*0db8*/ 	.word	0x00028460
        /*0dbc*/ 	.short	0x010a
        /*0dbe*/ 	.byte	0x3f
	.zero		1


	//   ....[94]....
        /*0dc0*/ 	.word	0x00015530
        /*0dc4*/ 	.word	0x00000012
        /*0dc8*/ 	.word	0x00028470
        /*0dcc*/ 	.short	0x010a
        /*0dce*/ 	.byte	0x3f
	.zero		1


	//   ....[95]....
        /*0dd0*/ 	.word	0x00015580
        /*0dd4*/ 	.word	0x00000012
        /*0dd8*/ 	.word	0x00028460
        /*0ddc*/ 	.short	0x010a
        /*0dde*/ 	.byte	0x3f
	.zero		1


	//   ....[96]....
        /*0de0*/ 	.word	0x000155d0
        /*0de4*/ 	.word	0x00000005
        /*0de8*/ 	.word	0x00028420
        /*0dec*/ 	.short	0x010a
        /*0dee*/ 	.byte	0x3f
	.zero		1


	//   ....[97]....
        /*0df0*/ 	.word	0x00015770
        /*0df4*/ 	.word	0x00000003
        /*0df8*/ 	.word	0x00028440
        /*0dfc*/ 	.short	0x010a
        /*0dfe*/ 	.byte	0x3f
	.zero		1


	//   ....[98]....
        /*0e00*/ 	.word	0x000157c0
        /*0e04*/ 	.word	0x00000013
        /*0e08*/ 	.word	0x00028440
        /*0e0c*/ 	.short	0x010a
        /*0e0e*/ 	.byte	0x3f
	.zero		1


	//   ....[99]....
        /*0e10*/ 	.word	0x00015810
        /*0e14*/ 	.word	0x00000003
        /*0e18*/ 	.word	0x00028460
        /*0e1c*/ 	.short	0x010a
        /*0e1e*/ 	.byte	0x3f
	.zero		1


	//   ....[100]....
        /*0e20*/ 	.word	0x00015860
        /*0e24*/ 	.word	0x00000013
        /*0e28*/ 	.word	0x00028460
        /*0e2c*/ 	.short	0x010a
        /*0e2e*/ 	.byte	0x3f
	.zero		1


	//   ....[101]....
        /*0e30*/ 	.word	0x000158b0
        /*0e34*/ 	.word	0x00000003
        /*0e38*/ 	.word	0x00028480
        /*0e3c*/ 	.short	0x010a
        /*0e3e*/ 	.byte	0x3f
	.zero		1


	//----- nvinfo : EIATTR_NUM_MBARRIERS
	.align		4
.L_184:
        /*0e40*/ 	.byte	0x03, 0x38
        /*0e42*/ 	.short	0x0016


	//----- nvinfo : EIATTR_EXIT_INSTR_OFFSETS
	.align		4
        /*0e44*/ 	.byte	0x04, 0x1c
        /*0e46*/ 	.short	(.L_186 - .L_185)


	//   ....[0]....
.L_185:
        /*0e48*/ 	.word	0x00000990


	//   ....[1]....
        /*0e4c*/ 	.word	0x0000e4b0


	//   ....[2]....
        /*0e50*/ 	.word	0x000131e0


	//----- nvinfo : EIATTR_MAX_THREADS
	.align		4
.L_186:
        /*0e54*/ 	.byte	0x04, 0x05
        /*0e56*/ 	.short	(.L_188 - .L_187)
.L_187:
        /*0e58*/ 	.word	0x00000180
        /*0e5c*/ 	.word	0x00000001
        /*0e60*/ 	.word	0x00000001


	//----- nvinfo : EIATTR_CRS_STACK_SIZE
	.align		4
.L_188:
        /*0e64*/ 	.byte	0x04, 0x1e
        /*0e66*/ 	.short	(.L_190 - .L_189)
.L_189:
        /*0e68*/ 	.word	0x00000000


	//----- nvinfo : EIATTR_CBANK_PARAM_SIZE
	.align		4
.L_190:
        /*0e6c*/ 	.byte	0x03, 0x19
        /*0e6e*/ 	.short	0x0af0


	//----- nvinfo : EIATTR_PARAM_CBANK
	.align		4
        /*0e70*/ 	.byte	0x04, 0x0a
        /*0e72*/ 	.short	(.L_192 - .L_191)
	.align		4
.L_191:
        /*0e74*/ 	.word	index@(.nv.constant0._ZN7cutlass13device_kernelIN5flash11enable_sm90INS1_16FlashAttnFwdSm90INS1_25CollectiveMainloopFwdSm90ILi2EN4cute5tupleIJNS5_1CILi1EEES8_S8_EEENS6_IJNS7_ILi128EEENS7_ILi64EEENS7_ILi256EEEEEELi256ENS_12float_e4m3_tEfNS_4arch4Sm90ELb0ELb1ELb0ELb0ELb1ELb0ELb0ELb1ELb0ELb1ELb0ELb0EEENS1_21CollectiveEpilogueFwdINS6_IJSA_SC_SB_EEES9_NS_10bfloat16_tESG_Li256ELb0ELb1ELb0ELb1EEENS1_30DynamicPersistentTileSchedulerILi256ELi128ELb0ELb1ELb1EEEEEEEEEvNT_6ParamsE)
        /*0e78*/ 	.short	0x0210
        /*0e7a*/ 	.short	0x0af0


	//----- nvinfo : EIATTR_SW_WAR
	.align		4
.L_192:
        /*0e7c*/ 	.byte	0x04, 0x36
        /*0e7e*/ 	.short	(.L_194 - .L_193)
.L_193:
        /*0e80*/ 	.word	0x00000008
.L_194:


//--------------------- .nv.info._ZN7cutlass13device_kernelIN5flash11enable_sm90INS1_16FlashAttnFwdSm90INS1_25CollectiveMainloopFwdSm90ILi2EN4cute5tupleIJNS5_1CILi1EEES8_S8_EEENS6_IJNS7_ILi128EEENS7_ILi64EEENS7_ILi256EEEEEELi256ENS_12float_e4m3_tEfNS_4arch4Sm90ELb0ELb1ELb0ELb1ELb1ELb0ELb0ELb1ELb0ELb1ELb0ELb0EEENS1_21CollectiveEpilogueFwdINS6_IJSA_SC_SB_EEES9_NS_10bfloat16_tESG_Li256ELb1ELb1ELb0ELb1EEENS1_36VarlenDynamicPersistentTileSchedulerILi128ELi64ELi256ELi128ELb0ELb1ELb1ELb1ELb0ELb1EEEEEEEEEvNT_6ParamsE --------------------------
	.section	.nv.info._ZN7cutlass13device_kernelIN5flash11enable_sm90INS1_16FlashAttnFwdSm90INS1_25CollectiveMainloopFwdSm90ILi2EN4cute5tupleIJNS5_1CILi1EEES8_S8_EEENS6_IJNS7_ILi128EEENS7_ILi64EEENS7_ILi256EEEEEELi256ENS_12float_e4m3_tEfNS_4arch4Sm90ELb0ELb1ELb0ELb1ELb1ELb0ELb0ELb1ELb0ELb1ELb0ELb0EEENS1_21CollectiveEpilogueFwdINS6_IJSA_SC_SB_EEES9_NS_10bfloat16_tESG_Li256ELb1ELb1ELb0ELb1EEENS1_36VarlenDynamicPersistentTileSchedulerILi128ELi64ELi256ELi128ELb0ELb1ELb1ELb1ELb0ELb1EEEEEEEEEvNT_6ParamsE,"",@"SHT_CUDA_INFO"
	.sectionflags	@""
	.align	4


	//----- nvinfo : EIATTR_CUDA_API_VERSION
	.align		4
        /*0000*/ 	.byte	0x04, 0x37
        /*0002*/ 	.short	(.L_196 - .L_195)
.L_195:
        /*0004*/ 	.word	0x00000082


	//----- nvinfo : EIATTR_KPARAM_INFO
	.align		4
.L_196:
        /*0008*/ 	.byte	0x04, 0x17
        /*000a*/ 	.short	(.L_198 - .L_197)
.L_197:
        /*000c*/ 	.word	0x00000000
        /*0010*/ 	.short	0x0000
        /*0012*/ 	.short	0x0070
        /*0014*/ 	.byte	0x00, 0xf0, 0x01, 0x2a


	//----- nvinfo : EIATTR_SPARSE_MMA_MASK
	.align		4
.L_198:
        /*0018*/ 	.byte	0x03, 0x50
        /*001a*/ 	.short	0x0000


	//----- nvinfo : EIATTR_MAXREG_COUNT
	.align		4
        /*001c*/ 	.byte	0x03, 0x1b
        /*001e*/ 	.short	0x00a8


	//----- nvinfo : EIATTR_NUM_BARRIERS
	.align		4
        /*0020*/ 	.byte	0x02, 0x4c
        /*0022*/ 	.byte	0x10
	.zero		1


	//----- nvinfo : EIATTR_EXTERNS
	.align		4
        /*0024*/ 	.byte	0x04, 0x0f
        /*0026*/ 	.short	(.L_200 - .L_199)


	//   ....[0]....
	.align		4
.L_199:
        /*0028*/ 	.word	index@(__assertfail)


	//----- nvinfo : EIATTR_ANNOTATIONS
	.align		4
.L_200:
        /*002c*/ 	.byte	0x04, 0x55
        /*002e*/ 	.short	(.L_202 - .L_201)


	//   ....[0]....
.L_201:
        /*0030*/ 	.word	0x00000001
        /*0034*/ 	.byte	0x60, 0xf6, 0x00, 0x00, 0x01, 0x00, 0x00, 0x00, 0x00, 0xf7, 0x00, 0x00, 0x01, 0x00, 0x00, 0x00
        /*0044*/ 	.byte	0x80, 0x17, 0x01, 0x00, 0x01, 0x00, 0x00, 0x00, 0xc0, 0x18, 0x01, 0x00, 0x01, 0x00, 0x00, 0x00
        /*0054*/ 	.byte	0x00, 0x22, 0x01, 0x00, 0x01, 0x00, 0x00, 0x00, 0x20, 0x22, 0x01, 0x00, 0x01, 0x00, 0x00, 0x00
        /*0064*/ 	.byte	0xf0, 0x47, 0x01, 0x00


	//----- nvinfo : EIATTR_MERCURY_ISA_VERSION
	.align		4
.L_202:
        /*0068*/ 	.byte	0x03, 0x5f
        /*006a*/ 	.short	0x0101


	//----- nvinfo : EIATTR_UNUSED_LOAD_BYTE_OFFSET
	.align		4
        /*006c*/ 	.byte	0x04, 0x44
        /*006e*/ 	.short	(.L_204 - .L_203)


	//   ....[0]....
.L_203:
        /*0070*/ 	.word	0x00000980
        /*0074*/ 	.word	0x0000fff0


	//   ....[1]....
        /*0078*/ 	.word	0x0000b070
        /*007c*/ 	.word	0x0000fff0


	//----- nvinfo : EIATTR_INT_WARP_WIDE_INSTR_OFFSETS
	.align		4
.L_204:
        /*0080*/ 	.byte	0x04, 0x31
        /*0082*/ 	.short	(.L_206 - .L_205)


	//   ....[0]....
.L_205:
        /*0084*/ 	.word	0x000000c0


	//   ....[1]....
        /*0088*/ 	.word	0x000000d0


	//   ....[2]....
        /*008c*/ 	.word	0x00000170


	//   ....[3]....
        /*0090*/ 	.word	0x00010270


	//   ....[4]....
        /*0094*/ 	.word	0x00010300


	//   ....[5]....
        /*0098*/ 	.word	0x00013550


	//   ....[6]....
        /*009c*/ 	.word	0x000135e0


	//----- nvinfo : EIATTR_COOP_GROUP_MASK_REGIDS
	.align		4
.L_206:
        /*00a0*/ 	.byte	0x04, 0x29
        /*00a2*/ 	.short	(.L_208 - .L_207)


	//   ....[0]....
.L_207:
        /*00a4*/ 	.word	0xffffffff


	//   ....[1]....
        /*00a8*/ 	.word	0xffffffff


	//   ....[2]....
        /*00ac*/ 	.word	0xffffffff


	//   ....[3]....
        /*00b0*/ 	.word	0xffffffff


	//   ....[4]....
        /*00b4*/ 	.word	0xffffffff


	//   ....[5]....
        /*00b8*/ 	.word	0xffffffff


	//   ....[6]....
        /*00bc*/ 	.word	0xffffffff


	//   ....[7]....
        /*00c0*/ 	.word	0xffffffff


	//   ....[8]....
        /*00c4*/ 	.word	0xffffffff


	//   ....[9]....
        /*00c8*/ 	.word	0xffffffff


	//   ....[10]....
        /*00cc*/ 	.word	0xffffffff


	//   ....[11]....
        /*00d0*/ 	.word	0xffffffff


	//   ....[12]....
        /*00d4*/ 	.word	0xffffffff


	//   ....[13]....
        /*00d8*/ 	.word	0xffffffff


	//   ....[14]....
        /*00dc*/ 	.word	0xffffffff


	//   ....[15]....
        /*00e0*/ 	.word	0xffffffff


	//   ....[16]....
        /*00e4*/ 	.word	0xffffffff


	//   ....[17]....
        /*00e8*/ 	.word	0xffffffff


	//   ....[18]....
        /*00ec*/ 	.word	0xffffffff


	//   ....[19]....
        /*00f0*/ 	.word	0xffffffff


	//   ....[20]....
        /*00f4*/ 	.word	0xffffffff


	//   ....[21]....
        /*00f8*/ 	.word	0xffffffff


	//   ....[22]....
        /*00fc*/ 	.word	0xffffffff


	//   ....[23]....
        /*0100*/ 	.word	0xffffffff


	//   ....[24]....
        /*0104*/ 	.word	0xffffffff


	//   ....[25]....
        /*0108*/ 	.word	0xffffffff


	//   ....[26]....
        /*010c*/ 	.word	0xffffffff


	//   ....[27]....
        /*0110*/ 	.word	0xffffffff


	//   ....[28]....
        /*0114*/ 	.word	0xffffffff


	//   ....[29]....
        /*0118*/ 	.word	0xffffffff


	//   ....[30]....
        /*011c*/ 	.word	0xffffffff


	//   ....[31]....
        /*0120*/ 	.word	0xffffffff


	//   ....[32]....
        /*0124*/ 	.word	0xffffffff


	//   ....[33]....
        /*0128*/ 	.word	0xffffffff


	//   ....[34]....
        /*012c*/ 	.word	0xffffffff


	//   ....[35]....
        /*0130*/ 	.word	0xffffffff


	//   ....[36]....
        /*0134*/ 	.word	0xffffffff


	//   ....[37]....
        /*0138*/ 	.word	0xffffffff


	//   ....[38]....
        /*013c*/ 	.word	0xffffffff


	//   ....[39]....
        /*0140*/ 	.word	0xffffffff


	//   ....[40]....
        /*0144*/ 	.word	0xffffffff


	//   ....[41]....
        /*0148*/ 	.word	0xffffffff


	//   ....[42]....
        /*014c*/ 	.word	0xffffffff


	//   ....[43]....
        /*0150*/ 	.word	0xffffffff


	//   ....[44]....
        /*0154*/ 	.word	0xffffffff


	//   ....[45]....
        /*0158*/ 	.word	0xffffffff


	//   ....[46]....
        /*015c*/ 	.word	0xffffffff


	//   ....[47]....
        /*0160*/ 	.word	0xffffffff


	//   ....[48]....
        /*0164*/ 	.word	0xffffffff


	//   ....[49]....
        /*0168*/ 	.word	0xffffffff


	//   ....[50]....
        /*016c*/ 	.word	0xffffffff


	//   ....[51]....
        /*0170*/ 	.word	0xffffffff


	//   ....[52]....
        /*0174*/ 	.word	0xffffffff


	//   ....[53]....
        /*0178*/ 	.word	0xffffffff


	//   ....[54]....
        /*017c*/ 	.word	0xffffffff


	//   ....[55]....
        /*0180*/ 	.word	0xffffffff


	//   ....[56]....
        /*0184*/ 	.word	0xffffffff


	//   ....[57]....
        /*0188*/ 	.word	0xffffffff


	//   ....[58]....
        /*018c*/ 	.word	0xffffffff


	//   ....[59]....
        /*0190*/ 	.word	0xffffffff


	//   ....[60]....
        /*0194*/ 	.word	0xffffffff


	//   ....[61]....
        /*0198*/ 	.word	0xffffffff


	//   ....[62]....
        /*019c*/ 	.word	0xffffffff


	//   ....[63]....
        /*01a0*/ 	.word	0xffffffff


	//   ....[64]....
        /*01a4*/ 	.word	0xffffffff


	//   ....[65]....
        /*01a8*/ 	.word	0xffffffff


	//   ....[66]....
        /*01ac*/ 	.word	0xffffffff


	//   ....[67]....
        /*01b0*/ 	.word	0xffffffff


	//   ....[68]....
        /*01b4*/ 	.word	0xffffffff


	//   ....[69]....
        /*01b8*/ 	.word	0xffffffff


	//   ....[70]....
        /*01bc*/ 	.word	0xffffffff


	//   ....[71]....
        /*01c0*/ 	.word	0xffffffff


	//   ....[72]....
        /*01c4*/ 	.word	0xffffffff


	//   ....[73]....
        /*01c8*/ 	.word	0xffffffff


	//   ....[74]....
        /*01cc*/ 	.word	0xffffffff


	//   ....[75]....
        /*01d0*/ 	.word	0xffffffff


	//   ....[76]....
        /*01d4*/ 	.word	0xffffffff


	//   ....[77]....
        /*01d8*/ 	.word	0xffffffff


	//   ....[78]....
        /*01dc*/ 	.word	0xffffffff


	//   ....[79]....
        /*01e0*/ 	.word	0xffffffff


	//   ....[80]....
        /*01e4*/ 	.word	0xffffffff


	//   ....[81]....
        /*01e8*/ 	.word	0xffffffff


	//   ....[82]....
        /*01ec*/ 	.word	0xffffffff


	//   ....[83]....
        /*01f0*/ 	.word	0xffffffff


	//   ....[84]....
        /*01f4*/ 	.word	0xffffffff


	//   ....[85]....
        /*01f8*/ 	.word	0xffffffff


	//   ....[86]....
        /*01fc*/ 	.word	0xffffffff


	//   ....[87]....
        /*0200*/ 	.word	0xffffffff


	//   ....[88]....
        /*0204*/ 	.word	0xffffffff


	//   ....[89]....
        /*0208*/ 	.word	0xffffffff


	//   ....[90]....
        /*020c*/ 	.word	0xffffffff


	//   ....[91]....
        /*0210*/ 	.word	0xffffffff


	//   ....[92]....
        /*0214*/ 	.word	0xffffffff


	//   ....[93]....
        /*0218*/ 	.word	0xffffffff


	//   ....[94]....
        /*021c*/ 	.word	0xffffffff


	//   ....[95]....
        /*0220*/ 	.word	0xffffffff


	//   ....[96]....
        /*0224*/ 	.word	0xffffffff


	//   ....[97]....
        /*0228*/ 	.word	0xffffffff


	//   ....[98]....
        /*022c*/ 	.word	0xffffffff


	//   ....[99]....
        /*0230*/ 	.word	0xffffffff


	//   ....[100]....
        /*0234*/ 	.word	0xffffffff


	//   ....[101]....
        /*0238*/ 	.word	0xffffffff


	//   ....[102]....
        /*023c*/ 	.word	0xffffffff


	//   ....[103]....
        /*0240*/ 	.word	0xffffffff


	//   ....[104]....
        /*0244*/ 	.word	0xffffffff


	//   ....[105]....
        /*0248*/ 	.word	0xffffffff


	//   ....[106]....
        /*024c*/ 	.word	0xffffffff


	//   ....[107]....
        /*0250*/ 	.word	0xffffffff


	//   ....[108]....
        /*0254*/ 	.word	0xffffffff


	//   ....[109]....
        /*0258*/ 	.word	0xffffffff


	//   ....[110]....
        /*025c*/ 	.word	0xffffffff


	//   ....[111]....
        /*0260*/ 	.word	0xffffffff


	//   ....[112]....
        /*0264*/ 	.word	0xffffffff


	//   ....[113]....
        /*0268*/ 	.word	0xffffffff


	//   ....[114]....
        /*026c*/ 	.word	0xffffffff


	//   ....[115]....
        /*0270*/ 	.word	0xffffffff


	//   ....[116]....
        /*0274*/ 	.word	0xffffffff


	//   ....[117]....
        /*0278*/ 	.word	0xffffffff


	//   ....[118]....
        /*027c*/ 	.word	0xffffffff


	//   ....[119]....
        /*0280*/ 	.word	0xffffffff


	//   ....[120]....
        /*0284*/ 	.word	0xffffffff


	//   ....[121]....
        /*0288*/ 	.word	0xffffffff


	//   ....[122]....
        /*028c*/ 	.word	0xffffffff


	//   ....[123]....
        /*0290*/ 	.word	0xffffffff


	//   ....[124]....
        /*0294*/ 	.word	0xffffffff


	//   ....[125]....
        /*0298*/ 	.word	0xffffffff


	//   ....[126]....
        /*029c*/ 	.word	0xffffffff


	//   ....[127]....
        /*02a0*/ 	.word	0xffffffff


	//   ....[128]....
        /*02a4*/ 	.word	0xffffffff


	//   ....[129]....
        /*02a8*/ 	.word	0xffffffff


	//   ....[130]....
        /*02ac*/ 	.word	0xffffffff


	//   ....[131]....
        /*02b0*/ 	.word	0xffffffff


	//   ....[132]....
        /*02b4*/ 	.word	0xffffffff


	//   ....[133]....
        /*02b8*/ 	.word	0xffffffff


	//   ....[134]....
        /*02bc*/ 	.word	0xffffffff


	//   ....[135]....
        /*02c0*/ 	.word	0xffffffff


	//   ....[136]....
        /*02c4*/ 	.word	0xffffffff


	//   ....[137]....
        /*02c8*/ 	.word	0xffffffff


	//   ....[138]....
        /*02cc*/ 	.word	0xffffffff


	//   ....[139]....
        /*02d0*/ 	.word	0xffffffff


	//   ....[140]....
        /*02d4*/ 	.word	0xffffffff


	//   ....[141]....
        /*02d8*/ 	.word	0xffffffff


	//   ....[142]....
        /*02dc*/ 	.word	0xffffffff


	//   ....[143]....
        /*02e0*/ 	.word	0xffffffff


	//   ....[144]....
        /*02e4*/ 	.word	0xffffffff


	//   ....[145]....
        /*02e8*/ 	.word	0xffffffff


	//   ....[146]....
        /*02ec*/ 	.word	0xffffffff


	//   ....[147]....
        /*02f0*/ 	.word	0xffffffff


	//   ....[148]....
        /*02f4*/ 	.word	0xffffffff


	//   ....[149]....
        /*02f8*/ 	.word	0xffffffff


	//   ....[150]....
        /*02fc*/ 	.word	0xffffffff


	//   ....[151]....
        /*0300*/ 	.word	0xffffffff


	//   ....[152]....
        /*0304*/ 	.word	0xffffffff


	//   ....[153]....
        /*0308*/ 	.word	0xffffffff


	//   ....[154]....
        /*030c*/ 	.word	0xffffffff


	//   ....[155]....
        /*0310*/ 	.word	0xffffffff


	//   ....[156]....
        /*0314*/ 	.word	0xffffffff


	//   ....[157]....
        /*0318*/ 	.word	0xffffffff


	//   ....[158]....
        /*031c*/ 	.word	0xffffffff


	//   ....[159]....
        /*0320*/ 	.word	0xffffffff


	//   ....[160]....
        /*0324*/ 	.word	0xffffffff


	//   ....[161]....
        /*0328*/ 	.word	0xffffffff


	//   ....[162]....
        /*032c*/ 	.word	0xffffffff


	//   ....[163]....
        /*0330*/ 	.word	0xffffffff


	//   ....[164]....
        /*0334*/ 	.word	0xffffffff


	//   ....[165]....
        /*0338*/ 	.word	0xffffffff


	//   ....[166]....
        /*033c*/ 	.word	0xffffffff


	//   ....[167]....
        /*0340*/ 	.word	0xffffffff


	//   ....[168]....
        /*0344*/ 	.word	0xffffffff


	//   ....[169]....
        /*0348*/ 	.word	0xffffffff


	//   ....[170]....
        /*034c*/ 	.word	0xffffffff


	//   ....[171]....
        /*0350*/ 	.word	0xffffffff


	//   ....[172]....
        /*0354*/ 	.word	0xffffffff


	//   ....[173]....
        /*0358*/ 	.word	0xffffffff


	//   ....[174]....
        /*035c*/ 	.word	0xffffffff


	//   ....[175]....
        /*0360*/ 	.word	0xffffffff


	//   ....[176]....
        /*0364*/ 	.word	0xffffffff


	//   ....[177]....
        /*0368*/ 	.word	0xffffffff


	//   ....[178]....
        /*036c*/ 	.word	0xffffffff


	//   ....[179]....
        /*0370*/ 	.word	0xffffffff


	//   ....[180]....
        /*0374*/ 	.word	0xffffffff


	//   ....[181]....
        /*0378*/ 	.word	0xffffffff


	//   ....[182]....
        /*037c*/ 	.word	0xffffffff


	//   ....[183]....
        /*0380*/ 	.word	0xffffffff


	//   ....[184]....
        /*0384*/ 	.word	0xffffffff


	//   ....[185]....
        /*0388*/ 	.word	0xffffffff


	//   ....[186]....
        /*038c*/ 	.word	0xffffffff


	//   ....[187]....
        /*0390*/ 	.word	0xffffffff


	//   ....[188]....
        /*0394*/ 	.word	0xffffffff


	//   ....[189]....
        /*0398*/ 	.word	0xffffffff


	//   ....[190]....
        /*039c*/ 	.word	0xffffffff


	//   ....[191]....
        /*03a0*/ 	.word	0xffffffff


	//   ....[192]....
        /*03a4*/ 	.word	0xffffffff


	//   ....[193]....
        /*03a8*/ 	.word	0xffffffff


	//   ....[194]....
        /*03ac*/ 	.word	0xffffffff


	//   ....[195]....
        /*03b0*/ 	.word	0xffffffff


	//   ....[196]....
        /*03b4*/ 	.word	0xffffffff


	//   ....[197]....
        /*03b8*/ 	.word	0xffffffff


	//   ....[198]....
        /*03bc*/ 	.word	0xffffffff


	//   ....[199]....
        /*03c0*/ 	.word	0x0500000f


	//   ....[200]....
        /*03c4*/ 	.word	0x0500000f


	//   ....[201]....
        /*03c8*/ 	.word	0x0500000f


	//   ....[202]....
        /*03cc*/ 	.word	0x0500000f


	//   ....[203]....
        /*03d0*/ 	.word	0x0500000f


	//   ....[204]....
        /*03d4*/ 	.word	0x0500000f


	//   ....[205]....
        /*03d8*/ 	.word	0x0500000f


	//   ....[206]....
        /*03dc*/ 	.word	0x0500000f


	//   ....[207]....
        /*03e0*/ 	.word	0x0500000f


	//   ....[208]....
        /*03e4*/ 	.word	0x0500000f


	//   ....[209]....
        /*03e8*/ 	.word	0x0500000f


	//   ....[210]....
        /*03ec*/ 	.word	0x0500000f


	//   ....[211]....
        /*03f0*/ 	.word	0x0500000f


	//   ....[212]....
        /*03f4*/ 	.word	0x0500000f


	//   ....[213]....
        /*03f8*/ 	.word	0x0500000f


	//   ....[214]....
        /*03fc*/ 	.word	0x0500000f


	//   ....[215]....
        /*0400*/ 	.word	0x0500000f


	//   ....[216]....
        /*0404*/ 	.word	0x0500000f


	//   ....[217]....
        /*0408*/ 	.word	0x0500000f


	//   ....[218]....
        /*040c*/ 	.word	0x0500000f


	//   ....[219]....
        /*0410*/ 	.word	0x0500000f


	//   ....[220]....
        /*0414*/ 	.word	0x0500000f


	//   ....[221]....
        /*0418*/ 	.word	0x0500000f


	//   ....[222]....
        /*041c*/ 	.word	0x0500000f


	//   ....[223]....
        /*0420*/ 	.word	0x0500000f


	//   ....[224]....
        /*0424*/ 	.word	0x0500000f


	//   ....[225]....
        /*0428*/ 	.word	0x0500000f


	//   ....[226]....
        /*042c*/ 	.word	0x0500000f


	//   ....[227]....
        /*0430*/ 	.word	0x0500000f


	//   ....[228]....
        /*0434*/ 	.word	0x0500000f


	//   ....[229]....
        /*0438*/ 	.word	0x0500000f


	//   ....[230]....
        /*043c*/ 	.word	0x0500000f


	//   ....[231]....
        /*0440*/ 	.word	0x0500000f


	//   ....[232]....
        /*0444*/ 	.word	0x0500000f


	//   ....[233]....
        /*0448*/ 	.word	0x0500000f


	//   ....[234]....
        /*044c*/ 	.word	0x0500000f


	//   ....[235]....
        /*0450*/ 	.word	0x0500000f


	//   ....[236]....
        /*0454*/ 	.word	0x0500000f


	//   ....[237]....
        /*0458*/ 	.word	0x0500000f


	//   ....[238]....
        /*045c*/ 	.word	0x0500000f


	//   ....[239]....
        /*0460*/ 	.word	0x0500000f


	//   ....[240]....
        /*0464*/ 	.word	0x0500000f


	//   ....[241]....
        /*0468*/ 	.word	0x0500000f


	//   ....[242]....
        /*046c*/ 	.word	0x0500000f


	//   ....[243]....
        /*0470*/ 	.word	0x0500000f


	//   ....[244]....
        /*0474*/ 	.word	0x0500000f


	//   ....[245]....
        /*0478*/ 	.word	0x0500000f


	//   ....[246]....
        /*047c*/ 	.word	0x0500000f


	//   ....[247]....
        /*0480*/ 	.word	0x0500000f


	//   ....[248]....
        /*0484*/ 	.word	0x0500000f


	//----- nvinfo : EIATTR_COOP_GROUP_INSTR_OFFSETS
	.align		4
.L_208:
        /*0488*/ 	.byte	0x04, 0x28
        /*048a*/ 	.short	(.L_210 - .L_209)


	//   ....[0]....
.L_209:
        /*048c*/ 	.word	0x00000080


	//   ....[1]....
        /*0490*/ 	.word	0x00000090


	//   ....[2]....
        /*0494*/ 	.word	0x000002d0


	//   ....[3]....
        /*0498*/ 	.word	0x00000430


	//   ....[4]....
        /*049c*/ 	.word	0x00000550


	//   ....[5]....
        /*04a0*/ 	.word	0x000006b0


	//   ....[6]....
        /*04a4*/ 	.word	0x00001e50


	//   ....[7]....
        /*04a8*/ 	.word	0x00002720


	//   ....[8]....
        /*04ac*/ 	.word	0x00002980


	//   ....[9]....
        /*04b0*/ 	.word	0x000032a0


	//   ....[10]....
        /*04b4*/ 	.word	0x000033b0


	//   ....[11]....
        /*04b8*/ 	.word	0x00003700


	//   ....[12]....
        /*04bc*/ 	.word	0x000037c0


	//   ....[13]....
        /*04c0*/ 	.word	0x00004700


	//   ....[14]....
        /*04c4*/ 	.word	0x00004930


	//   ....[15]....
        /*04c8*/ 	.word	0x00005010


	//   ....[16]....
        /*04cc*/ 	.word	0x00005110


	//   ....[17]....
        /*04d0*/ 	.word	0x000054a0


	//   ....[18]....
        /*04d4*/ 	.word	0x00005530


	//   ....[19]....
        /*04d8*/ 	.word	0x00006d80


	//   ....[20]....
        /*04dc*/ 	.word	0x00006dc0


	//   ....[21]....
        /*04e0*/ 	.word	0x00006ff0


	//   ....[22]....
        /*04e4*/ 	.word	0x000070b0


	//   ....[23]....
        /*04e8*/ 	.word	0x000085c0


	//   ....[24]....
        /*04ec*/ 	.word	0x000087f0


	//   ....[25]....
        /*04f0*/ 	.word	0x00008ed0


	//   ....[26]....
        /*04f4*/ 	.word	0x00008fd0


	//   ....[27]....
        /*04f8*/ 	.word	0x00009360


	//   ....[28]....
        /*04fc*/ 	.word	0x000093f0


	//   ....[29]....
        /*0500*/ 	.word	0x0000a5e0


	//   ....[30]....
        /*0504*/ 	.word	0x0000a610


	//   ....[31]....
        /*0508*/ 	.word	0x0000a680


	//   ....[32]....
        /*050c*/ 	.word	0x0000a6a0


	//   ....[33]....
        /*0510*/ 	.word	0x0000bbd0


	//   ....[34]....
        /*0514*/ 	.word	0x0000bc00


	//   ....[35]....
        /*0518*/ 	.word	0x0000bc30


	//   ....[36]....
        /*051c*/ 	.word	0x0000bc60


	//   ....[37]....
        /*0520*/ 	.word	0x0000bcb0


	//   ....[38]....
        /*0524*/ 	.word	0x0000bd00


	//   ....[39]....
        /*0528*/ 	.word	0x0000bd40


	//   ....[40]....
        /*052c*/ 	.word	0x0000bd80


	//   ....[41]....
        /*0530*/ 	.word	0x0000bdb0


	//   ....[42]....
        /*0534*/ 	.word	0x0000bde0


	//   ....[43]....
        /*0538*/ 	.word	0x0000be10


	//   ....[44]....
        /*053c*/ 	.word	0x0000be40


	//   ....[45]....
        /*0540*/ 	.word	0x0000be70


	//   ....[46]....
        /*0544*/ 	.word	0x0000beb0


	//   ....[47]....
        /*0548*/ 	.word	0x0000bee0


	//   ....[48]....
        /*054c*/ 	.word	0x0000bf10


	//   ....[49]....
        /*0550*/ 	.word	0x0000bf40


	//   ....[50]....
        /*0554*/ 	.word	0x0000bf70


	//   ....[51]....
        /*0558*/ 	.word	0x0000bfd0


	//   ....[52]....
        /*055c*/ 	.word	0x0000c000


	//   ....[53]....
        /*0560*/ 	.word	0x0000c030


	//   ....[54]....
        /*0564*/ 	.word	0x0000c060


	//   ....[55]....
        /*0568*/ 	.word	0x0000c090


	//   ....[56]....
        /*056c*/ 	.word	0x0000c0c0


	//   ....[57]....
        /*0570*/ 	.word	0x0000c0f0


	//   ....[58]....
        /*0574*/ 	.word	0x0000c120


	//   ....[59]....
        /*0578*/ 	.word	0x0000c150


	//   ....[60]....
        /*057c*/ 	.word	0x0000c180


	//   ....[61]....
        /*0580*/ 	.word	0x0000c1b0


	//   ....[62]....
        /*0584*/ 	.word	0x0000c1e0


	//   ....[63]....
        /*0588*/ 	.word	0x0000c210


	//   ....[64]....
        /*058c*/ 	.word	0x0000c240


	//   ....[65]....
        /*0590*/ 	.word	0x0000c270


	//   ....[66]....
        /*0594*/ 	.word	0x0000c300


	//   ....[67]....
        /*0598*/ 	.word	0x0000c340


	//   ....[68]....
        /*059c*/ 	.word	0x0000c350


	//   ....[69]....
        /*05a0*/ 	.word	0x0000c360


	//   ....[70]....
        /*05a4*/ 	.word	0x0000c380


	//   ....[71]....
        /*05a8*/ 	.word	0x0000c390


	//   ....[72]....
        /*05ac*/ 	.word	0x0000c3a0


	//   ....[73]....
        /*05b0*/ 	.word	0x0000c3b0


	//   ....[74]....
        /*05b4*/ 	.word	0x0000c3d0


	//   ....[75]....
        /*05b8*/ 	.word	0x0000c3e0


	//   ....[76]....
        /*05bc*/ 	.word	0x0000c3f0


	//   ....[77]....
        /*05c0*/ 	.word	0x0000c400


	//   ....[78]....
        /*05c4*/ 	.word	0x0000c420


	//   ....[79]....
        /*05c8*/ 	.word	0x0000c450


	//   ....[80]....
        /*05cc*/ 	.word	0x0000c460


	//   ....[81]....
        /*05d0*/ 	.word	0x0000c470


	//   ....[82]....
        /*05d4*/ 	.word	0x0000c480


	//   ....[83]....
        /*05d8*/ 	.word	0x0000c4a0


	//   ....[84]....
        /*05dc*/ 	.word	0x0000c4c0


	//   ....[85]....
        /*05e0*/ 	.word	0x0000c4d0


	//   ....[86]....
        /*05e4*/ 	.word	0x0000c4e0


	//   ....[87]....
        /*05e8*/ 	.word	0x0000c4f0


	//   ....[88]....
        /*05ec*/ 	.word	0x0000c510


	//   ....[89]....
        /*05f0*/ 	.word	0x0000c520


	//   ....[90]....
        /*05f4*/ 	.word	0x0000c530


	//   ....[91]....
        /*05f8*/ 	.word	0x0000c540


	//   ....[92]....
        /*05fc*/ 	.word	0x0000c560


	//   ....[93]....
        /*0600*/ 	.word	0x0000c590


	//   ....[94]....
        /*0604*/ 	.word	0x0000c5a0


	//   ....[95]....
        /*0608*/ 	.word	0x0000c5b0


	//   ....[96]....
        /*060c*/ 	.word	0x0000c5c0


	//   ....[97]....
        /*0610*/ 	.word	0x0000cdc0


	//   ....[98]....
        /*0614*/ 	.word	0x0000ce00


	//   ....[99]....
        /*0618*/ 	.word	0x0000ce30


	//   ....[100]....
        /*061c*/ 	.word	0x0000cea0


	//   ....[101]....
        /*0620*/ 	.word	0x0000d710


	//   ....[102]....
        /*0624*/ 	.word	0x0000d740


	//   ....[103]....
        /*0628*/ 	.word	0x0000d890


	//   ....[104]....
        /*062c*/ 	.word	0x0000d8b0


	//   ....[105]....
        /*0630*/ 	.word	0x0000d9f0


	//   ....[106]....
        /*0634*/ 	.word	0x0000da10


	//   ....[107]....
        /*0638*/ 	.word	0x0000db60


	//   ....[108]....
        /*063c*/ 	.word	0x0000db80


	//   ....[109]....
        /*0640*/ 	.word	0x0000e4b0


	//   ....[110]....
        /*0644*/ 	.word	0x0000e4e0


	//   ....[111]....
        /*0648*/ 	.word	0x0000e630


	//   ....[112]....
        /*064c*/ 	.word	0x0000e650


	//   ....[113]....
        /*0650*/ 	.word	0x0000e790


	//   ....[114]....
        /*0654*/ 	.word	0x0000e7b0


	//   ....[115]....
        /*0658*/ 	.word	0x0000e900


	//   ....[116]....
        /*065c*/ 	.word	0x0000e920


	//   ....[117]....
        /*0660*/ 	.word	0x0000eaf0


	//   ....[118]....
        /*0664*/ 	.word	0x0000ec90


	//   ....[119]....
        /*0668*/ 	.word	0x0000ecc0


	//   ....[120]....
        /*066c*/ 	.word	0x0000ecf0


	//   ....[121]....
        /*0670*/ 	.word	0x0000ed20


	//   ....[122]....
        /*0674*/ 	.word	0x0000ed50


	//   ....[123]....
        /*0678*/ 	.word	0x0000ed90


	//   ....[124]....
        /*067c*/ 	.word	0x0000eee0


	//   ....[125]....
        /*0680*/ 	.word	0x0000ef10


	//   ....[126]....
        /*0684*/ 	.word	0x0000ef40


	//   ....[127]....
        /*0688*/ 	.word	0x0000ef70


	//   ....[128]....
        /*068c*/ 	.word	0x0000efa0


	//   ....[129]....
        /*0690*/ 	.word	0x0000efe0


	//   ....[130]....
        /*0694*/ 	.word	0x0000f070


	//   ....[131]....
        /*0698*/ 	.word	0x0000f0d0


	//   ....[132]....
        /*069c*/ 	.word	0x0000f170


	//   ....[133]....
        /*06a0*/ 	.word	0x00010e90


	//   ....[134]....
        /*06a4*/ 	.word	0x00010ed0


	//   ....[135]....
        /*06a8*/ 	.word	0x00010f80


	//   ....[136]....
        /*06ac*/ 	.word	0x00010f90


	//   ....[137]....
        /*06b0*/ 	.word	0x00011000


	//   ....[138]....
        /*06b4*/ 	.word	0x00011010


	//   ....[139]....
        /*06b8*/ 	.word	0x00011020


	//   ....[140]....
        /*06bc*/ 	.word	0x000110a0


	//   ....[141]....
        /*06c0*/ 	.word	0x000113e0


	//   ....[142]....
        /*06c4*/ 	.word	0x00011400


	//   ....[143]....
        /*06c8*/ 	.word	0x00011440


	//   ....[144]....
        /*06cc*/ 	.word	0x00011470


	//   ....[145]....
        /*06d0*/ 	.word	0x000114c0


	//   ....[146]....
        /*06d4*/ 	.word	0x000114f0


	//   ....[147]....
        /*06d8*/ 	.word	0x00011510


	//   ....[148]....
        /*06dc*/ 	.word	0x00011550


	//   ....[149]....
        /*06e0*/ 	.word	0x00011c40


	//   ....[150]....
        /*06e4*/ 	.word	0x00011c70


	//   ....[151]....
        /*06e8*/ 	.word	0x00011cd0


	//   ....[152]....
        /*06ec*/ 	.word	0x00011d20


	//   ....[153]....
        /*06f0*/ 	.word	0x00011d70


	//   ....[154]....
        /*06f4*/ 	.word	0x00011dc0


	//   ....[155]....
        /*06f8*/ 	.word	0x00011e10


	//   ....[156]....
        /*06fc*/ 	.word	0x00011e60


	//   ....[157]....
        /*0700*/ 	.word	0x00011eb0


	//   ....[158]....
        /*0704*/ 	.word	0x00011f00


	//   ....[159]....
        /*0708*/ 	.word	0x00011f50


	//   ....[160]....
        /*070c*/ 	.word	0x00011fa0


	//   ....[161]....
        /*0710*/ 	.word	0x00011ff0


	//   ....[162]....
        /*0714*/ 	.word	0x00012030


	//   ....[163]....
        /*0718*/ 	.word	0x00012050


	//   ....[164]....
        /*071c*/ 	.word	0x00012090


	//   ....[165]....
        /*0720*/ 	.word	0x000127f0


	//   ....[166]....
        /*0724*/ 	.word	0x00012810


	//   ....[167]....
        /*0728*/ 	.word	0x00012870


	//   ....[168]....
        /*072c*/ 	.word	0x00012880


	//   ....[169]....
        /*0730*/ 	.word	0x000128d0


	//   ....[170]....
        /*0734*/ 	.word	0x000128e0


	//   ....[171]....
        /*0738*/ 	.word	0x000128f0


	//   ....[172]....
        /*073c*/ 	.word	0x00012940


	//   ....[173]....
        /*0740*/ 	.word	0x00012c70


	//   ....[174]....
        /*0744*/ 	.word	0x00012c80


	//   ....[175]....
        /*0748*/ 	.word	0x00012ca0


	//   ....[176]....
        /*074c*/ 	.word	0x00012ce0


	//   ....[177]....
        /*0750*/ 	.word	0x00012d00


	//   ....[178]....
        /*0754*/ 	.word	0x00012d40


	//   ....[179]....
        /*0758*/ 	.word	0x00012d60


	//   ....[180]....
        /*075c*/ 	.word	0x00012d70


	//   ....[181]....
        /*0760*/ 	.word	0x00013da0


	//   ....[182]....
        /*0764*/ 	.word	0x00013dd0


	//   ....[183]....
        /*0768*/ 	.word	0x00013e00


	//   ....[184]....
        /*076c*/ 	.word	0x00013e20


	//   ....[185]....
        /*0770*/ 	.word	0x00013e50


	//   ....[186]....
        /*0774*/ 	.word	0x00013e80


	//   ....[187]....
        /*0778*/ 	.word	0x00013eb0


	//   ....[188]....
        /*077c*/ 	.word	0x00013ec0


	//   ....[189]....
        /*0780*/ 	.word	0x00013ff0


	//   ....[190]....
        /*0784*/ 	.word	0x00014020


	//   ....[191]....
        /*0788*/ 	.word	0x00014050


	//   ....[192]....
        /*078c*/ 	.word	0x00014080


	//   ....[193]....
        /*0790*/ 	.word	0x000140b0


	//   ....[194]....
        /*0794*/ 	.word	0x000140f0


	//   ....[195]....
        /*0798*/ 	.word	0x000141a0


	//   ....[196]....
        /*079c*/ 	.word	0x00014210


	//   ....[197]....
        /*07a0*/ 	.word	0x000142b0


	//   ....[198]....
        /*07a4*/ 	.word	0x00014910


	//   ....[199]....
        /*07a8*/ 	.word	0x00014ff0


	//   ....[200]....
        /*07ac*/ 	.word	0x000150d0


	//   ....[201]....
        /*07b0*/ 	.word	0x000151a0


	//   ....[202]....
        /*07b4*/ 	.word	0x00015270


	//   ....[203]....
        /*07b8*/ 	.word	0x00015320


	//   ....[204]....
        /*07bc*/ 	.word	0x00015380


	//   ....[205]....
        /*07c0*/ 	.word	0x00015460


	//   ....[206]....
        /*07c4*/ 	.word	0x000154c0


	//   ....[207]....
        /*07c8*/ 	.word	0x00015590


	//   ....[208]....
        /*07cc*/ 	.word	0x000156d0


	//   ....[209]....
        /*07d0*/ 	.word	0x00015760


	//   ....[210]....
        /*07d4*/ 	.word	0x00015830


	//   ....[211]....
        /*07d8*/ 	.word	0x000158d0


	//   ....[212]....
        /*07dc*/ 	.word	0x00015950


	//   ....[213]....
        /*07e0*/ 	.word	0x00015a00


	//   ....[214]....
        /*07e4*/ 	.word	0x00015a80


	//   ....[215]....
        /*07e8*/ 	.word	0x00015b30


	//   ....[216]....
        /*07ec*/ 	.word	0x00015bd0


	//   ....[217]....
        /*07f0*/ 	.word	0x00015c40


	//   ....[218]....
        /*07f4*/ 	.word	0x00015cc0


	//   ....[219]....
        /*07f8*/ 	.word	0x00015d80


	//   ....[220]....
        /*07fc*/ 	.word	0x00015e00


	//   ....[221]....
        /*0800*/ 	.word	0x00015ed0


	//   ....[222]....
        /*0804*/ 	.word	0x00015f50


	//   ....[223]....
        /*0808*/ 	.word	0x00016020


	//   ....[224]....
        /*080c*/ 	.word	0x000160a0


	//   ....[225]....
        /*0810*/ 	.word	0x00016170


	//   ....[226]....
        /*0814*/ 	.word	0x000161f0


	//   ....[227]....
        /*0818*/ 	.word	0x000162c0


	//   ....[228]....
        /*081c*/ 	.word	0x00016340


	//   ....[229]....
        /*0820*/ 	.word	0x00016400


	//   ....[230]....
        /*0824*/ 	.word	0x00016480


	//   ....[231]....
        /*0828*/ 	.word	0x00016530


	//   ....[232]....
        /*082c*/ 	.word	0x00016660


	//   ....[233]....
        /*0830*/ 	.word	0x00016700


	//   ....[234]....
        /*0834*/ 	.word	0x00016760


	//   ....[235]....
        /*0838*/ 	.word	0x00016820


	//   ....[236]....
        /*083c*/ 	.word	0x00016880


	//   ....[237]....
        /*0840*/ 	.word	0x00016940


	//   ....[238]....
        /*0844*/ 	.word	0x000169a0


	//   ....[239]....
        /*0848*/ 	.word	0x00016a60


	//   ....[240]....
        /*084c*/ 	.word	0x00016b50


	//   ....[241]....
        /*0850*/ 	.word	0x00016be0


	//   ....[242]....
        /*0854*/ 	.word	0x00016c40


	//   ....[243]....
        /*0858*/ 	.word	0x00016cf0


	//   ....[244]....
        /*085c*/ 	.word	0x00016d50


	//   ....[245]....
        /*0860*/ 	.word	0x00016e00


	//   ....[246]....
        /*0864*/ 	.word	0x00016e60


	//   ....[247]....
        /*0868*/ 	.word	0x00016f10


	//   ....[248]....
        /*086c*/ 	.word	0x00017160


	//----- nvinfo : EIATTR_REG_RECONFIG
	.align		4
.L_210:
        /*0870*/ 	.byte	0x01, 0x54
	.zero		2


	//----- nvinfo : EIATTR_SYSCALL_OFFSETS
	.align		4
        /*0874*/ 	.byte	0x04, 0x46
        /*0876*/ 	.short	(.L_212 - .L_211)


	//   ....[0]....
.L_211:
        /*0878*/ 	.word	0x00002030


	//   ....[1]....
        /*087c*/ 	.word	0x00010460


	//   ....[2]....
        /*0880*/ 	.word	0x000105d0


	//   ....[3]....
        /*0884*/ 	.word	0x00010720


	//   ....[4]....
        /*0888*/ 	.word	0x00010860


	//   ....[5]....
        /*088c*/ 	.word	0x000118a0


	//----- nvinfo : EIATTR_MBARRIER_INSTR_OFFSETS
	.align		4
.L_212:
        /*0890*/ 	.byte	0x04, 0x39
        /*0892*/ 	.short	(.L_214 - .L_213)


	//   ....[0]....
.L_213:
        /*0894*/ 	.word	0x00000180
        /*0898*/ 	.word	0x000000ff
        /*089c*/ 	.word	0x00028400
        /*08a0*/ 	.short	0x0100
        /*08a2*/ 	.byte	0x08
	.zero		1


	//   ....[1]....
        /*08a4*/ 	.word	0x00000190
        /*08a8*/ 	.word	0x000000ff
        /*08ac*/ 	.word	0x00028420
        /*08b0*/ 	.short	0x0100
        /*08b2*/ 	.byte	0x08
	.zero		1


	//   ....[2]....
        /*08b4*/ 	.word	0x00000280
        /*08b8*/ 	.word	0x000000ff
        /*08bc*/ 	.word	0x00028430
        /*08c0*/ 	.short	0x0100
        /*08c2*/ 	.byte	0x08
	.zero		1


	//   ....[3]....
        /*08c4*/ 	.word	0x00000290
        /*08c8*/ 	.word	0x000000ff
        /*08cc*/ 	.word	0x00028440
        /*08d0*/ 	.short	0x0100
        /*08d2*/ 	.byte	0x08
	.zero		1


	//   ....[4]....
        /*08d4*/ 	.word	0x000002a0
        /*08d8*/ 	.word	0x000000ff
        /*08dc*/ 	.word	0x00028438
        /*08e0*/ 	.short	0x0100
        /*08e2*/ 	.byte	0x08
	.zero		1


	//   ....[5]....
        /*08e4*/ 	.word	0x000002b0
        /*08e8*/ 	.word	0x000000ff
        /*08ec*/ 	.word	0x00028448
        /*08f0*/ 	.short	0x0100
        /*08f2*/ 	.byte	0x08
	.zero		1


	//   ....[6]....
        /*08f4*/ 	.word	0x000003e0
        /*08f8*/ 	.word	0x000000ff
        /*08fc*/ 	.word	0x00028450
        /*0900*/ 	.short	0x0100
        /*0902*/ 	.byte	0x08
	.zero		1


	//   ....[7]....
        /*0904*/ 	.word	0x000003f0
        /*0908*/ 	.word	0x000000ff
        /*090c*/ 	.word	0x00028460
        /*0910*/ 	.short	0x0100
        /*0912*/ 	.byte	0x08
	.zero		1


	//   ....[8]....
        /*0914*/ 	.word	0x00000400
        /*0918*/ 	.word	0x000000ff
        /*091c*/ 	.word	0x00028458
        /*0920*/ 	.short	0x0100
        /*0922*/ 	.byte	0x08
	.zero		1


	//   ....[9]....
        /*0924*/ 	.word	0x00000410
        /*0928*/ 	.word	0x000000ff
        /*092c*/ 	.word	0x00028468
        /*0930*/ 	.short	0x0100
        /*0932*/ 	.byte	0x08
	.zero		1


	//   ....[10]....
        /*0934*/ 	.word	0x00000500
        /*0938*/ 	.word	0x000000ff
        /*093c*/ 	.word	0x00028470
        /*0940*/ 	.short	0x0100
        /*0942*/ 	.byte	0x06
	.zero		1


	//   ....[11]....
        /*0944*/ 	.word	0x00000510
        /*0948*/ 	.word	0x000000ff
        /*094c*/ 	.word	0x00028480
        /*0950*/ 	.short	0x0100
        /*0952*/ 	.byte	0x06
	.zero		1


	//   ....[12]....
        /*0954*/ 	.word	0x00000520
        /*0958*/ 	.word	0x000000ff
        /*095c*/ 	.word	0x00028478
        /*0960*/ 	.short	0x0100
        /*0962*/ 	.byte	0x06
	.zero		1


	//   ....[13]....
        /*0964*/ 	.word	0x00000530
        /*0968*/ 	.word	0x000000ff
        /*096c*/ 	.word	0x00028488
        /*0970*/ 	.short	0x0100
        /*0972*/ 	.byte	0x06
	.zero		1


	//   ....[14]....
        /*0974*/ 	.word	0x00000660
        /*0978*/ 	.word	0x000000ff
        /*097c*/ 	.word	0x00028490
        /*0980*/ 	.short	0x0100
        /*0982*/ 	.byte	0x08
	.zero		1


	//   ....[15]....
        /*0984*/ 	.word	0x00000670
        /*0988*/ 	.word	0x000000ff
        /*098c*/ 	.word	0x000284a0
        /*0990*/ 	.short	0x0100
        /*0992*/ 	.byte	0x08
	.zero		1


	//   ....[16]....
        /*0994*/ 	.word	0x00000680
        /*0998*/ 	.word	0x000000ff
        /*099c*/ 	.word	0x00028498
        /*09a0*/ 	.short	0x0100
        /*09a2*/ 	.byte	0x08
	.zero		1


	//   ....[17]....
        /*09a4*/ 	.word	0x00000690
        /*09a8*/ 	.word	0x000000ff
        /*09ac*/ 	.word	0x000284a8
        /*09b0*/ 	.short	0x0100
        /*09b2*/ 	.byte	0x08
	.zero		1


	//   ....[18]....
        /*09b4*/ 	.word	0x000007e0
        /*09b8*/ 	.word	0x000000ff
        /*09bc*/ 	.word	0x000284b0
        /*09c0*/ 	.short	0x0100
        /*09c2*/ 	.byte	0x08
	.zero		1


	//   ....[19]....
        /*09c4*/ 	.word	0x000007f0
        /*09c8*/ 	.word	0x000000ff
        /*09cc*/ 	.word	0x000284c0
        /*09d0*/ 	.short	0x0100
        /*09d2*/ 	.byte	0x08
	.zero		1


	//   ....[20]....
        /*09d4*/ 	.word	0x00000800
        /*09d8*/ 	.word	0x000000ff
        /*09dc*/ 	.word	0x000284b8
        /*09e0*/ 	.short	0x0100
        /*09e2*/ 	.byte	0x08
	.zero		1


	//   ....[21]....
        /*09e4*/ 	.word	0x00000810
        /*09e8*/ 	.word	0x000000ff
        /*09ec*/ 	.word	0x000284c8
        /*09f0*/ 	.short	0x0100
        /*09f2*/ 	.byte	0x08
	.zero		1


	//   ....[22]....
        /*09f4*/ 	.word	0x000020a0
        /*09f8*/ 	.word	0x000000ff
        /*09fc*/ 	.word	0x00028400
        /*0a00*/ 	.short	0x010a
        /*0a02*/ 	.byte	0x35
	.zero		1


	//   ....[23]....
        /*0a04*/ 	.word	0x00002170
        /*0a08*/ 	.word	0x000000ff
        /*0a0c*/ 	.word	0x00028430
        /*0a10*/ 	.short	0x010a
        /*0a12*/ 	.byte	0x3a
	.zero		1


	//   ....[24]....
        /*0a14*/ 	.word	0x000021b0
        /*0a18*/ 	.word	0x000000ff
        /*0a1c*/ 	.word	0x00028430
        /*0a20*/ 	.short	0x010a
        /*0a22*/ 	.byte	0x3a
	.zero		1


	//   ....[25]....
        /*0a24*/ 	.word	0x00002750
        /*0a28*/ 	.word	0x000000ff
        /*0a2c*/ 	.word	0x00000000
        /*0a30*/ 	.short	0x0101
        /*0a32*/ 	.byte	0x06
	.zero		1


	//   ....[26]....
        /*0a34*/ 	.word	0x00003da0
        /*0a38*/ 	.word	0x000000ff
        /*0a3c*/ 	.word	0x00028450
        /*0a40*/ 	.short	0x010a
        /*0a42*/ 	.byte	0x3a
	.zero		1


	//   ....[27]....
        /*0a44*/ 	.word	0x00003de0
        /*0a48*/ 	.word	0x000000ff
        /*0a4c*/ 	.word	0x00028450
        /*0a50*/ 	.short	0x010a
        /*0a52*/ 	.byte	0x3a
	.zero		1


	//   ....[28]....
        /*0a54*/ 	.word	0x00003fd0
        /*0a58*/ 	.word	0x000000ff
        /*0a5c*/ 	.word	0x00000000
        /*0a60*/ 	.short	0x0101
        /*0a62*/ 	.byte	0x3a
	.zero		1


	//   ....[29]....
        /*0a64*/ 	.word	0x000042d0
        /*0a68*/ 	.word	0x000000ff
        /*0a6c*/ 	.word	0x00028430
        /*0a70*/ 	.short	0x010a
        /*0a72*/ 	.byte	0x3b
	.zero		1


	//   ....[30]....
        /*0a74*/ 	.word	0x00004310
        /*0a78*/ 	.word	0x000000ff
        /*0a7c*/ 	.word	0x00028430
        /*0a80*/ 	.short	0x010a
        /*0a82*/ 	.byte	0x3b
	.zero		1


	//   ....[31]....
        /*0a84*/ 	.word	0x00004730
        /*0a88*/ 	.word	0x000000ff
        /*0a8c*/ 	.word	0x00000000
        /*0a90*/ 	.short	0x0101
        /*0a92*/ 	.byte	0x06
	.zero		1


	//   ....[32]....
        /*0a94*/ 	.word	0x000063a0
        /*0a98*/ 	.word	0x000000ff
        /*0a9c*/ 	.word	0x00028450
        /*0aa0*/ 	.short	0x010a
        /*0aa2*/ 	.byte	0x3b
	.zero		1


	//   ....[33]....
        /*0aa4*/ 	.word	0x000063f0
        /*0aa8*/ 	.word	0x000000ff
        /*0aac*/ 	.word	0x00028450
        /*0ab0*/ 	.short	0x010a
        /*0ab2*/ 	.byte	0x3b
	.zero		1


	//   ....[34]....
        /*0ab4*/ 	.word	0x00006550
        /*0ab8*/ 	.word	0x000000ff
        /*0abc*/ 	.word	0x00000000
        /*0ac0*/ 	.short	0x0101
        /*0ac2*/ 	.byte	0x3b
	.zero		1


	//   ....[35]....
        /*0ac4*/ 	.word	0x00006900
        /*0ac8*/ 	.word	0x000000ff
        /*0acc*/ 	.word	0x00028430
        /*0ad0*/ 	.short	0x010a
        /*0ad2*/ 	.byte	0x38
	.zero		1


	//   ....[36]....
        /*0ad4*/ 	.word	0x00006940
        /*0ad8*/ 	.word	0x000000ff
        /*0adc*/ 	.word	0x00028430
        /*0ae0*/ 	.short	0x010a
        /*0ae2*/ 	.byte	0x38
	.zero		1


	//   ....[37]....
        /*0ae4*/ 	.word	0x00006ca0
        /*0ae8*/ 	.word	0x000000ff
        /*0aec*/ 	.word	0x00000000
        /*0af0*/ 	.short	0x0101
        /*0af2*/ 	.byte	0x06
	.zero		1


	//   ....[38]....
        /*0af4*/ 	.word	0x00007eb0
        /*0af8*/ 	.word	0x000000ff
        /*0afc*/ 	.word	0x00028450
        /*0b00*/ 	.short	0x010a
        /*0b02*/ 	.byte	0x38
	.zero		1


	//   ....[39]....
        /*0b04*/ 	.word	0x00007f00
        /*0b08*/ 	.word	0x000000ff
        /*0b0c*/ 	.word	0x00028450
        /*0b10*/ 	.short	0x010a
        /*0b12*/ 	.byte	0x38
	.zero		1


	//   ....[40]....
        /*0b14*/ 	.word	0x00008040
        /*0b18*/ 	.word	0x000000ff
        /*0b1c*/ 	.word	0x00000000
        /*0b20*/ 	.short	0x0101
        /*0b22*/ 	.byte	0x38
	.zero		1


	//   ....[41]....
        /*0b24*/ 	.word	0x000081a0
        /*0b28*/ 	.word	0x000000ff
        /*0b2c*/ 	.word	0x00028430
        /*0b30*/ 	.short	0x010a
        /*0b32*/ 	.byte	0x3b
	.zero		1


	//   ....[42]....
        /*0b34*/ 	.word	0x000081e0
        /*0b38*/ 	.word	0x000000ff
        /*0b3c*/ 	.word	0x00028430
        /*0b40*/ 	.short	0x010a
        /*0b42*/ 	.byte	0x3b
	.zero		1


	//   ....[43]....
        /*0b44*/ 	.word	0x000085f0
        /*0b48*/ 	.word	0x000000ff
        /*0b4c*/ 	.word	0x00000000
        /*0b50*/ 	.short	0x0101
        /*0b52*/ 	.byte	0x06
	.zero		1


	//   ....[44]....
        /*0b54*/ 	.word	0x0000a260
        /*0b58*/ 	.word	0x000000ff
        /*0b5c*/ 	.word	0x00028450
        /*0b60*/ 	.short	0x010a
        /*0b62*/ 	.byte	0x3b
	.zero		1


	//   ....[45]....
        /*0b64*/ 	.word	0x0000a2b0
        /*0b68*/ 	.word	0x000000ff
        /*0b6c*/ 	.word	0x00028450
        /*0b70*/ 	.short	0x010a
        /*0b72*/ 	.byte	0x3b
	.zero		1


	//   ....[46]....
        /*0b74*/ 	.word	0x0000a410
        /*0b78*/ 	.word	0x000000ff
        /*0b7c*/ 	.word	0x00000000
        /*0b80*/ 	.short	0x0101
        /*0b82*/ 	.byte	0x3b
	.zero		1


	//   ....[47]....
        /*0b84*/ 	.word	0x0000d730
        /*0b88*/ 	.word	0x000000ff
        /*0b8c*/ 	.word	0x00000000
        /*0b90*/ 	.short	0x0101
        /*0b92*/ 	.byte	0x06
	.zero		1


	//   ....[48]....
        /*0b94*/ 	.word	0x00010cb0
        /*0b98*/ 	.word	0x00000000
        /*0b9c*/ 	.word	0x00028480
        /*0ba0*/ 	.short	0x010a
        /*0ba2*/ 	.byte	0x3f
	.zero		1


	//   ....[49]....
        /*0ba4*/ 	.word	0x00011150
        /*0ba8*/ 	.word	0x00000000
        /*0bac*/ 	.word	0x00028470
        /*0bb0*/ 	.short	0x0107
        /*0bb2*/ 	.byte	0x3f
	.zero		1


	//   ....[50]....
        /*0bb4*/ 	.word	0x00011210
        /*0bb8*/ 	.word	0x00000000
        /*0bbc*/ 	.word	0x00028470
        /*0bc0*/ 	.short	0x0101
        /*0bc2*/ 	.byte	0x3f
	.zero		1


	//   ....[51]....
        /*0bc4*/ 	.word	0x00011240
        /*0bc8*/ 	.word	0x00000000
        /*0bcc*/ 	.word	0x00028440
        /*0bd0*/ 	.short	0x010a
        /*0bd2*/ 	.byte	0x3f
	.zero		1


	//   ....[52]....
        /*0bd4*/ 	.word	0x00011610
        /*0bd8*/ 	.word	0x00000000
        /*0bdc*/ 	.word	0x00028430
        /*0be0*/ 	.short	0x0107
        /*0be2*/ 	.byte	0x3f
	.zero		1


	//   ....[53]....
        /*0be4*/ 	.word	0x000116d0
        /*0be8*/ 	.word	0x00000000
        /*0bec*/ 	.word	0x00028430
        /*0bf0*/ 	.short	0x0101
        /*0bf2*/ 	.byte	0x3f
	.zero		1


	//   ....[54]....
        /*0bf4*/ 	.word	0x00012180
        /*0bf8*/ 	.word	0x00000016
        /*0bfc*/ 	.word	0x00028400
        /*0c00*/ 	.short	0x0107
        /*0c02*/ 	.byte	0x3f
	.zero		1


	//   ....[55]....
        /*0c04*/ 	.word	0x00012280
        /*0c08*/ 	.word	0x00000016
        /*0c0c*/ 	.word	0x00028400
        /*0c10*/ 	.short	0x0101
        /*0c12*/ 	.byte	0x3f
	.zero		1


	//   ....[56]....
        /*0c14*/ 	.word	0x000122a0
        /*0c18*/ 	.word	0x00000016
        /*0c1c*/ 	.word	0x00028420
        /*0c20*/ 	.short	0x010a
        /*0c22*/ 	.byte	0x3f
	.zero		1


	//   ....[57]....
        /*0c24*/ 	.word	0x00012630
        /*0c28*/ 	.word	0x00000000
        /*0c2c*/ 	.word	0x00028480
        /*0c30*/ 	.short	0x010a
        /*0c32*/ 	.byte	0x3f
	.zero		1


	//   ....[58]....
        /*0c34*/ 	.word	0x000129d0
        /*0c38*/ 	.word	0x00000000
        /*0c3c*/ 	.word	0x00028470
        /*0c40*/ 	.short	0x0107
        /*0c42*/ 	.byte	0x3f
	.zero		1


	//   ....[59]....
        /*0c44*/ 	.word	0x00012a90
        /*0c48*/ 	.word	0x00000000
        /*0c4c*/ 	.word	0x00028470
        /*0c50*/ 	.short	0x0101
        /*0c52*/ 	.byte	0x3f
	.zero		1


	//   ....[60]....
        /*0c54*/ 	.word	0x00012ac0
        /*0c58*/ 	.word	0x00000000
        /*0c5c*/ 	.word	0x00028440
        /*0c60*/ 	.short	0x010a
        /*0c62*/ 	.byte	0x3f
	.zero		1


	//   ....[61]....
        /*0c64*/ 	.word	0x00012e30
        /*0c68*/ 	.word	0x00000000
        /*0c6c*/ 	.word	0x00028430
        /*0c70*/ 	.short	0x0107
        /*0c72*/ 	.byte	0x3f
	.zero		1


	//   ....[62]....
        /*0c74*/ 	.word	0x00012ef0
        /*0c78*/ 	.word	0x00000000
        /*0c7c*/ 	.word	0x00028430
        /*0c80*/ 	.short	0x0101
        /*0c82*/ 	.byte	0x3f
	.zero		1


	//   ....[63]....
        /*0c84*/ 	.word	0x00012f80
        /*0c88*/ 	.word	0x00000000
        /*0c8c*/ 	.word	0x00028470
        /*0c90*/ 	.short	0x010a
        /*0c92*/ 	.byte	0x3f
	.zero		1


	//   ....[64]....
        /*0c94*/ 	.word	0x00013010
        /*0c98*/ 	.word	0x00000000
        /*0c9c*/ 	.word	0x00028460
        /*0ca0*/ 	.short	0x010a
        /*0ca2*/ 	.byte	0x3f
	.zero		1


	//   ....[65]....
        /*0ca4*/ 	.word	0x00013430
        /*0ca8*/ 	.word	0x00000000
        /*0cac*/ 	.word	0x00028450
        /*0cb0*/ 	.short	0x0101
        /*0cb2*/ 	.byte	0x3f
	.zero		1


	//   ....[66]....
        /*0cb4*/ 	.word	0x000134b0
        /*0cb8*/ 	.word	0x00000000
        /*0cbc*/ 	.word	0x00000000
        /*0cc0*/ 	.short	0x0101
        /*0cc2*/ 	.byte	0x3f
	.zero		1


	//   ....[67]....
        /*0cc4*/ 	.word	0x00013670
        /*0cc8*/ 	.word	0x00000011
        /*0ccc*/ 	.word	0x00028470
        /*0cd0*/ 	.short	0x010a
        /*0cd2*/ 	.byte	0x3f
	.zero		1


	//   ....[68]....
        /*0cd4*/ 	.word	0x000136f0
        /*0cd8*/ 	.word	0x00000011
        /*0cdc*/ 	.word	0x00028460
        /*0ce0*/ 	.short	0x010a
        /*0ce2*/ 	.byte	0x3f
	.zero		1


	//   ....[69]....
        /*0ce4*/ 	.word	0x00013b20
        /*0ce8*/ 	.word	0x00000011
        /*0cec*/ 	.word	0x00028450
        /*0cf0*/ 	.short	0x0101
        /*0cf2*/ 	.byte	0x3f
	.zero		1


	//   ....[70]....
        /*0cf4*/ 	.word	0x00013ba0
        /*0cf8*/ 	.word	0x00000000
        /*0cfc*/ 	.word	0x00000000
        /*0d00*/ 	.short	0x0101
        /*0d02*/ 	.byte	0x3f
	.zero		1


	//   ....[71]....
        /*0d04*/ 	.word	0x00014890
        /*0d08*/ 	.word	0x00000004
        /*0d0c*/ 	.word	0x00028420
        /*0d10*/ 	.short	0x010a
        /*0d12*/ 	.byte	0x3f
	.zero		1


	//   ....[72]....
        /*0d14*/ 	.word	0x00014a10
        /*0d18*/ 	.word	0x00000005
        /*0d1c*/ 	.word	0x00028440
        /*0d20*/ 	.short	0x010a
        /*0d22*/ 	.byte	0x3f
	.zero		1


	//   ....[73]....
        /*0d24*/ 	.word	0x00014ab0
        /*0d28*/ 	.word	0x00000017
        /*0d2c*/ 	.word	0x00028440
        /*0d30*/ 	.short	0x010a
        /*0d32*/ 	.byte	0x3f
	.zero		1


	//   ....[74]....
        /*0d34*/ 	.word	0x00014af0
        /*0d38*/ 	.word	0x00000005
        /*0d3c*/ 	.word	0x00028460
        /*0d40*/ 	.short	0x010a
        /*0d42*/ 	.byte	0x3f
	.zero		1


	//   ....[75]....
        /*0d44*/ 	.word	0x00014b30
        /*0d48*/ 	.word	0x00000017
        /*0d4c*/ 	.word	0x00028460
        /*0d50*/ 	.short	0x010a
        /*0d52*/ 	.byte	0x3f
	.zero		1


	//   ....[76]....
        /*0d54*/ 	.word	0x00014b70
        /*0d58*/ 	.word	0x00000005
        /*0d5c*/ 	.word	0x00028480
        /*0d60*/ 	.short	0x010a
        /*0d62*/ 	.byte	0x3f
	.zero		1


	//   ....[77]....
        /*0d64*/ 	.word	0x00014bb0
        /*0d68*/ 	.word	0x00000017
        /*0d6c*/ 	.word	0x00028480
        /*0d70*/ 	.short	0x010a
        /*0d72*/ 	.byte	0x3f
	.zero		1


	//   ....[78]....
        /*0d74*/ 	.word	0x00014c20
        /*0d78*/ 	.word	0x00000003
        /*0d7c*/ 	.word	0x00028400
        /*0d80*/ 	.short	0x010a
        /*0d82*/ 	.byte	0x3f
	.zero		1


	//   ....[79]....
        /*0d84*/ 	.word	0x00014c80
        /*0d88*/ 	.word	0x00000003
        /*0d8c*/ 	.word	0x00028430
        /*0d90*/ 	.short	0x010a
        /*0d92*/ 	.byte	0x3f
	.zero		1


	//   ....[80]....
        /*0d94*/ 	.word	0x00014ce0
        /*0d98*/ 	.word	0x00000009
        /*0d9c*/ 	.word	0x00028450
        /*0da0*/ 	.short	0x010a
        /*0da2*/ 	.byte	0x3f
	.zero		1


	//   ....[81]....
        /*0da4*/ 	.word	0x00014d40
        /*0da8*/ 	.word	0x00000000
        /*0dac*/ 	.word	0x00028430
        /*0db0*/ 	.short	0x010a
        /*0db2*/ 	.byte	0x3f
	.zero		1


	//   ....[82]....
        /*0db4*/ 	.word	0x00014da0
        /*0db8*/ 	.word	0x0000000a
        /*0dbc*/ 	.word	0x00028450
        /*0dc0*/ 	.short	0x010a
        /*0dc2*/ 	.byte	0x3f
	.zero		1


	//   ....[83]....
        /*0dc4*/ 	.word	0x00014e00
        /*0dc8*/ 	.word	0x00000000
        /*0dcc*/ 	.word	0x00028430
        /*0dd0*/ 	.short	0x010a
        /*0dd2*/ 	.byte	0x3f
	.zero		1


	//   ....[84]....
        /*0dd4*/ 	.word	0x00014e60
        /*0dd8*/ 	.word	0x0000000a
        /*0ddc*/ 	.word	0x00028450
        /*0de0*/ 	.short	0x010a
        /*0de2*/ 	.byte	0x3f
	.zero		1


	//   ....[85]....
        /*0de4*/ 	.word	0x00014ec0
        /*0de8*/ 	.word	0x00000000
        /*0dec*/ 	.word	0x00028430
        /*0df0*/ 	.short	0x010a
        /*0df2*/ 	.byte	0x3f
	.zero		1


	//   ....[86]....
        /*0df4*/ 	.word	0x00014f20
        /*0df8*/ 	.word	0x0000000a
        /*0dfc*/ 	.word	0x00028450
        /*0e00*/ 	.short	0x010a
        /*0e02*/ 	.byte	0x3f
	.zero		1


	//   ....[87]....
        /*0e04*/ 	.word	0x00015020
        /*0e08*/ 	.word	0x00000000
        /*0e0c*/ 	.word	0x00028480
        /*0e10*/ 	.short	0x010a
        /*0e12*/ 	.byte	0x3f
	.zero		1


	//   ....[88]....
        /*0e14*/ 	.word	0x00015620
        /*0e18*/ 	.word	0x00000000
        /*0e1c*/ 	.word	0x00028440
        /*0e20*/ 	.short	0x010a
        /*0e22*/ 	.byte	0x3f
	.zero		1


	//   ....[89]....
        /*0e24*/ 	.word	0x00016560
        /*0e28*/ 	.word	0x00000016
        /*0e2c*/ 	.word	0x00028420
        /*0e30*/ 	.short	0x010a
        /*0e32*/ 	.byte	0x3f
	.zero		1


	//   ....[90]....
        /*0e34*/ 	.word	0x000165b0
        /*0e38*/ 	.word	0x00000000
        /*0e3c*/ 	.word	0x00028480
        /*0e40*/ 	.short	0x010a
        /*0e42*/ 	.byte	0x3f
	.zero		1


	//   ....[91]....
        /*0e44*/ 	.word	0x00016aa0
        /*0e48*/ 	.word	0x00000000
        /*0e4c*/ 	.word	0x00028440
        /*0e50*/ 	.short	0x010a
        /*0e52*/ 	.byte	0x3f
	.zero		1


	//   ....[92]....
        /*0e54*/ 	.word	0x00016f40
        /*0e58*/ 	.word	0x00000000
        /*0e5c*/ 	.word	0x00028470
        /*0e60*/ 	.short	0x010a
        /*0e62*/ 	.byte	0x3f
	.zero		1


	//   ....[93]....
        /*0e64*/ 	.word	0x00016f90
        /*0e68*/ 	.word	0x00000000
        /*0e6c*/ 	.word	0x00028460
        /*0e70*/ 	.short	0x010a
        /*0e72*/ 	.byte	0x3f
	.zero		1


	//   ....[94]....
        /*0e74*/ 	.word	0x00016fe0
        /*0e78*/ 	.word	0x00000011
        /*0e7c*/ 	.word	0x00028470
        /*0e80*/ 	.short	0x010a
        /*0e82*/ 	.byte	0x3f
	.zero		1


	//   ....[95]....
        /*0e84*/ 	.word	0x00017030
        /*0e88*/ 	.word	0x00000011
        /*0e8c*/ 	.word	0x00028460
        /*0e90*/ 	.short	0x010a
        /*0e92*/ 	.byte	0x3f
	.zero		1


	//   ....[96]....
        /*0e94*/ 	.word	0x00017080
        /*0e98*/ 	.word	0x00000004
        /*0e9c*/ 	.word	0x00028420
        /*0ea0*/ 	.short	0x010a
        /*0ea2*/ 	.byte	0x3f
	.zero		1


	//   ....[97]....
        /*0ea4*/ 	.word	0x00017220
        /*0ea8*/ 	.word	0x00000005
        /*0eac*/ 	.word	0x00028440
        /*0eb0*/ 	.short	0x010a
        /*0eb2*/ 	.byte	0x3f
	.zero		1


	//   ....[98]....
        /*0eb4*/ 	.word	0x00017270
        /*0eb8*/ 	.word	0x00000017
        /*0ebc*/ 	.word	0x00028440
        /*0ec0*/ 	.short	0x010a
        /*0ec2*/ 	.byte	0x3f
	.zero		1


	//   ....[99]....
        /*0ec4*/ 	.word	0x000172c0
        /*0ec8*/ 	.word	0x00000005
        /*0ecc*/ 	.word	0x00028460
        /*0ed0*/ 	.short	0x010a
        /*0ed2*/ 	.byte	0x3f
	.zero		1


	//   ....[100]....
        /*0ed4*/ 	.word	0x00017310
        /*0ed8*/ 	.word	0x00000017
        /*0edc*/ 	.word	0x00028460
        /*0ee0*/ 	.short	0x010a
        /*0ee2*/ 	.byte	0x3f
	.zero		1


	//   ....[101]....
        /*0ee4*/ 	.word	0x00017360
        /*0ee8*/ 	.word	0x00000005
        /*0eec*/ 	.word	0x00028480
        /*0ef0*/ 	.short	0x010a
        /*0ef2*/ 	.byte	0x3f
	.zero		1


	//----- nvinfo : EIATTR_NUM_MBARRIERS
	.align		4
.L_214:
        /*0ef4*/ 	.byte	0x03, 0x38
        /*0ef6*/ 	.short	0x0016


	//----- nvinfo : EIATTR_EXIT_INSTR_OFFSETS
	.align		4
        /*0ef8*/ 	.byte	0x04, 0x1c
        /*0efa*/ 	.short	(.L_216 - .L_215)


	//   ....[0]....
.L_215:
        /*0efc*/ 	.word	0x000009c0


	//   ....[1]....
        /*0f00*/ 	.word	0x0000eaa0


	//   ....[2]....
        /*0f04*/ 	.word	0x00014c00


	//----- nvinfo : EIATTR_MAX_THREADS
	.align		4
.L_216:
        /*0f08*/ 	.byte	0x04, 0x05
        /*0f0a*/ 	.short	(.L_218 - .L_217)
.L_217:
        /*0f0c*/ 	.word	0x00000180
        /*0f10*/ 	.word	0x00000001
        /*0f14*/ 	.word	0x00000001


	//----- nvinfo : EIATTR_CRS_STACK_SIZE
	.align		4
.L_218:
        /*0f18*/ 	.byte	0x04, 0x1e
        /*0f1a*/ 	.short	(.L_220 - .L_219)
.L_219:
        /*0f1c*/ 	.word	0x00000000


	//----- nvinfo : EIATTR_CBANK_PARAM_SIZE
	.align		4
.L_220:
        /*0f20*/ 	.byte	0x03, 0x19
        /*0f22*/ 	.short	0x0af0


	//----- nvinfo : EIATTR_PARAM_CBANK
	.align		4
        /*0f24*/ 	.byte	0x04, 0x0a
        /*0f26*/ 	.short	(.L_222 - .L_221)
	.align		4
.L_221:
        /*0f28*/ 	.word	index@(.nv.constant0._ZN7cutlass13device_kernelIN5flash11enable_sm90INS1_16FlashAttnFwdSm90INS1_25CollectiveMainloopFwdSm90ILi2EN4cute5tupleIJNS5_1CILi1EEES8_S8_EEENS6_IJNS7_ILi128EEENS7_ILi64EEENS7_ILi256EEEEEELi256ENS_12float_e4m3_tEfNS_4arch4Sm90ELb0ELb1ELb0ELb1ELb1ELb0ELb0ELb1ELb0ELb1ELb0ELb0EEENS1_21CollectiveEpilogueFwdINS6_IJSA_SC_SB_EEES9_NS_10bfloat16_tESG_Li256ELb1ELb1ELb0ELb1EEENS1_36VarlenDynamicPersistentTileSchedulerILi128ELi64ELi256ELi128ELb0ELb1ELb1ELb1ELb0ELb1EEEEEEEEEvNT_6ParamsE)
        /*0f2c*/ 	.short	0x0210
        /*0f2e*/ 	.short	0x0af0


	//----- nvinfo : EIATTR_SW_WAR
	.align		4
.L_222:
        /*0f30*/ 	.byte	0x04, 0x36
        /*0f32*/ 	.short	(.L_224 - .L_223)
.L_223:
        /*0f34*/ 	.word	0x00000008
.L_224:


//--------------------- .nv.info._ZN7cutlass13device_kernelIN5flash11enable_sm90INS1_16FlashAttnFwdSm90INS1_25CollectiveMainloopFwdSm90ILi2EN4cute5tupleIJNS5_1CILi1EEES8_S8_EEENS6_IJNS7_ILi128EEENS7_ILi64EEENS7_ILi256EEEEEELi256ENS_12float_e4m3_tEfNS_4arch4Sm90ELb0ELb1ELb0ELb1ELb1ELb1ELb0ELb1ELb0ELb1ELb0ELb0EEENS1_21CollectiveEpilogueFwdINS6_IJSA_SC_SB_EEES9_NS_10bfloat16_tESG_Li256ELb1ELb1ELb0ELb1EEENS1_36VarlenDynamicPersistentTileSchedulerILi128ELi64ELi256ELi128ELb0ELb1ELb1ELb1ELb0ELb1EEEEEEEEEvNT_6ParamsE --------------------------
	.section	.nv.info._ZN7cutlass13device_kernelIN5flash11enable_sm90INS1_16FlashAttnFwdSm90INS1_25CollectiveMainloopFwdSm90ILi2EN4cute5tupleIJNS5_1CILi1EEES8_S8_EEENS6_IJNS7_ILi128EEENS7_ILi64EEENS7_ILi256EEEEEELi256ENS_12float_e4m3_tEfNS_4arch4Sm90ELb0ELb1ELb0ELb1ELb1ELb1ELb0ELb1ELb0ELb1ELb0ELb0EEENS1_21CollectiveEpilogueFwdINS6_IJSA_SC_SB_EEES9_NS_10bfloat16_tESG_Li256ELb1ELb1ELb0ELb1EEENS1_36VarlenDynamicPersistentTileSchedulerILi128ELi64ELi256ELi128ELb0ELb1ELb1ELb1ELb0ELb1EEEEEEEEEvNT_6ParamsE,"",@"SHT_CUDA_INFO"
	.sectionflags	@""
	.align	4


	//----- nvinfo : EIATTR_CUDA_API_VERSION
	.align		4
        /*0000*/ 	.byte	0x04, 0x37
        /*0002*/ 	.short	(.L_226 - .L_225)
.L_225:
        /*0004*/ 	.word	0x00000082


	//----- nvinfo : EIATTR_KPARAM_INFO
	.align		4
.L_226:
        /*0008*/ 	.byte	0x04, 0x17
        /*000a*/ 	.short	(.L_228 - .L_227)
.L_227:
        /*000c*/ 	.word	0x00000000
        /*0010*/ 	.short	0x0000
        /*0012*/ 	.short	0x0070
        /*0014*/ 	.byte	0x00, 0xf0, 0x01, 0x2a


	//----- nvinfo : EIATTR_SPARSE_MMA_MASK
	.align		4
.L_228:
        /*0018*/ 	.byte	0x03, 0x50
        /*001a*/ 	.short	0x0000


	//----- nvinfo : EIATTR_MAXREG_COUNT
	.align		4
        /*001c*/ 	.byte	0x03, 0x1b
        /*001e*/ 	.short	0x00a8


	//----- nvinfo : EIATTR_NUM_BARRIERS
	.align		4
        /*0020*/ 	.byte	0x02, 0x4c
        /*0022*/ 	.byte	0x10
	.zero		1


	//----- nvinfo : EIATTR_EXTERNS
	.align		4
        /*0024*/ 	.byte	0x04, 0x0f
        /*0026*/ 	.short	(.L_230 - .L_229)


	//   ....[0]....
	.align		4
.L_229:
        /*0028*/ 	.word	index@(__assertfail)


	//----- nvinfo : EIATTR_ANNOTATIONS
	.align		4
.L_230:
        /*002c*/ 	.byte	0x04, 0x55
        /*002e*/ 	.short	(.L_232 - .L_231)


	//   ....[0]....
.L_231:
        /* <DEDUP_REMOVED lines=23> */


	//----- nvinfo : EIATTR_MERCURY_ISA_VERSION
	.align		4
.L_232:
        /*0190*/ 	.byte	0x03, 0x5f
        /*0192*/ 	.short	0x0101


	//----- nvinfo : EIATTR_UNUSED_LOAD_BYTE_OFFSET
	.align		4
        /*0194*/ 	.byte	0x04, 0x44
        /*0196*/ 	.short	(.L_234 - .L_233)


	//   ....[0]....
.L_233:
        /*0198*/ 	.word	0x00000aa0
        /*019c*/ 	.word	0x0000fff0


	//   ....[1]....
        /*01a0*/ 	.word	0x0001b140
        /*01a4*/ 	.word	0x0000fff0


	//----- nvinfo : EIATTR_INT_WARP_WIDE_INSTR_OFFSETS
	.align		4
.L_234:
        /*01a8*/ 	.byte	0x04, 0x31
        /*01aa*/ 	.short	(.L_236 - .L_235)


	//   ....[0]....
.L_235:
        /*01ac*/ 	.word	0x00000130


	//   ....[1]....
        /*01b0*/ 	.word	0x00000170


	//   ....[2]....
        /*01b4*/ 	.word	0x000001e0


	//   ....[3]....
        /*01b8*/ 	.word	0x00021810


	//   ....[4]....
        /*01bc*/ 	.word	0x000218a0


	//   ....[5]....
        /*01c0*/ 	.word	0x00024c20


	//   ....[6]....
        /*01c4*/ 	.word	0x00024cb0


	//----- nvinfo : EIATTR_COOP_GROUP_MASK_REGIDS
	.align		4
.L_236:
        /*01c8*/ 	.byte	0x04, 0x29
        /*01ca*/ 	.short	(.L_238 - .L_237)


	//   ....[0]....
.L_237:
        /*01cc*/ 	.word	0xffffffff


	//   ....[1]....
        /*01d0*/ 	.word	0xffffffff


	//   ....[2]....
        /*01d4*/ 	.word	0xffffffff


	//   ....[3]....
        /*01d8*/ 	.word	0xffffffff


	//   ....[4]....
        /*01dc*/ 	.word	0xffffffff


	//   ....[5]....
        /*01e0*/ 	.word	0xffffffff


	//   ....[6]....
        /*01e4*/ 	.word	0xffffffff


	//   ....[7]....
        /*01e8*/ 	.word	0xffffffff


	//   ....[8]....
        /*01ec*/ 	.word	0xffffffff


	//   ....[9]....
        /*01f0*/ 	.word	0xffffffff


	//   ....[10]....
        /*01f4*/ 	.word	0xffffffff


	//   ....[11]....
        /*01f8*/ 	.word	0xffffffff


	//   ....[12]....
        /*01fc*/ 	.word	0xffffffff


	//   ....[13]....
        /*0200*/ 	.word	0xffffffff


	//   ....[14]....
        /*0204*/ 	.word	0xffffffff


	//   ....[15]....
        /*0208*/ 	.word	0xffffffff


	//   ....[16]....
        /*020c*/ 	.word	0xffffffff


	//   ....[17]....
        /*0210*/ 	.word	0xffffffff


	//   ....[18]....
        /*0214*/ 	.word	0xffffffff


	//   ....[19]....
        /*0218*/ 	.word	0xffffffff


	//   ....[20]....
        /*021c*/ 	.word	0xffffffff


	//   ....[21]....
        /*0220*/ 	.word	0xffffffff


	//   ....[22]....
        /*0224*/ 	.word	0xffffffff


	//   ....[23]....
        /*0228*/ 	.word	0xffffffff


	//   ....[24]....
        /*022c*/ 	.word	0xffffffff


	//   ....[25]....
        /*0230*/ 	.word	0xffffffff


	//   ....[26]....
        /*0234*/ 	.word	0xffffffff


	//   ....[27]....
        /*0238*/ 	.word	0xffffffff


	//   ....[28]....
        /*023c*/ 	.word	0xffffffff


	//   ....[29]....
        /*0240*/ 	.word	0xffffffff


	//   ....[30]....
        /*0244*/ 	.word	0xffffffff


	//   ....[31]....
        /*0248*/ 	.word	0xffffffff


	//   ....[32]....
        /*024c*/ 	.word	0xffffffff


	//   ....[33]....
        /*0250*/ 	.word	0xffffffff


	//   ....[34]....
        /*0254*/ 	.word	0xffffffff


	//   ....[35]....
        /*0258*/ 	.word	0xffffffff


	//   ....[36]....
        /*025c*/ 	.word	0xffffffff


	//   ....[37]....
        /*0260*/ 	.word	0xffffffff


	//   ....[38]....
        /*0264*/ 	.word	0xffffffff


	//   ....[39]....
        /*0268*/ 	.word	0xffffffff


	//   ....[40]....
        /*026c*/ 	.word	0xffffffff


	//   ....[41]....
        /*0270*/ 	.word	0xffffffff


	//   ....[42]....
        /*0274*/ 	.word	0xffffffff


	//   ....[43]....
        /*0278*/ 	.word	0xffffffff


	//   ....[44]....
        /*027c*/ 	.word	0xffffffff


	//   ....[45]....
        /*0280*/ 	.word	0xffffffff


	//   ....[46]....
        /*0284*/ 	.word	0xffffffff


	//   ....[47]....
        /*0288*/ 	.word	0xffffffff


	//   ....[48]....
        /*028c*/ 	.word	0xffffffff


	//   ....[49]....
        /*0290*/ 	.word	0xffffffff


	//   ....[50]....
        /*0294*/ 	.word	0xffffffff


	//   ....[51]....
        /*0298*/ 	.word	0xffffffff


	//   ....[52]....
        /*029c*/ 	.word	0xffffffff


	//   ....[53]....
        /*02a0*/ 	.word	0xffffffff


	//   ....[54]....
        /*02a4*/ 	.word	0xffffffff


	//   ....[55]....
        /*02a8*/ 	.word	0xffffffff


	//   ....[56]....
        /*02ac*/ 	.word	0xffffffff


	//   ....[57]....
        /*02b0*/ 	.word	0xffffffff


	//   ....[58]....
        /*02b4*/ 	.word	0xffffffff


	//   ....[59]....
        /*02b8*/ 	.word	0xffffffff


	//   ....[60]....
        /*02bc*/ 	.word	0xffffffff


	//   ....[61]....
        /*02c0*/ 	.word	0xffffffff


	//   ....[62]....
        /*02c4*/ 	.word	0xffffffff


	//   ....[63]....
        /*02c8*/ 	.word	0xffffffff


	//   ....[64]....
        /*02cc*/ 	.word	0xffffffff


	//   ....[65]....
        /*02d0*/ 	.word	0xffffffff


	//   ....[66]....
        /*02d4*/ 	.word	0xffffffff


	//   ....[67]....
        /*02d8*/ 	.word	0xffffffff


	//   ....[68]....
        /*02dc*/ 	.word	0xffffffff


	//   ....[69]....
        /*02e0*/ 	.word	0xffffffff


	//   ....[70]....
        /*02e4*/ 	.word	0xffffffff


	//   ....[71]....
        /*02e8*/ 	.word	0xffffffff


	//   ....[72]....
        /*02ec*/ 	.word	0xffffffff


	//   ....[73]....
        /*02f0*/ 	.word	0xffffffff


	//   ....[74]....
        /*02f4*/ 	.word	0xffffffff


	//   ....[75]....
        /*02f8*/ 	.word	0xffffffff


	//   ....[76]....
        /*02fc*/ 	.word	0xffffffff


	//   ....[77]....
        /*0300*/ 	.word	0xffffffff


	//   ....[78]....
        /*0304*/ 	.word	0xffffffff


	//   ....[79]....
        /*0308*/ 	.word	0xffffffff


	//   ....[80]....
        /*030c*/ 	.word	0xffffffff


	//   ....[81]....
        /*0310*/ 	.word	0xffffffff


	//   ....[82]....
        /*0314*/ 	.word	0xffffffff


	//   ....[83]....
        /*0318*/ 	.word	0xffffffff


	//   ....[84]....
        /*031c*/ 	.word	0xffffffff


	//   ....[85]....
        /*0320*/ 	.word	0xffffffff


	//   ....[86]....
        /*0324*/ 	.word	0xffffffff


	//   ....[87]....
        /*0328*/ 	.word	0xffffffff


	//   ....[88]....
        /*032c*/ 	.word	0xffffffff


	//   ....[89]....
        /*0330*/ 	.word	0xffffffff


	//   ....[90]....
        /*0334*/ 	.word	0xffffffff


	//   ....[91]....
        /*0338*/ 	.word	0xffffffff


	//   ....[92]....
        /*033c*/ 	.word	0xffffffff


	//   ....[93]....
        /*0340*/ 	.word	0xffffffff


	//   ....[94]....
        /*0344*/ 	.word	0xffffffff


	//   ....[95]....
        /*0348*/ 	.word	0xffffffff


	//   ....[96]....
        /*034c*/ 	.word	0xffffffff


	//   ....[97]....
        /*0350*/ 	.word	0xffffffff


	//   ....[98]....
        /*0354*/ 	.word	0xffffffff


	//   ....[99]....
        /*0358*/ 	.word	0xffffffff


	//   ....[100]....
        /*035c*/ 	.word	0xffffffff


	//   ....[101]....
        /*0360*/ 	.word	0xffffffff


	//   ....[102]....
        /*0364*/ 	.word	0xffffffff


	//   ....[103]....
        /*0368*/ 	.word	0xffffffff


	//   ....[104]....
        /*036c*/ 	.word	0xffffffff


	//   ....[105]....
        /*0370*/ 	.word	0xffffffff


	//   ....[106]....
        /*0374*/ 	.word	0xffffffff


	//   ....[107]....
        /*0378*/ 	.word	0xffffffff


	//   ....[108]....
        /*037c*/ 	.word	0xffffffff


	//   ....[109]....
        /*0380*/ 	.word	0xffffffff


	//   ....[110]....
        /*0384*/ 	.word	0xffffffff


	//   ....[111]....
        /*0388*/ 	.word	0xffffffff


	//   ....[112]....
        /*038c*/ 	.word	0xffffffff


	//   ....[113]....
        /*0390*/ 	.word	0xffffffff


	//   ....[114]....
        /*0394*/ 	.word	0xffffffff


	//   ....[115]....
        /*0398*/ 	.word	0xffffffff


	//   ....[116]....
        /*039c*/ 	.word	0xffffffff


	//   ....[117]....
        /*03a0*/ 	.word	0xffffffff


	//   ....[118]....
        /*03a4*/ 	.word	0xffffffff


	//   ....[119]....
        /*03a8*/ 	.word	0xffffffff


	//   ....[120]....
        /*03ac*/ 	.word	0xffffffff


	//   ....[121]....
        /*03b0*/ 	.word	0xffffffff


	//   ....[122]....
        /*03b4*/ 	.word	0xffffffff


	//   ....[123]....
        /*03b8*/ 	.word	0xffffffff


	//   ....[124]....
        /*03bc*/ 	.word	0xffffffff


	//   ....[125]....
        /*03c0*/ 	.word	0xffffffff


	//   ....[126]....
        /*03c4*/ 	.word	0xffffffff


	//   ....[127]....
        /*03c8*/ 	.word	0xffffffff


	//   ....[128]....
        /*03cc*/ 	.word	0xffffffff


	//   ....[129]....
        /*03d0*/ 	.word	0xffffffff


	//   ....[130]....
        /*03d4*/ 	.word	0xffffffff


	//   ....[131]....
        /*03d8*/ 	.word	0xffffffff


	//   ....[132]....
        /*03dc*/ 	.word	0xffffffff


	//   ....[133]....
        /*03e0*/ 	.word	0xffffffff


	//   ....[134]....
        /*03e4*/ 	.word	0xffffffff


	//   ....[135]....
        /*03e8*/ 	.word	0xffffffff


	//   ....[136]....
        /*03ec*/ 	.word	0xffffffff


	//   ....[137]....
        /*03f0*/ 	.word	0xffffffff


	//   ....[138]....
        /*03f4*/ 	.word	0xffffffff


	//   ....[139]....
        /*03f8*/ 	.word	0xffffffff


	//   ....[140]....
        /*03fc*/ 	.word	0xffffffff


	//   ....[141]....
        /*0400*/ 	.word	0xffffffff


	//   ....[142]....
        /*0404*/ 	.word	0xffffffff


	//   ....[143]....
        /*0408*/ 	.word	0xffffffff


	//   ....[144]....
        /*040c*/ 	.word	0xffffffff


	//   ....[145]....
        /*0410*/ 	.word	0xffffffff


	//   ....[146]....
        /*0414*/ 	.word	0xffffffff


	//   ....[147]....
        /*0418*/ 	.word	0xffffffff


	//   ....[148]....
        /*041c*/ 	.word	0xffffffff


	//   ....[149]....
        /*0420*/ 	.word	0xffffffff


	//   ....[150]....
        /*0424*/ 	.word	0xffffffff


	//   ....[151]....
        /*0428*/ 	.word	0xffffffff


	//   ....[152]....
        /*042c*/ 	.word	0xffffffff


	//   ....[153]....
        /*0430*/ 	.word	0xffffffff


	//   ....[154]....
        /*0434*/ 	.word	0xffffffff


	//   ....[155]....
        /*0438*/ 	.word	0xffffffff


	//   ....[156]....
        /*043c*/ 	.word	0xffffffff


	//   ....[157]....
        /*0440*/ 	.word	0xffffffff


	//   ....[158]....
        /*0444*/ 	.word	0xffffffff


	//   ....[159]....
        /*0448*/ 	.word	0xffffffff


	//   ....[160]....
        /*044c*/ 	.word	0xffffffff


	//   ....[161]....
        /*0450*/ 	.word	0xffffffff


	//   ....[162]....
        /*0454*/ 	.word	0xffffffff


	//   ....[163]....
        /*0458*/ 	.word	0xffffffff


	//   ....[164]....
        /*045c*/ 	.word	0xffffffff


	//   ....[165]....
        /*0460*/ 	.word	0xffffffff


	//   ....[166]....
        /*0464*/ 	.word	0xffffffff


	//   ....[167]....
        /*0468*/ 	.word	0xffffffff


	//   ....[168]....
        /*046c*/ 	.word	0xffffffff


	//   ....[169]....
        /*0470*/ 	.word	0xffffffff


	//   ....[170]....
        /*0474*/ 	.word	0xffffffff


	//   ....[171]....
        /*0478*/ 	.word	0xffffffff


	//   ....[172]....
        /*047c*/ 	.word	0xffffffff


	//   ....[173]....
        /*0480*/ 	.word	0xffffffff


	//   ....[174]....
        /*0484*/ 	.word	0xffffffff


	//   ....[175]....
        /*0488*/ 	.word	0xffffffff


	//   ....[176]....
        /*048c*/ 	.word	0xffffffff


	//   ....[177]....
        /*0490*/ 	.word	0xffffffff


	//   ....[178]....
        /*0494*/ 	.word	0xffffffff


	//   ....[179]....
        /*0498*/ 	.word	0xffffffff


	//   ....[180]....
        /*049c*/ 	.word	0xffffffff


	//   ....[181]....
        /*04a0*/ 	.word	0xffffffff


	//   ....[182]....
        /*04a4*/ 	.word	0xffffffff


	//   ....[183]....
        /*04a8*/ 	.word	0xffffffff


	//   ....[184]....
        /*04ac*/ 	.word	0xffffffff


	//   ....[185]....
        /*04b0*/ 	.word	0xffffffff


	//   ....[186]....
        /*04b4*/ 	.word	0xffffffff


	//   ....[187]....
        /*04b8*/ 	.word	0xffffffff


	//   ....[188]....
        /*04bc*/ 	.word	0xffffffff


	//   ....[189]....
        /*04c0*/ 	.word	0xffffffff


	//   ....[190]....
        /*04c4*/ 	.word	0xffffffff


	//   ....[191]....
        /*04c8*/ 	.word	0xffffffff


	//   ....[192]....
        /*04cc*/ 	.word	0xffffffff


	//   ....[193]....
        /*04d0*/ 	.word	0xffffffff


	//   ....[194]....
        /*04d4*/ 	.word	0xffffffff


	//   ....[195]....
        /*04d8*/ 	.word	0xffffffff


	//   ....[196]....
        /*04dc*/ 	.word	0xffffffff


	//   ....[197]....
        /*04e0*/ 	.word	0xffffffff


	//   ....[198]....
        /*04e4*/ 	.word	0xffffffff


	//   ....[199]....
        /*04e8*/ 	.word	0xffffffff


	//   ....[200]....
        /*04ec*/ 	.word	0xffffffff


	//   ....[201]....
        /*04f0*/ 	.word	0xffffffff


	//   ....[202]....
        /*04f4*/ 	.word	0xffffffff


	//   ....[203]....
        /*04f8*/ 	.word	0xffffffff


	//   ....[204]....
        /*04fc*/ 	.word	0xffffffff


	//   ....[205]....
        /*0500*/ 	.word	0xffffffff


	//   ....[206]....
        /*0504*/ 	.word	0xffffffff


	//   ....[207]....
        /*0508*/ 	.word	0xffffffff


	//   ....[208]....
        /*050c*/ 	.word	0xffffffff


	//   ....[209]....
        /*0510*/ 	.word	0xffffffff


	//   ....[210]....
        /*0514*/ 	.word	0xffffffff


	//   ....[211]....
        /*0518*/ 	.word	0xffffffff


	//   ....[212]....
        /*051c*/ 	.word	0xffffffff


	//   ....[213]....
        /*0520*/ 	.word	0xffffffff


	//   ....[214]....
        /*0524*/ 	.word	0xffffffff


	//   ....[215]....
        /*0528*/ 	.word	0xffffffff


	//   ....[216]....
        /*052c*/ 	.word	0xffffffff


	//   ....[217]....
        /*0530*/ 	.word	0xffffffff


	//   ....[218]....
        /*0534*/ 	.word	0xffffffff


	//   ....[219]....
        /*0538*/ 	.word	0xffffffff


	//   ....[220]....
        /*053c*/ 	.word	0xffffffff


	//   ....[221]....
        /*0540*/ 	.word	0xffffffff


	//   ....[222]....
        /*0544*/ 	.word	0xffffffff


	//   ....[223]....
        /*0548*/ 	.word	0xffffffff


	//   ....[224]....
        /*054c*/ 	.word	0xffffffff


	//   ....[225]....
        /*0550*/ 	.word	0xffffffff


	//   ....[226]....
        /*0554*/ 	.word	0xffffffff


	//   ....[227]....
        /*0558*/ 	.word	0xffffffff


	//   ....[228]....
        /*055c*/ 	.word	0xffffffff


	//   ....[229]....
        /*0560*/ 	.word	0xffffffff


	//   ....[230]....
        /*0564*/ 	.word	0xffffffff


	//   ....[231]....
        /*0568*/ 	.word	0xffffffff


	//   ....[232]....
        /*056c*/ 	.word	0xffffffff


	//   ....[233]....
        /*0570*/ 	.word	0xffffffff


	//   ....[234]....
        /*0574*/ 	.word	0xffffffff


	//   ....[235]....
        /*0578*/ 	.word	0xffffffff


	//   ....[236]....
        /*057c*/ 	.word	0xffffffff


	//   ....[237]....
        /*0580*/ 	.word	0xffffffff


	//   ....[238]....
        /*0584*/ 	.word	0xffffffff


	//   ....[239]....
        /*0588*/ 	.word	0xffffffff


	//   ....[240]....
        /*058c*/ 	.word	0xffffffff


	//   ....[241]....
        /*0590*/ 	.word	0xffffffff


	//   ....[242]....
        /*0594*/ 	.word	0xffffffff


	//   ....[243]....
        /*0598*/ 	.word	0xffffffff


	//   ....[244]....
        /*059c*/ 	.word	0xffffffff


	//   ....[245]....
        /*05a0*/ 	.word	0xffffffff


	//   ....[246]....
        /*05a4*/ 	.word	0xffffffff


	//   ....[247]....
        /*05a8*/ 	.word	0xffffffff


	//   ....[248]....
        /*05ac*/ 	.word	0xffffffff


	//   ....[249]....
        /*05b0*/ 	.word	0x0500000f


	//   ....[250]....
        /*05b4*/ 	.word	0x0500000f


	//   ....[251]....
        /*05b8*/ 	.word	0x0500000f


	//   ....[252]....
        /*05bc*/ 	.word	0x0500000f


	//   ....[253]....
        /*05c0*/ 	.word	0x0500000f


	//   ....[254]....
        /*05c4*/ 	.word	0x0500000f


	//   ....[255]....
        /*05c8*/ 	.word	0x0500000f


	//   ....[0]....
        /*05cc*/ 	.word	0x0500000f


	//   ....[1]....
        /*05d0*/ 	.word	0x0500000f


	//   ....[2]....
        /*05d4*/ 	.word	0x0500000f


	//   ....[3]....
        /*05d8*/ 	.word	0x0500000f


	//   ....[4]....
        /*05dc*/ 	.word	0x0500000f


	//   ....[5]....
        /*05e0*/ 	.word	0x0500000f


	//   ....[6]....
        /*05e4*/ 	.word	0x0500000f


	//   ....[7]....
        /*05e8*/ 	.word	0x0500000f


	//   ....[8]....
        /*05ec*/ 	.word	0x0500000f


	//   ....[9]....
        /*05f0*/ 	.word	0x0500000f


	//   ....[10]....
        /*05f4*/ 	.word	0x0500000f


	//   ....[11]....
        /*05f8*/ 	.word	0x0500000f


	//   ....[12]....
        /*05fc*/ 	.word	0x0500000f


	//   ....[13]....
        /*0600*/ 	.word	0x0500000f


	//   ....[14]....
        /*0604*/ 	.word	0x0500000f


	//   ....[15]....
        /*0608*/ 	.word	0x0500000f


	//   ....[16]....
        /*060c*/ 	.word	0x0500000f


	//   ....[17]....
        /*0610*/ 	.word	0x0500000f


	//   ....[18]....
        /*0614*/ 	.word	0x0500000f


	//   ....[19]....
        /*0618*/ 	.word	0x0500000f


	//   ....[20]....
        /*061c*/ 	.word	0x0500000f


	//   ....[21]....
        /*0620*/ 	.word	0x0500000f


	//   ....[22]....
        /*0624*/ 	.word	0x0500000f


	//   ....[23]....
        /*0628*/ 	.word	0x0500000f


	//   ....[24]....
        /*062c*/ 	.word	0x0500000f


	//   ....[25]....
        /*0630*/ 	.word	0x0500000f


	//   ....[26]....
        /*0634*/ 	.word	0x0500000f


	//   ....[27]....
        /*0638*/ 	.word	0x0500000f


	//   ....[28]....
        /*063c*/ 	.word	0x0500000f


	//   ....[29]....
        /*0640*/ 	.word	0x0500000f


	//   ....[30]....
        /*0644*/ 	.word	0x0500000f


	//   ....[31]....
        /*0648*/ 	.word	0x0500000f


	//   ....[32]....
        /*064c*/ 	.word	0x0500000f


	//   ....[33]....
        /*0650*/ 	.word	0x0500000f


	//   ....[34]....
        /*0654*/ 	.word	0x0500000f


	//   ....[35]....
        /*0658*/ 	.word	0x0500000f


	//   ....[36]....
        /*065c*/ 	.word	0x0500000f


	//   ....[37]....
        /*0660*/ 	.word	0x0500000f


	//   ....[38]....
        /*0664*/ 	.word	0x0500000f


	//   ....[39]....
        /*0668*/ 	.word	0x0500000f


	//   ....[40]....
        /*066c*/ 	.word	0x0500000f


	//   ....[41]....
        /*0670*/ 	.word	0x0500000f


	//   ....[42]....
        /*0674*/ 	.word	0x0500000f


	//   ....[43]....
        /*0678*/ 	.word	0x0500000f


	//   ....[44]....
        /*067c*/ 	.word	0x0500000f


	//   ....[45]....
        /*0680*/ 	.word	0x0500000f


	//   ....[46]....
        /*0684*/ 	.word	0x0500000f


	//   ....[47]....
        /*0688*/ 	.word	0x0500000f


	//   ....[48]....
        /*068c*/ 	.word	0x0500000f


	//   ....[49]....
        /*0690*/ 	.word	0x0500000f


	//   ....[50]....
        /*0694*/ 	.word	0x0500000f


	//   ....[51]....
        /*0698*/ 	.word	0x0500000f


	//   ....[52]....
        /*069c*/ 	.word	0x0500000f


	//   ....[53]....
        /*06a0*/ 	.word	0x0500000f


	//   ....[54]....
        /*06a4*/ 	.word	0x0500000f


	//   ....[55]....
        /*06a8*/ 	.word	0x0500000f


	//   ....[56]....
        /*06ac*/ 	.word	0x0500000f


	//   ....[57]....
        /*06b0*/ 	.word	0x0500000f


	//   ....[58]....
        /*06b4*/ 	.word	0x0500000f


	//   ....[59]....
        /*06b8*/ 	.word	0x0500000f


	//   ....[60]....
        /*06bc*/ 	.word	0x0500000f


	//   ....[61]....
        /*06c0*/ 	.word	0x0500000f


	//   ....[62]....
        /*06c4*/ 	.word	0x0500000f


	//   ....[63]....
        /*06c8*/ 	.word	0x0500000f


	//   ....[64]....
        /*06cc*/ 	.word	0x0500000f


	//   ....[65]....
        /*06d0*/ 	.word	0x0500000f


	//   ....[66]....
        /*06d4*/ 	.word	0x0500000f


	//   ....[67]....
        /*06d8*/ 	.word	0x0500000f


	//   ....[68]....
        /*06dc*/ 	.word	0x0500000f


	//   ....[69]....
        /*06e0*/ 	.word	0x0500000f


	//   ....[70]....
        /*06e4*/ 	.word	0x0500000f


	//   ....[71]....
        /*06e8*/ 	.word	0x0500000f


	//   ....[72]....
        /*06ec*/ 	.word	0x0500000f


	//   ....[73]....
        /*06f0*/ 	.word	0x0500000f


	//   ....[74]....
        /*06f4*/ 	.word	0x0500000f


	//   ....[75]....
        /*06f8*/ 	.word	0x0500000f


	//   ....[76]....
        /*06fc*/ 	.word	0x0500000f


	//   ....[77]....
        /*0700*/ 	.word	0x0500000f


	//   ....[78]....
        /*0704*/ 	.word	0x0500000f


	//   ....[79]....
        /*0708*/ 	.word	0x0500000f


	//   ....[80]....
        /*070c*/ 	.word	0x0500000f


	//   ....[81]....
        /*0710*/ 	.word	0x0500000f


	//   ....[82]....
        /*0714*/ 	.word	0x0500000f


	//   ....[83]....
        /*0718*/ 	.word	0x0500000f


	//   ....[84]....
        /*071c*/ 	.word	0x0500000f


	//   ....[85]....
        /*0720*/ 	.word	0x0500000f


	//   ....[86]....
        /*0724*/ 	.word	0x0500000f


	//   ....[87]....
        /*0728*/ 	.word	0x0500000f


	//   ....[88]....
        /*072c*/ 	.word	0x0500000f


	//   ....[89]....
        /*0730*/ 	.word	0x0500000f


	//   ....[90]....
        /*0734*/ 	.word	0x0500000f


	//   ....[91]....
        /*0738*/ 	.word	0x0500000f


	//   ....[92]....
        /*073c*/ 	.word	0x0500000f


	//   ....[93]....
        /*0740*/ 	.word	0x0500000f


	//   ....[94]....
        /*0744*/ 	.word	0x0500000f


	//   ....[95]....
        /*0748*/ 	.word	0x0500000f


	//   ....[96]....
        /*074c*/ 	.word	0x0500000f


	//   ....[97]....
        /*0750*/ 	.word	0x0500000f


	//   ....[98]....
        /*0754*/ 	.word	0x0500000f


	//   ....[99]....
        /*0758*/ 	.word	0x0500000f


	//   ....[100]....
        /*075c*/ 	.word	0x0500000f


	//   ....[101]....
        /*0760*/ 	.word	0x0500000f


	//   ....[102]....
        /*0764*/ 	.word	0x0500000f


	//   ....[103]....
        /*0768*/ 	.word	0x0500000f


	//   ....[104]....
        /*076c*/ 	.word	0x0500000f


	//   ....[105]....
        /*0770*/ 	.word	0x0500000f


	//   ....[106]....
        /*0774*/ 	.word	0x0500000f


	//   ....[107]....
        /*0778*/ 	.word	0x0500000f


	//   ....[108]....
        /*077c*/ 	.word	0x0500000f


	//   ....[109]....
        /*0780*/ 	.word	0x0500000f


	//   ....[110]....
        /*0784*/ 	.word	0x0500000f


	//   ....[111]....
        /*0788*/ 	.word	0x0500000f


	//   ....[112]....
        /*078c*/ 	.word	0x0500000f


	//   ....[113]....
        /*0790*/ 	.word	0x0500000f


	//   ....[114]....
        /*0794*/ 	.word	0x0500000f


	//   ....[115]....
        /*0798*/ 	.word	0x0500000f


	//   ....[116]....
        /*079c*/ 	.word	0x0500000f


	//   ....[117]....
        /*07a0*/ 	.word	0x0500000f


	//   ....[118]....
        /*07a4*/ 	.word	0x0500000f


	//   ....[119]....
        /*07a8*/ 	.word	0x0500000f


	//   ....[120]....
        /*07ac*/ 	.word	0x0500000f


	//   ....[121]....
        /*07b0*/ 	.word	0x0500000f


	//   ....[122]....
        /*07b4*/ 	.word	0x0500000f


	//   ....[123]....
        /*07b8*/ 	.word	0x0500000f


	//   ....[124]....
        /*07bc*/ 	.word	0x0500000f


	//   ....[125]....
        /*07c0*/ 	.word	0x0500000f


	//   ....[126]....
        /*07c4*/ 	.word	0x0500000f


	//   ....[127]....
        /*07c8*/ 	.word	0x0500000f


	//   ....[128]....
        /*07cc*/ 	.word	0x0500000f


	//   ....[129]....
        /*07d0*/ 	.word	0x0500000f


	//   ....[130]....
        /*07d4*/ 	.word	0x0500000f


	//   ....[131]....
        /*07d8*/ 	.word	0x0500000f


	//   ....[132]....
        /*07dc*/ 	.word	0x0500000f


	//   ....[133]....
        /*07e0*/ 	.word	0x0500000f


	//   ....[134]....
        /*07e4*/ 	.word	0x0500000f


	//   ....[135]....
        /*07e8*/ 	.word	0x0500000f


	//   ....[136]....
        /*07ec*/ 	.word	0x0500000f


	//   ....[137]....
        /*07f0*/ 	.word	0x0500000f


	//   ....[138]....
        /*07f4*/ 	.word	0x0500000f


	//   ....[139]....
        /*07f8*/ 	.word	0x0500000f


	//   ....[140]....
        /*07fc*/ 	.word	0x0500000f


	//   ....[141]....
        /*0800*/ 	.word	0x0500000f


	//   ....[142]....
        /*0804*/ 	.word	0x0500000f


	//   ....[143]....
        /*0808*/ 	.word	0x0500000f


	//   ....[144]....
        /*080c*/ 	.word	0x0500000f


	//   ....[145]....
        /*0810*/ 	.word	0x0500000f


	//   ....[146]....
        /*0814*/ 	.word	0x0500000f


	//   ....[147]....
        /*0818*/ 	.word	0x0500000f


	//   ....[148]....
        /*081c*/ 	.word	0x0500000f


	//   ....[149]....
        /*0820*/ 	.word	0x0500000f


	//   ....[150]....
        /*0824*/ 	.word	0x0500000f


	//   ....[151]....
        /*0828*/ 	.word	0x0500000f


	//   ....[152]....
        /*082c*/ 	.word	0x0500000f


	//   ....[153]....
        /*0830*/ 	.word	0x0500000f


	//   ....[154]....
        /*0834*/ 	.word	0x0500000f


	//   ....[155]....
        /*0838*/ 	.word	0x0500000f


	//   ....[156]....
        /*083c*/ 	.word	0x0500000f


	//   ....[157]....
        /*0840*/ 	.word	0x0500000f


	//   ....[158]....
        /*0844*/ 	.word	0x0500000f


	//   ....[159]....
        /*0848*/ 	.word	0x0500000f


	//   ....[160]....
        /*084c*/ 	.word	0x0500000f


	//   ....[161]....
        /*0850*/ 	.word	0x0500000f


	//   ....[162]....
        /*0854*/ 	.word	0x0500000f


	//   ....[163]....
        /*0858*/ 	.word	0x0500000f


	//   ....[164]....
        /*085c*/ 	.word	0x0500000f


	//   ....[165]....
        /*0860*/ 	.word	0x0500000f


	//   ....[166]....
        /*0864*/ 	.word	0x0500000f


	//   ....[167]....
        /*0868*/ 	.word	0x0500000f


	//   ....[168]....
        /*086c*/ 	.word	0x0500000f


	//   ....[169]....
        /*0870*/ 	.word	0x0500000f


	//   ....[170]....
        /*0874*/ 	.word	0x0500000f


	//   ....[171]....
        /*0878*/ 	.word	0x0500000f


	//   ....[172]....
        /*087c*/ 	.word	0x0500000f


	//   ....[173]....
        /*0880*/ 	.word	0x0500000f


	//   ....[174]....
        /*0884*/ 	.word	0x0500000f


	//   ....[175]....
        /*0888*/ 	.word	0x0500000f


	//   ....[176]....
        /*088c*/ 	.word	0x0500000f


	//   ....[177]....
        /*0890*/ 	.word	0x0500000f


	//----- nvinfo : EIATTR_COOP_GROUP_INSTR_OFFSETS
	.align		4
.L_238:
        /*0894*/ 	.byte	0x04, 0x28
        /*0896*/ 	.short	(.L_240 - .L_239)


	//   ....[0]....
.L_239:
        /*0898*/ 	.word	0x00000070


	//   ....[1]....
        /*089c*/ 	.word	0x00000140


	//   ....[2]....
        /*08a0*/ 	.word	0x00000190


	//   ....[3]....
        /*08a4*/ 	.word	0x000003c0


	//   ....[4]....
        /*08a8*/ 	.word	0x00000520


	//   ....[5]....
        /*08ac*/ 	.word	0x00000640


	//   ....[6]....
        /*08b0*/ 	.word	0x000007a0


	//   ....[7]....
        /*08b4*/ 	.word	0x00002c70


	//   ....[8]....
        /*08b8*/ 	.word	0x00002c80


	//   ....[9]....
        /*08bc*/ 	.word	0x00003b30


	//   ....[10]....
        /*08c0*/ 	.word	0x00003b40


	//   ....[11]....
        /*08c4*/ 	.word	0x00004cf0


	//   ....[12]....
        /*08c8*/ 	.word	0x00004d00


	//   ....[13]....
        /*08cc*/ 	.word	0x00005c20


	//   ....[14]....
        /*08d0*/ 	.word	0x00005c30


	//   ....[15]....
        /*08d4*/ 	.word	0x00006dd0


	//   ....[16]....
        /*08d8*/ 	.word	0x00006de0


	//   ....[17]....
        /*08dc*/ 	.word	0x00006ef0


	//   ....[18]....
        /*08e0*/ 	.word	0x00006f00


	//   ....[19]....
        /*08e4*/ 	.word	0x00007270


	//   ....[20]....
        /*08e8*/ 	.word	0x00007290


	//   ....[21]....
        /*08ec*/ 	.word	0x00007380


	//   ....[22]....
        /*08f0*/ 	.word	0x000073a0


	//   ....[23]....
        /*08f4*/ 	.word	0x000081a0


	//   ....[24]....
        /*08f8*/ 	.word	0x00008890


	//   ....[25]....
        /*08fc*/ 	.word	0x000088a0


	//   ....[26]....
        /*0900*/ 	.word	0x000088b0


	//   ....[27]....
        /*0904*/ 	.word	0x000088c0


	//   ....[28]....
        /*0908*/ 	.word	0x00008ac0


	//   ....[29]....
        /*090c*/ 	.word	0x00008ad0


	//   ....[30]....
        /*0910*/ 	.word	0x00008ae0


	//   ....[31]....
        /*0914*/ 	.word	0x00008af0


	//   ....[32]....
        /*0918*/ 	.word	0x00008cd0


	//   ....[33]....
        /*091c*/ 	.word	0x00008ce0


	//   ....[34]....
        /*0920*/ 	.word	0x00008cf0


	//   ....[35]....
        /*0924*/ 	.word	0x00008d00


	//   ....[36]....
        /*0928*/ 	.word	0x00008f00


	//   ....[37]....
        /*092c*/ 	.word	0x00008f10


	//   ....[38]....
        /*0930*/ 	.word	0x00008f20


	//   ....[39]....
        /*0934*/ 	.word	0x00008f30


	//   ....[40]....
        /*0938*/ 	.word	0x0000d1f0


	//   ....[41]....
        /*093c*/ 	.word	0x0000d210


	//   ....[42]....
        /*0940*/ 	.word	0x0000d220


	//   ....[43]....
        /*0944*/ 	.word	0x0000d230


	//   ....[44]....
        /*0948*/ 	.word	0x0000d320


	//   ....[45]....
        /*094c*/ 	.word	0x0000d340


	//   ....[46]....
        /*0950*/ 	.word	0x0000d350


	//   ....[47]....
        /*0954*/ 	.word	0x0000d360


	//   ....[48]....
        /*0958*/ 	.word	0x0000d540


	//   ....[49]....
        /*095c*/ 	.word	0x0000d560


	//   ....[50]....
        /*0960*/ 	.word	0x0000d580


	//   ....[51]....
        /*0964*/ 	.word	0x0000d590


	//   ....[52]....
        /*0968*/ 	.word	0x0000d660


	//   ....[53]....
        /*096c*/ 	.word	0x0000d690


	//   ....[54]....
        /*0970*/ 	.word	0x0000d6a0


	//   ....[55]....
        /*0974*/ 	.word	0x0000d6b0


	//   ....[56]....
        /*0978*/ 	.word	0x00012180


	//   ....[57]....
        /*097c*/ 	.word	0x000123d0


	//   ....[58]....
        /*0980*/ 	.word	0x00012cb0


	//   ....[59]....
        /*0984*/ 	.word	0x00012dc0


	//   ....[60]....
        /*0988*/ 	.word	0x00013190


	//   ....[61]....
        /*098c*/ 	.word	0x00013210


	//   ....[62]....
        /*0990*/ 	.word	0x00014370


	//   ....[63]....
        /*0994*/ 	.word	0x00014590


	//   ....[64]....
        /*0998*/ 	.word	0x00014c40


	//   ....[65]....
        /*099c*/ 	.word	0x00014c60


	//   ....[66]....
        /*09a0*/ 	.word	0x00015360


	//   ....[67]....
        /*09a4*/ 	.word	0x00015530


	//   ....[68]....
        /*09a8*/ 	.word	0x00016c40


	//   ....[69]....
        /*09ac*/ 	.word	0x00016c60


	//   ....[70]....
        /*09b0*/ 	.word	0x000170c0


	//   ....[71]....
        /*09b4*/ 	.word	0x00017290


	//   ....[72]....
        /*09b8*/ 	.word	0x00018660


	//   ....[73]....
        /*09bc*/ 	.word	0x00018890


	//   ....[74]....
        /*09c0*/ 	.word	0x00018f30


	//   ....[75]....
        /*09c4*/ 	.word	0x00018fa0


	//   ....[76]....
        /*09c8*/ 	.word	0x000195c0


	//   ....[77]....
        /*09cc*/ 	.word	0x00019790


	//   ....[78]....
        /*09d0*/ 	.word	0x0001a6a0


	//   ....[79]....
        /*09d4*/ 	.word	0x0001a6c0


	//   ....[80]....
        /*09d8*/ 	.word	0x0001a740


	//   ....[81]....
        /*09dc*/ 	.word	0x0001a750


	//   ....[82]....
        /*09e0*/ 	.word	0x0001bc80


	//   ....[83]....
        /*09e4*/ 	.word	0x0001bcb0


	//   ....[84]....
        /*09e8*/ 	.word	0x0001bce0


	//   ....[85]....
        /*09ec*/ 	.word	0x0001bd20


	//   ....[86]....
        /*09f0*/ 	.word	0x0001bd60


	//   ....[87]....
        /*09f4*/ 	.word	0x0001bd90


	//   ....[88]....
        /*09f8*/ 	.word	0x0001bdc0


	//   ....[89]....
        /*09fc*/ 	.word	0x0001bdf0


	//   ....[90]....
        /*0a00*/ 	.word	0x0001be20


	//   ....[91]....
        /*0a04*/ 	.word	0x0001be50


	//   ....[92]....
        /*0a08*/ 	.word	0x0001be80


	//   ....[93]....
        /*0a0c*/ 	.word	0x0001beb0


	//   ....[94]....
        /*0a10*/ 	.word	0x0001bee0


	//   ....[95]....
        /*0a14*/ 	.word	0x0001bf10


	//   ....[96]....
        /*0a18*/ 	.word	0x0001bf40


	//   ....[97]....
        /*0a1c*/ 	.word	0x0001bf70


	//   ....[98]....
        /*0a20*/ 	.word	0x0001bfa0


	//   ....[99]....
        /*0a24*/ 	.word	0x0001bfd0


	//   ....[100]....
        /*0a28*/ 	.word	0x0001c000


	//   ....[101]....
        /*0a2c*/ 	.word	0x0001c030


	//   ....[102]....
        /*0a30*/ 	.word	0x0001c060


	//   ....[103]....
        /*0a34*/ 	.word	0x0001c090


	//   ....[104]....
        /*0a38*/ 	.word	0x0001c0c0


	//   ....[105]....
        /*0a3c*/ 	.word	0x0001c0f0


	//   ....[106]....
        /*0a40*/ 	.word	0x0001c120


	//   ....[107]....
        /*0a44*/ 	.word	0x0001c150


	//   ....[108]....
        /*0a48*/ 	.word	0x0001c180


	//   ....[109]....
        /*0a4c*/ 	.word	0x0001c1b0


	//   ....[110]....
        /*0a50*/ 	.word	0x0001c1e0


	//   ....[111]....
        /*0a54*/ 	.word	0x0001c210


	//   ....[112]....
        /*0a58*/ 	.word	0x0001c240


	//   ....[113]....
        /*0a5c*/ 	.word	0x0001c270


	//   ....[114]....
        /*0a60*/ 	.word	0x0001c2a0


	//   ....[115]....
        /*0a64*/ 	.word	0x0001c2d0


	//   ....[116]....
        /*0a68*/ 	.word	0x0001c300


	//   ....[117]....
        /*0a6c*/ 	.word	0x0001c330


	//   ....[118]....
        /*0a70*/ 	.word	0x0001c360


	//   ....[119]....
        /*0a74*/ 	.word	0x0001c390


	//   ....[120]....
        /*0a78*/ 	.word	0x0001c3b0


	//   ....[121]....
        /*0a7c*/ 	.word	0x0001c3c0


	//   ....[122]....
        /*0a80*/ 	.word	0x0001c3d0


	//   ....[123]....
        /*0a84*/ 	.word	0x0001c3e0


	//   ....[124]....
        /*0a88*/ 	.word	0x0001c3f0


	//   ....[125]....
        /*0a8c*/ 	.word	0x0001c400


	//   ....[126]....
        /*0a90*/ 	.word	0x0001c410


	//   ....[127]....
        /*0a94*/ 	.word	0x0001c420


	//   ....[128]....
        /*0a98*/ 	.word	0x0001c430


	//   ....[129]....
        /*0a9c*/ 	.word	0x0001c450


	//   ....[130]....
        /*0aa0*/ 	.word	0x0001c470


	//   ....[131]....
        /*0aa4*/ 	.word	0x0001c480


	//   ....[132]....
        /*0aa8*/ 	.word	0x0001c4b0


	//   ....[133]....
        /*0aac*/ 	.word	0x0001c4e0


	//   ....[134]....
        /*0ab0*/ 	.word	0x0001c500


	//   ....[135]....
        /*0ab4*/ 	.word	0x0001c530


	//   ....[136]....
        /*0ab8*/ 	.word	0x0001c560


	//   ....[137]....
        /*0abc*/ 	.word	0x0001c570


	//   ....[138]....
        /*0ac0*/ 	.word	0x0001c580


	//   ....[139]....
        /*0ac4*/ 	.word	0x0001c5b0


	//   ....[140]....
        /*0ac8*/ 	.word	0x0001c5e0


	//   ....[141]....
        /*0acc*/ 	.word	0x0001c610


	//   ....[142]....
        /*0ad0*/ 	.word	0x0001c640


	//   ....[143]....
        /*0ad4*/ 	.word	0x0001c650


	//   ....[144]....
        /*0ad8*/ 	.word	0x0001c670


	//   ....[145]....
        /*0adc*/ 	.word	0x0001c6a0


	//   ....[146]....
        /*0ae0*/ 	.word	0x0001cde0


	//   ....[147]....
        /*0ae4*/ 	.word	0x0001ce40


	//   ....[148]....
        /*0ae8*/ 	.word	0x0001ce70


	//   ....[149]....
        /*0aec*/ 	.word	0x0001cea0


	//   ....[150]....
        /*0af0*/ 	.word	0x0001d710


	//   ....[151]....
        /*0af4*/ 	.word	0x0001d770


	//   ....[152]....
        /*0af8*/ 	.word	0x0001d8b0


	//   ....[153]....
        /*0afc*/ 	.word	0x0001d8d0


	//   ....[154]....
        /*0b00*/ 	.word	0x0001da10


	//   ....[155]....
        /*0b04*/ 	.word	0x0001da30


	//   ....[156]....
        /*0b08*/ 	.word	0x0001db80


	//   ....[157]....
        /*0b0c*/ 	.word	0x0001dba0


	//   ....[158]....
        /*0b10*/ 	.word	0x0001e410


	//   ....[159]....
        /*0b14*/ 	.word	0x0001e420


	//   ....[160]....
        /*0b18*/ 	.word	0x0001e5b0


	//   ....[161]....
        /*0b1c*/ 	.word	0x0001e5c0


	//   ....[162]....
        /*0b20*/ 	.word	0x0001e750


	//   ....[163]....
        /*0b24*/ 	.word	0x0001e760


	//   ....[164]....
        /*0b28*/ 	.word	0x0001e8f0


	//   ....[165]....
        /*0b2c*/ 	.word	0x0001e900


	//   ....[166]....
        /*0b30*/ 	.word	0x0001eae0


	//   ....[167]....
        /*0b34*/ 	.word	0x0001ec90


	//   ....[168]....
        /*0b38*/ 	.word	0x0001ecc0


	//   ....[169]....
        /*0b3c*/ 	.word	0x0001ecf0


	//   ....[170]....
        /*0b40*/ 	.word	0x0001ed20


	//   ....[171]....
        /*0b44*/ 	.word	0x0001ed50


	//   ....[172]....
        /*0b48*/ 	.word	0x0001ed80


	//   ....[173]....
        /*0b4c*/ 	.word	0x0001eef0


	//   ....[174]....
        /*0b50*/ 	.word	0x0001ef20


	//   ....[175]....
        /*0b54*/ 	.word	0x0001ef50


	//   ....[176]....
        /*0b58*/ 	.word	0x0001ef80


	//   ....[177]....
        /*0b5c*/ 	.word	0x0001efb0


	//   ....[178]....
        /*0b60*/ 	.word	0x0001efe0


	//   ....[179]....
        /*0b64*/ 	.word	0x0001f070


	//   ....[180]....
        /*0b68*/ 	.word	0x0001f0d0


	//   ....[181]....
        /*0b6c*/ 	.word	0x0001f160


	//   ....[182]....
        /*0b70*/ 	.word	0x00020390


	//   ....[183]....
        /*0b74*/ 	.word	0x00022400


	//   ....[184]....
        /*0b78*/ 	.word	0x00022430


	//   ....[185]....
        /*0b7c*/ 	.word	0x000224b0


	//   ....[186]....
        /*0b80*/ 	.word	0x000224f0


	//   ....[187]....
        /*0b84*/ 	.word	0x00022530


	//   ....[188]....
        /*0b88*/ 	.word	0x00022540


	//   ....[189]....
        /*0b8c*/ 	.word	0x00022580


	//   ....[190]....
        /*0b90*/ 	.word	0x00022590


	//   ....[191]....
        /*0b94*/ 	.word	0x00022930


	//   ....[192]....
        /*0b98*/ 	.word	0x00022950


	//   ....[193]....
        /*0b9c*/ 	.word	0x000229e0


	//   ....[194]....
        /*0ba0*/ 	.word	0x000229f0


	//   ....[195]....
        /*0ba4*/ 	.word	0x00022a70


	//   ....[196]....
        /*0ba8*/ 	.word	0x00022a80


	//   ....[197]....
        /*0bac*/ 	.word	0x00022a90


	//   ....[198]....
        /*0bb0*/ 	.word	0x00022aa0


	//   ....[199]....
        /*0bb4*/ 	.word	0x00023230


	//   ....[200]....
        /*0bb8*/ 	.word	0x00023260


	//   ....[201]....
        /*0bbc*/ 	.word	0x00023290


	//   ....[202]....
        /*0bc0*/ 	.word	0x00023330


	//   ....[203]....
        /*0bc4*/ 	.word	0x00023340


	//   ....[204]....
        /*0bc8*/ 	.word	0x000233e0


	//   ....[205]....
        /*0bcc*/ 	.word	0x000233f0


	//   ....[206]....
        /*0bd0*/ 	.word	0x00023490


	//   ....[207]....
        /*0bd4*/ 	.word	0x000234a0


	//   ....[208]....
        /*0bd8*/ 	.word	0x00023540


	//   ....[209]....
        /*0bdc*/ 	.word	0x00023550


	//   ....[210]....
        /*0be0*/ 	.word	0x000235f0


	//   ....[211]....
        /*0be4*/ 	.word	0x00023600


	//   ....[212]....
        /*0be8*/ 	.word	0x00023690


	//   ....[213]....
        /*0bec*/ 	.word	0x000236a0


	//   ....[214]....
        /*0bf0*/ 	.word	0x000236b0


	//   ....[215]....
        /*0bf4*/ 	.word	0x00023e30


	//   ....[216]....
        /*0bf8*/ 	.word	0x00023e50


	//   ....[217]....
        /*0bfc*/ 	.word	0x00023eb0


	//   ....[218]....
        /*0c00*/ 	.word	0x00023ec0


	//   ....[219]....
        /*0c04*/ 	.word	0x00023f10


	//   ....[220]....
        /*0c08*/ 	.word	0x00023f20


	//   ....[221]....
        /*0c0c*/ 	.word	0x00023f30


	//   ....[222]....
        /*0c10*/ 	.word	0x00023f80


	//   ....[223]....
        /*0c14*/ 	.word	0x000242a0


	//   ....[224]....
        /*0c18*/ 	.word	0x000242b0


	//   ....[225]....
        /*0c1c*/ 	.word	0x00024310


	//   ....[226]....
        /*0c20*/ 	.word	0x00024320


	//   ....[227]....
        /*0c24*/ 	.word	0x00024370


	//   ....[228]....
        /*0c28*/ 	.word	0x00024380


	//   ....[229]....
        /*0c2c*/ 	.word	0x00024390


	//   ....[230]....
        /*0c30*/ 	.word	0x000243e0


	//   ....[231]....
        /*0c34*/ 	.word	0x000254e0


	//   ....[232]....
        /*0c38*/ 	.word	0x00025540


	//   ....[233]....
        /*0c3c*/ 	.word	0x00025570


	//   ....[234]....
        /*0c40*/ 	.word	0x000255a0


	//   ....[235]....
        /*0c44*/ 	.word	0x000255b0


	//   ....[236]....
        /*0c48*/ 	.word	0x000255e0


	//   ....[237]....
        /*0c4c*/ 	.word	0x00025610


	//   ....[238]....
        /*0c50*/ 	.word	0x00025640


	//   ....[239]....
        /*0c54*/ 	.word	0x000257c0


	//   ....[240]....
        /*0c58*/ 	.word	0x000257f0


	//   ....[241]....
        /*0c5c*/ 	.word	0x00025820


	//   ....[242]....
        /*0c60*/ 	.word	0x00025850


	//   ....[243]....
        /*0c64*/ 	.word	0x00025880


	//   ....[244]....
        /*0c68*/ 	.word	0x000258b0


	//   ....[245]....
        /*0c6c*/ 	.word	0x00025970


	//   ....[246]....
        /*0c70*/ 	.word	0x00025990


	//   ....[247]....
        /*0c74*/ 	.word	0x00025a00


	//   ....[248]....
        /*0c78*/ 	.word	0x000260c0


	//   ....[249]....
        /*0c7c*/ 	.word	0x00026480


	//   ....[250]....
        /*0c80*/ 	.word	0x00026510


	//   ....[251]....
        /*0c84*/ 	.word	0x000265a0


	//   ....[252]....
        /*0c88*/ 	.word	0x00026630


	//   ....[253]....
        /*0c8c*/ 	.word	0x00026710


	//   ....[254]....
        /*0c90*/ 	.word	0x000267a0


	//   ....[255]....
        /*0c94*/ 	.word	0x00026840


	//   ....[0]....
        /*0c98*/ 	.word	0x000268d0


	//   ....[1]....
        /*0c9c*/ 	.word	0x000269b0


	//   ....[2]....
        /*0ca0*/ 	.word	0x00026a40


	//   ....[3]....
        /*0ca4*/ 	.word	0x00026ad0


	//   ....[4]....
        /*0ca8*/ 	.word	0x00026b60


	//   ....[5]....
        /*0cac*/ 	.word	0x00026c90


	//   ....[6]....
        /*0cb0*/ 	.word	0x00026d30


	//   ....[7]....
        /*0cb4*/ 	.word	0x00026dc0


	//   ....[8]....
        /*0cb8*/ 	.word	0x00026e10


	//   ....[9]....
        /*0cbc*/ 	.word	0x00026e60


	//   ....[10]....
        /*0cc0*/ 	.word	0x00026ef0


	//   ....[11]....
        /*0cc4*/ 	.word	0x00026f80


	//   ....[12]....
        /*0cc8*/ 	.word	0x00026fd0


	//   ....[13]....
        /*0ccc*/ 	.word	0x00027020


	//   ....[14]....
        /*0cd0*/ 	.word	0x000270b0


	//   ....[15]....
        /*0cd4*/ 	.word	0x00027140


	//   ....[16]....
        /*0cd8*/ 	.word	0x00027190


	//   ....[17]....
        /*0cdc*/ 	.word	0x000271e0


	//   ....[18]....
        /*0ce0*/ 	.word	0x00027270


	//   ....[19]....
        /*0ce4*/ 	.word	0x00027300


	//   ....[20]....
        /*0ce8*/ 	.word	0x00027350


	//   ....[21]....
        /*0cec*/ 	.word	0x000273a0


	//   ....[22]....
        /*0cf0*/ 	.word	0x00027490


	//   ....[23]....
        /*0cf4*/ 	.word	0x00027540


	//   ....[24]....
        /*0cf8*/ 	.word	0x000275a0


	//   ....[25]....
        /*0cfc*/ 	.word	0x00027620


	//   ....[26]....
        /*0d00*/ 	.word	0x00027710


	//   ....[27]....
        /*0d04*/ 	.word	0x00027760


	//   ....[28]....
        /*0d08*/ 	.word	0x000277b0


	//   ....[29]....
        /*0d0c*/ 	.word	0x00027800


	//   ....[30]....
        /*0d10*/ 	.word	0x00027920


	//   ....[31]....
        /*0d14*/ 	.word	0x000279c0


	//   ....[32]....
        /*0d18*/ 	.word	0x00027a20


	//   ....[33]....
        /*0d1c*/ 	.word	0x00027aa0


	//   ....[34]....
        /*0d20*/ 	.word	0x00027ba0


	//   ....[35]....
        /*0d24*/ 	.word	0x00027bf0


	//   ....[36]....
        /*0d28*/ 	.word	0x00027c40


	//   ....[37]....
        /*0d2c*/ 	.word	0x00027c90


	//   ....[38]....
        /*0d30*/ 	.word	0x00028100


	//   ....[39]....
        /*0d34*/ 	.word	0x00028230


	//   ....[40]....
        /*0d38*/ 	.word	0x00028350


	//   ....[41]....
        /*0d3c*/ 	.word	0x00028480


	//   ....[42]....
        /*0d40*/ 	.word	0x000285b0


	//   ....[43]....
        /*0d44*/ 	.word	0x00028650


	//   ....[44]....
        /*0d48*/ 	.word	0x000286b0


	//   ....[45]....
        /*0d4c*/ 	.word	0x00028720


	//   ....[46]....
        /*0d50*/ 	.word	0x00028780


	//   ....[47]....
        /*0d54*/ 	.word	0x000287f0


	//   ....[48]....
        /*0d58*/ 	.word	0x00028850


	//   ....[49]....
        /*0d5c*/ 	.word	0x000288c0


	//   ....[50]....
        /*0d60*/ 	.word	0x00028920


	//   ....[51]....
        /*0d64*/ 	.word	0x00028990


	//   ....[52]....
        /*0d68*/ 	.word	0x000289f0


	//   ....[53]....
        /*0d6c*/ 	.word	0x00028a60


	//   ....[54]....
        /*0d70*/ 	.word	0x00028ac0


	//   ....[55]....
        /*0d74*/ 	.word	0x00028b30


	//   ....[56]....
        /*0d78*/ 	.word	0x00028b90


	//   ....[57]....
        /*0d7c*/ 	.word	0x00028c00


	//   ....[58]....
        /*0d80*/ 	.word	0x00028c60


	//   ....[59]....
        /*0d84*/ 	.word	0x00028cd0


	//   ....[60]....
        /*0d88*/ 	.word	0x00028d30


	//   ....[61]....
        /*0d8c*/ 	.word	0x00028db0


	//   ....[62]....
        /*0d90*/ 	.word	0x00028e10


	//   ....[63]....
        /*0d94*/ 	.word	0x00028e80


	//   ....[64]....
        /*0d98*/ 	.word	0x00028ee0


	//   ....[65]....
        /*0d9c*/ 	.word	0x00028f60


	//   ....[66]....
        /*0da0*/ 	.word	0x00028fc0


	//   ....[67]....
        /*0da4*/ 	.word	0x00029050


	//   ....[68]....
        /*0da8*/ 	.word	0x000290b0


	//   ....[69]....
        /*0dac*/ 	.word	0x00029130


	//   ....[70]....
        /*0db0*/ 	.word	0x00029190


	//   ....[71]....
        /*0db4*/ 	.word	0x00029220


	//   ....[72]....
        /*0db8*/ 	.word	0x00029280


	//   ....[73]....
        /*0dbc*/ 	.word	0x00029320


	//   ....[74]....
        /*0dc0*/ 	.word	0x00029380


	//   ....[75]....
        /*0dc4*/ 	.word	0x000293f0


	//   ....[76]....
        /*0dc8*/ 	.word	0x00029450


	//   ....[77]....
        /*0dcc*/ 	.word	0x000294c0


	//   ....[78]....
        /*0dd0*/ 	.word	0x00029520


	//   ....[79]....
        /*0dd4*/ 	.word	0x000295b0


	//   ....[80]....
        /*0dd8*/ 	.word	0x00029610


	//   ....[81]....
        /*0ddc*/ 	.word	0x00029670


	//   ....[82]....
        /*0de0*/ 	.word	0x000296d0


	//   ....[83]....
        /*0de4*/ 	.word	0x00029730


	//   ....[84]....
        /*0de8*/ 	.word	0x00029790


	//   ....[85]....
        /*0dec*/ 	.word	0x000297f0


	//   ....[86]....
        /*0df0*/ 	.word	0x00029850


	//   ....[87]....
        /*0df4*/ 	.word	0x000298d0


	//   ....[88]....
        /*0df8*/ 	.word	0x00029930


	//   ....[89]....
        /*0dfc*/ 	.word	0x000299b0


	//   ....[90]....
        /*0e00*/ 	.word	0x00029a10


	//   ....[91]....
        /*0e04*/ 	.word	0x00029a70


	//   ....[92]....
        /*0e08*/ 	.word	0x00029ad0


	//   ....[93]....
        /*0e0c*/ 	.word	0x00029b50


	//   ....[94]....
        /*0e10*/ 	.word	0x00029bb0


	//   ....[95]....
        /*0e14*/ 	.word	0x00029c30


	//   ....[96]....
        /*0e18*/ 	.word	0x00029c90


	//   ....[97]....
        /*0e1c*/ 	.word	0x00029d10


	//   ....[98]....
        /*0e20*/ 	.word	0x00029d70


	//   ....[99]....
        /*0e24*/ 	.word	0x00029df0


	//   ....[100]....
        /*0e28*/ 	.word	0x00029e50


	//   ....[101]....
        /*0e2c*/ 	.word	0x00029f10


	//   ....[102]....
        /*0e30*/ 	.word	0x0002a070


	//   ....[103]....
        /*0e34*/ 	.word	0x0002a0c0


	//   ....[104]....
        /*0e38*/ 	.word	0x0002a150


	//   ....[105]....
        /*0e3c*/ 	.word	0x0002a1e0


	//   ....[106]....
        /*0e40*/ 	.word	0x0002a270


	//   ....[107]....
        /*0e44*/ 	.word	0x0002a300


	//   ....[108]....
        /*0e48*/ 	.word	0x0002a390


	//   ....[109]....
        /*0e4c*/ 	.word	0x0002a420


	//   ....[110]....
        /*0e50*/ 	.word	0x0002a4e0


	//   ....[111]....
        /*0e54*/ 	.word	0x0002a7c0


	//   ....[112]....
        /*0e58*/ 	.word	0x0002a8b0


	//   ....[113]....
        /*0e5c*/ 	.word	0x0002a970


	//   ....[114]....
        /*0e60*/ 	.word	0x0002aa50


	//   ....[115]....
        /*0e64*/ 	.word	0x0002ab00


	//   ....[116]....
        /*0e68*/ 	.word	0x0002ab60


	//   ....[117]....
        /*0e6c*/ 	.word	0x0002ac30


	//   ....[118]....
        /*0e70*/ 	.word	0x0002acd0


	//   ....[119]....
        /*0e74*/ 	.word	0x0002ada0


	//   ....[120]....
        /*0e78*/ 	.word	0x0002aee0


	//   ....[121]....
        /*0e7c*/ 	.word	0x0002af70


	//   ....[122]....
        /*0e80*/ 	.word	0x0002b070


	//   ....[123]....
        /*0e84*/ 	.word	0x0002b110


	//   ....[124]....
        /*0e88*/ 	.word	0x0002b170


	//   ....[125]....
        /*0e8c*/ 	.word	0x0002b260


	//   ....[126]....
        /*0e90*/ 	.word	0x0002b2c0


	//   ....[127]....
        /*0e94*/ 	.word	0x0002b360


	//   ....[128]....
        /*0e98*/ 	.word	0x0002b460


	//   ....[129]....
        /*0e9c*/ 	.word	0x0002b4d0


	//   ....[130]....
        /*0ea0*/ 	.word	0x0002b530


	//   ....[131]....
        /*0ea4*/ 	.word	0x0002b640


	//   ....[132]....
        /*0ea8*/ 	.word	0x0002b6a0


	//   ....[133]....
        /*0eac*/ 	.word	0x0002b7b0


	//   ....[134]....
        /*0eb0*/ 	.word	0x0002b810


	//   ....[135]....
        /*0eb4*/ 	.word	0x0002b920


	//   ....[136]....
        /*0eb8*/ 	.word	0x0002b980


	//   ....[137]....
        /*0ebc*/ 	.word	0x0002ba90


	//   ....[138]....
        /*0ec0*/ 	.word	0x0002baf0


	//   ....[139]....
        /*0ec4*/ 	.word	0x0002bc00


	//   ....[140]....
        /*0ec8*/ 	.word	0x0002bc60


	//   ....[141]....
        /*0ecc*/ 	.word	0x0002bd60


	//   ....[142]....
        /*0ed0*/ 	.word	0x0002bdc0


	//   ....[143]....
        /*0ed4*/ 	.word	0x0002beb0


	//   ....[144]....
        /*0ed8*/ 	.word	0x0002bfe0


	//   ....[145]....
        /*0edc*/ 	.word	0x0002c080


	//   ....[146]....
        /*0ee0*/ 	.word	0x0002c0e0


	//   ....[147]....
        /*0ee4*/ 	.word	0x0002c1a0


	//   ....[148]....
        /*0ee8*/ 	.word	0x0002c200


	//   ....[149]....
        /*0eec*/ 	.word	0x0002c2c0


	//   ....[150]....
        /*0ef0*/ 	.word	0x0002c320


	//   ....[151]....
        /*0ef4*/ 	.word	0x0002c3e0


	//   ....[152]....
        /*0ef8*/ 	.word	0x0002c4d0


	//   ....[153]....
        /*0efc*/ 	.word	0x0002c560


	//   ....[154]....
        /*0f00*/ 	.word	0x0002c5c0


	//   ....[155]....
        /*0f04*/ 	.word	0x0002c680


	//   ....[156]....
        /*0f08*/ 	.word	0x0002c6e0


	//   ....[157]....
        /*0f0c*/ 	.word	0x0002c7a0


	//   ....[158]....
        /*0f10*/ 	.word	0x0002c800


	//   ....[159]....
        /*0f14*/ 	.word	0x0002c8c0


	//   ....[160]....
        /*0f18*/ 	.word	0x0002caa0


	//   ....[161]....
        /*0f1c*/ 	.word	0x0002cb40


	//   ....[162]....
        /*0f20*/ 	.word	0x0002cc60


	//   ....[163]....
        /*0f24*/ 	.word	0x0002ccd0


	//   ....[164]....
        /*0f28*/ 	.word	0x0002cd40


	//   ....[165]....
        /*0f2c*/ 	.word	0x0002cdb0


	//   ....[166]....
        /*0f30*/ 	.word	0x0002ce20


	//   ....[167]....
        /*0f34*/ 	.word	0x0002cea0


	//   ....[168]....
        /*0f38*/ 	.word	0x0002cf30


	//   ....[169]....
        /*0f3c*/ 	.word	0x0002cfc0


	//   ....[170]....
        /*0f40*/ 	.word	0x0002d030


	//   ....[171]....
        /*0f44*/ 	.word	0x0002d0a0


	//   ....[172]....
        /*0f48*/ 	.word	0x0002d110


	//   ....[173]....
        /*0f4c*/ 	.word	0x0002d190


	//   ....[174]....
        /*0f50*/ 	.word	0x0002d200


	//   ....[175]....
        /*0f54*/ 	.word	0x0002d2a0


	//   ....[176]....
        /*0f58*/ 	.word	0x0002d330


	//   ....[177]....
        /*0f5c*/ 	.word	0x0002d450


	//----- nvinfo : EIATTR_REG_RECONFIG
	.align		4
.L_240:
        /*0f60*/ 	.byte	0x01, 0x54
	.zero		2


	//----- nvinfo : EIATTR_SYSCALL_OFFSETS
	.align		4
        /*0f64*/ 	.byte	0x04, 0x46
        /*0f66*/ 	.short	(.L_242 - .L_241)


	//   ....[0]....
.L_241:
        /*0f68*/ 	.word	0x00001d70


	//   ....[1]....
        /*0f6c*/ 	.word	0x00001ec0


	//   ....[2]....
        /*0f70*/ 	.word	0x00008350


	//   ....[3]....
        /*0f74*/ 	.word	0x00008670


	//   ....[4]....
        /*0f78*/ 	.word	0x00021a00


	//   ....[5]....
        /*0f7c*/ 	.word	0x00021b70


	//   ....[6]....
        /*0f80*/ 	.word	0x00021cc0


	//   ....[7]....
        /*0f84*/ 	.word	0x00021e00


	//   ....[8]....
        /*0f88*/ 	.word	0x00022eb0


	//----- nvinfo : EIATTR_MBARRIER_INSTR_OFFSETS
	.align		4
.L_242:
        /*0f8c*/ 	.byte	0x04, 0x39
        /*0f8e*/ 	.short	(.L_244 - .L_243)


	//   ....[0]....
.L_243:
        /*0f90*/ 	.word	0x00000270
        /*0f94*/ 	.word	0x000000ff
        /*0f98*/ 	.word	0x00028400
        /*0f9c*/ 	.short	0x0100
        /*0f9e*/ 	.byte	0x08
	.zero		1


	//   ....[1]....
        /*0fa0*/ 	.word	0x00000280
        /*0fa4*/ 	.word	0x000000ff
        /*0fa8*/ 	.word	0x00028420
        /*0fac*/ 	.short	0x0100
        /*0fae*/ 	.byte	0x08
	.zero		1


	//   ....[2]....
        /*0fb0*/ 	.word	0x00000370
        /*0fb4*/ 	.word	0x000000ff
        /*0fb8*/ 	.word	0x00028430
        /*0fbc*/ 	.short	0x0100
        /*0fbe*/ 	.byte	0x08
	.zero		1


	//   ....[3]....
        /*0fc0*/ 	.word	0x00000380
        /*0fc4*/ 	.word	0x000000ff
        /*0fc8*/ 	.word	0x00028440
        /*0fcc*/ 	.short	0x0100
        /*0fce*/ 	.byte	0x08
	.zero		1


	//   ....[4]....
        /*0fd0*/ 	.word	0x00000390
        /*0fd4*/ 	.word	0x000000ff
        /*0fd8*/ 	.word	0x00028438
        /*0fdc*/ 	.short	0x0100
        /*0fde*/ 	.byte	0x08
	.zero		1


	//   ....[5]....
        /*0fe0*/ 	.word	0x000003a0
        /*0fe4*/ 	.word	0x000000ff
        /*0fe8*/ 	.word	0x00028448
        /*0fec*/ 	.short	0x0100
        /*0fee*/ 	.byte	0x08
	.zero		1


	//   ....[6]....
        /*0ff0*/ 	.word	0x000004d0
        /*0ff4*/ 	.word	0x000000ff
        /*0ff8*/ 	.word	0x00028450
        /*0ffc*/ 	.short	0x0100
        /*0ffe*/ 	.byte	0x08
	.zero		1


	//   ....[7]....
        /*1000*/ 	.word	0x000004e0
        /*1004*/ 	.word	0x000000ff
        /*1008*/ 	.word	0x00028460
        /*100c*/ 	.short	0x0100
        /*100e*/ 	.byte	0x08
	.zero		1


	//   ....[8]....
        /*1010*/ 	.word	0x000004f0
        /*1014*/ 	.word	0x000000ff
        /*1018*/ 	.word	0x00028458
        /*101c*/ 	.short	0x0100
        /*101e*/ 	.byte	0x08
	.zero		1


	//   ....[9]....
        /*1020*/ 	.word	0x00000500
        /*1024*/ 	.word	0x000000ff
        /*1028*/ 	.word	0x00028468
        /*102c*/ 	.short	0x0100
        /*102e*/ 	.byte	0x08
	.zero		1


	//   ....[10]....
        /*1030*/ 	.word	0x000005f0
        /*1034*/ 	.word	0x000000ff
        /*1038*/ 	.word	0x00028470
        /*103c*/ 	.short	0x0100
        /*103e*/ 	.byte	0x06
	.zero		1


	//   ....[11]....
        /*1040*/ 	.word	0x00000600
        /*1044*/ 	.word	0x000000ff
        /*1048*/ 	.word	0x00028480
        /*104c*/ 	.short	0x0100
        /*104e*/ 	.byte	0x06
	.zero		1


	//   ....[12]....
        /*1050*/ 	.word	0x00000610
        /*1054*/ 	.word	0x000000ff
        /*1058*/ 	.word	0x00028478
        /*105c*/ 	.short	0x0100
        /*105e*/ 	.byte	0x06
	.zero		1


	//   ....[13]....
        /*1060*/ 	.word	0x00000620
        /*1064*/ 	.word	0x000000ff
        /*1068*/ 	.word	0x00028488
        /*106c*/ 	.short	0x0100
        /*106e*/ 	.byte	0x06
	.zero		1


	//   ....[14]....
        /*1070*/ 	.word	0x00000750
        /*1074*/ 	.word	0x000000ff
        /*1078*/ 	.word	0x00028490
        /*107c*/ 	.short	0x0100
        /*107e*/ 	.byte	0x08
	.zero		1


	//   ....[15]....
        /*1080*/ 	.word	0x00000760
        /*1084*/ 	.word	0x000000ff
        /*1088*/ 	.word	0x000284a0
        /*108c*/ 	.short	0x0100
        /*108e*/ 	.byte	0x08
	.zero		1


	//   ....[16]....
        /*1090*/ 	.word	0x00000770
        /*1094*/ 	.word	0x000000ff
        /*1098*/ 	.word	0x00028498
        /*109c*/ 	.short	0x0100
        /*109e*/ 	.byte	0x08
	.zero		1


	//   ....[17]....
        /*10a0*/ 	.word	0x00000780
        /*10a4*/ 	.word	0x000000ff
        /*10a8*/ 	.word	0x000284a8
        /*10ac*/ 	.short	0x0100
        /*10ae*/ 	.byte	0x08
	.zero		1


	//   ....[18]....
        /*10b0*/ 	.word	0x000008c0
        /*10b4*/ 	.word	0x000000ff
        /*10b8*/ 	.word	0x000284b0
        /*10bc*/ 	.short	0x0100
        /*10be*/ 	.byte	0x08
	.zero		1


	//   ....[19]....
        /*10c0*/ 	.word	0x000008d0
        /*10c4*/ 	.word	0x000000ff
        /*10c8*/ 	.word	0x000284c0
        /*10cc*/ 	.short	0x0100
        /*10ce*/ 	.byte	0x08
	.zero		1


	//   ....[20]....
        /*10d0*/ 	.word	0x000008e0
        /*10d4*/ 	.word	0x000000ff
        /*10d8*/ 	.word	0x000284b8
        /*10dc*/ 	.short	0x0100
        /*10de*/ 	.byte	0x08
	.zero		1


	//   ....[21]....
        /*10e0*/ 	.word	0x000008f0
        /*10e4*/ 	.word	0x000000ff
        /*10e8*/ 	.word	0x000284c8
        /*10ec*/ 	.short	0x0100
        /*10ee*/ 	.byte	0x08
	.zero		1


	//   ....[22]....
        /*10f0*/ 	.word	0x00002c20
        /*10f4*/ 	.word	0x00000048
        /*10f8*/ 	.word	0x00028490
        /*10fc*/ 	.short	0x010a
        /*10fe*/ 	.byte	0x3f
	.zero		1


	//   ....[23]....
        /*1100*/ 	.word	0x00004c90
        /*1104*/ 	.word	0x00000048
        /*1108*/ 	.word	0x00028490
        /*110c*/ 	.short	0x010a
        /*110e*/ 	.byte	0x3f
	.zero		1


	//   ....[24]....
        /*1110*/ 	.word	0x00006c20
        /*1114*/ 	.word	0x00000048
        /*1118*/ 	.word	0x00028490
        /*111c*/ 	.short	0x010a
        /*111e*/ 	.byte	0x3f
	.zero		1


	//   ....[25]....
        /*1120*/ 	.word	0x000070c0
        /*1124*/ 	.word	0x00000000
        /*1128*/ 	.word	0x00000000
        /*112c*/ 	.short	0x0101
        /*112e*/ 	.byte	0x3f
	.zero		1


	//   ....[26]....
        /*1130*/ 	.word	0x00007100
        /*1134*/ 	.word	0x00000048
        /*1138*/ 	.word	0x000284b0
        /*113c*/ 	.short	0x010a
        /*113e*/ 	.byte	0x3f
	.zero		1


	//   ....[27]....
        /*1140*/ 	.word	0x00007530
        /*1144*/ 	.word	0x00000048
        /*1148*/ 	.word	0x00000000
        /*114c*/ 	.short	0x0101
        /*114e*/ 	.byte	0x3f
	.zero		1


	//   ....[28]....
        /*1150*/ 	.word	0x000083d0
        /*1154*/ 	.word	0x000000b8
        /*1158*/ 	.word	0x00028400
        /*115c*/ 	.short	0x010a
        /*115e*/ 	.byte	0x3f
	.zero		1


	//   ....[29]....
        /*1160*/ 	.word	0x00008420
        /*1164*/ 	.word	0x000000b8
        /*1168*/ 	.word	0x00028400
        /*116c*/ 	.short	0x010a
        /*116e*/ 	.byte	0x3f
	.zero		1


	//   ....[30]....
        /*1170*/ 	.word	0x00009130
        /*1174*/ 	.word	0x000000b8
        /*1178*/ 	.word	0x00028400
        /*117c*/ 	.short	0x010a
        /*117e*/ 	.byte	0x3f
	.zero		1


	//   ....[31]....
        /*1180*/ 	.word	0x0000d8a0
        /*1184*/ 	.word	0x000000b8
        /*1188*/ 	.word	0x00028400
        /*118c*/ 	.short	0x010a
        /*118e*/ 	.byte	0x3f
	.zero		1


	//   ....[32]....
        /*1190*/ 	.word	0x00011a10
        /*1194*/ 	.word	0x00000006
        /*1198*/ 	.word	0x00028430
        /*119c*/ 	.short	0x010a
        /*119e*/ 	.byte	0x3f
	.zero		1


	//   ....[33]....
        /*11a0*/ 	.word	0x00011a50
        /*11a4*/ 	.word	0x00000006
        /*11a8*/ 	.word	0x00028430
        /*11ac*/ 	.short	0x010a
        /*11ae*/ 	.byte	0x3f
	.zero		1


	//   ....[34]....
        /*11b0*/ 	.word	0x000121a0
        /*11b4*/ 	.word	0x00000000
        /*11b8*/ 	.word	0x00000000
        /*11bc*/ 	.short	0x0101
        /*11be*/ 	.byte	0x3f
	.zero		1


	//   ....[35]....
        /*11c0*/ 	.word	0x000137e0
        /*11c4*/ 	.word	0x00000006
        /*11c8*/ 	.word	0x00028450
        /*11cc*/ 	.short	0x010a
        /*11ce*/ 	.byte	0x3f
	.zero		1


	//   ....[36]....
        /*11d0*/ 	.word	0x00013830
        /*11d4*/ 	.word	0x00000006
        /*11d8*/ 	.word	0x00028450
        /*11dc*/ 	.short	0x010a
        /*11de*/ 	.byte	0x3f
	.zero		1


	//   ....[37]....
        /*11e0*/ 	.word	0x00013a50
        /*11e4*/ 	.word	0x00000006
        /*11e8*/ 	.word	0x00000000
        /*11ec*/ 	.short	0x0101
        /*11ee*/ 	.byte	0x3f
	.zero		1


	//   ....[38]....
        /*11f0*/ 	.word	0x00013d80
        /*11f4*/ 	.word	0x0000000c
        /*11f8*/ 	.word	0x00028430
        /*11fc*/ 	.short	0x010a
        /*11fe*/ 	.byte	0x3f
	.zero		1


	//   ....[39]....
        /*1200*/ 	.word	0x00013e00
        /*1204*/ 	.word	0x0000000c
        /*1208*/ 	.word	0x00028430
        /*120c*/ 	.short	0x010a
        /*120e*/ 	.byte	0x3f
	.zero		1


	//   ....[40]....
        /*1210*/ 	.word	0x00014390
        /*1214*/ 	.word	0x00000008
        /*1218*/ 	.word	0x00000000
        /*121c*/ 	.short	0x0101
        /*121e*/ 	.byte	0x3f
	.zero		1


	//   ....[41]....
        /*1220*/ 	.word	0x00015fd0
        /*1224*/ 	.word	0x0000000c
        /*1228*/ 	.word	0x00028450
        /*122c*/ 	.short	0x010a
        /*122e*/ 	.byte	0x3f
	.zero		1


	//   ....[42]....
        /*1230*/ 	.word	0x00016040
        /*1234*/ 	.word	0x0000000c
        /*1238*/ 	.word	0x00028450
        /*123c*/ 	.short	0x010a
        /*123e*/ 	.byte	0x3f
	.zero		1


	//   ....[43]....
        /*1240*/ 	.word	0x00016220
        /*1244*/ 	.word	0x0000000c
        /*1248*/ 	.word	0x00000000
        /*124c*/ 	.short	0x0101
        /*124e*/ 	.byte	0x3f
	.zero		1


	//   ....[44]....
        /*1250*/ 	.word	0x000165d0
        /*1254*/ 	.word	0x0000000c
        /*1258*/ 	.word	0x00028430
        /*125c*/ 	.short	0x010a
        /*125e*/ 	.byte	0x3f
	.zero		1


	//   ....[45]....
        /*1260*/ 	.word	0x00016650
        /*1264*/ 	.word	0x0000000c
        /*1268*/ 	.word	0x00028430
        /*126c*/ 	.short	0x010a
        /*126e*/ 	.byte	0x3f
	.zero		1


	//   ....[46]....
        /*1270*/ 	.word	0x00016b70
        /*1274*/ 	.word	0x0000000f
        /*1278*/ 	.word	0x00000000
        /*127c*/ 	.short	0x0101
        /*127e*/ 	.byte	0x3f
	.zero		1


	//   ....[47]....
        /*1280*/ 	.word	0x00017d60
        /*1284*/ 	.word	0x0000000c
        /*1288*/ 	.word	0x00028450
        /*128c*/ 	.short	0x010a
        /*128e*/ 	.byte	0x3f
	.zero		1


	//   ....[48]....
        /*1290*/ 	.word	0x00017dd0
        /*1294*/ 	.word	0x0000000c
        /*1298*/ 	.word	0x00028450
        /*129c*/ 	.short	0x010a
        /*129e*/ 	.byte	0x3f
	.zero		1


	//   ....[49]....
        /*12a0*/ 	.word	0x00017f90
        /*12a4*/ 	.word	0x0000000c
        /*12a8*/ 	.word	0x00000000
        /*12ac*/ 	.short	0x0101
        /*12ae*/ 	.byte	0x3f
	.zero		1


	//   ....[50]....
        /*12b0*/ 	.word	0x000180b0
        /*12b4*/ 	.word	0x0000000a
        /*12b8*/ 	.word	0x00028430
        /*12bc*/ 	.short	0x010a
        /*12be*/ 	.byte	0x3f
	.zero		1


	//   ....[51]....
        /*12c0*/ 	.word	0x00018130
        /*12c4*/ 	.word	0x0000000a
        /*12c8*/ 	.word	0x00028430
        /*12cc*/ 	.short	0x010a
        /*12ce*/ 	.byte	0x3f
	.zero		1


	//   ....[52]....
        /*12d0*/ 	.word	0x00018680
        /*12d4*/ 	.word	0x00000004
        /*12d8*/ 	.word	0x00000000
        /*12dc*/ 	.short	0x0101
        /*12de*/ 	.byte	0x3f
	.zero		1


	//   ....[53]....
        /*12e0*/ 	.word	0x0001a2b0
        /*12e4*/ 	.word	0x0000000a
        /*12e8*/ 	.word	0x00028450
        /*12ec*/ 	.short	0x010a
        /*12ee*/ 	.byte	0x3f
	.zero		1


	//   ....[54]....
        /*12f0*/ 	.word	0x0001a320
        /*12f4*/ 	.word	0x0000000a
        /*12f8*/ 	.word	0x00028450
        /*12fc*/ 	.short	0x010a
        /*12fe*/ 	.byte	0x3f
	.zero		1


	//   ....[55]....
        /*1300*/ 	.word	0x0001a500
        /*1304*/ 	.word	0x0000000a
        /*1308*/ 	.word	0x00000000
        /*130c*/ 	.short	0x0101
        /*130e*/ 	.byte	0x3f
	.zero		1


	//   ....[56]....
        /*1310*/ 	.word	0x0001d750
        /*1314*/ 	.word	0x00000000
        /*1318*/ 	.word	0x00000000
        /*131c*/ 	.short	0x0101
        /*131e*/ 	.byte	0x3f
	.zero		1


	//   ....[57]....
        /*1320*/ 	.word	0x00020470
        /*1324*/ 	.word	0x00000017
        /*1328*/ 	.word	0x00028420
        /*132c*/ 	.short	0x010a
        /*132e*/ 	.byte	0x3f
	.zero		1


	//   ....[58]....
        /*1330*/ 	.word	0x00020500
        /*1334*/ 	.word	0x0000000c
        /*1338*/ 	.word	0x000284a0
        /*133c*/ 	.short	0x010a
        /*133e*/ 	.byte	0x3f
	.zero		1


	//   ....[59]....
        /*1340*/ 	.word	0x00020850
        /*1344*/ 	.word	0x0000000c
        /*1348*/ 	.word	0x000284c0
        /*134c*/ 	.short	0x010a
        /*134e*/ 	.byte	0x3f
	.zero		1


	//   ....[60]....
        /*1350*/ 	.word	0x00020c70
        /*1354*/ 	.word	0x0000000b
        /*1358*/ 	.word	0x000284a0
        /*135c*/ 	.short	0x010a
        /*135e*/ 	.byte	0x3f
	.zero		1


	//   ....[61]....
        /*1360*/ 	.word	0x00020fb0
        /*1364*/ 	.word	0x0000000b
        /*1368*/ 	.word	0x000284c0
        /*136c*/ 	.short	0x010a
        /*136e*/ 	.byte	0x3f
	.zero		1


	//   ....[62]....
        /*1370*/ 	.word	0x00022220
        /*1374*/ 	.word	0x00000006
        /*1378*/ 	.word	0x00028480
        /*137c*/ 	.short	0x010a
        /*137e*/ 	.byte	0x3f
	.zero		1


	//   ....[63]....
        /*1380*/ 	.word	0x000226b0
        /*1384*/ 	.word	0x00000006
        /*1388*/ 	.word	0x00028470
        /*138c*/ 	.short	0x0107
        /*138e*/ 	.byte	0x3f
	.zero		1


	//   ....[64]....
        /*1390*/ 	.word	0x00022760
        /*1394*/ 	.word	0x00000006
        /*1398*/ 	.word	0x00028470
        /*139c*/ 	.short	0x0101
        /*139e*/ 	.byte	0x3f
	.zero		1


	//   ....[65]....
        /*13a0*/ 	.word	0x00022790
        /*13a4*/ 	.word	0x00000006
        /*13a8*/ 	.word	0x00028440
        /*13ac*/ 	.short	0x010a
        /*13ae*/ 	.byte	0x3f
	.zero		1


	//   ....[66]....
        /*13b0*/ 	.word	0x00022bc0
        /*13b4*/ 	.word	0x00000006
        /*13b8*/ 	.word	0x00028430
        /*13bc*/ 	.short	0x0107
        /*13be*/ 	.byte	0x3f
	.zero		1


	//   ....[67]....
        /*13c0*/ 	.word	0x00022c80
        /*13c4*/ 	.word	0x00000006
        /*13c8*/ 	.word	0x00028430
        /*13cc*/ 	.short	0x0101
        /*13ce*/ 	.byte	0x3f
	.zero		1


	//   ....[68]....
        /*13d0*/ 	.word	0x000237f0
        /*13d4*/ 	.word	0x00000017
        /*13d8*/ 	.word	0x00028400
        /*13dc*/ 	.short	0x0107
        /*13de*/ 	.byte	0x3f
	.zero		1


	//   ....[69]....
        /*13e0*/ 	.word	0x00023900
        /*13e4*/ 	.word	0x00000017
        /*13e8*/ 	.word	0x00028400
        /*13ec*/ 	.short	0x0101
        /*13ee*/ 	.byte	0x3f
	.zero		1


	//   ....[70]....
        /*13f0*/ 	.word	0x00023920
        /*13f4*/ 	.word	0x00000017
        /*13f8*/ 	.word	0x00028420
        /*13fc*/ 	.short	0x010a
        /*13fe*/ 	.byte	0x3f
	.zero		1


	//   ....[71]....
        /*1400*/ 	.word	0x00023c60
        /*1404*/ 	.word	0x00000000
        /*1408*/ 	.word	0x00028480
        /*140c*/ 	.short	0x010a
        /*140e*/ 	.byte	0x3f
	.zero		1


	//   ....[72]....
        /*1410*/ 	.word	0x00024010
        /*1414*/ 	.word	0x00000000
        /*1418*/ 	.word	0x00028470
        /*141c*/ 	.short	0x0107
        /*141e*/ 	.byte	0x3f
	.zero		1


	//   ....[73]....
        /*1420*/ 	.word	0x000240c0
        /*1424*/ 	.word	0x00000000
        /*1428*/ 	.word	0x00028470
        /*142c*/ 	.short	0x0101
        /*142e*/ 	.byte	0x3f
	.zero		1


	//   ....[74]....
        /*1430*/ 	.word	0x000240f0
        /*1434*/ 	.word	0x00000000
        /*1438*/ 	.word	0x00028440
        /*143c*/ 	.short	0x010a
        /*143e*/ 	.byte	0x3f
	.zero		1


	//   ....[75]....
        /*1440*/ 	.word	0x00024470
        /*1444*/ 	.word	0x00000000
        /*1448*/ 	.word	0x00028430
        /*144c*/ 	.short	0x0107
        /*144e*/ 	.byte	0x3f
	.zero		1


	//   ....[76]....
        /*1450*/ 	.word	0x00024520
        /*1454*/ 	.word	0x00000000
        /*1458*/ 	.word	0x00028430
        /*145c*/ 	.short	0x0101
        /*145e*/ 	.byte	0x3f
	.zero		1


	//   ....[77]....
        /*1460*/ 	.word	0x000245b0
        /*1464*/ 	.word	0x00000000
        /*1468*/ 	.word	0x00028470
        /*146c*/ 	.short	0x010a
        /*146e*/ 	.byte	0x3f
	.zero		1


	//   ....[78]....
        /*1470*/ 	.word	0x00024630
        /*1474*/ 	.word	0x00000000
        /*1478*/ 	.word	0x00028460
        /*147c*/ 	.short	0x010a
        /*147e*/ 	.byte	0x3f
	.zero		1


	//   ....[79]....
        /*1480*/ 	.word	0x00024af0
        /*1484*/ 	.word	0x00000000
        /*1488*/ 	.word	0x00028450
        /*148c*/ 	.short	0x0101
        /*148e*/ 	.byte	0x3f
	.zero		1


	//   ....[80]....
        /*1490*/ 	.word	0x00024b80
        /*1494*/ 	.word	0x00000000
        /*1498*/ 	.word	0x00000000
        /*149c*/ 	.short	0x0101
        /*149e*/ 	.byte	0x3f
	.zero		1


	//   ....[81]....
        /*14a0*/ 	.word	0x00024d40
        /*14a4*/ 	.word	0x00000011
        /*14a8*/ 	.word	0x00028470
        /*14ac*/ 	.short	0x010a
        /*14ae*/ 	.byte	0x3f
	.zero		1


	//   ....[82]....
        /*14b0*/ 	.word	0x00024db0
        /*14b4*/ 	.word	0x00000011
        /*14b8*/ 	.word	0x00028460
        /*14bc*/ 	.short	0x010a
        /*14be*/ 	.byte	0x3f
	.zero		1


	//   ....[83]....
        /*14c0*/ 	.word	0x00025280
        /*14c4*/ 	.word	0x00000011
        /*14c8*/ 	.word	0x00028450
        /*14cc*/ 	.short	0x0101
        /*14ce*/ 	.byte	0x3f
	.zero		1


	//   ....[84]....
        /*14d0*/ 	.word	0x00025340
        /*14d4*/ 	.word	0x00000011
        /*14d8*/ 	.word	0x00000000
        /*14dc*/ 	.short	0x0101
        /*14de*/ 	.byte	0x3f
	.zero		1


	//   ....[85]....
        /*14e0*/ 	.word	0x00026040
        /*14e4*/ 	.word	0x00000007
        /*14e8*/ 	.word	0x00028420
        /*14ec*/ 	.short	0x010a
        /*14ee*/ 	.byte	0x3f
	.zero		1


	//   ....[86]....
        /*14f0*/ 	.word	0x000261d0
        /*14f4*/ 	.word	0x00000005
        /*14f8*/ 	.word	0x00028440
        /*14fc*/ 	.short	0x010a
        /*14fe*/ 	.byte	0x3f
	.zero		1


	//   ....[87]....
        /*1500*/ 	.word	0x00026270
        /*1504*/ 	.word	0x00000003
        /*1508*/ 	.word	0x00028440
        /*150c*/ 	.short	0x010a
        /*150e*/ 	.byte	0x3f
	.zero		1


	//   ....[88]....
        /*1510*/ 	.word	0x000262b0
        /*1514*/ 	.word	0x00000005
        /*1518*/ 	.word	0x00028460
        /*151c*/ 	.short	0x010a
        /*151e*/ 	.byte	0x3f
	.zero		1


	//   ....[89]....
        /*1520*/ 	.word	0x000262f0
        /*1524*/ 	.word	0x00000003
        /*1528*/ 	.word	0x00028460
        /*152c*/ 	.short	0x010a
        /*152e*/ 	.byte	0x3f
	.zero		1


	//   ....[90]....
        /*1530*/ 	.word	0x00026330
        /*1534*/ 	.word	0x00000005
        /*1538*/ 	.word	0x00028480
        /*153c*/ 	.short	0x010a
        /*153e*/ 	.byte	0x3f
	.zero		1


	//   ....[91]....
        /*1540*/ 	.word	0x00026370
        /*1544*/ 	.word	0x00000003
        /*1548*/ 	.word	0x00028480
        /*154c*/ 	.short	0x010a
        /*154e*/ 	.byte	0x3f
	.zero		1


	//   ....[92]....
        /*1550*/ 	.word	0x000263d0
        /*1554*/ 	.word	0x00000048
        /*1558*/ 	.word	0x00028490
        /*155c*/ 	.short	0x010a
        /*155e*/ 	.byte	0x3f
	.zero		1


	//   ....[93]....
        /*1560*/ 	.word	0x00026660
        /*1564*/ 	.word	0x00000048
        /*1568*/ 	.word	0x00028490
        /*156c*/ 	.short	0x010a
        /*156e*/ 	.byte	0x3f
	.zero		1


	//   ....[94]....
        /*1570*/ 	.word	0x00026900
        /*1574*/ 	.word	0x00000048
        /*1578*/ 	.word	0x00028490
        /*157c*/ 	.short	0x010a
        /*157e*/ 	.byte	0x3f
	.zero		1


	//   ....[95]....
        /*1580*/ 	.word	0x00026b90
        /*1584*/ 	.word	0x00000048
        /*1588*/ 	.word	0x000284b0
        /*158c*/ 	.short	0x010a
        /*158e*/ 	.byte	0x3f
	.zero		1


	//   ....[96]....
        /*1590*/ 	.word	0x000273d0
        /*1594*/ 	.word	0x000000b8
        /*1598*/ 	.word	0x00028400
        /*159c*/ 	.short	0x010a
        /*159e*/ 	.byte	0x3f
	.zero		1


	//   ....[97]....
        /*15a0*/ 	.word	0x00027d50
        /*15a4*/ 	.word	0x000000b8
        /*15a8*/ 	.word	0x00028400
        /*15ac*/ 	.short	0x010a
        /*15ae*/ 	.byte	0x3f
	.zero		1


	//   ....[98]....
        /*15b0*/ 	.word	0x00027da0
        /*15b4*/ 	.word	0x00000006
        /*15b8*/ 	.word	0x00028430
        /*15bc*/ 	.short	0x010a
        /*15be*/ 	.byte	0x3f
	.zero		1


	//   ....[99]....
        /*15c0*/ 	.word	0x00027df0
        /*15c4*/ 	.word	0x00000006
        /*15c8*/ 	.word	0x00028450
        /*15cc*/ 	.short	0x010a
        /*15ce*/ 	.byte	0x3f
	.zero		1


	//   ....[100]....
        /*15d0*/ 	.word	0x00027e40
        /*15d4*/ 	.word	0x0000000c
        /*15d8*/ 	.word	0x00028430
        /*15dc*/ 	.short	0x010a
        /*15de*/ 	.byte	0x3f
	.zero		1


	//   ....[101]....
        /*15e0*/ 	.word	0x00027e90
        /*15e4*/ 	.word	0x0000000c
        /*15e8*/ 	.word	0x00028450
        /*15ec*/ 	.short	0x010a
        /*15ee*/ 	.byte	0x3f
	.zero		1


	//   ....[102]....
        /*15f0*/ 	.word	0x00027ee0
        /*15f4*/ 	.word	0x0000000c
        /*15f8*/ 	.word	0x00028430
        /*15fc*/ 	.short	0x010a
        /*15fe*/ 	.byte	0x3f
	.zero		1


	//   ....[103]....
        /*1600*/ 	.word	0x00027f30
        /*1604*/ 	.word	0x0000000c
        /*1608*/ 	.word	0x00028450
        /*160c*/ 	.short	0x010a
        /*160e*/ 	.byte	0x3f
	.zero		1


	//   ....[104]....
        /*1610*/ 	.word	0x00027f80
        /*1614*/ 	.word	0x0000000a
        /*1618*/ 	.word	0x00028430
        /*161c*/ 	.short	0x010a
        /*161e*/ 	.byte	0x3f
	.zero		1


	//   ....[105]....
        /*1620*/ 	.word	0x00027fd0
        /*1624*/ 	.word	0x0000000a
        /*1628*/ 	.word	0x00028450
        /*162c*/ 	.short	0x010a
        /*162e*/ 	.byte	0x3f
	.zero		1


	//   ....[106]....
        /*1630*/ 	.word	0x0002a5a0
        /*1634*/ 	.word	0x00000017
        /*1638*/ 	.word	0x00028420
        /*163c*/ 	.short	0x010a
        /*163e*/ 	.byte	0x3f
	.zero		1


	//   ....[107]....
        /*1640*/ 	.word	0x0002a5f0
        /*1644*/ 	.word	0x0000000c
        /*1648*/ 	.word	0x000284a0
        /*164c*/ 	.short	0x010a
        /*164e*/ 	.byte	0x3f
	.zero		1


	//   ....[108]....
        /*1650*/ 	.word	0x0002a640
        /*1654*/ 	.word	0x0000000c
        /*1658*/ 	.word	0x000284c0
        /*165c*/ 	.short	0x010a
        /*165e*/ 	.byte	0x3f
	.zero		1


	//   ....[109]....
        /*1660*/ 	.word	0x0002a690
        /*1664*/ 	.word	0x0000000b
        /*1668*/ 	.word	0x000284a0
        /*166c*/ 	.short	0x010a
        /*166e*/ 	.byte	0x3f
	.zero		1


	//   ....[110]....
        /*1670*/ 	.word	0x0002a6e0
        /*1674*/ 	.word	0x0000000b
        /*1678*/ 	.word	0x000284c0
        /*167c*/ 	.short	0x010a
        /*167e*/ 	.byte	0x3f
	.zero		1


	//   ....[111]....
        /*1680*/ 	.word	0x0002a800
        /*1684*/ 	.word	0x00000006
        /*1688*/ 	.word	0x00028480
        /*168c*/ 	.short	0x010a
        /*168e*/ 	.byte	0x3f
	.zero		1


	//   ....[112]....
        /*1690*/ 	.word	0x0002ae30
        /*1694*/ 	.word	0x00000006
        /*1698*/ 	.word	0x00028440
        /*169c*/ 	.short	0x010a
        /*169e*/ 	.byte	0x3f
	.zero		1


	//   ....[113]....
        /*16a0*/ 	.word	0x0002bee0
        /*16a4*/ 	.word	0x00000017
        /*16a8*/ 	.word	0x00028420
        /*16ac*/ 	.short	0x010a
        /*16ae*/ 	.byte	0x3f
	.zero		1


	//   ....[114]....
        /*16b0*/ 	.word	0x0002bf30
        /*16b4*/ 	.word	0x00000000
        /*16b8*/ 	.word	0x00028480
        /*16bc*/ 	.short	0x010a
        /*16be*/ 	.byte	0x3f
	.zero		1


	//   ....[115]....
        /*16c0*/ 	.word	0x0002c420
        /*16c4*/ 	.word	0x00000000
        /*16c8*/ 	.word	0x00028440
        /*16cc*/ 	.short	0x010a
        /*16ce*/ 	.byte	0x3f
	.zero		1


	//   ....[116]....
        /*16d0*/ 	.word	0x0002c900
        /*16d4*/ 	.word	0x00000000
        /*16d8*/ 	.word	0x00028470
        /*16dc*/ 	.short	0x010a
        /*16de*/ 	.byte	0x3f
	.zero		1


	//   ....[117]....
        /*16e0*/ 	.word	0x0002c950
        /*16e4*/ 	.word	0x00000000
        /*16e8*/ 	.word	0x00028460
        /*16ec*/ 	.short	0x010a
        /*16ee*/ 	.byte	0x3f
	.zero		1


	//   ....[118]....
        /*16f0*/ 	.word	0x0002c9a0
        /*16f4*/ 	.word	0x00000011
        /*16f8*/ 	.word	0x00028470
        /*16fc*/ 	.short	0x010a
        /*16fe*/ 	.byte	0x3f
	.zero		1


	//   ....[119]....
        /*1700*/ 	.word	0x0002c9f0
        /*1704*/ 	.word	0x00000011
        /*1708*/ 	.word	0x00028460
        /*170c*/ 	.short	0x010a
        /*170e*/ 	.byte	0x3f
	.zero		1


	//   ....[120]....
        /*1710*/ 	.word	0x0002d370
        /*1714*/ 	.word	0x00000007
        /*1718*/ 	.word	0x00028420
        /*171c*/ 	.short	0x010a
        /*171e*/ 	.byte	0x3f
	.zero		1


	//   ....[121]....
        /*1720*/ 	.word	0x0002d510
        /*1724*/ 	.word	0x00000005
        /*1728*/ 	.word	0x00028440
        /*172c*/ 	.short	0x010a
        /*172e*/ 	.byte	0x3f
	.zero		1


	//   ....[122]....
        /*1730*/ 	.word	0x0002d560
        /*1734*/ 	.word	0x00000003
        /*1738*/ 	.word	0x00028440
        /*173c*/ 	.short	0x010a
        /*173e*/ 	.byte	0x3f
	.zero		1


	//   ....[123]....
        /*1740*/ 	.word	0x0002d5b0
        /*1744*/ 	.word	0x00000005
        /*1748*/ 	.word	0x00028460
        /*174c*/ 	.short	0x010a
        /*174e*/ 	.byte	0x3f
	.zero		1


	//   ....[124]....
        /*1750*/ 	.word	0x0002d600
        /*1754*/ 	.word	0x00000003
        /*1758*/ 	.word	0x00028460
        /*175c*/ 	.short	0x010a
        /*175e*/ 	.byte	0x3f
	.zero		1


	//   ....[125]....
        /*1760*/ 	.word	0x0002d650
        /*1764*/ 	.word	0x00000005
        /*1768*/ 	.word	0x00028480
        /*176c*/ 	.short	0x010a
        /*176e*/ 	.byte	0x3f
	.zero		1


	//----- nvinfo : EIATTR_NUM_MBARRIERS
	.align		4
.L_244:
        /*1770*/ 	.byte	0x03, 0x38
        /*1772*/ 	.short	0x0016


	//----- nvinfo : EIATTR_EXIT_INSTR_OFFSETS
	.align		4
        /*1774*/ 	.byte	0x04, 0x1c
        /*1776*/ 	.short	(.L_246 - .L_245)


	//   ....[0]....
.L_245:
        /*1778*/ 	.word	0x000263c0


	//----- nvinfo : EIATTR_MAX_THREADS
	.align		4
.L_246:
        /*177c*/ 	.byte	0x04, 0x05
        /*177e*/ 	.short	(.L_248 - .L_247)
.L_247:
        /*1780*/ 	.word	0x00000180
        /*1784*/ 	.word	0x00000001
        /*1788*/ 	.word	0x00000001


	//----- nvinfo : EIATTR_CRS_STACK_SIZE
	.align		4
.L_248:
        /*178c*/ 	.byte	0x04, 0x1e
        /*178e*/ 	.short	(.L_250 - .L_249)
.L_249:
        /*1790*/ 	.word	0x00000000


	//----- nvinfo : EIATTR_CBANK_PARAM_SIZE
	.align		4
.L_250:
        /*1794*/ 	.byte	0x03, 0x19
        /*1796*/ 	.short	0x0af0


	//----- nvinfo : EIATTR_PARAM_CBANK
	.align		4
        /*1798*/ 	.byte	0x04, 0x0a
        /*179a*/ 	.short	(.L_252 - .L_251)
	.align		4
.L_251:
        /*179c*/ 	.word	index@(.nv.constant0._ZN7cutlass13device_kernelIN5flash11enable_sm90INS1_16FlashAttnFwdSm90INS1_25CollectiveMainloopFwdSm90ILi2EN4cute5tupleIJNS5_1CILi1EEES8_S8_EEENS6_IJNS7_ILi128EEENS7_ILi64EEENS7_ILi256EEEEEELi256ENS_12float_e4m3_tEfNS_4arch4Sm90ELb0ELb1ELb0ELb1ELb1ELb1ELb0ELb1ELb0ELb1ELb0ELb0EEENS1_21CollectiveEpilogueFwdINS6_IJSA_SC_SB_EEES9_NS_10bfloat16_tESG_Li256ELb1ELb1ELb0ELb1EEENS1_36VarlenDynamicPersistentTileSchedulerILi128ELi64ELi256ELi128ELb0ELb1ELb1ELb1ELb0ELb1EEEEEEEEEvNT_6ParamsE)
        /*17a0*/ 	.short	0x0210
        /*17a2*/ 	.short	0x0af0


	//----- nvinfo : EIATTR_SW_WAR
	.align		4
.L_252:
        /*17a4*/ 	.byte	0x04, 0x36
        /*17a6*/ 	.short	(.L_254 - .L_253)
.L_253:
        /*17a8*/ 	.word	0x00000008
.L_254:


//--------------------- .nv.info._ZN7cutlass13device_kernelIN5flash11enable_sm90INS1_16FlashAttnFwdSm90INS1_25CollectiveMainloopFwdSm90ILi2EN4cute5tupleIJNS5_1CILi1EEES8_S8_EEENS6_IJNS7_ILi128EEESA_NS7_ILi256EEEEEELi256ENS_12float_e4m3_tEfNS_4arch4Sm90ELb1ELb0ELb0ELb0ELb1ELb0ELb0ELb1ELb0ELb1ELb0ELb0EEENS1_21CollectiveEpilogueFwdINS6_IJSA_SB_SA_EEES9_NS_10bfloat16_tESF_Li256ELb0ELb1ELb0ELb1EEENS1_30DynamicPersistentTileSchedulerILi256ELi128ELb0ELb1ELb1EEEEEEEEEvNT_6ParamsE --------------------------
	.section	.nv.info._ZN7cutlass13device_kernelIN5flash11enable_sm90INS1_16FlashAttnFwdSm90INS1_25CollectiveMainloopFwdSm90ILi2EN4cute5tupleIJNS5_1CILi1EEES8_S8_EEENS6_IJNS7_ILi128EEESA_NS7_ILi256EEEEEELi256ENS_12float_e4m3_tEfNS_4arch4Sm90ELb1ELb0ELb0ELb0ELb1ELb0ELb0ELb1ELb0ELb1ELb0ELb0EEENS1_21CollectiveEpilogueFwdINS6_IJSA_SB_SA_EEES9_NS_10bfloat16_tESF_Li256ELb0ELb1ELb0ELb1EEENS1_30DynamicPersistentTileSchedulerILi256ELi128ELb0ELb1ELb1EEEEEEEEEvNT_6ParamsE,"",@"SHT_CUDA_INFO"
	.sectionflags	@""
	.align	4


	//----- nvinfo : EIATTR_CUDA_API_VERSION
	.align		4
        /*0000*/ 	.byte	0x04, 0x37
        /*0002*/ 	.short	(.L_256 - .L_255)
.L_255:
        /*0004*/ 	.word	0x00000082


	//----- nvinfo : EIATTR_KPARAM_INFO
	.align		4
.L_256:
        /*0008*/ 	.byte	0x04, 0x17
        /*000a*/ 	.short	(.L_258 - .L_257)
.L_257:
        /*000c*/ 	.word	0x00000000
        /*0010*/ 	.short	0x0000
        /*0012*/ 	.short	0x0070
        /*0014*/ 	.byte	0x00, 0xf0, 0x01, 0x2a


	//----- nvinfo : EIATTR_SPARSE_MMA_MASK
	.align		4
.L_258:
        /*0018*/ 	.byte	0x03, 0x50
        /*001a*/ 	.short	0x0000


	//----- nvinfo : EIATTR_MAXREG_COUNT
	.align		4
        /*001c*/ 	.byte	0x03, 0x1b
        /*001e*/ 	.short	0x00a8


	//----- nvinfo : EIATTR_NUM_BARRIERS
	.align		4
        /*0020*/ 	.byte	0x02, 0x4c
        /*0022*/ 	.byte	0x10
	.zero		1


	//----- nvinfo : EIATTR_EXTERNS
	.align		4
        /*0024*/ 	.byte	0x04, 0x0f
        /*0026*/ 	.short	(.L_260 - .L_259)


	//   ....[0]....
	.align		4
.L_259:
        /*0028*/ 	.word	index@(__assertfail)


	//----- nvinfo : EIATTR_ANNOTATIONS
	.align		4
.L_260:
        /*002c*/ 	.byte	0x04, 0x55
        /*002e*/ 	.short	(.L_262 - .L_261)


	//   ....[0]....
.L_261:
        /* <DEDUP_REMOVED lines=13> */


	//----- nvinfo : EIATTR_MERCURY_ISA_VERSION
	.align		4
.L_262:
        /*00f0*/ 	.byte	0x03, 0x5f
        /*00f2*/ 	.short	0x0101


	//----- nvinfo : EIATTR_INT_WARP_WIDE_INSTR_OFFSETS
	.align		4
        /*00f4*/ 	.byte	0x04, 0x31
        /*00f6*/ 	.short	(.L_264 - .L_263)


	//   ....[0]....
.L_263:
        /*00f8*/ 	.word	0x000000c0


	//   ....[1]....
        /*00fc*/ 	.word	0x000000d0


	//   ....[2]....
        /*0100*/ 	.word	0x00000170


	//   ....[3]....
        /*0104*/ 	.word	0x0000dbf0


	//   ....[4]....
        /*0108*/ 	.word	0x0000dc80


	//   ....[5]....
        /*010c*/ 	.word	0x000118c0


	//   ....[6]....
        /*0110*/ 	.word	0x00011950


	//----- nvinfo : EIATTR_COOP_GROUP_MASK_REGIDS
	.align		4
.L_264:
        /*0114*/ 	.byte	0x04, 0x29
        /*0116*/ 	.short	(.L_266 - .L_265)


	//   ....[0]....
.L_265:
        /*0118*/ 	.word	0xffffffff


	//   ....[1]....
        /*011c*/ 	.word	0xffffffff


	//   ....[2]....
        /*0120*/ 	.word	0xffffffff


	//   ....[3]....
        /*0124*/ 	.word	0xffffffff


	//   ....[4]....
        /*0128*/ 	.word	0xffffffff


	//   ....[5]....
        /*012c*/ 	.word	0xffffffff


	//   ....[6]....
        /*0130*/ 	.word	0xffffffff


	//   ....[7]....
        /*0134*/ 	.word	0xffffffff


	//   ....[8]....
        /*0138*/ 	.word	0xffffffff


	//   ....[9]....
        /*013c*/ 	.word	0xffffffff


	//   ....[10]....
        /*0140*/ 	.word	0xffffffff


	//   ....[11]....
        /*0144*/ 	.word	0xffffffff


	//   ....[12]....
        /*0148*/ 	.word	0xffffffff


	//   ....[13]....
        /*014c*/ 	.word	0xffffffff


	//   ....[14]....
        /*0150*/ 	.word	0xffffffff


	//   ....[15]....
        /*0154*/ 	.word	0xffffffff


	//   ....[16]....
        /*0158*/ 	.word	0xffffffff


	//   ....[17]....
        /*015c*/ 	.word	0xffffffff


	//   ....[18]....
        /*0160*/ 	.word	0xffffffff


	//   ....[19]....
        /*0164*/ 	.word	0xffffffff


	//   ....[20]....
        /*0168*/ 	.word	0xffffffff


	//   ....[21]....
        /*016c*/ 	.word	0xffffffff


	//   ....[22]....
        /*0170*/ 	.word	0xffffffff


	//   ....[23]....
        /*0174*/ 	.word	0xffffffff


	//   ....[24]....
        /*0178*/ 	.word	0xffffffff


	//   ....[25]....
        /*017c*/ 	.word	0xffffffff


	//   ....[26]....
        /*0180*/ 	.word	0xffffffff


	//   ....[27]....
        /*0184*/ 	.word	0xffffffff


	//   ....[28]....
        /*0188*/ 	.word	0xffffffff


	//   ....[29]....
        /*018c*/ 	.word	0xffffffff


	//   ....[30]....
        /*0190*/ 	.word	0xffffffff


	//   ....[31]....
        /*0194*/ 	.word	0xffffffff


	//   ....[32]....
        /*0198*/ 	.word	0xffffffff


	//   ....[33]....
        /*019c*/ 	.word	0xffffffff


	//   ....[34]....
        /*01a0*/ 	.word	0xffffffff


	//   ....[35]....
        /*01a4*/ 	.word	0xffffffff


	//   ....[36]....
        /*01a8*/ 	.word	0xffffffff


	//   ....[37]....
        /*01ac*/ 	.word	0xffffffff


	//   ....[38]....
        /*01b0*/ 	.word	0xffffffff


	//   ....[39]....
        /*01b4*/ 	.word	0xffffffff


	//   ....[40]....
        /*01b8*/ 	.word	0xffffffff


	//   ....[41]....
        /*01bc*/ 	.word	0xffffffff


	//   ....[42]....
        /*01c0*/ 	.word	0xffffffff


	//   ....[43]....
        /*01c4*/ 	.word	0xffffffff


	//   ....[44]....
        /*01c8*/ 	.word	0xffffffff


	//   ....[45]....
        /*01cc*/ 	.word	0xffffffff


	//   ....[46]....
        /*01d0*/ 	.word	0xffffffff


	//   ....[47]....
        /*01d4*/ 	.word	0xffffffff


	//   ....[48]....
        /*01d8*/ 	.word	0xffffffff


	//   ....[49]....
        /*01dc*/ 	.word	0xffffffff


	//   ....[50]....
        /*01e0*/ 	.word	0xffffffff


	//   ....[51]....
        /*01e4*/ 	.word	0xffffffff


	//   ....[52]....
        /*01e8*/ 	.word	0xffffffff


	//   ....[53]....
        /*01ec*/ 	.word	0xffffffff


	//   ....[54]....
        /*01f0*/ 	.word	0xffffffff


	//   ....[55]....
        /*01f4*/ 	.word	0xffffffff


	//   ....[56]....
        /*01f8*/ 	.word	0xffffffff


	//   ....[57]....
        /*01fc*/ 	.word	0xffffffff


	//   ....[58]....
        /*0200*/ 	.word	0xffffffff


	//   ....[59]....
        /*0204*/ 	.word	0xffffffff


	//   ....[60]....
        /*0208*/ 	.word	0xffffffff


	//   ....[61]....
        /*020c*/ 	.word	0xffffffff


	//   ....[62]....
        /*0210*/ 	.word	0xffffffff


	//   ....[63]....
        /*0214*/ 	.word	0xffffffff


	//   ....[64]....
        /*0218*/ 	.word	0xffffffff


	//   ....[65]....
        /*021c*/ 	.word	0xffffffff


	//   ....[66]....
        /*0220*/ 	.word	0xffffffff


	//   ....[67]....
        /*0224*/ 	.word	0xffffffff


	//   ....[68]....
        /*0228*/ 	.word	0xffffffff


	//   ....[69]....
        /*022c*/ 	.word	0xffffffff


	//   ....[70]....
        /*0230*/ 	.word	0xffffffff


	//   ....[71]....
        /*0234*/ 	.word	0xffffffff


	//   ....[72]....
        /*0238*/ 	.word	0xffffffff


	//   ....[73]....
        /*023c*/ 	.word	0xffffffff


	//   ....[74]....
        /*0240*/ 	.word	0xffffffff


	//   ....[75]....
        /*0244*/ 	.word	0xffffffff


	//   ....[76]....
        /*0248*/ 	.word	0xffffffff


	//   ....[77]....
        /*024c*/ 	.word	0xffffffff


	//   ....[78]....
        /*0250*/ 	.word	0xffffffff


	//   ....[79]....
        /*0254*/ 	.word	0xffffffff


	//   ....[80]....
        /*0258*/ 	.word	0xffffffff


	//   ....[81]....
        /*025c*/ 	.word	0xffffffff


	//   ....[82]....
        /*0260*/ 	.word	0xffffffff


	//   ....[83]....
        /*0264*/ 	.word	0xffffffff


	//   ....[84]....
        /*0268*/ 	.word	0xffffffff


	//   ....[85]....
        /*026c*/ 	.word	0xffffffff


	//   ....[86]....
        /*0270*/ 	.word	0xffffffff


	//   ....[87]....
        /*0274*/ 	.word	0xffffffff


	//   ....[88]....
        /*0278*/ 	.word	0xffffffff


	//   ....[89]....
        /*027c*/ 	.word	0xffffffff


	//   ....[90]....
        /*0280*/ 	.word	0xffffffff


	//   ....[91]....
        /*0284*/ 	.word	0xffffffff


	//   ....[92]....
        /*0288*/ 	.word	0xffffffff


	//   ....[93]....
        /*028c*/ 	.word	0xffffffff


	//   ....[94]....
        /*0290*/ 	.word	0xffffffff


	//   ....[95]....
        /*0294*/ 	.word	0xffffffff


	//   ....[96]....
        /*0298*/ 	.word	0xffffffff


	//   ....[97]....
        /*029c*/ 	.word	0xffffffff


	//   ....[98]....
        /*02a0*/ 	.word	0xffffffff


	//   ....[99]....
        /*02a4*/ 	.word	0xffffffff


	//   ....[100]....
        /*02a8*/ 	.word	0xffffffff


	//   ....[101]....
        /*02ac*/ 	.word	0xffffffff


	//   ....[102]....
        /*02b0*/ 	.word	0xffffffff


	//   ....[103]....
        /*02b4*/ 	.word	0xffffffff


	//   ....[104]....
        /*02b8*/ 	.word	0xffffffff


	//   ....[105]....
        /*02bc*/ 	.word	0xffffffff


	//   ....[106]....
        /*02c0*/ 	.word	0xffffffff


	//   ....[107]....
        /*02c4*/ 	.word	0xffffffff


	//   ....[108]....
        /*02c8*/ 	.word	0xffffffff


	//   ....[109]....
        /*02cc*/ 	.word	0xffffffff


	//   ....[110]....
        /*02d0*/ 	.word	0xffffffff


	//   ....[111]....
        /*02d4*/ 	.word	0xffffffff


	//   ....[112]....
        /*02d8*/ 	.word	0xffffffff


	//   ....[113]....
        /*02dc*/ 	.word	0xffffffff


	//   ....[114]....
        /*02e0*/ 	.word	0xffffffff


	//   ....[115]....
        /*02e4*/ 	.word	0xffffffff


	//   ....[116]....
        /*02e8*/ 	.word	0xffffffff


	//   ....[117]....
        /*02ec*/ 	.word	0xffffffff


	//   ....[118]....
        /*02f0*/ 	.word	0xffffffff


	//   ....[119]....
        /*02f4*/ 	.word	0xffffffff


	//   ....[120]....
        /*02f8*/ 	.word	0xffffffff


	//   ....[121]....
        /*02fc*/ 	.word	0xffffffff


	//   ....[122]....
        /*0300*/ 	.word	0xffffffff


	//   ....[123]....
        /*0304*/ 	.word	0xffffffff


	//   ....[124]....
        /*0308*/ 	.word	0xffffffff


	//   ....[125]....
        /*030c*/ 	.word	0xffffffff


	//   ....[126]....
        /*0310*/ 	.word	0xffffffff


	//   ....[127]....
        /*0314*/ 	.word	0xffffffff


	//   ....[128]....
        /*0318*/ 	.word	0xffffffff


	//   ....[129]....
        /*031c*/ 	.word	0xffffffff


	//   ....[130]....
        /*0320*/ 	.word	0xffffffff


	//   ....[131]....
        /*0324*/ 	.word	0xffffffff


	//   ....[132]....
        /*0328*/ 	.word	0xffffffff


	//   ....[133]....
        /*032c*/ 	.word	0xffffffff


	//   ....[134]....
        /*0330*/ 	.word	0xffffffff


	//   ....[135]....
        /*0334*/ 	.word	0xffffffff


	//   ....[136]....
        /*0338*/ 	.word	0xffffffff


	//   ....[137]....
        /*033c*/ 	.word	0xffffffff


	//   ....[138]....
        /*0340*/ 	.word	0xffffffff


	//   ....[139]....
        /*0344*/ 	.word	0xffffffff


	//   ....[140]....
        /*0348*/ 	.word	0xffffffff


	//   ....[141]....
        /*034c*/ 	.word	0xffffffff


	//   ....[142]....
        /*0350*/ 	.word	0xffffffff


	//   ....[143]....
        /*0354*/ 	.word	0xffffffff


	//   ....[144]....
        /*0358*/ 	.word	0xffffffff


	//   ....[145]....
        /*035c*/ 	.word	0xffffffff


	//   ....[146]....
        /*0360*/ 	.word	0xffffffff


	//   ....[147]....
        /*0364*/ 	.word	0xffffffff


	//   ....[148]....
        /*0368*/ 	.word	0xffffffff


	//   ....[149]....
        /*036c*/ 	.word	0xffffffff


	//   ....[150]....
        /*0370*/ 	.word	0xffffffff


	//   ....[151]....
        /*0374*/ 	.word	0xffffffff


	//   ....[152]....
        /*0378*/ 	.word	0xffffffff


	//   ....[153]....
        /*037c*/ 	.word	0xffffffff


	//   ....[154]....
        /*0380*/ 	.word	0xffffffff


	//   ....[155]....
        /*0384*/ 	.word	0xffffffff


	//   ....[156]....
        /*0388*/ 	.word	0xffffffff


	//   ....[157]....
        /*038c*/ 	.word	0xffffffff


	//   ....[158]....
        /*0390*/ 	.word	0xffffffff


	//   ....[159]....
        /*0394*/ 	.word	0xffffffff


	//   ....[160]....
        /*0398*/ 	.word	0xffffffff


	//   ....[161]....
        /*039c*/ 	.word	0xffffffff


	//   ....[162]....
        /*03a0*/ 	.word	0xffffffff


	//   ....[163]....
        /*03a4*/ 	.word	0xffffffff


	//   ....[164]....
        /*03a8*/ 	.word	0xffffffff


	//   ....[165]....
        /*03ac*/ 	.word	0xffffffff


	//   ....[166]....
        /*03b0*/ 	.word	0xffffffff


	//   ....[167]....
        /*03b4*/ 	.word	0xffffffff


	//   ....[168]....
        /*03b8*/ 	.word	0xffffffff


	//   ....[169]....
        /*03bc*/ 	.word	0xffffffff


	//   ....[170]....
        /*03c0*/ 	.word	0xffffffff


	//   ....[171]....
        /*03c4*/ 	.word	0xffffffff


	//   ....[172]....
        /*03c8*/ 	.word	0xffffffff


	//   ....[173]....
        /*03cc*/ 	.word	0xffffffff


	//   ....[174]....
        /*03d0*/ 	.word	0xffffffff


	//   ....[175]....
        /*03d4*/ 	.word	0xffffffff


	//   ....[176]....
        /*03d8*/ 	.word	0xffffffff


	//   ....[177]....
        /*03dc*/ 	.word	0xffffffff


	//   ....[178]....
        /*03e0*/ 	.word	0xffffffff


	//   ....[179]....
        /*03e4*/ 	.word	0xffffffff


	//   ....[180]....
        /*03e8*/ 	.word	0xffffffff


	//   ....[181]....
        /*03ec*/ 	.word	0xffffffff


	//   ....[182]....
        /*03f0*/ 	.word	0xffffffff


	//   ....[183]....
        /*03f4*/ 	.word	0xffffffff


	//   ....[184]....
        /*03f8*/ 	.word	0xffffffff


	//   ....[185]....
        /*03fc*/ 	.word	0xffffffff


	//   ....[186]....
        /*0400*/ 	.word	0xffffffff


	//   ....[187]....
        /*0404*/ 	.word	0xffffffff


	//   ....[188]....
        /*0408*/ 	.word	0xffffffff


	//   ....[189]....
        /*040c*/ 	.word	0xffffffff


	//   ....[190]....
        /*0410*/ 	.word	0xffffffff


	//   ....[191]....
        /*0414*/ 	.word	0xffffffff


	//   ....[192]....
        /*0418*/ 	.word	0xffffffff


	//   ....[193]....
        /*041c*/ 	.word	0xffffffff


	//   ....[194]....
        /*0420*/ 	.word	0x0500000f


	//   ....[195]....
        /*0424*/ 	.word	0x0500000f


	//   ....[196]....
        /*0428*/ 	.word	0x0500000f


	//   ....[197]....
        /*042c*/ 	.word	0x0500000f


	//   ....[198]....
        /*0430*/ 	.word	0x0500000f


	//   ....[199]....
        /*0434*/ 	.word	0x0500000f


	//   ....[200]....
        /*0438*/ 	.word	0x0500000f


	//   ....[201]....
        /*043c*/ 	.word	0x0500000f


	//   ....[202]....
        /*0440*/ 	.word	0x0500000f


	//   ....[203]....
        /*0444*/ 	.word	0x0500000f


	//   ....[204]....
        /*0448*/ 	.word	0x0500000f


	//   ....[205]....
        /*044c*/ 	.word	0x0500000f


	//   ....[206]....
        /*0450*/ 	.word	0x0500000f


	//   ....[207]....
        /*0454*/ 	.word	0x0500000f


	//   ....[208]....
        /*0458*/ 	.word	0x0500000f


	//   ....[209]....
        /*045c*/ 	.word	0x0500000f


	//   ....[210]....
        /*0460*/ 	.word	0x0500000f


	//   ....[211]....
        /*0464*/ 	.word	0x0500000f


	//   ....[212]....
        /*0468*/ 	.word	0x0500000f


	//   ....[213]....
        /*046c*/ 	.word	0x0500000f


	//   ....[214]....
        /*0470*/ 	.word	0x0500000f


	//   ....[215]....
        /*0474*/ 	.word	0x0500000f


	//   ....[216]....
        /*0478*/ 	.word	0x0500000f


	//   ....[217]....
        /*047c*/ 	.word	0x0500000f


	//   ....[218]....
        /*0480*/ 	.word	0x0500000f


	//   ....[219]....
        /*0484*/ 	.word	0x0500000f


	//   ....[220]....
        /*0488*/ 	.word	0x0500000f


	//   ....[221]....
        /*048c*/ 	.word	0x0500000f


	//   ....[222]....
        /*0490*/ 	.word	0x0500000f


	//   ....[223]....
        /*0494*/ 	.word	0x0500000f


	//   ....[224]....
        /*0498*/ 	.word	0x0500000f


	//   ....[225]....
        /*049c*/ 	.word	0x0500000f


	//   ....[226]....
        /*04a0*/ 	.word	0x0500000f


	//   ....[227]....
        /*04a4*/ 	.word	0x0500000f


	//   ....[228]....
        /*04a8*/ 	.word	0x0500000f


	//   ....[229]....
        /*04ac*/ 	.word	0x0500000f


	//   ....[230]....
        /*04b0*/ 	.word	0x0500000f


	//   ....[231]....
        /*04b4*/ 	.word	0x0500000f


	//   ....[232]....
        /*04b8*/ 	.word	0x0500000f


	//   ....[233]....
        /*04bc*/ 	.word	0x0500000f


	//   ....[234]....
        /*04c0*/ 	.word	0x0500000f


	//   ....[235]....
        /*04c4*/ 	.word	0x0500000f


	//   ....[236]....
        /*04c8*/ 	.word	0x0500000f


	//   ....[237]....
        /*04cc*/ 	.word	0x0500000f


	//   ....[238]....
        /*04d0*/ 	.word	0x0500000f


	//   ....[239]....
        /*04d4*/ 	.word	0x0500000f


	//   ....[240]....
        /*04d8*/ 	.word	0x0500000f


	//   ....[241]....
        /*04dc*/ 	.word	0x0500000f


	//   ....[242]....
        /*04e0*/ 	.word	0x0500000f


	//   ....[243]....
        /*04e4*/ 	.word	0x0500000f


	//   ....[244]....
        /*04e8*/ 	.word	0x0500000f


	//   ....[245]....
        /*04ec*/ 	.word	0x0500000f


	//   ....[246]....
        /*04f0*/ 	.word	0x0500000f


	//   ....[247]....
        /*04f4*/ 	.word	0x0500000f


	//   ....[248]....
        /*04f8*/ 	.word	0x0500000f


	//   ....[249]....
        /*04fc*/ 	.word	0x0500000f


	//   ....[250]....
        /*0500*/ 	.word	0x0500000f


	//   ....[251]....
        /*0504*/ 	.word	0x0500000f


	//   ....[252]....
        /*0508*/ 	.word	0x0500000f


	//   ....[253]....
        /*050c*/ 	.word	0x0500000f


	//   ....[254]....
        /*0510*/ 	.word	0x0500000f


	//   ....[255]....
        /*0514*/ 	.word	0x0500000f


	//   ....[0]....
        /*0518*/ 	.word	0x0500000f


	//   ....[1]....
        /*051c*/ 	.word	0x0500000f


	//   ....[2]....
        /*0520*/ 	.word	0x0500000f


	//   ....[3]....
        /*0524*/ 	.word	0x0500000f


	//   ....[4]....
        /*0528*/ 	.word	0x0500000f


	//   ....[5]....
        /*052c*/ 	.word	0x0500000f


	//   ....[6]....
        /*0530*/ 	.word	0x0500000f


	//   ....[7]....
        /*0534*/ 	.word	0x0500000f


	//   ....[8]....
        /*0538*/ 	.word	0x0500000f


	//   ....[9]....
        /*053c*/ 	.word	0x0500000f


	//   ....[10]....
        /*0540*/ 	.word	0x0500000f


	//   ....[11]....
        /*0544*/ 	.word	0x0500000f


	//   ....[12]....
        /*0548*/ 	.word	0x0500000f


	//   ....[13]....
        /*054c*/ 	.word	0x0500000f


	//   ....[14]....
        /*0550*/ 	.word	0x0500000f


	//   ....[15]....
        /*0554*/ 	.word	0x0500000f


	//   ....[16]....
        /*0558*/ 	.word	0x0500000f


	//   ....[17]....
        /*055c*/ 	.word	0x0500000f


	//   ....[18]....
        /*0560*/ 	.word	0x0500000f


	//   ....[19]....
        /*0564*/ 	.word	0x0500000f


	//----- nvinfo : EIATTR_COOP_GROUP_INSTR_OFFSETS
	.align		4
.L_266:
        /*0568*/ 	.byte	0x04, 0x28
        /*056a*/ 	.short	(.L_268 - .L_267)


	//   ....[0]....
.L_267:
        /*056c*/ 	.word	0x00000080


	//   ....[1]....
        /*0570*/ 	.word	0x00000090


	//   ....[2]....
        /*0574*/ 	.word	0x000002d0


	//   ....[3]....
        /*0578*/ 	.word	0x00000430


	//   ....[4]....
        /*057c*/ 	.word	0x00000550


	//   ....[5]....
        /*0580*/ 	.word	0x000006b0


	//   ....[6]....
        /*0584*/ 	.word	0x00001920


	//   ....[7]....
        /*0588*/ 	.word	0x00002180


	//   ....[8]....
        /*058c*/ 	.word	0x000021b0


	//   ....[9]....
        /*0590*/ 	.word	0x000028b0


	//   ....[10]....
        /*0594*/ 	.word	0x00002970


	//   ....[11]....
        /*0598*/ 	.word	0x000031c0


	//   ....[12]....
        /*059c*/ 	.word	0x00003230


	//   ....[13]....
        /*05a0*/ 	.word	0x00004620


	//   ....[14]....
        /*05a4*/ 	.word	0x00004c90


	//   ....[15]....
        /*05a8*/ 	.word	0x00004cb0


	//   ....[16]....
        /*05ac*/ 	.word	0x00004cc0


	//   ....[17]....
        /*05b0*/ 	.word	0x000055c0


	//   ....[18]....
        /*05b4*/ 	.word	0x00005630


	//   ....[19]....
        /*05b8*/ 	.word	0x000073b0


	//   ....[20]....
        /*05bc*/ 	.word	0x000073e0


	//   ....[21]....
        /*05c0*/ 	.word	0x00007b60


	//   ....[22]....
        /*05c4*/ 	.word	0x00007d30


	//   ....[23]....
        /*05c8*/ 	.word	0x00009130


	//   ....[24]....
        /*05cc*/ 	.word	0x00009160


	//   ....[25]....
        /*05d0*/ 	.word	0x000091e0


	//   ....[26]....
        /*05d4*/ 	.word	0x00009200


	//   ....[27]....
        /*05d8*/ 	.word	0x0000ac50


	//   ....[28]....
        /*05dc*/ 	.word	0x0000ac90


	//   ....[29]....
        /*05e0*/ 	.word	0x0000acc0


	//   ....[30]....
        /*05e4*/ 	.word	0x0000acf0


	//   ....[31]....
        /*05e8*/ 	.word	0x0000ad20


	//   ....[32]....
        /*05ec*/ 	.word	0x0000ad50


	//   ....[33]....
        /*05f0*/ 	.word	0x0000ad80


	//   ....[34]....
        /*05f4*/ 	.word	0x0000adb0


	//   ....[35]....
        /*05f8*/ 	.word	0x0000ade0


	//   ....[36]....
        /*05fc*/ 	.word	0x0000ae10


	//   ....[37]....
        /*0600*/ 	.word	0x0000ae40


	//   ....[38]....
        /*0604*/ 	.word	0x0000ae70


	//   ....[39]....
        /*0608*/ 	.word	0x0000aea0


	//   ....[40]....
        /*060c*/ 	.word	0x0000aed0


	//   ....[41]....
        /*0610*/ 	.word	0x0000af00


	//   ....[42]....
        /*0614*/ 	.word	0x0000af30


	//   ....[43]....
        /*0618*/ 	.word	0x0000af60


	//   ....[44]....
        /*061c*/ 	.word	0x0000af90


	//   ....[45]....
        /*0620*/ 	.word	0x0000afc0


	//   ....[46]....
        /*0624*/ 	.word	0x0000aff0


	//   ....[47]....
        /*0628*/ 	.word	0x0000b030


	//   ....[48]....
        /*062c*/ 	.word	0x0000b060


	//   ....[49]....
        /*0630*/ 	.word	0x0000b090


	//   ....[50]....
        /*0634*/ 	.word	0x0000b0c0


	//   ....[51]....
        /*0638*/ 	.word	0x0000b0f0


	//   ....[52]....
        /*063c*/ 	.word	0x0000b120


	//   ....[53]....
        /*0640*/ 	.word	0x0000b150


	//   ....[54]....
        /*0644*/ 	.word	0x0000b180


	//   ....[55]....
        /*0648*/ 	.word	0x0000b1b0


	//   ....[56]....
        /*064c*/ 	.word	0x0000b1e0


	//   ....[57]....
        /*0650*/ 	.word	0x0000b220


	//   ....[58]....
        /*0654*/ 	.word	0x0000b250


	//   ....[59]....
        /*0658*/ 	.word	0x0000b290


	//   ....[60]....
        /*065c*/ 	.word	0x0000b2c0


	//   ....[61]....
        /*0660*/ 	.word	0x0000b2f0


	//   ....[62]....
        /*0664*/ 	.word	0x0000b320


	//   ....[63]....
        /*0668*/ 	.word	0x0000b350


	//   ....[64]....
        /*066c*/ 	.word	0x0000b380


	//   ....[65]....
        /*0670*/ 	.word	0x0000b3c0


	//   ....[66]....
        /*0674*/ 	.word	0x0000b3f0


	//   ....[67]....
        /*0678*/ 	.word	0x0000b430


	//   ....[68]....
        /*067c*/ 	.word	0x0000b460


	//   ....[69]....
        /*0680*/ 	.word	0x0000b490


	//   ....[70]....
        /*0684*/ 	.word	0x0000b4d0


	//   ....[71]....
        /*0688*/ 	.word	0x0000b4e0


	//   ....[72]....
        /*068c*/ 	.word	0x0000b4f0


	//   ....[73]....
        /*0690*/ 	.word	0x0000b500


	//   ....[74]....
        /*0694*/ 	.word	0x0000b510


	//   ....[75]....
        /*0698*/ 	.word	0x0000b520


	//   ....[76]....
        /*069c*/ 	.word	0x0000b530


	//   ....[77]....
        /*06a0*/ 	.word	0x0000b540


	//   ....[78]....
        /*06a4*/ 	.word	0x0000b550


	//   ....[79]....
        /*06a8*/ 	.word	0x0000b560


	//   ....[80]....
        /*06ac*/ 	.word	0x0000b570


	//   ....[81]....
        /*06b0*/ 	.word	0x0000b580


	//   ....[82]....
        /*06b4*/ 	.word	0x0000b590


	//   ....[83]....
        /*06b8*/ 	.word	0x0000b5a0


	//   ....[84]....
        /*06bc*/ 	.word	0x0000b5b0


	//   ....[85]....
        /*06c0*/ 	.word	0x0000b5c0


	//   ....[86]....
        /*06c4*/ 	.word	0x0000b5d0


	//   ....[87]....
        /*06c8*/ 	.word	0x0000b5e0


	//   ....[88]....
        /*06cc*/ 	.word	0x0000b5f0


	//   ....[89]....
        /*06d0*/ 	.word	0x0000b600


	//   ....[90]....
        /*06d4*/ 	.word	0x0000b610


	//   ....[91]....
        /*06d8*/ 	.word	0x0000ba10


	//   ....[92]....
        /*06dc*/ 	.word	0x0000ba40


	//   ....[93]....
        /*06e0*/ 	.word	0x0000ba70


	//   ....[94]....
        /*06e4*/ 	.word	0x0000bb10


	//   ....[95]....
        /*06e8*/ 	.word	0x0000c010


	//   ....[96]....
        /*06ec*/ 	.word	0x0000c040


	//   ....[97]....
        /*06f0*/ 	.word	0x0000c190


	//   ....[98]....
        /*06f4*/ 	.word	0x0000c1b0


	//   ....[99]....
        /*06f8*/ 	.word	0x0000c2f0


	//   ....[100]....
        /*06fc*/ 	.word	0x0000c310


	//   ....[101]....
        /*0700*/ 	.word	0x0000c460


	//   ....[102]....
        /*0704*/ 	.word	0x0000c480


	//   ....[103]....
        /*0708*/ 	.word	0x0000cba0


	//   ....[104]....
        /*070c*/ 	.word	0x0000cbc0


	//   ....[105]....
        /*0710*/ 	.word	0x0000cd00


	//   ....[106]....
        /*0714*/ 	.word	0x0000cd20


	//   ....[107]....
        /*0718*/ 	.word	0x0000ce60


	//   ....[108]....
        /*071c*/ 	.word	0x0000ce80


	//   ....[109]....
        /*0720*/ 	.word	0x0000cfd0


	//   ....[110]....
        /*0724*/ 	.word	0x0000cff0


	//   ....[111]....
        /*0728*/ 	.word	0x0000d200


	//   ....[112]....
        /*072c*/ 	.word	0x0000e7e0


	//   ....[113]....
        /*0730*/ 	.word	0x0000e810


	//   ....[114]....
        /*0734*/ 	.word	0x0000e8b0


	//   ....[115]....
        /*0738*/ 	.word	0x0000e920


	//   ....[116]....
        /*073c*/ 	.word	0x0000e940


	//   ....[117]....
        /*0740*/ 	.word	0x0000e9a0


	//   ....[118]....
        /*0744*/ 	.word	0x0000e9c0


	//   ....[119]....
        /*0748*/ 	.word	0x0000ea20


	//   ....[120]....
        /*074c*/ 	.word	0x0000ea40


	//   ....[121]....
        /*0750*/ 	.word	0x0000eaa0


	//   ....[122]....
        /*0754*/ 	.word	0x0000eac0


	//   ....[123]....
        /*0758*/ 	.word	0x0000eb20


	//   ....[124]....
        /*075c*/ 	.word	0x0000eb40


	//   ....[125]....
        /*0760*/ 	.word	0x0000eba0


	//   ....[126]....
        /*0764*/ 	.word	0x0000ebc0


	//   ....[127]....
        /*0768*/ 	.word	0x0000ebd0


	//   ....[128]....
        /*076c*/ 	.word	0x0000efb0


	//   ....[129]....
        /*0770*/ 	.word	0x0000efe0


	//   ....[130]....
        /*0774*/ 	.word	0x0000f070


	//   ....[131]....
        /*0778*/ 	.word	0x0000f0b0


	//   ....[132]....
        /*077c*/ 	.word	0x0000f0e0


	//   ....[133]....
        /*0780*/ 	.word	0x0000f100


	//   ....[134]....
        /*0784*/ 	.word	0x0000f170


	//   ....[135]....
        /*0788*/ 	.word	0x0000f190


	//   ....[136]....
        /*078c*/ 	.word	0x0000f1e0


	//   ....[137]....
        /*0790*/ 	.word	0x0000f210


	//   ....[138]....
        /*0794*/ 	.word	0x0000f290


	//   ....[139]....
        /*0798*/ 	.word	0x0000f2b0


	//   ....[140]....
        /*079c*/ 	.word	0x0000f310


	//   ....[141]....
        /*07a0*/ 	.word	0x0000f330


	//   ....[142]....
        /*07a4*/ 	.word	0x0000f3a0


	//   ....[143]....
        /*07a8*/ 	.word	0x0000f3d0


	//   ....[144]....
        /*07ac*/ 	.word	0x0000fa30


	//   ....[145]....
        /*07b0*/ 	.word	0x0000fa50


	//   ....[146]....
        /*07b4*/ 	.word	0x0000fa70


	//   ....[147]....
        /*07b8*/ 	.word	0x0000fad0


	//   ....[148]....
        /*07bc*/ 	.word	0x0000fb40


	//   ....[149]....
        /*07c0*/ 	.word	0x0000fb60


	//   ....[150]....
        /*07c4*/ 	.word	0x0000fbe0


	//   ....[151]....
        /*07c8*/ 	.word	0x0000fc00


	//   ....[152]....
        /*07cc*/ 	.word	0x0000fc80


	//   ....[153]....
        /*07d0*/ 	.word	0x0000fca0


	//   ....[154]....
        /*07d4*/ 	.word	0x0000fd20


	//   ....[155]....
        /*07d8*/ 	.word	0x0000fd40


	//   ....[156]....
        /*07dc*/ 	.word	0x0000fdc0


	//   ....[157]....
        /*07e0*/ 	.word	0x0000fde0


	//   ....[158]....
        /*07e4*/ 	.word	0x0000fe60


	//   ....[159]....
        /*07e8*/ 	.word	0x0000fe80


	//   ....[160]....
        /*07ec*/ 	.word	0x00010550


	//   ....[161]....
        /*07f0*/ 	.word	0x00010570


	//   ....[162]....
        /*07f4*/ 	.word	0x000105d0


	//   ....[163]....
        /*07f8*/ 	.word	0x000105e0


	//   ....[164]....
        /*07fc*/ 	.word	0x00010630


	//   ....[165]....
        /*0800*/ 	.word	0x00010640


	//   ....[166]....
        /*0804*/ 	.word	0x00010690


	//   ....[167]....
        /*0808*/ 	.word	0x000106a0


	//   ....[168]....
        /*080c*/ 	.word	0x000106f0


	//   ....[169]....
        /*0810*/ 	.word	0x00010700


	//   ....[170]....
        /*0814*/ 	.word	0x00010750


	//   ....[171]....
        /*0818*/ 	.word	0x00010760


	//   ....[172]....
        /*081c*/ 	.word	0x000107b0


	//   ....[173]....
        /*0820*/ 	.word	0x000107c0


	//   ....[174]....
        /*0824*/ 	.word	0x000107d0


	//   ....[175]....
        /*0828*/ 	.word	0x00010820


	//   ....[176]....
        /*082c*/ 	.word	0x00010b30


	//   ....[177]....
        /*0830*/ 	.word	0x00010b40


	//   ....[178]....
        /*0834*/ 	.word	0x00010b50


	//   ....[179]....
        /*0838*/ 	.word	0x00010b70


	//   ....[180]....
        /*083c*/ 	.word	0x00010bc0


	//   ....[181]....
        /*0840*/ 	.word	0x00010bd0


	//   ....[182]....
        /*0844*/ 	.word	0x00010c10


	//   ....[183]....
        /*0848*/ 	.word	0x00010c30


	//   ....[184]....
        /*084c*/ 	.word	0x00010c80


	//   ....[185]....
        /*0850*/ 	.word	0x00010c90


	//   ....[186]....
        /*0854*/ 	.word	0x00010cd0


	//   ....[187]....
        /*0858*/ 	.word	0x00010cf0


	//   ....[188]....
        /*085c*/ 	.word	0x00010d40


	//   ....[189]....
        /*0860*/ 	.word	0x00010d50


	//   ....[190]....
        /*0864*/ 	.word	0x00010d70


	//   ....[191]....
        /*0868*/ 	.word	0x00010db0


	//   ....[192]....
        /*086c*/ 	.word	0x000123c0


	//   ....[193]....
        /*0870*/ 	.word	0x00012560


	//   ....[194]....
        /*0874*/ 	.word	0x00012ba0


	//   ....[195]....
        /*0878*/ 	.word	0x00012c80


	//   ....[196]....
        /*087c*/ 	.word	0x00012d60


	//   ....[197]....
        /*0880*/ 	.word	0x00012dd0


	//   ....[198]....
        /*0884*/ 	.word	0x00012eb0


	//   ....[199]....
        /*0888*/ 	.word	0x00012f10


	//   ....[200]....
        /*088c*/ 	.word	0x00012fe0


	//   ....[201]....
        /*0890*/ 	.word	0x00013040


	//   ....[202]....
        /*0894*/ 	.word	0x00013110


	//   ....[203]....
        /*0898*/ 	.word	0x00013170


	//   ....[204]....
        /*089c*/ 	.word	0x00013240


	//   ....[205]....
        /*08a0*/ 	.word	0x000132a0


	//   ....[206]....
        /*08a4*/ 	.word	0x00013370


	//   ....[207]....
        /*08a8*/ 	.word	0x000133d0


	//   ....[208]....
        /*08ac*/ 	.word	0x000134a0


	//   ....[209]....
        /*08b0*/ 	.word	0x00013500


	//   ....[210]....
        /*08b4*/ 	.word	0x000135d0


	//   ....[211]....
        /*08b8*/ 	.word	0x00013770


	//   ....[212]....
        /*08bc*/ 	.word	0x00013820


	//   ....[213]....
        /*08c0*/ 	.word	0x00013900


	//   ....[214]....
        /*08c4*/ 	.word	0x00013950


	//   ....[215]....
        /*08c8*/ 	.word	0x00013a40


	//   ....[216]....
        /*08cc*/ 	.word	0x00013a90


	//   ....[217]....
        /*08d0*/ 	.word	0x00013b80


	//   ....[218]....
        /*08d4*/ 	.word	0x00013bd0


	//   ....[219]....
        /*08d8*/ 	.word	0x00013c40


	//   ....[220]....
        /*08dc*/ 	.word	0x00013d20


	//   ....[221]....
        /*08e0*/ 	.word	0x00013d90


	//   ....[222]....
        /*08e4*/ 	.word	0x00013e50


	//   ....[223]....
        /*08e8*/ 	.word	0x00013ec0


	//   ....[224]....
        /*08ec*/ 	.word	0x00013f80


	//   ....[225]....
        /*08f0*/ 	.word	0x00013ff0


	//   ....[226]....
        /*08f4*/ 	.word	0x000140b0


	//   ....[227]....
        /*08f8*/ 	.word	0x00014140


	//   ....[228]....
        /*08fc*/ 	.word	0x000141c0


	//   ....[229]....
        /*0900*/ 	.word	0x00014240


	//   ....[230]....
        /*0904*/ 	.word	0x000142f0


	//   ....[231]....
        /*0908*/ 	.word	0x00014360


	//   ....[232]....
        /*090c*/ 	.word	0x00014440


	//   ....[233]....
        /*0910*/ 	.word	0x000144b0


	//   ....[234]....
        /*0914*/ 	.word	0x00014590


	//   ....[235]....
        /*0918*/ 	.word	0x00014600


	//   ....[236]....
        /*091c*/ 	.word	0x000146e0


	//   ....[237]....
        /*0920*/ 	.word	0x00014750


	//   ....[238]....
        /*0924*/ 	.word	0x00014830


	//   ....[239]....
        /*0928*/ 	.word	0x000148a0


	//   ....[240]....
        /*092c*/ 	.word	0x00014980


	//   ....[241]....
        /*0930*/ 	.word	0x000149f0


	//   ....[242]....
        /*0934*/ 	.word	0x00014ab0


	//   ....[243]....
        /*0938*/ 	.word	0x00014be0


	//   ....[244]....
        /*093c*/ 	.word	0x00014c80


	//   ....[245]....
        /*0940*/ 	.word	0x00014ce0


	//   ....[246]....
        /*0944*/ 	.word	0x00014da0


	//   ....[247]....
        /*0948*/ 	.word	0x00014e00


	//   ....[248]....
        /*094c*/ 	.word	0x00014ec0


	//   ....[249]....
        /*0950*/ 	.word	0x00014f20


	//   ....[250]....
        /*0954*/ 	.word	0x00014fe0


	//   ....[251]....
        /*0958*/ 	.word	0x00015040


	//   ....[252]....
        /*095c*/ 	.word	0x00015100


	//   ....[253]....
        /*0960*/ 	.word	0x00015160


	//   ....[254]....
        /*0964*/ 	.word	0x00015220


	//   ....[255]....
        /*0968*/ 	.word	0x00015280


	//   ....[0]....
        /*096c*/ 	.word	0x00015340


	//   ....[1]....
        /*0970*/ 	.word	0x000153a0


	//   ....[2]....
        /*0974*/ 	.word	0x00015460


	//   ....[3]....
        /*0978*/ 	.word	0x00015550


	//   ....[4]....
        /*097c*/ 	.word	0x000155e0


	//   ....[5]....
        /*0980*/ 	.word	0x00015640


	//   ....[6]....
        /*0984*/ 	.word	0x000156f0


	//   ....[7]....
        /*0988*/ 	.word	0x00015750


	//   ....[8]....
        /*098c*/ 	.word	0x00015800


	//   ....[9]....
        /*0990*/ 	.word	0x00015860


	//   ....[10]....
        /*0994*/ 	.word	0x00015910


	//   ....[11]....
        /*0998*/ 	.word	0x00015970


	//   ....[12]....
        /*099c*/ 	.word	0x00015a20


	//   ....[13]....
        /*09a0*/ 	.word	0x00015a80


	//   ....[14]....
        /*09a4*/ 	.word	0x00015b30


	//   ....[15]....
        /*09a8*/ 	.word	0x00015b90


	//   ....[16]....
        /*09ac*/ 	.word	0x00015c40


	//   ....[17]....
        /*09b0*/ 	.word	0x00015ca0


	//   ....[18]....
        /*09b4*/ 	.word	0x00015d50


	//   ....[19]....
        /*09b8*/ 	.word	0x00015fa0


	//----- nvinfo : EIATTR_REG_RECONFIG
	.align		4
.L_268:
        /*09bc*/ 	.byte	0x01, 0x54
	.zero		2


	//----- nvinfo : EIATTR_SYSCALL_OFFSETS
	.align		4
        /*09c0*/ 	.byte	0x04, 0x46
        /*09c2*/ 	.short	(.L_270 - .L_269)


	//   ....[0]....
.L_269:
        /*09c4*/ 	.word	0x00001b00


	//   ....[1]....
        /*09c8*/ 	.word	0x0000ddf0


	//   ....[2]....
        /*09cc*/ 	.word	0x0000df60


	//   ....[3]....
        /*09d0*/ 	.word	0x0000e0b0


	//   ....[4]....
        /*09d4*/ 	.word	0x0000e1f0


	//   ....[5]....
        /*09d8*/ 	.word	0x0000f6a0


	//----- nvinfo : EIATTR_MBARRIER_INSTR_OFFSETS
	.align		4
.L_270:
        /*09dc*/ 	.byte	0x04, 0x39
        /*09de*/ 	.short	(.L_272 - .L_271)


	//   ....[0]....
.L_271:
        /*09e0*/ 	.word	0x00000180
        /*09e4*/ 	.word	0x000000ff
        /*09e8*/ 	.word	0x00038800
        /*09ec*/ 	.short	0x0100
        /*09ee*/ 	.byte	0x08
	.zero		1


	//   ....[1]....
        /*09f0*/ 	.word	0x00000190
        /*09f4*/ 	.word	0x000000ff
        /*09f8*/ 	.word	0x00038820
        /*09fc*/ 	.short	0x0100
        /*09fe*/ 	.byte	0x08
	.zero		1


	//   ....[2]....
        /*0a00*/ 	.word	0x00000280
        /*0a04*/ 	.word	0x000000ff
        /*0a08*/ 	.word	0x00038830
        /*0a0c*/ 	.short	0x0100
        /*0a0e*/ 	.byte	0x08
	.zero		1


	//   ....[3]....
        /*0a10*/ 	.word	0x00000290
        /*0a14*/ 	.word	0x000000ff
        /*0a18*/ 	.word	0x00038840
        /*0a1c*/ 	.short	0x0100
        /*0a1e*/ 	.byte	0x08
	.zero		1


	//   ....[4]....
        /*0a20*/ 	.word	0x000002a0
        /*0a24*/ 	.word	0x000000ff
        /*0a28*/ 	.word	0x00038838
        /*0a2c*/ 	.short	0x0100
        /*0a2e*/ 	.byte	0x08
	.zero		1


	//   ....[5]....
        /*0a30*/ 	.word	0x000002b0
        /*0a34*/ 	.word	0x000000ff
        /*0a38*/ 	.word	0x00038848
        /*0a3c*/ 	.short	0x0100
        /*0a3e*/ 	.byte	0x08
	.zero		1


	//   ....[6]....
        /*0a40*/ 	.word	0x000003e0
        /*0a44*/ 	.word	0x000000ff
        /*0a48*/ 	.word	0x00038850
        /*0a4c*/ 	.short	0x0100
        /*0a4e*/ 	.byte	0x08
	.zero		1


	//   ....[7]....
        /*0a50*/ 	.word	0x000003f0
        /*0a54*/ 	.word	0x000000ff
        /*0a58*/ 	.word	0x00038860
        /*0a5c*/ 	.short	0x0100
        /*0a5e*/ 	.byte	0x08
	.zero		1


	//   ....[8]....
        /*0a60*/ 	.word	0x00000400
        /*0a64*/ 	.word	0x000000ff
        /*0a68*/ 	.word	0x00038858
        /*0a6c*/ 	.short	0x0100
        /*0a6e*/ 	.byte	0x08
	.zero		1


	//   ....[9]....
        /*0a70*/ 	.word	0x00000410
        /*0a74*/ 	.word	0x000000ff
        /*0a78*/ 	.word	0x00038868
        /*0a7c*/ 	.short	0x0100
        /*0a7e*/ 	.byte	0x08
	.zero		1


	//   ....[10]....
        /*0a80*/ 	.word	0x00000500
        /*0a84*/ 	.word	0x000000ff
        /*0a88*/ 	.word	0x00038870
        /*0a8c*/ 	.short	0x0100
        /*0a8e*/ 	.byte	0x06
	.zero		1


	//   ....[11]....
        /*0a90*/ 	.word	0x00000510
        /*0a94*/ 	.word	0x000000ff
        /*0a98*/ 	.word	0x00038880
        /*0a9c*/ 	.short	0x0100
        /*0a9e*/ 	.byte	0x06
	.zero		1


	//   ....[12]....
        /*0aa0*/ 	.word	0x00000520
        /*0aa4*/ 	.word	0x000000ff
        /*0aa8*/ 	.word	0x00038878
        /*0aac*/ 	.short	0x0100
        /*0aae*/ 	.byte	0x06
	.zero		1


	//   ....[13]....
        /*0ab0*/ 	.word	0x00000530
        /*0ab4*/ 	.word	0x000000ff
        /*0ab8*/ 	.word	0x00038888
        /*0abc*/ 	.short	0x0100
        /*0abe*/ 	.byte	0x06
	.zero		1


	//   ....[14]....
        /*0ac0*/ 	.word	0x00000660
        /*0ac4*/ 	.word	0x000000ff
        /*0ac8*/ 	.word	0x00038890
        /*0acc*/ 	.short	0x0100
        /*0ace*/ 	.byte	0x08
	.zero		1


	//   ....[15]....
        /*0ad0*/ 	.word	0x00000670
        /*0ad4*/ 	.word	0x000000ff
        /*0ad8*/ 	.word	0x000388a0
        /*0adc*/ 	.short	0x0100
        /*0ade*/ 	.byte	0x08
	.zero		1


	//   ....[16]....
        /*0ae0*/ 	.word	0x00000680
        /*0ae4*/ 	.word	0x000000ff
        /*0ae8*/ 	.word	0x00038898
        /*0aec*/ 	.short	0x0100
        /*0aee*/ 	.byte	0x08
	.zero		1


	//   ....[17]....
        /*0af0*/ 	.word	0x00000690
        /*0af4*/ 	.word	0x000000ff
        /*0af8*/ 	.word	0x000388a8
        /*0afc*/ 	.short	0x0100
        /*0afe*/ 	.byte	0x08
	.zero		1


	//   ....[18]....
        /*0b00*/ 	.word	0x000007e0
        /*0b04*/ 	.word	0x000000ff
        /*0b08*/ 	.word	0x000388b0
        /*0b0c*/ 	.short	0x0100
        /*0b0e*/ 	.byte	0x08
	.zero		1


	//   ....[19]....
        /*0b10*/ 	.word	0x000007f0
        /*0b14*/ 	.word	0x000000ff
        /*0b18*/ 	.word	0x000388c0
        /*0b1c*/ 	.short	0x0100
        /*0b1e*/ 	.byte	0x08
	.zero		1


	//   ....[20]....
        /*0b20*/ 	.word	0x00000800
        /*0b24*/ 	.word	0x000000ff
        /*0b28*/ 	.word	0x000388b8
        /*0b2c*/ 	.short	0x0100
        /*0b2e*/ 	.byte	0x08
	.zero		1


	//   ....[21]....
        /*0b30*/ 	.word	0x00000810
        /*0b34*/ 	.word	0x000000ff
        /*0b38*/ 	.word	0x000388c8
        /*0b3c*/ 	.short	0x0100
        /*0b3e*/ 	.byte	0x08
	.zero		1


	//   ....[22]....
        /*0b40*/ 	.word	0x00001b70
        /*0b44*/ 	.word	0x000000ff
        /*0b48*/ 	.word	0x00038800
        /*0b4c*/ 	.short	0x010a
        /*0b4e*/ 	.byte	0x30
	.zero		1


	//   ....[23]....
        /*0b50*/ 	.word	0x00001c40
        /*0b54*/ 	.word	0x000000ff
        /*0b58*/ 	.word	0x00038830
        /*0b5c*/ 	.short	0x010a
        /*0b5e*/ 	.byte	0x35
	.zero		1


	//   ....[24]....
        /*0b60*/ 	.word	0x00001c80
        /*0b64*/ 	.word	0x000000ff
        /*0b68*/ 	.word	0x00038830
        /*0b6c*/ 	.short	0x010a
        /*0b6e*/ 	.byte	0x35
	.zero		1


	//   ....[25]....
        /*0b70*/ 	.word	0x00002250
        /*0b74*/ 	.word	0x000000ff
        /*0b78*/ 	.word	0x00000000
        /*0b7c*/ 	.short	0x0101
        /*0b7e*/ 	.byte	0x06
	.zero		1


	//   ....[26]....
        /*0b80*/ 	.word	0x00003d60
        /*0b84*/ 	.word	0x000000ff
        /*0b88*/ 	.word	0x00038850
        /*0b8c*/ 	.short	0x010a
        /*0b8e*/ 	.byte	0x35
	.zero		1


	//   ....[27]....
        /*0b90*/ 	.word	0x00003da0
        /*0b94*/ 	.word	0x000000ff
        /*0b98*/ 	.word	0x00038850
        /*0b9c*/ 	.short	0x010a
        /*0b9e*/ 	.byte	0x35
	.zero		1


	//   ....[28]....
        /*0ba0*/ 	.word	0x00004060
        /*0ba4*/ 	.word	0x000000ff
        /*0ba8*/ 	.word	0x00000000
        /*0bac*/ 	.short	0x0101
        /*0bae*/ 	.byte	0x35
	.zero		1


	//   ....[29]....
        /*0bb0*/ 	.word	0x00004210
        /*0bb4*/ 	.word	0x000000ff
        /*0bb8*/ 	.word	0x00038830
        /*0bbc*/ 	.short	0x010a
        /*0bbe*/ 	.byte	0x34
	.zero		1


	//   ....[30]....
        /*0bc0*/ 	.word	0x00004260
        /*0bc4*/ 	.word	0x000000ff
        /*0bc8*/ 	.word	0x00038830
        /*0bcc*/ 	.short	0x010a
        /*0bce*/ 	.byte	0x34
	.zero		1


	//   ....[31]....
        /*0bd0*/ 	.word	0x00004670
        /*0bd4*/ 	.word	0x000000ff
        /*0bd8*/ 	.word	0x00000000
        /*0bdc*/ 	.short	0x0101
        /*0bde*/ 	.byte	0x06
	.zero		1


	//   ....[32]....
        /*0be0*/ 	.word	0x00006a60
        /*0be4*/ 	.word	0x000000ff
        /*0be8*/ 	.word	0x00038850
        /*0bec*/ 	.short	0x010a
        /*0bee*/ 	.byte	0x34
	.zero		1


	//   ....[33]....
        /*0bf0*/ 	.word	0x00006ac0
        /*0bf4*/ 	.word	0x000000ff
        /*0bf8*/ 	.word	0x00038850
        /*0bfc*/ 	.short	0x010a
        /*0bfe*/ 	.byte	0x34
	.zero		1


	//   ....[34]....
        /*0c00*/ 	.word	0x00006d00
        /*0c04*/ 	.word	0x000000ff
        /*0c08*/ 	.word	0x00000000
        /*0c0c*/ 	.short	0x0101
        /*0c0e*/ 	.byte	0x34
	.zero		1


	//   ....[35]....
        /*0c10*/ 	.word	0x00006e30
        /*0c14*/ 	.word	0x000000ff
        /*0c18*/ 	.word	0x00038830
        /*0c1c*/ 	.short	0x010a
        /*0c1e*/ 	.byte	0x2e
	.zero		1


	//   ....[36]....
        /*0c20*/ 	.word	0x00006e70
        /*0c24*/ 	.word	0x000000ff
        /*0c28*/ 	.word	0x00038830
        /*0c2c*/ 	.short	0x010a
        /*0c2e*/ 	.byte	0x2e
	.zero		1


	//   ....[37]....
        /*0c30*/ 	.word	0x000071e0
        /*0c34*/ 	.word	0x000000ff
        /*0c38*/ 	.word	0x00000000
        /*0c3c*/ 	.short	0x0101
        /*0c3e*/ 	.byte	0x06
	.zero		1


	//   ....[38]....
        /*0c40*/ 	.word	0x00008ce0
        /*0c44*/ 	.word	0x000000ff
        /*0c48*/ 	.word	0x00038850
        /*0c4c*/ 	.short	0x010a
        /*0c4e*/ 	.byte	0x2e
	.zero		1


	//   ....[39]....
        /*0c50*/ 	.word	0x00008d30
        /*0c54*/ 	.word	0x000000ff
        /*0c58*/ 	.word	0x00038850
        /*0c5c*/ 	.short	0x010a
        /*0c5e*/ 	.byte	0x2e
	.zero		1


	//   ....[40]....
        /*0c60*/ 	.word	0x00008f60
        /*0c64*/ 	.word	0x000000ff
        /*0c68*/ 	.word	0x00000000
        /*0c6c*/ 	.short	0x0101
        /*0c6e*/ 	.byte	0x2e
	.zero		1


	//   ....[41]....
        /*0c70*/ 	.word	0x0000c020
        /*0c74*/ 	.word	0x000000ff
        /*0c78*/ 	.word	0x00000000
        /*0c7c*/ 	.short	0x0101
        /*0c7e*/ 	.byte	0x05
	.zero		1


	//   ....[42]....
        /*0c80*/ 	.word	0x0000e5e0
        /*0c84*/ 	.word	0x00000006
        /*0c88*/ 	.word	0x00038880
        /*0c8c*/ 	.short	0x010a
        /*0c8e*/ 	.byte	0x3f
	.zero		1


	//   ....[43]....
        /*0c90*/ 	.word	0x0000ed40
        /*0c94*/ 	.word	0x00000006
        /*0c98*/ 	.word	0x00038870
        /*0c9c*/ 	.short	0x0107
        /*0c9e*/ 	.byte	0x3f
	.zero		1


	//   ....[44]....
        /*0ca0*/ 	.word	0x0000ee00
        /*0ca4*/ 	.word	0x00000006
        /*0ca8*/ 	.word	0x00038870
        /*0cac*/ 	.short	0x0101
        /*0cae*/ 	.byte	0x3f
	.zero		1


	//   ....[45]....
        /*0cb0*/ 	.word	0x0000ee30
        /*0cb4*/ 	.word	0x00000006
        /*0cb8*/ 	.word	0x00038840
        /*0cbc*/ 	.short	0x010a
        /*0cbe*/ 	.byte	0x3f
	.zero		1


	//   ....[46]....
        /*0cc0*/ 	.word	0x0000f480
        /*0cc4*/ 	.word	0x00000006
        /*0cc8*/ 	.word	0x00038830
        /*0ccc*/ 	.short	0x0107
        /*0cce*/ 	.byte	0x3f
	.zero		1


	//   ....[47]....
        /*0cd0*/ 	.word	0x0000f550
        /*0cd4*/ 	.word	0x00000006
        /*0cd8*/ 	.word	0x00038830
        /*0cdc*/ 	.short	0x0101
        /*0cde*/ 	.byte	0x3f
	.zero		1


	//   ....[48]....
        /*0ce0*/ 	.word	0x0000ff50
        /*0ce4*/ 	.word	0x00000011
        /*0ce8*/ 	.word	0x00038800
        /*0cec*/ 	.short	0x0107
        /*0cee*/ 	.byte	0x3f
	.zero		1


	//   ....[49]....
        /*0cf0*/ 	.word	0x00010040
        /*0cf4*/ 	.word	0x00000011
        /*0cf8*/ 	.word	0x00038800
        /*0cfc*/ 	.short	0x0101
        /*0cfe*/ 	.byte	0x3f
	.zero		1


	//   ....[50]....
        /*0d00*/ 	.word	0x00010060
        /*0d04*/ 	.word	0x00000011
        /*0d08*/ 	.word	0x00038820
        /*0d0c*/ 	.short	0x010a
        /*0d0e*/ 	.byte	0x3f
	.zero		1


	//   ....[51]....
        /*0d10*/ 	.word	0x000103b0
        /*0d14*/ 	.word	0x00000000
        /*0d18*/ 	.word	0x00038880
        /*0d1c*/ 	.short	0x010a
        /*0d1e*/ 	.byte	0x3f
	.zero		1


	//   ....[52]....
        /*0d20*/ 	.word	0x000108b0
        /*0d24*/ 	.word	0x00000000
        /*0d28*/ 	.word	0x00038870
        /*0d2c*/ 	.short	0x0107
        /*0d2e*/ 	.byte	0x3f
	.zero		1


	//   ....[53]....
        /*0d30*/ 	.word	0x00010970
        /*0d34*/ 	.word	0x00000000
        /*0d38*/ 	.word	0x00038870
        /*0d3c*/ 	.short	0x0101
        /*0d3e*/ 	.byte	0x3f
	.zero		1


	//   ....[54]....
        /*0d40*/ 	.word	0x000109a0
        /*0d44*/ 	.word	0x00000000
        /*0d48*/ 	.word	0x00038840
        /*0d4c*/ 	.short	0x010a
        /*0d4e*/ 	.byte	0x3f
	.zero		1


	//   ....[55]....
        /*0d50*/ 	.word	0x00010e70
        /*0d54*/ 	.word	0x00000000
        /*0d58*/ 	.word	0x00038830
        /*0d5c*/ 	.short	0x0107
        /*0d5e*/ 	.byte	0x3f
	.zero		1


	//   ....[56]....
        /*0d60*/ 	.word	0x00010f30
        /*0d64*/ 	.word	0x00000000
        /*0d68*/ 	.word	0x00038830
        /*0d6c*/ 	.short	0x0101
        /*0d6e*/ 	.byte	0x3f
	.zero		1


	//   ....[57]....
        /*0d70*/ 	.word	0x00010fc0
        /*0d74*/ 	.word	0x00000012
        /*0d78*/ 	.word	0x00038870
        /*0d7c*/ 	.short	0x010a
        /*0d7e*/ 	.byte	0x3f
	.zero		1


	//   ....[58]....
        /*0d80*/ 	.word	0x00011050
        /*0d84*/ 	.word	0x00000012
        /*0d88*/ 	.word	0x00038860
        /*0d8c*/ 	.short	0x010a
        /*0d8e*/ 	.byte	0x3f
	.zero		1


	//   ....[59]....
        /*0d90*/ 	.word	0x000117b0
        /*0d94*/ 	.word	0x00000012
        /*0d98*/ 	.word	0x00038850
        /*0d9c*/ 	.short	0x0101
        /*0d9e*/ 	.byte	0x3f
	.zero		1


	//   ....[60]....
        /*0da0*/ 	.word	0x00011830
        /*0da4*/ 	.word	0x00000012
        /*0da8*/ 	.word	0x00000000
        /*0dac*/ 	.short	0x0101
        /*0dae*/ 	.byte	0x3f
	.zero		1


	//   ....[61]....
        /*0db0*/ 	.word	0x00011a00
        /*0db4*/ 	.word	0x00000013
        /*0db8*/ 	.word	0x00038870
        /*0dbc*/ 	.short	0x010a
        /*0dbe*/ 	.byte	0x3f
	.zero		1


	//   ....[62]....
        /*0dc0*/ 	.word	0x00011a90
        /*0dc4*/ 	.word	0x00000013
        /*0dc8*/ 	.word	0x00038860
        /*0dcc*/ 	.short	0x010a
        /*0dce*/ 	.byte	0x3f
	.zero		1


	//   ....[63]....
        /*0dd0*/ 	.word	0x000121f0
        /*0dd4*/ 	.word	0x00000013
        /*0dd8*/ 	.word	0x00038850
        /*0ddc*/ 	.short	0x0101
        /*0dde*/ 	.byte	0x3f
	.zero		1


	//   ....[64]....
        /*0de0*/ 	.word	0x00012270
        /*0de4*/ 	.word	0x00000000
        /*0de8*/ 	.word	0x00000000
        /*0dec*/ 	.short	0x0101
        /*0dee*/ 	.byte	0x3f
	.zero		1


	//   ....[65]....
        /*0df0*/ 	.word	0x000124e0
        /*0df4*/ 	.word	0x00000005
        /*0df8*/ 	.word	0x00038820
        /*0dfc*/ 	.short	0x010a
        /*0dfe*/ 	.byte	0x3f
	.zero		1


	//   ....[66]....
        /*0e00*/ 	.word	0x00012660
        /*0e04*/ 	.word	0x00000003
        /*0e08*/ 	.word	0x00038840
        /*0e0c*/ 	.short	0x010a
        /*0e0e*/ 	.byte	0x3f
	.zero		1


	//   ....[67]....
        /*0e10*/ 	.word	0x00012700
        /*0e14*/ 	.word	0x00000019
        /*0e18*/ 	.word	0x00038840
        /*0e1c*/ 	.short	0x010a
        /*0e1e*/ 	.byte	0x3f
	.zero		1


	//   ....[68]....
        /*0e20*/ 	.word	0x00012740
        /*0e24*/ 	.word	0x00000003
        /*0e28*/ 	.word	0x00038860
        /*0e2c*/ 	.short	0x010a
        /*0e2e*/ 	.byte	0x3f
	.zero		1


	//   ....[69]....
        /*0e30*/ 	.word	0x00012780
        /*0e34*/ 	.word	0x00000019
        /*0e38*/ 	.word	0x00038860
        /*0e3c*/ 	.short	0x010a
        /*0e3e*/ 	.byte	0x3f
	.zero		1


	//   ....[70]....
        /*0e40*/ 	.word	0x000127c0
        /*0e44*/ 	.word	0x00000003
        /*0e48*/ 	.word	0x00038880
        /*0e4c*/ 	.short	0x010a
        /*0e4e*/ 	.byte	0x3f
	.zero		1


	//   ....[71]....
        /*0e50*/ 	.word	0x00012800
        /*0e54*/ 	.word	0x00000019
        /*0e58*/ 	.word	0x00038880
        /*0e5c*/ 	.short	0x010a
        /*0e5e*/ 	.byte	0x3f
	.zero		1


	//   ....[72]....
        /*0e60*/ 	.word	0x00012870
        /*0e64*/ 	.word	0x00000003
        /*0e68*/ 	.word	0x00038800
        /*0e6c*/ 	.short	0x010a
        /*0e6e*/ 	.byte	0x3f
	.zero		1


	//   ....[73]....
        /*0e70*/ 	.word	0x000128d0
        /*0e74*/ 	.word	0x00000000
        /*0e78*/ 	.word	0x00038830
        /*0e7c*/ 	.short	0x010a
        /*0e7e*/ 	.byte	0x3f
	.zero		1


	//   ....[74]....
        /*0e80*/ 	.word	0x00012930
        /*0e84*/ 	.word	0x00000008
        /*0e88*/ 	.word	0x00038850
        /*0e8c*/ 	.short	0x010a
        /*0e8e*/ 	.byte	0x3f
	.zero		1


	//   ....[75]....
        /*0e90*/ 	.word	0x000129a0
        /*0e94*/ 	.word	0x00000003
        /*0e98*/ 	.word	0x00038830
        /*0e9c*/ 	.short	0x010a
        /*0e9e*/ 	.byte	0x3f
	.zero		1


	//   ....[76]....
        /*0ea0*/ 	.word	0x00012a10
        /*0ea4*/ 	.word	0x00000007
        /*0ea8*/ 	.word	0x00038850
        /*0eac*/ 	.short	0x010a
        /*0eae*/ 	.byte	0x3f
	.zero		1


	//   ....[77]....
        /*0eb0*/ 	.word	0x00012a70
        /*0eb4*/ 	.word	0x00000003
        /*0eb8*/ 	.word	0x00038830
        /*0ebc*/ 	.short	0x010a
        /*0ebe*/ 	.byte	0x3f
	.zero		1


	//   ....[78]....
        /*0ec0*/ 	.word	0x00012ad0
        /*0ec4*/ 	.word	0x00000009
        /*0ec8*/ 	.word	0x00038850
        /*0ecc*/ 	.short	0x010a
        /*0ece*/ 	.byte	0x3f
	.zero		1


	//   ....[79]....
        /*0ed0*/ 	.word	0x00012bd0
        /*0ed4*/ 	.word	0x00000006
        /*0ed8*/ 	.word	0x00038880
        /*0edc*/ 	.short	0x010a
        /*0ede*/ 	.byte	0x3f
	.zero		1


	//   ....[80]....
        /*0ee0*/ 	.word	0x000136c0
        /*0ee4*/ 	.word	0x00000006
        /*0ee8*/ 	.word	0x00038840
        /*0eec*/ 	.short	0x010a
        /*0eee*/ 	.byte	0x3f
	.zero		1


	//   ....[81]....
        /*0ef0*/ 	.word	0x00014ae0
        /*0ef4*/ 	.word	0x00000011
        /*0ef8*/ 	.word	0x00038820
        /*0efc*/ 	.short	0x010a
        /*0efe*/ 	.byte	0x3f
	.zero		1


	//   ....[82]....
        /*0f00*/ 	.word	0x00014b30
        /*0f04*/ 	.word	0x00000000
        /*0f08*/ 	.word	0x00038880
        /*0f0c*/ 	.short	0x010a
        /*0f0e*/ 	.byte	0x3f
	.zero		1


	//   ....[83]....
        /*0f10*/ 	.word	0x000154a0
        /*0f14*/ 	.word	0x00000000
        /*0f18*/ 	.word	0x00038840
        /*0f1c*/ 	.short	0x010a
        /*0f1e*/ 	.byte	0x3f
	.zero		1


	//   ....[84]....
        /*0f20*/ 	.word	0x00015d80
        /*0f24*/ 	.word	0x00000012
        /*0f28*/ 	.word	0x00038870
        /*0f2c*/ 	.short	0x010a
        /*0f2e*/ 	.byte	0x3f
	.zero		1


	//   ....[85]....
        /*0f30*/ 	.word	0x00015dd0
        /*0f34*/ 	.word	0x00000012
        /*0f38*/ 	.word	0x00038860
        /*0f3c*/ 	.short	0x010a
        /*0f3e*/ 	.byte	0x3f
	.zero		1


	//   ....[86]....
        /*0f40*/ 	.word	0x00015e20
        /*0f44*/ 	.word	0x00000013
        /*0f48*/ 	.word	0x00038870
        /*0f4c*/ 	.short	0x010a
        /*0f4e*/ 	.byte	0x3f
	.zero		1


	//   ....[87]....
        /*0f50*/ 	.word	0x00015e70
        /*0f54*/ 	.word	0x00000013
        /*0f58*/ 	.word	0x00038860
        /*0f5c*/ 	.short	0x010a
        /*0f5e*/ 	.byte	0x3f
	.zero		1


	//   ....[88]....
        /*0f60*/ 	.word	0x00015ec0
        /*0f64*/ 	.word	0x00000005
        /*0f68*/ 	.word	0x00038820
        /*0f6c*/ 	.short	0x010a
        /*0f6e*/ 	.byte	0x3f
	.zero		1


	//   ....[89]....
        /*0f70*/ 	.word	0x00016060
        /*0f74*/ 	.word	0x00000003
        /*0f78*/ 	.word	0x00038840
        /*0f7c*/ 	.short	0x010a
        /*0f7e*/ 	.byte	0x3f
	.zero		1


	//   ....[90]....
        /*0f80*/ 	.word	0x000160b0
        /*0f84*/ 	.word	0x00000019
        /*0f88*/ 	.word	0x00038840
        /*0f8c*/ 	.short	0x010a
        /*0f8e*/ 	.byte	0x3f
	.zero		1


	//   ....[91]....
        /*0f90*/ 	.word	0x00016100
        /*0f94*/ 	.word	0x00000003
        /*0f98*/ 	.word	0x00038860
        /*0f9c*/ 	.short	0x010a
        /*0f9e*/ 	.byte	0x3f
	.zero		1


	//   ....[92]....
        /*0fa0*/ 	.word	0x00016150
        /*0fa4*/ 	.word	0x00000019
        /*0fa8*/ 	.word	0x00038860
        /*0fac*/ 	.short	0x010a
        /*0fae*/ 	.byte	0x3f
	.zero		1


	//   ....[93]....
        /*0fb0*/ 	.word	0x000161a0
        /*0fb4*/ 	.word	0x00000003
        /*0fb8*/ 	.word	0x00038880
        /*0fbc*/ 	.short	0x010a
        /*0fbe*/ 	.byte	0x3f
	.zero		1


	//----- nvinfo : EIATTR_NUM_MBARRIERS
	.align		4
.L_272:
        /*0fc0*/ 	.byte	0x03, 0x38
        /*0fc2*/ 	.short	0x0016


	//----- nvinfo : EIATTR_EXIT_INSTR_OFFSETS
	.align		4
        /*0fc4*/ 	.byte	0x04, 0x1c
        /*0fc6*/ 	.short	(.L_274 - .L_273)


	//   ....[0]....
.L_273:
        /*0fc8*/ 	.word	0x00000990


	//   ....[1]....
        /*0fcc*/ 	.word	0x0000d170


	//   ....[2]....
        /*0fd0*/ 	.word	0x00012850


	//----- nvinfo : EIATTR_MAX_THREADS
	.align		4
.L_274:
        /*0fd4*/ 	.byte	0x04, 0x05
        /*0fd6*/ 	.short	(.L_276 - .L_275)
.L_275:
        /*0fd8*/ 	.word	0x00000180
        /*0fdc*/ 	.word	0x00000001
        /*0fe0*/ 	.word	0x00000001


	//----- nvinfo : EIATTR_CRS_STACK_SIZE
	.align		4
.L_276:
        /*0fe4*/ 	.byte	0x04, 0x1e
        /*0fe6*/ 	.short	(.L_278 - .L_277)
.L_277:
        /*0fe8*/ 	.word	0x00000000


	//----- nvinfo : EIATTR_CBANK_PARAM_SIZE
	.align		4
.L_278:
        /*0fec*/ 	.byte	0x03, 0x19
        /*0fee*/ 	.short	0x0af0


	//----- nvinfo : EIATTR_PARAM_CBANK
	.align		4
        /*0ff0*/ 	.byte	0x04, 0x0a
        /*0ff2*/ 	.short	(.L_280 - .L_279)
	.align		4
.L_279:
        /*0ff4*/ 	.word	index@(.nv.constant0._ZN7cutlass13device_kernelIN5flash11enable_sm90INS1_16FlashAttnFwdSm90INS1_25CollectiveMainloopFwdSm90ILi2EN4cute5tupleIJNS5_1CILi1EEES8_S8_EEENS6_IJNS7_ILi128EEESA_NS7_ILi256EEEEEELi256ENS_12float_e4m3_tEfNS_4arch4Sm90ELb1ELb0ELb0ELb0ELb1ELb0ELb0ELb1ELb0ELb1ELb0ELb0EEENS1_21CollectiveEpilogueFwdINS6_IJSA_SB_SA_EEES9_NS_10bfloat16_tESF_Li256ELb0ELb1ELb0ELb1EEENS1_30DynamicPersistentTileSchedulerILi256ELi128ELb0ELb1ELb1EEEEEEEEEvNT_6ParamsE)
        /*0ff8*/ 	.short	0x0210
        /*0ffa*/ 	.short	0x0af0


	//----- nvinfo : EIATTR_SW_WAR
	.align		4
.L_280:
        /*0ffc*/ 	.byte	0x04, 0x36
        /*0ffe*/ 	.short	(.L_282 - .L_281)
.L_281:
        /*1000*/ 	.word	0x00000008
.L_282:


//--------------------- .nv.info._ZN7cutlass13device_kernelIN5flash11enable_sm90INS1_16FlashAttnFwdSm90INS1_25CollectiveMainloopFwdSm90ILi2EN4cute5tupleIJNS5_1CILi1EEES8_S8_EEENS6_IJNS7_ILi128EEESA_NS7_ILi256EEEEEELi256ENS_12float_e4m3_tEfNS_4arch4Sm90ELb1ELb0ELb0ELb1ELb1ELb0ELb0ELb1ELb0ELb1ELb0ELb0EEENS1_21CollectiveEpilogueFwdINS6_IJSA_SB_SA_EEES9_NS_10bfloat16_tESF_Li256ELb1ELb1ELb0ELb1EEENS1_36VarlenDynamicPersistentTileSchedulerILi128ELi128ELi256ELi128ELb0ELb1ELb1ELb1ELb1ELb1EEEEEEEEEvNT_6ParamsE --------------------------
	.section	.nv.info._ZN7cutlass13device_kernelIN5flash11enable_sm90INS1_16FlashAttnFwdSm90INS1_25CollectiveMainloopFwdSm90ILi2EN4cute5tupleIJNS5_1CILi1EEES8_S8_EEENS6_IJNS7_ILi128EEESA_NS7_ILi256EEEEEELi256ENS_12float_e4m3_tEfNS_4arch4Sm90ELb1ELb0ELb0ELb1ELb1ELb0ELb0ELb1ELb0ELb1ELb0ELb0EEENS1_21CollectiveEpilogueFwdINS6_IJSA_SB_SA_EEES9_NS_10bfloat16_tESF_Li256ELb1ELb1ELb0ELb1EEENS1_36VarlenDynamicPersistentTileSchedulerILi128ELi128ELi256ELi128ELb0ELb1ELb1ELb1ELb1ELb1EEEEEEEEEvNT_6ParamsE,"",@"SHT_CUDA_INFO"
	.sectionflags	@""
	.align	4


	//----- nvinfo : EIATTR_CUDA_API_VERSION
	.align		4
        /*0000*/ 	.byte	0x04, 0x37
        /*0002*/ 	.short	(.L_284 - .L_283)
.L_283:
        /*0004*/ 	.word	0x00000082


	//----- nvinfo : EIATTR_KPARAM_INFO
	.align		4
.L_284:
        /*0008*/ 	.byte	0x04, 0x17
        /*000a*/ 	.short	(.L_286 - .L_285)
.L_285:
        /*000c*/ 	.word	0x00000000
        /*0010*/ 	.short	0x0000
        /*0012*/ 	.short	0x0070
        /*0014*/ 	.byte	0x00, 0xf0, 0x01, 0x2a


	//----- nvinfo : EIATTR_SPARSE_MMA_MASK
	.align		4
.L_286:
        /*0018*/ 	.byte	0x03, 0x50
        /*001a*/ 	.short	0x0000


	//----- nvinfo : EIATTR_MAXREG_COUNT
	.align		4
        /*001c*/ 	.byte	0x03, 0x1b
        /*001e*/ 	.short	0x00a8


	//----- nvinfo : EIATTR_NUM_BARRIERS
	.align		4
        /*0020*/ 	.byte	0x02, 0x4c
        /*0022*/ 	.byte	0x10
	.zero		1


	//----- nvinfo : EIATTR_EXTERNS
	.align		4
        /*0024*/ 	.byte	0x04, 0x0f
        /*0026*/ 	.short	(.L_288 - .L_287)


	//   ....[0]....
	.align		4
.L_287:
        /*0028*/ 	.word	index@(__assertfail)


	//----- nvinfo : EIATTR_ANNOTATIONS
	.align		4
.L_288:
        /*002c*/ 	.byte	0x04, 0x55
        /*002e*/ 	.short	(.L_290 - .L_289)


	//   ....[0]....
.L_289:
        /* <DEDUP_REMOVED lines=8> */


	//----- nvinfo : EIATTR_MERCURY_ISA_VERSION
	.align		4
.L_290:
        /*0098*/ 	.byte	0x03, 0x5f
        /*009a*/ 	.short	0x0101


	//----- nvinfo : EIATTR_UNUSED_LOAD_BYTE_OFFSET
	.align		4
        /*009c*/ 	.byte	0x04, 0x44
        /*009e*/ 	.short	(.L_292 - .L_291)


	//   ....[0]....
.L_291:
        /*00a0*/ 	.word	0x00000980
        /*00a4*/ 	.word	0x0000fff0


	//   ....[1]....
        /*00a8*/ 	.word	0x00009cf0
        /*00ac*/ 	.word	0x0000fff0


	//----- nvinfo : EIATTR_INT_WARP_WIDE_INSTR_OFFSETS
	.align		4
.L_292:
        /*00b0*/ 	.byte	0x04, 0x31
        /*00b2*/ 	.short	(.L_294 - .L_293)


	//   ....[0]....
.L_293:
        /*00b4*/ 	.word	0x000000c0


	//   ....[1]....
        /*00b8*/ 	.word	0x000000d0


	//   ....[2]....
        /*00bc*/ 	.word	0x00000170


	//   ....[3]....
        /*00c0*/ 	.word	0x0000ec80


	//   ....[4]....
        /*00c4*/ 	.word	0x0000ed10


	//   ....[5]....
        /*00c8*/ 	.word	0x00012af0


	//   ....[6]....
        /*00cc*/ 	.word	0x00012b80


	//----- nvinfo : EIATTR_COOP_GROUP_MASK_REGIDS
	.align		4
.L_294:
        /*00d0*/ 	.byte	0x04, 0x29
        /*00d2*/ 	.short	(.L_296 - .L_295)


	//   ....[0]....
.L_295:
        /*00d4*/ 	.word	0xffffffff


	//   ....[1]....
        /*00d8*/ 	.word	0xffffffff


	//   ....[2]....
        /*00dc*/ 	.word	0xffffffff


	//   ....[3]....
        /*00e0*/ 	.word	0xffffffff


	//   ....[4]....
        /*00e4*/ 	.word	0xffffffff


	//   ....[5]....
        /*00e8*/ 	.word	0xffffffff


	//   ....[6]....
        /*00ec*/ 	.word	0xffffffff


	//   ....[7]....
        /*00f0*/ 	.word	0xffffffff


	//   ....[8]....
        /*00f4*/ 	.word	0xffffffff


	//   ....[9]....
        /*00f8*/ 	.word	0xffffffff


	//   ....[10]....
        /*00fc*/ 	.word	0xffffffff


	//   ....[11]....
        /*0100*/ 	.word	0xffffffff


	//   ....[12]....
        /*0104*/ 	.word	0xffffffff


	//   ....[13]....
        /*0108*/ 	.word	0xffffffff


	//   ....[14]....
        /*010c*/ 	.word	0xffffffff


	//   ....[15]....
        /*0110*/ 	.word	0xffffffff


	//   ....[16]....
        /*0114*/ 	.word	0xffffffff


	//   ....[17]....
        /*0118*/ 	.word	0xffffffff


	//   ....[18]....
        /*011c*/ 	.word	0xffffffff


	//   ....[19]....
        /*0120*/ 	.word	0xffffffff


	//   ....[20]....
        /*0124*/ 	.word	0xffffffff


	//   ....[21]....
        /*0128*/ 	.word	0xffffffff


	//   ....[22]....
        /*012c*/ 	.word	0xffffffff


	//   ....[23]....
        /*0130*/ 	.word	0xffffffff


	//   ....[24]....
        /*0134*/ 	.word	0xffffffff


	//   ....[25]....
        /*0138*/ 	.word	0xffffffff


	//   ....[26]....
        /*013c*/ 	.word	0xffffffff


	//   ....[27]....
        /*0140*/ 	.word	0xffffffff


	//   ....[28]....
        /*0144*/ 	.word	0xffffffff


	//   ....[29]....
        /*0148*/ 	.word	0xffffffff


	//   ....[30]....
        /*014c*/ 	.word	0xffffffff


	//   ....[31]....
        /*0150*/ 	.word	0xffffffff


	//   ....[32]....
        /*0154*/ 	.word	0xffffffff


	//   ....[33]....
        /*0158*/ 	.word	0xffffffff


	//   ....[34]....
        /*015c*/ 	.word	0xffffffff


	//   ....[35]....
        /*0160*/ 	.word	0xffffffff


	//   ....[36]....
        /*0164*/ 	.word	0xffffffff


	//   ....[37]....
        /*0168*/ 	.word	0xffffffff


	//   ....[38]....
        /*016c*/ 	.word	0xffffffff


	//   ....[39]....
        /*0170*/ 	.word	0xffffffff


	//   ....[40]....
        /*0174*/ 	.word	0xffffffff


	//   ....[41]....
        /*0178*/ 	.word	0xffffffff


	//   ....[42]....
        /*017c*/ 	.word	0xffffffff


	//   ....[43]....
        /*0180*/ 	.word	0xffffffff


	//   ....[44]....
        /*0184*/ 	.word	0xffffffff


	//   ....[45]....
        /*0188*/ 	.word	0xffffffff


	//   ....[46]....
        /*018c*/ 	.word	0xffffffff


	//   ....[47]....
        /*0190*/ 	.word	0xffffffff


	//   ....[48]....
        /*0194*/ 	.word	0xffffffff


	//   ....[49]....
        /*0198*/ 	.word	0xffffffff


	//   ....[50]....
        /*019c*/ 	.word	0xffffffff


	//   ....[51]....
        /*01a0*/ 	.word	0xffffffff


	//   ....[52]....
        /*01a4*/ 	.word	0xffffffff


	//   ....[53]....
        /*01a8*/ 	.word	0xffffffff


	//   ....[54]....
        /*01ac*/ 	.word	0xffffffff


	//   ....[55]....
        /*01b0*/ 	.word	0xffffffff


	//   ....[56]....
        /*01b4*/ 	.word	0xffffffff


	//   ....[57]....
        /*01b8*/ 	.word	0xffffffff


	//   ....[58]....
        /*01bc*/ 	.word	0xffffffff


	//   ....[59]....
        /*01c0*/ 	.word	0xffffffff


	//   ....[60]....
        /*01c4*/ 	.word	0xffffffff


	//   ....[61]....
        /*01c8*/ 	.word	0xffffffff


	//   ....[62]....
        /*01cc*/ 	.word	0xffffffff


	//   ....[63]....
        /*01d0*/ 	.word	0xffffffff


	//   ....[64]....
        /*01d4*/ 	.word	0xffffffff


	//   ....[65]....
        /*01d8*/ 	.word	0xffffffff


	//   ....[66]....
        /*01dc*/ 	.word	0xffffffff


	//   ....[67]....
        /*01e0*/ 	.word	0xffffffff


	//   ....[68]....
        /*01e4*/ 	.word	0xffffffff


	//   ....[69]....
        /*01e8*/ 	.word	0xffffffff


	//   ....[70]....
        /*01ec*/ 	.word	0xffffffff


	//   ....[71]....
        /*01f0*/ 	.word	0xffffffff


	//   ....[72]....
        /*01f4*/ 	.word	0xffffffff


	//   ....[73]....
        /*01f8*/ 	.word	0xffffffff


	//   ....[74]....
        /*01fc*/ 	.word	0xffffffff


	//   ....[75]....
        /*0200*/ 	.word	0xffffffff


	//   ....[76]....
        /*0204*/ 	.word	0xffffffff


	//   ....[77]....
        /*0208*/ 	.word	0xffffffff


	//   ....[78]....
        /*020c*/ 	.word	0xffffffff


	//   ....[79]....
        /*0210*/ 	.word	0xffffffff


	//   ....[80]....
        /*0214*/ 	.word	0xffffffff


	//   ....[81]....
        /*0218*/ 	.word	0xffffffff


	//   ....[82]....
        /*021c*/ 	.word	0xffffffff


	//   ....[83]....
        /*0220*/ 	.word	0xffffffff


	//   ....[84]....
        /*0224*/ 	.word	0xffffffff


	//   ....[85]....
        /*0228*/ 	.word	0xffffffff


	//   ....[86]....
        /*022c*/ 	.word	0xffffffff


	//   ....[87]....
        /*0230*/ 	.word	0xffffffff


	//   ....[88]....
        /*0234*/ 	.word	0xffffffff


	//   ....[89]....
        /*0238*/ 	.word	0xffffffff


	//   ....[90]....
        /*023c*/ 	.word	0xffffffff


	//   ....[91]....
        /*0240*/ 	.word	0xffffffff


	//   ....[92]....
        /*0244*/ 	.word	0xffffffff


	//   ....[93]....
        /*0248*/ 	.word	0xffffffff


	//   ....[94]....
        /*024c*/ 	.word	0xffffffff


	//   ....[95]....
        /*0250*/ 	.word	0xffffffff


	//   ....[96]....
        /*0254*/ 	.word	0xffffffff


	//   ....[97]....
        /*0258*/ 	.word	0xffffffff


	//   ....[98]....
        /*025c*/ 	.word	0xffffffff


	//   ....[99]....
        /*0260*/ 	.word	0xffffffff


	//   ....[100]....
        /*0264*/ 	.word	0xffffffff


	//   ....[101]....
        /*0268*/ 	.word	0xffffffff


	//   ....[102]....
        /*026c*/ 	.word	0xffffffff


	//   ....[103]....
        /*0270*/ 	.word	0xffffffff


	//   ....[104]....
        /*0274*/ 	.word	0xffffffff


	//   ....[105]....
        /*0278*/ 	.word	0xffffffff


	//   ....[106]....
        /*027c*/ 	.word	0xffffffff


	//   ....[107]....
        /*0280*/ 	.word	0xffffffff


	//   ....[108]....
        /*0284*/ 	.word	0xffffffff


	//   ....[109]....
        /*0288*/ 	.word	0xffffffff


	//   ....[110]....
        /*028c*/ 	.word	0xffffffff


	//   ....[111]....
        /*0290*/ 	.word	0xffffffff


	//   ....[112]....
        /*0294*/ 	.word	0xffffffff


	//   ....[113]....
        /*0298*/ 	.word	0xffffffff


	//   ....[114]....
        /*029c*/ 	.word	0xffffffff


	//   ....[115]....
        /*02a0*/ 	.word	0xffffffff


	//   ....[116]....
        /*02a4*/ 	.word	0xffffffff


	//   ....[117]....
        /*02a8*/ 	.word	0xffffffff


	//   ....[118]....
        /*02ac*/ 	.word	0xffffffff


	//   ....[119]....
        /*02b0*/ 	.word	0xffffffff


	//   ....[120]....
        /*02b4*/ 	.word	0xffffffff


	//   ....[121]....
        /*02b8*/ 	.word	0xffffffff


	//   ....[122]....
        /*02bc*/ 	.word	0xffffffff


	//   ....[123]....
        /*02c0*/ 	.word	0xffffffff


	//   ....[124]....
        /*02c4*/ 	.word	0xffffffff


	//   ....[125]....
        /*02c8*/ 	.word	0xffffffff


	//   ....[126]....
        /*02cc*/ 	.word	0xffffffff


	//   ....[127]....
        /*02d0*/ 	.word	0xffffffff


	//   ....[128]....
        /*02d4*/ 	.word	0xffffffff


	//   ....[129]....
        /*02d8*/ 	.word	0xffffffff


	//   ....[130]....
        /*02dc*/ 	.word	0xffffffff


	//   ....[131]....
        /*02e0*/ 	.word	0xffffffff


	//   ....[132]....
        /*02e4*/ 	.word	0xffffffff


	//   ....[133]....
        /*02e8*/ 	.word	0xffffffff


	//   ....[134]....
        /*02ec*/ 	.word	0xffffffff


	//   ....[135]....
        /*02f0*/ 	.word	0xffffffff


	//   ....[136]....
        /*02f4*/ 	.word	0xffffffff


	//   ....[137]....
        /*02f8*/ 	.word	0xffffffff


	//   ....[138]....
        /*02fc*/ 	.word	0xffffffff


	//   ....[139]....
        /*0300*/ 	.word	0xffffffff


	//   ....[140]....
        /*0304*/ 	.word	0xffffffff


	//   ....[141]....
        /*0308*/ 	.word	0xffffffff


	//   ....[142]....
        /*030c*/ 	.word	0xffffffff


	//   ....[143]....
        /*0310*/ 	.word	0xffffffff


	//   ....[144]....
        /*0314*/ 	.word	0xffffffff


	//   ....[145]....
        /*0318*/ 	.word	0xffffffff


	//   ....[146]....
        /*031c*/ 	.word	0xffffffff


	//   ....[147]....
        /*0320*/ 	.word	0xffffffff


	//   ....[148]....
        /*0324*/ 	.word	0xffffffff


	//   ....[149]....
        /*0328*/ 	.word	0xffffffff


	//   ....[150]....
        /*032c*/ 	.word	0xffffffff


	//   ....[151]....
        /*0330*/ 	.word	0xffffffff


	//   ....[152]....
        /*0334*/ 	.word	0xffffffff


	//   ....[153]....
        /*0338*/ 	.word	0xffffffff


	//   ....[154]....
        /*033c*/ 	.word	0xffffffff


	//   ....[155]....
        /*0340*/ 	.word	0xffffffff


	//   ....[156]....
        /*0344*/ 	.word	0xffffffff


	//   ....[157]....
        /*0348*/ 	.word	0xffffffff


	//   ....[158]....
        /*034c*/ 	.word	0xffffffff


	//   ....[159]....
        /*0350*/ 	.word	0xffffffff


	//   ....[160]....
        /*0354*/ 	.word	0xffffffff


	//   ....[161]....
        /*0358*/ 	.word	0xffffffff


	//   ....[162]....
        /*035c*/ 	.word	0xffffffff


	//   ....[163]....
        /*0360*/ 	.word	0xffffffff


	//   ....[164]....
        /*0364*/ 	.word	0xffffffff


	//   ....[165]....
        /*0368*/ 	.word	0xffffffff


	//   ....[166]....
        /*036c*/ 	.word	0xffffffff


	//   ....[167]....
        /*0370*/ 	.word	0xffffffff


	//   ....[168]....
        /*0374*/ 	.word	0xffffffff


	//   ....[169]....
        /*0378*/ 	.word	0xffffffff


	//   ....[170]....
        /*037c*/ 	.word	0xffffffff


	//   ....[171]....
        /*0380*/ 	.word	0xffffffff


	//   ....[172]....
        /*0384*/ 	.word	0xffffffff


	//   ....[173]....
        /*0388*/ 	.word	0xffffffff


	//   ....[174]....
        /*038c*/ 	.word	0xffffffff


	//   ....[175]....
        /*0390*/ 	.word	0xffffffff


	//   ....[176]....
        /*0394*/ 	.word	0xffffffff


	//   ....[177]....
        /*0398*/ 	.word	0xffffffff


	//   ....[178]....
        /*039c*/ 	.word	0xffffffff


	//   ....[179]....
        /*03a0*/ 	.word	0xffffffff


	//   ....[180]....
        /*03a4*/ 	.word	0xffffffff


	//   ....[181]....
        /*03a8*/ 	.word	0xffffffff


	//   ....[182]....
        /*03ac*/ 	.word	0xffffffff


	//   ....[183]....
        /*03b0*/ 	.word	0xffffffff


	//   ....[184]....
        /*03b4*/ 	.word	0xffffffff


	//   ....[185]....
        /*03b8*/ 	.word	0xffffffff


	//   ....[186]....
        /*03bc*/ 	.word	0xffffffff


	//   ....[187]....
        /*03c0*/ 	.word	0xffffffff


	//   ....[188]....
        /*03c4*/ 	.word	0xffffffff


	//   ....[189]....
        /*03c8*/ 	.word	0xffffffff


	//   ....[190]....
        /*03cc*/ 	.word	0xffffffff


	//   ....[191]....
        /*03d0*/ 	.word	0xffffffff


	//   ....[192]....
        /*03d4*/ 	.word	0xffffffff


	//   ....[193]....
        /*03d8*/ 	.word	0xffffffff


	//   ....[194]....
        /*03dc*/ 	.word	0xffffffff


	//   ....[195]....
        /*03e0*/ 	.word	0xffffffff


	//   ....[196]....
        /*03e4*/ 	.word	0xffffffff


	//   ....[197]....
        /*03e8*/ 	.word	0xffffffff


	//   ....[198]....
        /*03ec*/ 	.word	0xffffffff


	//   ....[199]....
        /*03f0*/ 	.word	0xffffffff


	//   ....[200]....
        /*03f4*/ 	.word	0xffffffff


	//   ....[201]....
        /*03f8*/ 	.word	0xffffffff


	//   ....[202]....
        /*03fc*/ 	.word	0xffffffff


	//   ....[203]....
        /*0400*/ 	.word	0xffffffff


	//   ....[204]....
        /*0404*/ 	.word	0xffffffff


	//   ....[205]....
        /*0408*/ 	.word	0xffffffff


	//   ....[206]....
        /*040c*/ 	.word	0xffffffff


	//   ....[207]....
        /*0410*/ 	.word	0xffffffff


	//   ....[208]....
        /*0414*/ 	.word	0xffffffff


	//   ....[209]....
        /*0418*/ 	.word	0xffffffff


	//   ....[210]....
        /*041c*/ 	.word	0xffffffff


	//   ....[211]....
        /*0420*/ 	.word	0xffffffff


	//   ....[212]....
        /*0424*/ 	.word	0xffffffff


	//   ....[213]....
        /*0428*/ 	.word	0xffffffff


	//   ....[214]....
        /*042c*/ 	.word	0xffffffff


	//   ....[215]....
        /*0430*/ 	.word	0xffffffff


	//   ....[216]....
        /*0434*/ 	.word	0xffffffff


	//   ....[217]....
        /*0438*/ 	.word	0xffffffff


	//   ....[218]....
        /*043c*/ 	.word	0xffffffff


	//   ....[219]....
        /*0440*/ 	.word	0xffffffff


	//   ....[220]....
        /*0444*/ 	.word	0xffffffff


	//   ....[221]....
        /*0448*/ 	.word	0xffffffff


	//   ....[222]....
        /*044c*/ 	.word	0xffffffff


	//   ....[223]....
        /*0450*/ 	.word	0xffffffff


	//   ....[224]....
        /*0454*/ 	.word	0xffffffff


	//   ....[225]....
        /*0458*/ 	.word	0x0500000f


	//   ....[226]....
        /*045c*/ 	.word	0x0500000f


	//   ....[227]....
        /*0460*/ 	.word	0x0500000f


	//   ....[228]....
        /*0464*/ 	.word	0x0500000f


	//   ....[229]....
        /*0468*/ 	.word	0x0500000f


	//   ....[230]....
        /*046c*/ 	.word	0x0500000f


	//   ....[231]....
        /*0470*/ 	.word	0x0500000f


	//   ....[232]....
        /*0474*/ 	.word	0x0500000f


	//   ....[233]....
        /*0478*/ 	.word	0x0500000f


	//   ....[234]....
        /*047c*/ 	.word	0x0500000f


	//   ....[235]....
        /*0480*/ 	.word	0x0500000f


	//   ....[236]....
        /*0484*/ 	.word	0x0500000f


	//   ....[237]....
        /*0488*/ 	.word	0x0500000f


	//   ....[238]....
        /*048c*/ 	.word	0x0500000f


	//   ....[239]....
        /*0490*/ 	.word	0x0500000f


	//   ....[240]....
        /*0494*/ 	.word	0x0500000f


	//   ....[241]....
        /*0498*/ 	.word	0x0500000f


	//   ....[242]....
        /*049c*/ 	.word	0x0500000f


	//   ....[243]....
        /*04a0*/ 	.word	0x0500000f


	//   ....[244]....
        /*04a4*/ 	.word	0x0500000f


	//   ....[245]....
        /*04a8*/ 	.word	0x0500000f


	//   ....[246]....
        /*04ac*/ 	.word	0x0500000f


	//   ....[247]....
        /*04b0*/ 	.word	0x0500000f


	//   ....[248]....
        /*04b4*/ 	.word	0x0500000f


	//   ....[249]....
        /*04b8*/ 	.word	0x0500000f


	//   ....[250]....
        /*04bc*/ 	.word	0x0500000f


	//   ....[251]....
        /*04c0*/ 	.word	0x0500000f


	//   ....[252]....
        /*04c4*/ 	.word	0x0500000f


	//   ....[253]....
        /*04c8*/ 	.word	0x0500000f


	//   ....[254]....
        /*04cc*/ 	.word	0x0500000f


	//   ....[255]....
        /*04d0*/ 	.word	0x0500000f


	//   ....[0]....
        /*04d4*/ 	.word	0x0500000f


	//   ....[1]....
        /*04d8*/ 	.word	0x0500000f


	//   ....[2]....
        /*04dc*/ 	.word	0x0500000f


	//   ....[3]....
        /*04e0*/ 	.word	0x0500000f


	//   ....[4]....
        /*04e4*/ 	.word	0x0500000f


	//   ....[5]....
        /*04e8*/ 	.word	0x0500000f


	//   ....[6]....
        /*04ec*/ 	.word	0x0500000f


	//   ....[7]....
        /*04f0*/ 	.word	0x0500000f


	//   ....[8]....
        /*04f4*/ 	.word	0x0500000f


	//   ....[9]....
        /*04f8*/ 	.word	0x0500000f


	//   ....[10]....
        /*04fc*/ 	.word	0x0500000f


	//   ....[11]....
        /*0500*/ 	.word	0x0500000f


	//   ....[12]....
        /*0504*/ 	.word	0x0500000f


	//   ....[13]....
        /*0508*/ 	.word	0x0500000f


	//   ....[14]....
        /*050c*/ 	.word	0x0500000f


	//   ....[15]....
        /*0510*/ 	.word	0x0500000f


	//   ....[16]....
        /*0514*/ 	.word	0x0500000f


	//   ....[17]....
        /*0518*/ 	.word	0x0500000f


	//   ....[18]....
        /*051c*/ 	.word	0x0500000f


	//   ....[19]....
        /*0520*/ 	.word	0x0500000f


	//   ....[20]....
        /*0524*/ 	.word	0x0500000f


	//   ....[21]....
        /*0528*/ 	.word	0x0500000f


	//   ....[22]....
        /*052c*/ 	.word	0x0500000f


	//   ....[23]....
        /*0530*/ 	.word	0x0500000f


	//   ....[24]....
        /*0534*/ 	.word	0x0500000f


	//   ....[25]....
        /*0538*/ 	.word	0x0500000f


	//   ....[26]....
        /*053c*/ 	.word	0x0500000f


	//   ....[27]....
        /*0540*/ 	.word	0x0500000f


	//   ....[28]....
        /*0544*/ 	.word	0x0500000f


	//   ....[29]....
        /*0548*/ 	.word	0x0500000f


	//   ....[30]....
        /*054c*/ 	.word	0x0500000f


	//   ....[31]....
        /*0550*/ 	.word	0x0500000f


	//   ....[32]....
        /*0554*/ 	.word	0x0500000f


	//   ....[33]....
        /*0558*/ 	.word	0x0500000f


	//   ....[34]....
        /*055c*/ 	.word	0x0500000f


	//   ....[35]....
        /*0560*/ 	.word	0x0500000f


	//   ....[36]....
        /*0564*/ 	.word	0x0500000f


	//   ....[37]....
        /*0568*/ 	.word	0x0500000f


	//   ....[38]....
        /*056c*/ 	.word	0x0500000f


	//   ....[39]....
        /*0570*/ 	.word	0x0500000f


	//   ....[40]....
        /*0574*/ 	.word	0x0500000f


	//   ....[41]....
        /*0578*/ 	.word	0x0500000f


	//   ....[42]....
        /*057c*/ 	.word	0x0500000f


	//   ....[43]....
        /*0580*/ 	.word	0x0500000f


	//   ....[44]....
        /*0584*/ 	.word	0x0500000f


	//   ....[45]....
        /*0588*/ 	.word	0x0500000f


	//   ....[46]....
        /*058c*/ 	.word	0x0500000f


	//   ....[47]....
        /*0590*/ 	.word	0x0500000f


	//   ....[48]....
        /*0594*/ 	.word	0x0500000f


	//   ....[49]....
        /*0598*/ 	.word	0x0500000f


	//   ....[50]....
        /*059c*/ 	.word	0x0500000f


	//----- nvinfo : EIATTR_COOP_GROUP_INSTR_OFFSETS
	.align		4
.L_296:
        /*05a0*/ 	.byte	0x04, 0x28
        /*05a2*/ 	.short	(.L_298 - .L_297)


	//   ....[0]....
.L_297:
        /*05a4*/ 	.word	0x00000080


	//   ....[1]....
        /*05a8*/ 	.word	0x00000090


	//   ....[2]....
        /*05ac*/ 	.word	0x000002d0


	//   ....[3]....
        /*05b0*/ 	.word	0x00000430


	//   ....[4]....
        /*05b4*/ 	.word	0x00000550


	//   ....[5]....
        /*05b8*/ 	.word	0x000006b0


	//   ....[6]....
        /*05bc*/ 	.word	0x00001ae0


	//   ....[7]....
        /*05c0*/ 	.word	0x00002330


	//   ....[8]....
        /*05c4*/ 	.word	0x00002350


	//   ....[9]....
        /*05c8*/ 	.word	0x00002a00


	//   ....[10]....
        /*05cc*/ 	.word	0x00002ad0


	//   ....[11]....
        /*05d0*/ 	.word	0x00003320


	//   ....[12]....
        /*05d4*/ 	.word	0x00003390


	//   ....[13]....
        /*05d8*/ 	.word	0x00004750


	//   ....[14]....
        /*05dc*/ 	.word	0x00004dd0


	//   ....[15]....
        /*05e0*/ 	.word	0x00004df0


	//   ....[16]....
        /*05e4*/ 	.word	0x00004e00


	//   ....[17]....
        /*05e8*/ 	.word	0x00005700


	//   ....[18]....
        /*05ec*/ 	.word	0x00005770


	//   ....[19]....
        /*05f0*/ 	.word	0x000074f0


	//   ....[20]....
        /*05f4*/ 	.word	0x00007520


	//   ....[21]....
        /*05f8*/ 	.word	0x00007ca0


	//   ....[22]....
        /*05fc*/ 	.word	0x00007e70


	//   ....[23]....
        /*0600*/ 	.word	0x00009250


	//   ....[24]....
        /*0604*/ 	.word	0x00009280


	//   ....[25]....
        /*0608*/ 	.word	0x00009300


	//   ....[26]....
        /*060c*/ 	.word	0x00009320


	//   ....[27]....
        /*0610*/ 	.word	0x0000a8a0


	//   ....[28]....
        /*0614*/ 	.word	0x0000a8d0


	//   ....[29]....
        /*0618*/ 	.word	0x0000a900


	//   ....[30]....
        /*061c*/ 	.word	0x0000a930


	//   ....[31]....
        /*0620*/ 	.word	0x0000a960


	//   ....[32]....
        /*0624*/ 	.word	0x0000a990


	//   ....[33]....
        /*0628*/ 	.word	0x0000a9c0


	//   ....[34]....
        /*062c*/ 	.word	0x0000a9f0


	//   ....[35]....
        /*0630*/ 	.word	0x0000aa20


	//   ....[36]....
        /*0634*/ 	.word	0x0000aa50


	//   ....[37]....
        /*0638*/ 	.word	0x0000aa80


	//   ....[38]....
        /*063c*/ 	.word	0x0000aab0


	//   ....[39]....
        /*0640*/ 	.word	0x0000aaf0


	//   ....[40]....
        /*0644*/ 	.word	0x0000ab20


	//   ....[41]....
        /*0648*/ 	.word	0x0000ab50


	//   ....[42]....
        /*064c*/ 	.word	0x0000ab80


	//   ....[43]....
        /*0650*/ 	.word	0x0000abb0


	//   ....[44]....
        /*0654*/ 	.word	0x0000abe0


	//   ....[45]....
        /*0658*/ 	.word	0x0000ac10


	//   ....[46]....
        /*065c*/ 	.word	0x0000ac40


	//   ....[47]....
        /*0660*/ 	.word	0x0000ac70


	//   ....[48]....
        /*0664*/ 	.word	0x0000aca0


	//   ....[49]....
        /*0668*/ 	.word	0x0000acd0


	//   ....[50]....
        /*066c*/ 	.word	0x0000ad00


	//   ....[51]....
        /*0670*/ 	.word	0x0000ad30


	//   ....[52]....
        /*0674*/ 	.word	0x0000ad70


	//   ....[53]....
        /*0678*/ 	.word	0x0000ada0


	//   ....[54]....
        /*067c*/ 	.word	0x0000add0


	//   ....[55]....
        /*0680*/ 	.word	0x0000ae00


	//   ....[56]....
        /*0684*/ 	.word	0x0000ae30


	//   ....[57]....
        /*0688*/ 	.word	0x0000ae60


	//   ....[58]....
        /*068c*/ 	.word	0x0000ae90


	//   ....[59]....
        /*0690*/ 	.word	0x0000aec0


	//   ....[60]....
        /*0694*/ 	.word	0x0000aef0


	//   ....[61]....
        /*0698*/ 	.word	0x0000af20


	//   ....[62]....
        /*069c*/ 	.word	0x0000af50


	//   ....[63]....
        /*06a0*/ 	.word	0x0000af80


	//   ....[64]....
        /*06a4*/ 	.word	0x0000af90


	//   ....[65]....
        /*06a8*/ 	.word	0x0000afa0


	//   ....[66]....
        /*06ac*/ 	.word	0x0000afb0


	//   ....[67]....
        /*06b0*/ 	.word	0x0000afc0


	//   ....[68]....
        /*06b4*/ 	.word	0x0000afd0


	//   ....[69]....
        /*06b8*/ 	.word	0x0000aff0


	//   ....[70]....
        /*06bc*/ 	.word	0x0000b010


	//   ....[71]....
        /*06c0*/ 	.word	0x0000b020


	//   ....[72]....
        /*06c4*/ 	.word	0x0000b040


	//   ....[73]....
        /*06c8*/ 	.word	0x0000b050


	//   ....[74]....
        /*06cc*/ 	.word	0x0000b070


	//   ....[75]....
        /*06d0*/ 	.word	0x0000b080


	//   ....[76]....
        /*06d4*/ 	.word	0x0000b0a0


	//   ....[77]....
        /*06d8*/ 	.word	0x0000b0b0


	//   ....[78]....
        /*06dc*/ 	.word	0x0000b0d0


	//   ....[79]....
        /*06e0*/ 	.word	0x0000b0e0


	//   ....[80]....
        /*06e4*/ 	.word	0x0000b100


	//   ....[81]....
        /*06e8*/ 	.word	0x0000b110


	//   ....[82]....
        /*06ec*/ 	.word	0x0000b130


	//   ....[83]....
        /*06f0*/ 	.word	0x0000b140


	//   ....[84]....
        /*06f4*/ 	.word	0x0000b170


	//   ....[85]....
        /*06f8*/ 	.word	0x0000b1a0


	//   ....[86]....
        /*06fc*/ 	.word	0x0000b1b0


	//   ....[87]....
        /*0700*/ 	.word	0x0000b1d0


	//   ....[88]....
        /*0704*/ 	.word	0x0000b1e0


	//   ....[89]....
        /*0708*/ 	.word	0x0000b200


	//   ....[90]....
        /*070c*/ 	.word	0x0000b210


	//   ....[91]....
        /*0710*/ 	.word	0x0000ba60


	//   ....[92]....
        /*0714*/ 	.word	0x0000baa0


	//   ....[93]....
        /*0718*/ 	.word	0x0000bad0


	//   ....[94]....
        /*071c*/ 	.word	0x0000bb00


	//   ....[95]....
        /*0720*/ 	.word	0x0000c380


	//   ....[96]....
        /*0724*/ 	.word	0x0000c3c0


	//   ....[97]....
        /*0728*/ 	.word	0x0000c500


	//   ....[98]....
        /*072c*/ 	.word	0x0000c520


	//   ....[99]....
        /*0730*/ 	.word	0x0000c660


	//   ....[100]....
        /*0734*/ 	.word	0x0000c680


	//   ....[101]....
        /*0738*/ 	.word	0x0000c7d0


	//   ....[102]....
        /*073c*/ 	.word	0x0000c7f0


	//   ....[103]....
        /*0740*/ 	.word	0x0000d130


	//   ....[104]....
        /*0744*/ 	.word	0x0000d150


	//   ....[105]....
        /*0748*/ 	.word	0x0000d290


	//   ....[106]....
        /*074c*/ 	.word	0x0000d2b0


	//   ....[107]....
        /*0750*/ 	.word	0x0000d3f0


	//   ....[108]....
        /*0754*/ 	.word	0x0000d410


	//   ....[109]....
        /*0758*/ 	.word	0x0000d560


	//   ....[110]....
        /*075c*/ 	.word	0x0000d580


	//   ....[111]....
        /*0760*/ 	.word	0x0000d750


	//   ....[112]....
        /*0764*/ 	.word	0x0000d900


	//   ....[113]....
        /*0768*/ 	.word	0x0000d930


	//   ....[114]....
        /*076c*/ 	.word	0x0000d960


	//   ....[115]....
        /*0770*/ 	.word	0x0000d990


	//   ....[116]....
        /*0774*/ 	.word	0x0000d9c0


	//   ....[117]....
        /*0778*/ 	.word	0x0000da00


	//   ....[118]....
        /*077c*/ 	.word	0x0000db50


	//   ....[119]....
        /*0780*/ 	.word	0x0000db80


	//   ....[120]....
        /*0784*/ 	.word	0x0000dbb0


	//   ....[121]....
        /*0788*/ 	.word	0x0000dbe0


	//   ....[122]....
        /*078c*/ 	.word	0x0000dc10


	//   ....[123]....
        /*0790*/ 	.word	0x0000dc50


	//   ....[124]....
        /*0794*/ 	.word	0x0000dcd0


	//   ....[125]....
        /*0798*/ 	.word	0x0000dd70


	//   ....[126]....
        /*079c*/ 	.word	0x0000de10


	//   ....[127]....
        /*07a0*/ 	.word	0x0000f890


	//   ....[128]....
        /*07a4*/ 	.word	0x0000f8c0


	//   ....[129]....
        /*07a8*/ 	.word	0x0000f9e0


	//   ....[130]....
        /*07ac*/ 	.word	0x0000f9f0


	//   ....[131]....
        /*07b0*/ 	.word	0x0000fa60


	//   ....[132]....
        /*07b4*/ 	.word	0x0000fa70


	//   ....[133]....
        /*07b8*/ 	.word	0x0000fae0


	//   ....[134]....
        /*07bc*/ 	.word	0x0000faf0


	//   ....[135]....
        /*07c0*/ 	.word	0x0000fb60


	//   ....[136]....
        /*07c4*/ 	.word	0x0000fb70


	//   ....[137]....
        /*07c8*/ 	.word	0x0000fbe0


	//   ....[138]....
        /*07cc*/ 	.word	0x0000fbf0


	//   ....[139]....
        /*07d0*/ 	.word	0x0000fc60


	//   ....[140]....
        /*07d4*/ 	.word	0x0000fc70


	//   ....[141]....
        /*07d8*/ 	.word	0x0000fc80


	//   ....[142]....
        /*07dc*/ 	.word	0x0000fd00


	//   ....[143]....
        /*07e0*/ 	.word	0x00010080


	//   ....[144]....
        /*07e4*/ 	.word	0x000100b0


	//   ....[145]....
        /*07e8*/ 	.word	0x000100e0


	//   ....[146]....
        /*07ec*/ 	.word	0x000101b0


	//   ....[147]....
        /*07f0*/ 	.word	0x000101c0


	//   ....[148]....
        /*07f4*/ 	.word	0x00010240


	//   ....[149]....
        /*07f8*/ 	.word	0x00010280


	//   ....[150]....
        /*07fc*/ 	.word	0x000102c0


	//   ....[151]....
        /*0800*/ 	.word	0x00010310


	//   ....[152]....
        /*0804*/ 	.word	0x00010340


	//   ....[153]....
        /*0808*/ 	.word	0x00010390


	//   ....[154]....
        /*080c*/ 	.word	0x000103c0


	//   ....[155]....
        /*0810*/ 	.word	0x00010410


	//   ....[156]....
        /*0814*/ 	.word	0x00010440


	//   ....[157]....
        /*0818*/ 	.word	0x00010460


	//   ....[158]....
        /*081c*/ 	.word	0x000104a0


	//   ....[159]....
        /*0820*/ 	.word	0x00010bf0


	//   ....[160]....
        /*0824*/ 	.word	0x00010c20


	//   ....[161]....
        /*0828*/ 	.word	0x00010c50


	//   ....[162]....
        /*082c*/ 	.word	0x00010c90


	//   ....[163]....
        /*0830*/ 	.word	0x00010d00


	//   ....[164]....
        /*0834*/ 	.word	0x00010d20


	//   ....[165]....
        /*0838*/ 	.word	0x00010da0


	//   ....[166]....
        /*083c*/ 	.word	0x00010dc0


	//   ....[167]....
        /*0840*/ 	.word	0x00010e40


	//   ....[168]....
        /*0844*/ 	.word	0x00010e60


	//   ....[169]....
        /*0848*/ 	.word	0x00010ee0


	//   ....[170]....
        /*084c*/ 	.word	0x00010f00


	//   ....[171]....
        /*0850*/ 	.word	0x00010f80


	//   ....[172]....
        /*0854*/ 	.word	0x00010fa0


	//   ....[173]....
        /*0858*/ 	.word	0x00010ff0


	//   ....[174]....
        /*085c*/ 	.word	0x00011040


	//   ....[175]....
        /*0860*/ 	.word	0x00011750


	//   ....[176]....
        /*0864*/ 	.word	0x00011770


	//   ....[177]....
        /*0868*/ 	.word	0x000117d0


	//   ....[178]....
        /*086c*/ 	.word	0x000117e0


	//   ....[179]....
        /*0870*/ 	.word	0x00011830


	//   ....[180]....
        /*0874*/ 	.word	0x00011840


	//   ....[181]....
        /*0878*/ 	.word	0x00011890


	//   ....[182]....
        /*087c*/ 	.word	0x000118a0


	//   ....[183]....
        /*0880*/ 	.word	0x000118f0


	//   ....[184]....
        /*0884*/ 	.word	0x00011900


	//   ....[185]....
        /*0888*/ 	.word	0x00011950


	//   ....[186]....
        /*088c*/ 	.word	0x00011960


	//   ....[187]....
        /*0890*/ 	.word	0x000119b0


	//   ....[188]....
        /*0894*/ 	.word	0x000119c0


	//   ....[189]....
        /*0898*/ 	.word	0x000119d0


	//   ....[190]....
        /*089c*/ 	.word	0x00011a20


	//   ....[191]....
        /*08a0*/ 	.word	0x00011d50


	//   ....[192]....
        /*08a4*/ 	.word	0x00011d60


	//   ....[193]....
        /*08a8*/ 	.word	0x00011d70


	//   ....[194]....
        /*08ac*/ 	.word	0x00011d80


	//   ....[195]....
        /*08b0*/ 	.word	0x00011d90


	//   ....[196]....
        /*08b4*/ 	.word	0x00011db0


	//   ....[197]....
        /*08b8*/ 	.word	0x00011dd0


	//   ....[198]....
        /*08bc*/ 	.word	0x00011e10


	//   ....[199]....
        /*08c0*/ 	.word	0x00011e20


	//   ....[200]....
        /*08c4*/ 	.word	0x00011e70


	//   ....[201]....
        /*08c8*/ 	.word	0x00011e90


	//   ....[202]....
        /*08cc*/ 	.word	0x00011f40


	//   ....[203]....
        /*08d0*/ 	.word	0x00011f50


	//   ....[204]....
        /*08d4*/ 	.word	0x00011f60


	//   ....[205]....
        /*08d8*/ 	.word	0x00011f70


	//   ....[206]....
        /*08dc*/ 	.word	0x00011f80


	//   ....[207]....
        /*08e0*/ 	.word	0x00013680


	//   ....[208]....
        /*08e4*/ 	.word	0x000136b0


	//   ....[209]....
        /*08e8*/ 	.word	0x000136e0


	//   ....[210]....
        /*08ec*/ 	.word	0x00013710


	//   ....[211]....
        /*08f0*/ 	.word	0x00013720


	//   ....[212]....
        /*08f4*/ 	.word	0x00013740


	//   ....[213]....
        /*08f8*/ 	.word	0x00013760


	//   ....[214]....
        /*08fc*/ 	.word	0x000137a0


	//   ....[215]....
        /*0900*/ 	.word	0x000138e0


	//   ....[216]....
        /*0904*/ 	.word	0x00013910


	//   ....[217]....
        /*0908*/ 	.word	0x00013950


	//   ....[218]....
        /*090c*/ 	.word	0x00013980


	//   ....[219]....
        /*0910*/ 	.word	0x000139b0


	//   ....[220]....
        /*0914*/ 	.word	0x000139e0


	//   ....[221]....
        /*0918*/ 	.word	0x00013a80


	//   ....[222]....
        /*091c*/ 	.word	0x00013b20


	//   ....[223]....
        /*0920*/ 	.word	0x00013bd0


	//   ....[224]....
        /*0924*/ 	.word	0x000141a0


	//   ....[225]....
        /*0928*/ 	.word	0x000147e0


	//   ....[226]....
        /*092c*/ 	.word	0x000148c0


	//   ....[227]....
        /*0930*/ 	.word	0x000149a0


	//   ....[228]....
        /*0934*/ 	.word	0x00014a60


	//   ....[229]....
        /*0938*/ 	.word	0x00014b50


	//   ....[230]....
        /*093c*/ 	.word	0x00014bb0


	//   ....[231]....
        /*0940*/ 	.word	0x00014c90


	//   ....[232]....
        /*0944*/ 	.word	0x00014cf0


	//   ....[233]....
        /*0948*/ 	.word	0x00014dd0


	//   ....[234]....
        /*094c*/ 	.word	0x00014e30


	//   ....[235]....
        /*0950*/ 	.word	0x00014f10


	//   ....[236]....
        /*0954*/ 	.word	0x00014f70


	//   ....[237]....
        /*0958*/ 	.word	0x00015050


	//   ....[238]....
        /*095c*/ 	.word	0x000150b0


	//   ....[239]....
        /*0960*/ 	.word	0x00015190


	//   ....[240]....
        /*0964*/ 	.word	0x000151f0


	//   ....[241]....
        /*0968*/ 	.word	0x000152c0


	//   ....[242]....
        /*096c*/ 	.word	0x00015450


	//   ....[243]....
        /*0970*/ 	.word	0x000154e0


	//   ....[244]....
        /*0974*/ 	.word	0x00015600


	//   ....[245]....
        /*0978*/ 	.word	0x00015650


	//   ....[246]....
        /*097c*/ 	.word	0x00015750


	//   ....[247]....
        /*0980*/ 	.word	0x000157a0


	//   ....[248]....
        /*0984*/ 	.word	0x000158a0


	//   ....[249]....
        /*0988*/ 	.word	0x000158f0


	//   ....[250]....
        /*098c*/ 	.word	0x000159d0


	//   ....[251]....
        /*0990*/ 	.word	0x00015a70


	//   ....[252]....
        /*0994*/ 	.word	0x00015af0


	//   ....[253]....
        /*0998*/ 	.word	0x00015ba0


	//   ....[254]....
        /*099c*/ 	.word	0x00015c20


	//   ....[255]....
        /*09a0*/ 	.word	0x00015cd0


	//   ....[0]....
        /*09a4*/ 	.word	0x00015d50


	//   ....[1]....
        /*09a8*/ 	.word	0x00015e00


	//   ....[2]....
        /*09ac*/ 	.word	0x00015ea0


	//   ....[3]....
        /*09b0*/ 	.word	0x00015f10


	//   ....[4]....
        /*09b4*/ 	.word	0x00015f90


	//   ....[5]....
        /*09b8*/ 	.word	0x00016040


	//   ....[6]....
        /*09bc*/ 	.word	0x000160b0


	//   ....[7]....
        /*09c0*/ 	.word	0x00016190


	//   ....[8]....
        /*09c4*/ 	.word	0x00016200


	//   ....[9]....
        /*09c8*/ 	.word	0x000162e0


	//   ....[10]....
        /*09cc*/ 	.word	0x00016350


	//   ....[11]....
        /*09d0*/ 	.word	0x00016430


	//   ....[12]....
        /*09d4*/ 	.word	0x000164a0


	//   ....[13]....
        /*09d8*/ 	.word	0x00016580


	//   ....[14]....
        /*09dc*/ 	.word	0x000165f0


	//   ....[15]....
        /*09e0*/ 	.word	0x000166d0


	//   ....[16]....
        /*09e4*/ 	.word	0x00016740


	//   ....[17]....
        /*09e8*/ 	.word	0x00016800


	//   ....[18]....
        /*09ec*/ 	.word	0x00016930


	//   ....[19]....
        /*09f0*/ 	.word	0x000169d0


	//   ....[20]....
        /*09f4*/ 	.word	0x00016a30


	//   ....[21]....
        /*09f8*/ 	.word	0x00016af0


	//   ....[22]....
        /*09fc*/ 	.word	0x00016b50


	//   ....[23]....
        /*0a00*/ 	.word	0x00016c10


	//   ....[24]....
        /*0a04*/ 	.word	0x00016c70


	//   ....[25]....
        /*0a08*/ 	.word	0x00016d30


	//   ....[26]....
        /*0a0c*/ 	.word	0x00016d90


	//   ....[27]....
        /*0a10*/ 	.word	0x00016e50


	//   ....[28]....
        /*0a14*/ 	.word	0x00016eb0


	//   ....[29]....
        /*0a18*/ 	.word	0x00016f70


	//   ....[30]....
        /*0a1c*/ 	.word	0x00016fd0


	//   ....[31]....
        /*0a20*/ 	.word	0x00017090


	//   ....[32]....
        /*0a24*/ 	.word	0x000170f0


	//   ....[33]....
        /*0a28*/ 	.word	0x000171b0


	//   ....[34]....
        /*0a2c*/ 	.word	0x000172a0


	//   ....[35]....
        /*0a30*/ 	.word	0x00017330


	//   ....[36]....
        /*0a34*/ 	.word	0x00017390


	//   ....[37]....
        /*0a38*/ 	.word	0x00017440


	//   ....[38]....
        /*0a3c*/ 	.word	0x000174a0


	//   ....[39]....
        /*0a40*/ 	.word	0x00017560


	//   ....[40]....
        /*0a44*/ 	.word	0x000175c0


	//   ....[41]....
        /*0a48*/ 	.word	0x00017680


	//   ....[42]....
        /*0a4c*/ 	.word	0x00017710


	//   ....[43]....
        /*0a50*/ 	.word	0x000177b0


	//   ....[44]....
        /*0a54*/ 	.word	0x00017830


	//   ....[45]....
        /*0a58*/ 	.word	0x000178d0


	//   ....[46]....
        /*0a5c*/ 	.word	0x00017930


	//   ....[47]....
        /*0a60*/ 	.word	0x000179f0


	//   ....[48]....
        /*0a64*/ 	.word	0x00017a50


	//   ....[49]....
        /*0a68*/ 	.word	0x00017b10


	//   ....[50]....
        /*0a6c*/ 	.word	0x00017d60


	//----- nvinfo : EIATTR_REG_RECONFIG
	.align		4
.L_298:
        /*0a70*/ 	.byte	0x01, 0x54
	.zero		2


	//----- nvinfo : EIATTR_SYSCALL_OFFSETS
	.align		4
        /*0a74*/ 	.byte	0x04, 0x46
        /*0a76*/ 	.short	(.L_300 - .L_299)


	//   ....[0]....
.L_299:
        /*0a78*/ 	.word	0x00001cc0


	//   ....[1]....
        /*0a7c*/ 	.word	0x0000ee70


	//   ....[2]....
        /*0a80*/ 	.word	0x0000efe0


	//   ....[3]....
        /*0a84*/ 	.word	0x0000f130


	//   ....[4]....
        /*0a88*/ 	.word	0x0000f270


	//   ....[5]....
        /*0a8c*/ 	.word	0x00010840


	//----- nvinfo : EIATTR_MBARRIER_INSTR_OFFSETS
	.align		4
.L_300:
        /*0a90*/ 	.byte	0x04, 0x39
        /*0a92*/ 	.short	(.L_302 - .L_301)


	//   ....[0]....
.L_301:
        /*0a94*/ 	.word	0x00000180
        /*0a98*/ 	.word	0x000000ff
        /*0a9c*/ 	.word	0x00038800
        /*0aa0*/ 	.short	0x0100
        /*0aa2*/ 	.byte	0x08
	.zero		1


	//   ....[1]....
        /*0aa4*/ 	.word	0x00000190
        /*0aa8*/ 	.word	0x000000ff
        /*0aac*/ 	.word	0x00038820
        /*0ab0*/ 	.short	0x0100
        /*0ab2*/ 	.byte	0x08
	.zero		1


	//   ....[2]....
        /*0ab4*/ 	.word	0x00000280
        /*0ab8*/ 	.word	0x000000ff
        /*0abc*/ 	.word	0x00038830
        /*0ac0*/ 	.short	0x0100
        /*0ac2*/ 	.byte	0x08
	.zero		1


	//   ....[3]....
        /*0ac4*/ 	.word	0x00000290
        /*0ac8*/ 	.word	0x000000ff
        /*0acc*/ 	.word	0x00038840
        /*0ad0*/ 	.short	0x0100
        /*0ad2*/ 	.byte	0x08
	.zero		1


	//   ....[4]....
        /*0ad4*/ 	.word	0x000002a0
        /*0ad8*/ 	.word	0x000000ff
        /*0adc*/ 	.word	0x00038838
        /*0ae0*/ 	.short	0x0100
        /*0ae2*/ 	.byte	0x08
	.zero		1


	//   ....[5]....
        /*0ae4*/ 	.word	0x000002b0
        /*0ae8*/ 	.word	0x000000ff
        /*0aec*/ 	.word	0x00038848
        /*0af0*/ 	.short	0x0100
        /*0af2*/ 	.byte	0x08
	.zero		1


	//   ....[6]....
        /*0af4*/ 	.word	0x000003e0
        /*0af8*/ 	.word	0x000000ff
        /*0afc*/ 	.word	0x00038850
        /*0b00*/ 	.short	0x0100
        /*0b02*/ 	.byte	0x08
	.zero		1


	//   ....[7]....
        /*0b04*/ 	.word	0x000003f0
        /*0b08*/ 	.word	0x000000ff
        /*0b0c*/ 	.word	0x00038860
        /*0b10*/ 	.short	0x0100
        /*0b12*/ 	.byte	0x08
	.zero		1


	//   ....[8]....
        /*0b14*/ 	.word	0x00000400
        /*0b18*/ 	.word	0x000000ff
        /*0b1c*/ 	.word	0x00038858
        /*0b20*/ 	.short	0x0100
        /*0b22*/ 	.byte	0x08
	.zero		1


	//   ....[9]....
        /*0b24*/ 	.word	0x00000410
        /*0b28*/ 	.word	0x000000ff
        /*0b2c*/ 	.word	0x00038868
        /*0b30*/ 	.short	0x0100
        /*0b32*/ 	.byte	0x08
	.zero		1


	//   ....[10]....
        /*0b34*/ 	.word	0x00000500
        /*0b38*/ 	.word	0x000000ff
        /*0b3c*/ 	.word	0x00038870
        /*0b40*/ 	.short	0x0100
        /*0b42*/ 	.byte	0x06
	.zero		1


	//   ....[11]....
        /*0b44*/ 	.word	0x00000510
        /*0b48*/ 	.word	0x000000ff
        /*0b4c*/ 	.word	0x00038880
        /*0b50*/ 	.short	0x0100
        /*0b52*/ 	.byte	0x06
	.zero		1


	//   ....[12]....
        /*0b54*/ 	.word	0x00000520
        /*0b58*/ 	.word	0x000000ff
        /*0b5c*/ 	.word	0x00038878
        /*0b60*/ 	.short	0x0100
        /*0b62*/ 	.byte	0x06
	.zero		1


	//   ....[13]....
        /*0b64*/ 	.word	0x00000530
        /*0b68*/ 	.word	0x000000ff
        /*0b6c*/ 	.word	0x00038888
        /*0b70*/ 	.short	0x0100
        /*0b72*/ 	.byte	0x06
	.zero		1


	//   ....[14]....
        /*0b74*/ 	.word	0x00000660
        /*0b78*/ 	.word	0x000000ff
        /*0b7c*/ 	.word	0x00038890
        /*0b80*/ 	.short	0x0100
        /*0b82*/ 	.byte	0x08
	.zero		1


	//   ....[15]....
        /*0b84*/ 	.word	0x00000670
        /*0b88*/ 	.word	0x000000ff
        /*0b8c*/ 	.word	0x000388a0
        /*0b90*/ 	.short	0x0100
        /*0b92*/ 	.byte	0x08
	.zero		1


	//   ....[16]....
        /*0b94*/ 	.word	0x00000680
        /*0b98*/ 	.word	0x000000ff
        /*0b9c*/ 	.word	0x00038898
        /*0ba0*/ 	.short	0x0100
        /*0ba2*/ 	.byte	0x08
	.zero		1


	//   ....[17]....
        /*0ba4*/ 	.word	0x00000690
        /*0ba8*/ 	.word	0x000000ff
        /*0bac*/ 	.word	0x000388a8
        /*0bb0*/ 	.short	0x0100
        /*0bb2*/ 	.byte	0x08
	.zero		1


	//   ....[18]....
        /*0bb4*/ 	.word	0x000007e0
        /*0bb8*/ 	.word	0x000000ff
        /*0bbc*/ 	.word	0x000388b0
        /*0bc0*/ 	.short	0x0100
        /*0bc2*/ 	.byte	0x08
	.zero		1


	//   ....[19]....
        /*0bc4*/ 	.word	0x000007f0
        /*0bc8*/ 	.word	0x000000ff
        /*0bcc*/ 	.word	0x000388c0
        /*0bd0*/ 	.short	0x0100
        /*0bd2*/ 	.byte	0x08
	.zero		1


	//   ....[20]....
        /*0bd4*/ 	.word	0x00000800
        /*0bd8*/ 	.word	0x000000ff
        /*0bdc*/ 	.word	0x000388b8
        /*0be0*/ 	.short	0x0100
        /*0be2*/ 	.byte	0x08
	.zero		1


	//   ....[21]....
        /*0be4*/ 	.word	0x00000810
        /*0be8*/ 	.word	0x000000ff
        /*0bec*/ 	.word	0x000388c8
        /*0bf0*/ 	.short	0x0100
        /*0bf2*/ 	.byte	0x08
	.zero		1


	//   ....[22]....
        /*0bf4*/ 	.word	0x00001d30
        /*0bf8*/ 	.word	0x000000ff
        /*0bfc*/ 	.word	0x00038800
        /*0c00*/ 	.short	0x010a
        /*0c02*/ 	.byte	0x33
	.zero		1


	//   ....[23]....
        /*0c04*/ 	.word	0x00001e00
        /*0c08*/ 	.word	0x000000ff
        /*0c0c*/ 	.word	0x00038830
        /*0c10*/ 	.short	0x010a
        /*0c12*/ 	.byte	0x38
	.zero		1


	//   ....[24]....
        /*0c14*/ 	.word	0x00001e40
        /*0c18*/ 	.word	0x000000ff
        /*0c1c*/ 	.word	0x00038830
        /*0c20*/ 	.short	0x010a
        /*0c22*/ 	.byte	0x38
	.zero		1


	//   ....[25]....
        /*0c24*/ 	.word	0x000023c0
        /*0c28*/ 	.word	0x000000ff
        /*0c2c*/ 	.word	0x00000000
        /*0c30*/ 	.short	0x0101
        /*0c32*/ 	.byte	0x06
	.zero		1


	//   ....[26]....
        /*0c34*/ 	.word	0x00003ec0
        /*0c38*/ 	.word	0x000000ff
        /*0c3c*/ 	.word	0x00038850
        /*0c40*/ 	.short	0x010a
        /*0c42*/ 	.byte	0x38
	.zero		1


	//   ....[27]....
        /*0c44*/ 	.word	0x00003f00
        /*0c48*/ 	.word	0x000000ff
        /*0c4c*/ 	.word	0x00038850
        /*0c50*/ 	.short	0x010a
        /*0c52*/ 	.byte	0x38
	.zero		1


	//   ....[28]....
        /*0c54*/ 	.word	0x00004190
        /*0c58*/ 	.word	0x000000ff
        /*0c5c*/ 	.word	0x00000000
        /*0c60*/ 	.short	0x0101
        /*0c62*/ 	.byte	0x38
	.zero		1


	//   ....[29]....
        /*0c64*/ 	.word	0x00004350
        /*0c68*/ 	.word	0x000000ff
        /*0c6c*/ 	.word	0x00038830
        /*0c70*/ 	.short	0x010a
        /*0c72*/ 	.byte	0x36
	.zero		1


	//   ....[30]....
        /*0c74*/ 	.word	0x000043a0
        /*0c78*/ 	.word	0x000000ff
        /*0c7c*/ 	.word	0x00038830
        /*0c80*/ 	.short	0x010a
        /*0c82*/ 	.byte	0x36
	.zero		1


	//   ....[31]....
        /*0c84*/ 	.word	0x000047b0
        /*0c88*/ 	.word	0x000000ff
        /*0c8c*/ 	.word	0x00000000
        /*0c90*/ 	.short	0x0101
        /*0c92*/ 	.byte	0x06
	.zero		1


	//   ....[32]....
        /*0c94*/ 	.word	0x00006ba0
        /*0c98*/ 	.word	0x000000ff
        /*0c9c*/ 	.word	0x00038850
        /*0ca0*/ 	.short	0x010a
        /*0ca2*/ 	.byte	0x36
	.zero		1


	//   ....[33]....
        /*0ca4*/ 	.word	0x00006c00
        /*0ca8*/ 	.word	0x000000ff
        /*0cac*/ 	.word	0x00038850
        /*0cb0*/ 	.short	0x010a
        /*0cb2*/ 	.byte	0x36
	.zero		1


	//   ....[34]....
        /*0cb4*/ 	.word	0x00006e40
        /*0cb8*/ 	.word	0x000000ff
        /*0cbc*/ 	.word	0x00000000
        /*0cc0*/ 	.short	0x0101
        /*0cc2*/ 	.byte	0x36
	.zero		1


	//   ....[35]....
        /*0cc4*/ 	.word	0x00006f70
        /*0cc8*/ 	.word	0x000000ff
        /*0ccc*/ 	.word	0x00038830
        /*0cd0*/ 	.short	0x010a
        /*0cd2*/ 	.byte	0x2f
	.zero		1


	//   ....[36]....
        /*0cd4*/ 	.word	0x00006fb0
        /*0cd8*/ 	.word	0x000000ff
        /*0cdc*/ 	.word	0x00038830
        /*0ce0*/ 	.short	0x010a
        /*0ce2*/ 	.byte	0x2f
	.zero		1


	//   ....[37]....
        /*0ce4*/ 	.word	0x00007320
        /*0ce8*/ 	.word	0x000000ff
        /*0cec*/ 	.word	0x00000000
        /*0cf0*/ 	.short	0x0101
        /*0cf2*/ 	.byte	0x06
	.zero		1


	//   ....[38]....
        /*0cf4*/ 	.word	0x00008e20
        /*0cf8*/ 	.word	0x000000ff
        /*0cfc*/ 	.word	0x00038850
        /*0d00*/ 	.short	0x010a
        /*0d02*/ 	.byte	0x2f
	.zero		1


	//   ....[39]....
        /*0d04*/ 	.word	0x00008e70
        /*0d08*/ 	.word	0x000000ff
        /*0d0c*/ 	.word	0x00038850
        /*0d10*/ 	.short	0x010a
        /*0d12*/ 	.byte	0x2f
	.zero		1


	//   ....[40]....
        /*0d14*/ 	.word	0x000090a0
        /*0d18*/ 	.word	0x000000ff
        /*0d1c*/ 	.word	0x00000000
        /*0d20*/ 	.short	0x0101
        /*0d22*/ 	.byte	0x2f
	.zero		1


	//   ....[41]....
        /*0d24*/ 	.word	0x0000c3b0
        /*0d28*/ 	.word	0x000000ff
        /*0d2c*/ 	.word	0x00000000
        /*0d30*/ 	.short	0x0101
        /*0d32*/ 	.byte	0x07
	.zero		1


	//   ....[42]....
        /*0d34*/ 	.word	0x0000f690
        /*0d38*/ 	.word	0x00000006
        /*0d3c*/ 	.word	0x00038880
        /*0d40*/ 	.short	0x010a
        /*0d42*/ 	.byte	0x3f
	.zero		1


	//   ....[43]....
        /*0d44*/ 	.word	0x0000fdf0
        /*0d48*/ 	.word	0x00000006
        /*0d4c*/ 	.word	0x00038870
        /*0d50*/ 	.short	0x0107
        /*0d52*/ 	.byte	0x3f
	.zero		1


	//   ....[44]....
        /*0d54*/ 	.word	0x0000feb0
        /*0d58*/ 	.word	0x00000006
        /*0d5c*/ 	.word	0x00038870
        /*0d60*/ 	.short	0x0101
        /*0d62*/ 	.byte	0x3f
	.zero		1


	//   ....[45]....
        /*0d64*/ 	.word	0x0000fee0
        /*0d68*/ 	.word	0x00000006
        /*0d6c*/ 	.word	0x00038840
        /*0d70*/ 	.short	0x010a
        /*0d72*/ 	.byte	0x3f
	.zero		1


	//   ....[46]....
        /*0d74*/ 	.word	0x00010570
        /*0d78*/ 	.word	0x00000006
        /*0d7c*/ 	.word	0x00038830
        /*0d80*/ 	.short	0x0107
        /*0d82*/ 	.byte	0x3f
	.zero		1


	//   ....[47]....
        /*0d84*/ 	.word	0x00010630
        /*0d88*/ 	.word	0x00000006
        /*0d8c*/ 	.word	0x00038830
        /*0d90*/ 	.short	0x0101
        /*0d92*/ 	.byte	0x3f
	.zero		1


	//   ....[48]....
        /*0d94*/ 	.word	0x00011130
        /*0d98*/ 	.word	0x00000016
        /*0d9c*/ 	.word	0x00038800
        /*0da0*/ 	.short	0x0107
        /*0da2*/ 	.byte	0x3f
	.zero		1


	//   ....[49]....
        /*0da4*/ 	.word	0x00011230
        /*0da8*/ 	.word	0x00000016
        /*0dac*/ 	.word	0x00038800
        /*0db0*/ 	.short	0x0101
        /*0db2*/ 	.byte	0x3f
	.zero		1


	//   ....[50]....
        /*0db4*/ 	.word	0x00011250
        /*0db8*/ 	.word	0x00000016
        /*0dbc*/ 	.word	0x00038820
        /*0dc0*/ 	.short	0x010a
        /*0dc2*/ 	.byte	0x3f
	.zero		1


	//   ....[51]....
        /*0dc4*/ 	.word	0x000115a0
        /*0dc8*/ 	.word	0x00000000
        /*0dcc*/ 	.word	0x00038880
        /*0dd0*/ 	.short	0x010a
        /*0dd2*/ 	.byte	0x3f
	.zero		1


	//   ....[52]....
        /*0dd4*/ 	.word	0x00011ab0
        /*0dd8*/ 	.word	0x00000000
        /*0ddc*/ 	.word	0x00038870
        /*0de0*/ 	.short	0x0107
        /*0de2*/ 	.byte	0x3f
	.zero		1


	//   ....[53]....
        /*0de4*/ 	.word	0x00011b70
        /*0de8*/ 	.word	0x00000000
        /*0dec*/ 	.word	0x00038870
        /*0df0*/ 	.short	0x0101
        /*0df2*/ 	.byte	0x3f
	.zero		1


	//   ....[54]....
        /*0df4*/ 	.word	0x00011ba0
        /*0df8*/ 	.word	0x00000000
        /*0dfc*/ 	.word	0x00038840
        /*0e00*/ 	.short	0x010a
        /*0e02*/ 	.byte	0x3f
	.zero		1


	//   ....[55]....
        /*0e04*/ 	.word	0x00012090
        /*0e08*/ 	.word	0x00000000
        /*0e0c*/ 	.word	0x00038830
        /*0e10*/ 	.short	0x0107
        /*0e12*/ 	.byte	0x3f
	.zero		1


	//   ....[56]....
        /*0e14*/ 	.word	0x00012150
        /*0e18*/ 	.word	0x00000000
        /*0e1c*/ 	.word	0x00038830
        /*0e20*/ 	.short	0x0101
        /*0e22*/ 	.byte	0x3f
	.zero		1


	//   ....[57]....
        /*0e24*/ 	.word	0x000121e0
        /*0e28*/ 	.word	0x00000011
        /*0e2c*/ 	.word	0x00038870
        /*0e30*/ 	.short	0x010a
        /*0e32*/ 	.byte	0x3f
	.zero		1


	//   ....[58]....
        /*0e34*/ 	.word	0x00012270
        /*0e38*/ 	.word	0x00000011
        /*0e3c*/ 	.word	0x00038860
        /*0e40*/ 	.short	0x010a
        /*0e42*/ 	.byte	0x3f
	.zero		1


	//   ....[59]....
        /*0e44*/ 	.word	0x000129d0
        /*0e48*/ 	.word	0x00000011
        /*0e4c*/ 	.word	0x00038850
        /*0e50*/ 	.short	0x0101
        /*0e52*/ 	.byte	0x3f
	.zero		1


	//   ....[60]....
        /*0e54*/ 	.word	0x00012a50
        /*0e58*/ 	.word	0x00000011
        /*0e5c*/ 	.word	0x00000000
        /*0e60*/ 	.short	0x0101
        /*0e62*/ 	.byte	0x3f
	.zero		1


	//   ....[61]....
        /*0e64*/ 	.word	0x00012c10
        /*0e68*/ 	.word	0x00000012
        /*0e6c*/ 	.word	0x00038870
        /*0e70*/ 	.short	0x010a
        /*0e72*/ 	.byte	0x3f
	.zero		1


	//   ....[62]....
        /*0e74*/ 	.word	0x00012c90
        /*0e78*/ 	.word	0x00000012
        /*0e7c*/ 	.word	0x00038860
        /*0e80*/ 	.short	0x010a
        /*0e82*/ 	.byte	0x3f
	.zero		1


	//   ....[63]....
        /*0e84*/ 	.word	0x00013400
        /*0e88*/ 	.word	0x00000012
        /*0e8c*/ 	.word	0x00038850
        /*0e90*/ 	.short	0x0101
        /*0e92*/ 	.byte	0x3f
	.zero		1


	//   ....[64]....
        /*0e94*/ 	.word	0x00013480
        /*0e98*/ 	.word	0x00000003
        /*0e9c*/ 	.word	0x00000000
        /*0ea0*/ 	.short	0x0101
        /*0ea2*/ 	.byte	0x3f
	.zero		1


	//   ....[65]....
        /*0ea4*/ 	.word	0x00014120
        /*0ea8*/ 	.word	0x00000004
        /*0eac*/ 	.word	0x00038820
        /*0eb0*/ 	.short	0x010a
        /*0eb2*/ 	.byte	0x3f
	.zero		1


	//   ....[66]....
        /*0eb4*/ 	.word	0x000142a0
        /*0eb8*/ 	.word	0x00000005
        /*0ebc*/ 	.word	0x00038840
        /*0ec0*/ 	.short	0x010a
        /*0ec2*/ 	.byte	0x3f
	.zero		1


	//   ....[67]....
        /*0ec4*/ 	.word	0x00014340
        /*0ec8*/ 	.word	0x00000017
        /*0ecc*/ 	.word	0x00038840
        /*0ed0*/ 	.short	0x010a
        /*0ed2*/ 	.byte	0x3f
	.zero		1


	//   ....[68]....
        /*0ed4*/ 	.word	0x00014380
        /*0ed8*/ 	.word	0x00000005
        /*0edc*/ 	.word	0x00038860
        /*0ee0*/ 	.short	0x010a
        /*0ee2*/ 	.byte	0x3f
	.zero		1


	//   ....[69]....
        /*0ee4*/ 	.word	0x000143c0
        /*0ee8*/ 	.word	0x00000017
        /*0eec*/ 	.word	0x00038860
        /*0ef0*/ 	.short	0x010a
        /*0ef2*/ 	.byte	0x3f
	.zero		1


	//   ....[70]....
        /*0ef4*/ 	.word	0x00014400
        /*0ef8*/ 	.word	0x00000005
        /*0efc*/ 	.word	0x00038880
        /*0f00*/ 	.short	0x010a
        /*0f02*/ 	.byte	0x3f
	.zero		1


	//   ....[71]....
        /*0f04*/ 	.word	0x00014440
        /*0f08*/ 	.word	0x00000017
        /*0f0c*/ 	.word	0x00038880
        /*0f10*/ 	.short	0x010a
        /*0f12*/ 	.byte	0x3f
	.zero		1


	//   ....[72]....
        /*0f14*/ 	.word	0x000144b0
        /*0f18*/ 	.word	0x00000003
        /*0f1c*/ 	.word	0x00038800
        /*0f20*/ 	.short	0x010a
        /*0f22*/ 	.byte	0x3f
	.zero		1


	//   ....[73]....
        /*0f24*/ 	.word	0x00014510
        /*0f28*/ 	.word	0x00000000
        /*0f2c*/ 	.word	0x00038830
        /*0f30*/ 	.short	0x010a
        /*0f32*/ 	.byte	0x3f
	.zero		1


	//   ....[74]....
        /*0f34*/ 	.word	0x00014570
        /*0f38*/ 	.word	0x00000008
        /*0f3c*/ 	.word	0x00038850
        /*0f40*/ 	.short	0x010a
        /*0f42*/ 	.byte	0x3f
	.zero		1


	//   ....[75]....
        /*0f44*/ 	.word	0x000145e0
        /*0f48*/ 	.word	0x00000003
        /*0f4c*/ 	.word	0x00038830
        /*0f50*/ 	.short	0x010a
        /*0f52*/ 	.byte	0x3f
	.zero		1


	//   ....[76]....
        /*0f54*/ 	.word	0x00014650
        /*0f58*/ 	.word	0x00000007
        /*0f5c*/ 	.word	0x00038850
        /*0f60*/ 	.short	0x010a
        /*0f62*/ 	.byte	0x3f
	.zero		1


	//   ....[77]....
        /*0f64*/ 	.word	0x000146b0
        /*0f68*/ 	.word	0x00000003
        /*0f6c*/ 	.word	0x00038830
        /*0f70*/ 	.short	0x010a
        /*0f72*/ 	.byte	0x3f
	.zero		1


	//   ....[78]....
        /*0f74*/ 	.word	0x00014710
        /*0f78*/ 	.word	0x00000009
        /*0f7c*/ 	.word	0x00038850
        /*0f80*/ 	.short	0x010a
        /*0f82*/ 	.byte	0x3f
	.zero		1


	//   ....[79]....
        /*0f84*/ 	.word	0x00014810
        /*0f88*/ 	.word	0x00000006
        /*0f8c*/ 	.word	0x00038880
        /*0f90*/ 	.short	0x010a
        /*0f92*/ 	.byte	0x3f
	.zero		1


	//   ....[80]....
        /*0f94*/ 	.word	0x000153a0
        /*0f98*/ 	.word	0x00000006
        /*0f9c*/ 	.word	0x00038840
        /*0fa0*/ 	.short	0x010a
        /*0fa2*/ 	.byte	0x3f
	.zero		1


	//   ....[81]....
        /*0fa4*/ 	.word	0x00016830
        /*0fa8*/ 	.word	0x00000016
        /*0fac*/ 	.word	0x00038820
        /*0fb0*/ 	.short	0x010a
        /*0fb2*/ 	.byte	0x3f
	.zero		1


	//   ....[82]....
        /*0fb4*/ 	.word	0x00016880
        /*0fb8*/ 	.word	0x00000000
        /*0fbc*/ 	.word	0x00038880
        /*0fc0*/ 	.short	0x010a
        /*0fc2*/ 	.byte	0x3f
	.zero		1


	//   ....[83]....
        /*0fc4*/ 	.word	0x000171f0
        /*0fc8*/ 	.word	0x00000000
        /*0fcc*/ 	.word	0x00038840
        /*0fd0*/ 	.short	0x010a
        /*0fd2*/ 	.byte	0x3f
	.zero		1


	//   ....[84]....
        /*0fd4*/ 	.word	0x00017b40
        /*0fd8*/ 	.word	0x00000011
        /*0fdc*/ 	.word	0x00038870
        /*0fe0*/ 	.short	0x010a
        /*0fe2*/ 	.byte	0x3f
	.zero		1


	//   ....[85]....
        /*0fe4*/ 	.word	0x00017b90
        /*0fe8*/ 	.word	0x00000011
        /*0fec*/ 	.word	0x00038860
        /*0ff0*/ 	.short	0x010a
        /*0ff2*/ 	.byte	0x3f
	.zero		1


	//   ....[86]....
        /*0ff4*/ 	.word	0x00017be0
        /*0ff8*/ 	.word	0x00000012
        /*0ffc*/ 	.word	0x00038870
        /*1000*/ 	.short	0x010a
        /*1002*/ 	.byte	0x3f
	.zero		1


	//   ....[87]....
        /*1004*/ 	.word	0x00017c30
        /*1008*/ 	.word	0x00000012
        /*100c*/ 	.word	0x00038860
        /*1010*/ 	.short	0x010a
        /*1012*/ 	.byte	0x3f
	.zero		1


	//   ....[88]....
        /*1014*/ 	.word	0x00017c80
        /*1018*/ 	.word	0x00000004
        /*101c*/ 	.word	0x00038820
        /*1020*/ 	.short	0x010a
        /*1022*/ 	.byte	0x3f
	.zero		1


	//   ....[89]....
        /*1024*/ 	.word	0x00017e20
        /*1028*/ 	.word	0x00000005
        /*102c*/ 	.word	0x00038840
        /*1030*/ 	.short	0x010a
        /*1032*/ 	.byte	0x3f
	.zero		1


	//   ....[90]....
        /*1034*/ 	.word	0x00017e70
        /*1038*/ 	.word	0x00000017
        /*103c*/ 	.word	0x00038840
        /*1040*/ 	.short	0x010a
        /*1042*/ 	.byte	0x3f
	.zero		1


	//   ....[91]....
        /*1044*/ 	.word	0x00017ec0
        /*1048*/ 	.word	0x00000005
        /*104c*/ 	.word	0x00038860
        /*1050*/ 	.short	0x010a
        /*1052*/ 	.byte	0x3f
	.zero		1


	//   ....[92]....
        /*1054*/ 	.word	0x00017f10
        /*1058*/ 	.word	0x00000017
        /*105c*/ 	.word	0x00038860
        /*1060*/ 	.short	0x010a
        /*1062*/ 	.byte	0x3f
	.zero		1


	//   ....[93]....
        /*1064*/ 	.word	0x00017f60
        /*1068*/ 	.word	0x00000005
        /*106c*/ 	.word	0x00038880
        /*1070*/ 	.short	0x010a
        /*1072*/ 	.byte	0x3f
	.zero		1


	//----- nvinfo : EIATTR_NUM_MBARRIERS
	.align		4
.L_302:
        /*1074*/ 	.byte	0x03, 0x38
        /*1076*/ 	.short	0x0016


	//----- nvinfo : EIATTR_EXIT_INSTR_OFFSETS
	.align		4
        /*1078*/ 	.byte	0x04, 0x1c
        /*107a*/ 	.short	(.L_304 - .L_303)


	//   ....[0]....
.L_303:
        /*107c*/ 	.word	0x000009c0


	//   ....[1]....
        /*1080*/ 	.word	0x0000d700


	//   ....[2]....
        /*1084*/ 	.word	0x00014490


	//----- nvinfo : EIATTR_MAX_THREADS
	.align		4
.L_304:
        /*1088*/ 	.byte	0x04, 0x05
        /*108a*/ 	.short	(.L_306 - .L_305)
.L_305:
        /*108c*/ 	.word	0x00000180
        /*1090*/ 	.word	0x00000001
        /*1094*/ 	.word	0x00000001


	//----- nvinfo : EIATTR_CRS_STACK_SIZE
	.align		4
.L_306:
        /*1098*/ 	.byte	0x04, 0x1e
        /*109a*/ 	.short	(.L_308 - .L_307)
.L_307:
        /*109c*/ 	.word	0x00000000


	//----- nvinfo : EIATTR_CBANK_PARAM_SIZE
	.align		4
.L_308:
        /*10a0*/ 	.byte	0x03, 0x19
        /*10a2*/ 	.short	0x0af0


	//----- nvinfo : EIATTR_PARAM_CBANK
	.align		4
        /*10a4*/ 	.byte	0x04, 0x0a
        /*10a6*/ 	.short	(.L_310 - .L_309)
	.align		4
.L_309:
        /*10a8*/ 	.word	index@(.nv.constant0._ZN7cutlass13device_kernelIN5flash11enable_sm90INS1_16FlashAttnFwdSm90INS1_25CollectiveMainloopFwdSm90ILi2EN4cute5tupleIJNS5_1CILi1EEES8_S8_EEENS6_IJNS7_ILi128EEESA_NS7_ILi256EEEEEELi256ENS_12float_e4m3_tEfNS_4arch4Sm90ELb1ELb0ELb0ELb1ELb1ELb0ELb0ELb1ELb0ELb1ELb0ELb0EEENS1_21CollectiveEpilogueFwdINS6_IJSA_SB_SA_EEES9_NS_10bfloat16_tESF_Li256ELb1ELb1ELb0ELb1EEENS1_36VarlenDynamicPersistentTileSchedulerILi128ELi128ELi256ELi128ELb0ELb1ELb1ELb1ELb1ELb1EEEEEEEEEvNT_6ParamsE)
        /*10ac*/ 	.short	0x0210
        /*10ae*/ 	.short	0x0af0


	//----- nvinfo : EIATTR_SW_WAR
	.align		4
.L_310:
        /*10b0*/ 	.byte	0x04, 0x36
        /*10b2*/ 	.short	(.L_312 - .L_311)
.L_311:
        /*10b4*/ 	.word	0x00000008
.L_312:


//--------------------- .nv.info._ZN7cutlass13device_kernelIN5flash11enable_sm90INS1_16FlashAttnFwdSm90INS1_25CollectiveMainloopFwdSm90ILi2EN4cute5tupleIJNS5_1CILi1EEES8_S8_EEENS6_IJNS7_ILi128EEESA_NS7_ILi256EEEEEELi256ENS_12float_e4m3_tEfNS_4arch4Sm90ELb1ELb0ELb0ELb1ELb1ELb1ELb0ELb1ELb0ELb1ELb0ELb0EEENS1_21CollectiveEpilogueFwdINS6_IJSA_SB_SA_EEES9_NS_10bfloat16_tESF_Li256ELb1ELb1ELb0ELb1EEENS1_36VarlenDynamicPersistentTileSchedulerILi128ELi128ELi256ELi128ELb0ELb1ELb1ELb1ELb1ELb1EEEEEEEEEvNT_6ParamsE --------------------------
	.section	.nv.info._ZN7cutlass13device_kernelIN5flash11enable_sm90INS1_16FlashAttnFwdSm90INS1_25CollectiveMainloopFwdSm90ILi2EN4cute5tupleIJNS5_1CILi1EEES8_S8_EEENS6_IJNS7_ILi128EEESA_NS7_ILi256EEEEEELi256ENS_12float_e4m3_tEfNS_4arch4Sm90ELb1ELb0ELb0ELb1ELb1ELb1ELb0ELb1ELb0ELb1ELb0ELb0EEENS1_21CollectiveEpilogueFwdINS6_IJSA_SB_SA_EEES9_NS_10bfloat16_tESF_Li256ELb1ELb1ELb0ELb1EEENS1_36VarlenDynamicPersistentTileSchedulerILi128ELi128ELi256ELi128ELb0ELb1ELb1ELb1ELb1ELb1EEEEEEEEEvNT_6ParamsE,"",@"SHT_CUDA_INFO"
	.sectionflags	@""
	.align	4


	//----- nvinfo : EIATTR_CUDA_API_VERSION
	.align		4
        /*0000*/ 	.byte	0x04, 0x37
        /*0002*/ 	.short	(.L_314 - .L_313)
.L_313:
        /*0004*/ 	.word	0x00000082


	//----- nvinfo : EIATTR_KPARAM_INFO
	.align		4
.L_314:
        /*0008*/ 	.byte	0x04, 0x17
        /*000a*/ 	.short	(.L_316 - .L_315)
.L_315:
        /*000c*/ 	.word	0x00000000
        /*0010*/ 	.short	0x0000
        /*0012*/ 	.short	0x0070
        /*0014*/ 	.byte	0x00, 0xf0, 0x01, 0x2a


	//----- nvinfo : EIATTR_SPARSE_MMA_MASK
	.align		4
.L_316:
        /*0018*/ 	.byte	0x03, 0x50
        /*001a*/ 	.short	0x0000


	//----- nvinfo : EIATTR_MAXREG_COUNT
	.align		4
        /*001c*/ 	.byte	0x03, 0x1b
        /*001e*/ 	.short	0x00a8


	//----- nvinfo : EIATTR_NUM_BARRIERS
	.align		4
        /*0020*/ 	.byte	0x02, 0x4c
        /*0022*/ 	.byte	0x10
	.zero		1


	//----- nvinfo : EIATTR_EXTERNS
	.align		4
        /*0024*/ 	.byte	0x04, 0x0f
        /*0026*/ 	.short	(.L_318 - .L_317)


	//   ....[0]....
	.align		4
.L_317:
        /*0028*/ 	.word	index@(__assertfail)


	//----- nvinfo : EIATTR_ANNOTATIONS
	.align		4
.L_318:
        /*002c*/ 	.byte	0x04, 0x55
        /*002e*/ 	.short	(.L_320 - .L_319)


	//   ....[0]....
.L_319:
        /* <DEDUP_REMOVED lines=63> */


	//----- nvinfo : EIATTR_MERCURY_ISA_VERSION
	.align		4
.L_320:
        /*0410*/ 	.byte	0x03, 0x5f
        /*0412*/ 	.short	0x0101


	//----- nvinfo : EIATTR_UNUSED_LOAD_BYTE_OFFSET
	.align		4
        /*0414*/ 	.byte	0x04, 0x44
        /*0416*/ 	.short	(.L_322 - .L_321)


	//   ....[0]....
.L_321:
        /*0418*/ 	.word	0x00000ab0
        /*041c*/ 	.word	0x0000fff0


	//   ....[1]....
        /*0420*/ 	.word	0x0001e940
        /*0424*/ 	.word	0x0000fff0


	//----- nvinfo : EIATTR_INT_WARP_WIDE_INSTR_OFFSETS
	.align		4
.L_322:
        /*0428*/ 	.byte	0x04, 0x31
        /*042a*/ 	.short	(.L_324 - .L_323)


	//   ....[0]....
.L_323:
        /*042c*/ 	.word	0x00000130


	//   ....[1]....
        /*0430*/ 	.word	0x00000170


	//   ....[2]....
        /*0434*/ 	.word	0x000001e0


	//   ....[3]....
        /*0438*/ 	.word	0x00024d30


	//   ....[4]....
        /*043c*/ 	.word	0x00024dc0


	//   ....[5]....
        /*0440*/ 	.word	0x00028c90


	//   ....[6]....
        /*0444*/ 	.word	0x00028d20


	//----- nvinfo : EIATTR_COOP_GROUP_MASK_REGIDS
	.align		4
.L_324:
        /*0448*/ 	.byte	0x04, 0x29
        /*044a*/ 	.short	(.L_326 - .L_325)


	//   ....[0]....
.L_325:
        /*044c*/ 	.word	0xffffffff


	//   ....[1]....
        /*0450*/ 	.word	0xffffffff


	//   ....[2]....
        /*0454*/ 	.word	0xffffffff


	//   ....[3]....
        /*0458*/ 	.word	0xffffffff


	//   ....[4]....
        /*045c*/ 	.word	0xffffffff


	//   ....[5]....
        /*0460*/ 	.word	0xffffffff


	//   ....[6]....
        /*0464*/ 	.word	0xffffffff


	//   ....[7]....
        /*0468*/ 	.word	0xffffffff


	//   ....[8]....
        /*046c*/ 	.word	0xffffffff


	//   ....[9]....
        /*0470*/ 	.word	0xffffffff


	//   ....[10]....
        /*0474*/ 	.word	0xffffffff


	//   ....[11]....
        /*0478*/ 	.word	0xffffffff


	//   ....[12]....
        /*047c*/ 	.word	0xffffffff


	//   ....[13]....
        /*0480*/ 	.word	0xffffffff


	//   ....[14]....
        /*0484*/ 	.word	0xffffffff


	//   ....[15]....
        /*0488*/ 	.word	0xffffffff


	//   ....[16]....
        /*048c*/ 	.word	0xffffffff


	//   ....[17]....
        /*0490*/ 	.word	0xffffffff


	//   ....[18]....
        /*0494*/ 	.word	0xffffffff


	//   ....[19]....
        /*0498*/ 	.word	0xffffffff


	//   ....[20]....
        /*049c*/ 	.word	0xffffffff


	//   ....[21]....
        /*04a0*/ 	.word	0xffffffff


	//   ....[22]....
        /*04a4*/ 	.word	0xffffffff


	//   ....[23]....
        /*04a8*/ 	.word	0xffffffff


	//   ....[24]....
        /*04ac*/ 	.word	0xffffffff


	//   ....[25]....
        /*04b0*/ 	.word	0xffffffff


	//   ....[26]....
        /*04b4*/ 	.word	0xffffffff


	//   ....[27]....
        /*04b8*/ 	.word	0xffffffff


	//   ....[28]....
        /*04bc*/ 	.word	0xffffffff


	//   ....[29]....
        /*04c0*/ 	.word	0xffffffff


	//   ....[30]....
        /*04c4*/ 	.word	0xffffffff


	//   ....[31]....
        /*04c8*/ 	.word	0xffffffff


	//   ....[32]....
        /*04cc*/ 	.word	0xffffffff


	//   ....[33]....
        /*04d0*/ 	.word	0xffffffff


	//   ....[34]....
        /*04d4*/ 	.word	0xffffffff


	//   ....[35]....
        /*04d8*/ 	.word	0xffffffff


	//   ....[36]....
        /*04dc*/ 	.word	0xffffffff


	//   ....[37]....
        /*04e0*/ 	.word	0xffffffff


	//   ....[38]....
        /*04e4*/ 	.word	0xffffffff


	//   ....[39]....
        /*04e8*/ 	.word	0xffffffff


	//   ....[40]....
        /*04ec*/ 	.word	0xffffffff


	//   ....[41]....
        /*04f0*/ 	.word	0xffffffff


	//   ....[42]....
        /*04f4*/ 	.word	0xffffffff


	//   ....[43]....
        /*04f8*/ 	.word	0xffffffff


	//   ....[44]....
        /*04fc*/ 	.word	0xffffffff


	//   ....[45]....
        /*0500*/ 	.word	0xffffffff


	//   ....[46]....
        /*0504*/ 	.word	0xffffffff


	//   ....[47]....
        /*0508*/ 	.word	0xffffffff


	//   ....[48]....
        /*050c*/ 	.word	0xffffffff


	//   ....[49]....
        /*0510*/ 	.word	0xffffffff


	//   ....[50]....
        /*0514*/ 	.word	0xffffffff


	//   ....[51]....
        /*0518*/ 	.word	0xffffffff


	//   ....[52]....
        /*051c*/ 	.word	0xffffffff


	//   ....[53]....
        /*0520*/ 	.word	0xffffffff


	//   ....[54]....
        /*0524*/ 	.word	0xffffffff


	//   ....[55]....
        /*0528*/ 	.word	0xffffffff


	//   ....[56]....
        /*052c*/ 	.word	0xffffffff


	//   ....[57]....
        /*0530*/ 	.word	0xffffffff


	//   ....[58]....
        /*0534*/ 	.word	0xffffffff


	//   ....[59]....
        /*0538*/ 	.word	0xffffffff


	//   ....[60]....
        /*053c*/ 	.word	0xffffffff


	//   ....[61]....
        /*0540*/ 	.word	0xffffffff


	//   ....[62]....
        /*0544*/ 	.word	0xffffffff


	//   ....[63]....
        /*0548*/ 	.word	0xffffffff


	//   ....[64]....
        /*054c*/ 	.word	0xffffffff


	//   ....[65]....
        /*0550*/ 	.word	0xffffffff


	//   ....[66]....
        /*0554*/ 	.word	0xffffffff


	//   ....[67]....
        /*0558*/ 	.word	0xffffffff


	//   ....[68]....
        /*055c*/ 	.word	0xffffffff


	//   ....[69]....
        /*0560*/ 	.word	0xffffffff


	//   ....[70]....
        /*0564*/ 	.word	0xffffffff


	//   ....[71]....
        /*0568*/ 	.word	0xffffffff


	//   ....[72]....
        /*056c*/ 	.word	0xffffffff


	//   ....[73]....
        /*0570*/ 	.word	0xffffffff


	//   ....[74]....
        /*0574*/ 	.word	0xffffffff


	//   ....[75]....
        /*0578*/ 	.word	0xffffffff


	//   ....[76]....
        /*057c*/ 	.word	0xffffffff


	//   ....[77]....
        /*0580*/ 	.word	0xffffffff


	//   ....[78]....
        /*0584*/ 	.word	0xffffffff


	//   ....[79]....
        /*0588*/ 	.word	0xffffffff


	//   ....[80]....
        /*058c*/ 	.word	0xffffffff


	//   ....[81]....
        /*0590*/ 	.word	0xffffffff


	//   ....[82]....
        /*0594*/ 	.word	0xffffffff


	//   ....[83]....
        /*0598*/ 	.word	0xffffffff


	//   ....[84]....
        /*059c*/ 	.word	0xffffffff


	//   ....[85]....
        /*05a0*/ 	.word	0xffffffff


	//   ....[86]....
        /*05a4*/ 	.word	0xffffffff


	//   ....[87]....
        /*05a8*/ 	.word	0xffffffff


	//   ....[88]....
        /*05ac*/ 	.word	0xffffffff


	//   ....[89]....
        /*05b0*/ 	.word	0xffffffff


	//   ....[90]....
        /*05b4*/ 	.word	0xffffffff


	//   ....[91]....
        /*05b8*/ 	.word	0xffffffff


	//   ....[92]....
        /*05bc*/ 	.word	0xffffffff


	//   ....[93]....
        /*05c0*/ 	.word	0xffffffff


	//   ....[94]....
        /*05c4*/ 	.word	0xffffffff


	//   ....[95]....
        /*05c8*/ 	.word	0xffffffff


	//   ....[96]....
        /*05cc*/ 	.word	0xffffffff


	//   ....[97]....
        /*05d0*/ 	.word	0xffffffff


	//   ....[98]....
        /*05d4*/ 	.word	0xffffffff


	//   ....[99]....
        /*05d8*/ 	.word	0xffffffff


	//   ....[100]....
        /*05dc*/ 	.word	0xffffffff


	//   ....[101]....
        /*05e0*/ 	.word	0xffffffff


	//   ....[102]....
        /*05e4*/ 	.word	0xffffffff


	//   ....[103]....
        /*05e8*/ 	.word	0xffffffff


	//   ....[104]....
        /*05ec*/ 	.word	0xffffffff


	//   ....[105]....
        /*05f0*/ 	.word	0xffffffff


	//   ....[106]....
        /*05f4*/ 	.word	0xffffffff


	//   ....[107]....
        /*05f8*/ 	.word	0xffffffff


	//   ....[108]....
        /*05fc*/ 	.word	0xffffffff


	//   ....[109]....
        /*0600*/ 	.word	0xffffffff


	//   ....[110]....
        /*0604*/ 	.word	0xffffffff


	//   ....[111]....
        /*0608*/ 	.word	0xffffffff


	//   ....[112]....
        /*060c*/ 	.word	0xffffffff


	//   ....[113]....
        /*0610*/ 	.word	0xffffffff


	//   ....[114]....
        /*0614*/ 	.word	0xffffffff


	//   ....[115]....
        /*0618*/ 	.word	0xffffffff


	//   ....[116]....
        /*061c*/ 	.word	0xffffffff


	//   ....[117]....
        /*0620*/ 	.word	0xffffffff


	//   ....[118]....
        /*0624*/ 	.word	0xffffffff


	//   ....[119]....
        /*0628*/ 	.word	0xffffffff


	//   ....[120]....
        /*062c*/ 	.word	0xffffffff


	//   ....[121]....
        /*0630*/ 	.word	0xffffffff


	//   ....[122]....
        /*0634*/ 	.word	0xffffffff


	//   ....[123]....
        /*0638*/ 	.word	0xffffffff


	//   ....[124]....
        /*063c*/ 	.word	0xffffffff


	//   ....[125]....
        /*0640*/ 	.word	0xffffffff


	//   ....[126]....
        /*0644*/ 	.word	0xffffffff


	//   ....[127]....
        /*0648*/ 	.word	0xffffffff


	//   ....[128]....
        /*064c*/ 	.word	0xffffffff


	//   ....[129]....
        /*0650*/ 	.word	0xffffffff


	//   ....[130]....
        /*0654*/ 	.word	0xffffffff


	//   ....[131]....
        /*0658*/ 	.word	0xffffffff


	//   ....[132]....
        /*065c*/ 	.word	0xffffffff


	//   ....[133]....
        /*0660*/ 	.word	0xffffffff


	//   ....[134]....
        /*0664*/ 	.word	0xffffffff


	//   ....[135]....
        /*0668*/ 	.word	0xffffffff


	//   ....[136]....
        /*066c*/ 	.word	0xffffffff


	//   ....[137]....
        /*0670*/ 	.word	0xffffffff


	//   ....[138]....
        /*0674*/ 	.word	0xffffffff


	//   ....[139]....
        /*0678*/ 	.word	0xffffffff


	//   ....[140]....
        /*067c*/ 	.word	0xffffffff


	//   ....[141]....
        /*0680*/ 	.word	0xffffffff


	//   ....[142]....
        /*0684*/ 	.word	0xffffffff


	//   ....[143]....
        /*0688*/ 	.word	0xffffffff


	//   ....[144]....
        /*068c*/ 	.word	0xffffffff


	//   ....[145]....
        /*0690*/ 	.word	0xffffffff


	//   ....[146]....
        /*0694*/ 	.word	0xffffffff


	//   ....[147]....
        /*0698*/ 	.word	0xffffffff


	//   ....[148]....
        /*069c*/ 	.word	0xffffffff


	//   ....[149]....
        /*06a0*/ 	.word	0xffffffff


	//   ....[150]....
        /*06a4*/ 	.word	0xffffffff


	//   ....[151]....
        /*06a8*/ 	.word	0xffffffff


	//   ....[152]....
        /*06ac*/ 	.word	0xffffffff


	//   ....[153]....
        /*06b0*/ 	.word	0xffffffff


	//   ....[154]....
        /*06b4*/ 	.word	0xffffffff


	//   ....[155]....
        /*06b8*/ 	.word	0xffffffff


	//   ....[156]....
        /*06bc*/ 	.word	0xffffffff


	//   ....[157]....
        /*06c0*/ 	.word	0xffffffff


	//   ....[158]....
        /*06c4*/ 	.word	0xffffffff


	//   ....[159]....
        /*06c8*/ 	.word	0xffffffff


	//   ....[160]....
        /*06cc*/ 	.word	0xffffffff


	//   ....[161]....
        /*06d0*/ 	.word	0xffffffff


	//   ....[162]....
        /*06d4*/ 	.word	0xffffffff


	//   ....[163]....
        /*06d8*/ 	.word	0xffffffff


	//   ....[164]....
        /*06dc*/ 	.word	0xffffffff


	//   ....[165]....
        /*06e0*/ 	.word	0xffffffff


	//   ....[166]....
        /*06e4*/ 	.word	0xffffffff


	//   ....[167]....
        /*06e8*/ 	.word	0xffffffff


	//   ....[168]....
        /*06ec*/ 	.word	0xffffffff


	//   ....[169]....
        /*06f0*/ 	.word	0xffffffff


	//   ....[170]....
        /*06f4*/ 	.word	0xffffffff


	//   ....[171]....
        /*06f8*/ 	.word	0xffffffff


	//   ....[172]....
        /*06fc*/ 	.word	0xffffffff


	//   ....[173]....
        /*0700*/ 	.word	0xffffffff


	//   ....[174]....
        /*0704*/ 	.word	0xffffffff


	//   ....[175]....
        /*0708*/ 	.word	0xffffffff


	//   ....[176]....
        /*070c*/ 	.word	0xffffffff


	//   ....[177]....
        /*0710*/ 	.word	0xffffffff


	//   ....[178]....
        /*0714*/ 	.word	0xffffffff


	//   ....[179]....
        /*0718*/ 	.word	0xffffffff


	//   ....[180]....
        /*071c*/ 	.word	0xffffffff


	//   ....[181]....
        /*0720*/ 	.word	0xffffffff


	//   ....[182]....
        /*0724*/ 	.word	0xffffffff


	//   ....[183]....
        /*0728*/ 	.word	0xffffffff


	//   ....[184]....
        /*072c*/ 	.word	0xffffffff


	//   ....[185]....
        /*0730*/ 	.word	0xffffffff


	//   ....[186]....
        /*0734*/ 	.word	0xffffffff


	//   ....[187]....
        /*0738*/ 	.word	0xffffffff


	//   ....[188]....
        /*073c*/ 	.word	0xffffffff


	//   ....[189]....
        /*0740*/ 	.word	0xffffffff


	//   ....[190]....
        /*0744*/ 	.word	0xffffffff


	//   ....[191]....
        /*0748*/ 	.word	0xffffffff


	//   ....[192]....
        /*074c*/ 	.word	0xffffffff


	//   ....[193]....
        /*0750*/ 	.word	0xffffffff


	//   ....[194]....
        /*0754*/ 	.word	0xffffffff


	//   ....[195]....
        /*0758*/ 	.word	0xffffffff


	//   ....[196]....
        /*075c*/ 	.word	0xffffffff


	//   ....[197]....
        /*0760*/ 	.word	0xffffffff


	//   ....[198]....
        /*0764*/ 	.word	0xffffffff


	//   ....[199]....
        /*0768*/ 	.word	0xffffffff


	//   ....[200]....
        /*076c*/ 	.word	0xffffffff


	//   ....[201]....
        /*0770*/ 	.word	0xffffffff


	//   ....[202]....
        /*0774*/ 	.word	0xffffffff


	//   ....[203]....
        /*0778*/ 	.word	0xffffffff


	//   ....[204]....
        /*077c*/ 	.word	0xffffffff


	//   ....[205]....
        /*0780*/ 	.word	0xffffffff


	//   ....[206]....
        /*0784*/ 	.word	0xffffffff


	//   ....[207]....
        /*0788*/ 	.word	0xffffffff


	//   ....[208]....
        /*078c*/ 	.word	0xffffffff


	//   ....[209]....
        /*0790*/ 	.word	0xffffffff


	//   ....[210]....
        /*0794*/ 	.word	0xffffffff


	//   ....[211]....
        /*0798*/ 	.word	0xffffffff


	//   ....[212]....
        /*079c*/ 	.word	0xffffffff


	//   ....[213]....
        /*07a0*/ 	.word	0xffffffff


	//   ....[214]....
        /*07a4*/ 	.word	0xffffffff


	//   ....[215]....
        /*07a8*/ 	.word	0xffffffff


	//   ....[216]....
        /*07ac*/ 	.word	0xffffffff


	//   ....[217]....
        /*07b0*/ 	.word	0xffffffff


	//   ....[218]....
        /*07b4*/ 	.word	0xffffffff


	//   ....[219]....
        /*07b8*/ 	.word	0xffffffff


	//   ....[220]....
        /*07bc*/ 	.word	0xffffffff


	//   ....[221]....
        /*07c0*/ 	.word	0xffffffff


	//   ....[222]....
        /*07c4*/ 	.word	0xffffffff


	//   ....[223]....
        /*07c8*/ 	.word	0xffffffff


	//   ....[224]....
        /*07cc*/ 	.word	0xffffffff


	//   ....[225]....
        /*07d0*/ 	.word	0xffffffff


	//   ....[226]....
        /*07d4*/ 	.word	0xffffffff


	//   ....[227]....
        /*07d8*/ 	.word	0xffffffff


	//   ....[228]....
        /*07dc*/ 	.word	0xffffffff


	//   ....[229]....
        /*07e0*/ 	.word	0xffffffff


	//   ....[230]....
        /*07e4*/ 	.word	0xffffffff


	//   ....[231]....
        /*07e8*/ 	.word	0xffffffff


	//   ....[232]....
        /*07ec*/ 	.word	0xffffffff


	//   ....[233]....
        /*07f0*/ 	.word	0xffffffff


	//   ....[234]....
        /*07f4*/ 	.word	0xffffffff


	//   ....[235]....
        /*07f8*/ 	.word	0xffffffff


	//   ....[236]....
        /*07fc*/ 	.word	0xffffffff


	//   ....[237]....
        /*0800*/ 	.word	0xffffffff


	//   ....[238]....
        /*0804*/ 	.word	0xffffffff


	//   ....[239]....
        /*0808*/ 	.word	0xffffffff


	//   ....[240]....
        /*080c*/ 	.word	0xffffffff


	//   ....[241]....
        /*0810*/ 	.word	0xffffffff


	//   ....[242]....
        /*0814*/ 	.word	0xffffffff


	//   ....[243]....
        /*0818*/ 	.word	0xffffffff


	//   ....[244]....
        /*081c*/ 	.word	0xffffffff


	//   ....[245]....
        /*0820*/ 	.word	0xffffffff


	//   ....[246]....
        /*0824*/ 	.word	0xffffffff


	//   ....[247]....
        /*0828*/ 	.word	0xffffffff


	//   ....[248]....
        /*082c*/ 	.word	0xffffffff


	//   ....[249]....
        /*0830*/ 	.word	0xffffffff


	//   ....[250]....
        /*0834*/ 	.word	0xffffffff


	//   ....[251]....
        /*0838*/ 	.word	0xffffffff


	//   ....[252]....
        /*083c*/ 	.word	0xffffffff


	//   ....[253]....
        /*0840*/ 	.word	0xffffffff


	//   ....[254]....
        /*0844*/ 	.word	0xffffffff


	//   ....[255]....
        /*0848*/ 	.word	0xffffffff


	//   ....[0]....
        /*084c*/ 	.word	0xffffffff


	//   ....[1]....
        /*0850*/ 	.word	0xffffffff


	//   ....[2]....
        /*0854*/ 	.word	0xffffffff


	//   ....[3]....
        /*0858*/ 	.word	0xffffffff


	//   ....[4]....
        /*085c*/ 	.word	0xffffffff


	//   ....[5]....
        /*0860*/ 	.word	0xffffffff


	//   ....[6]....
        /*0864*/ 	.word	0xffffffff


	//   ....[7]....
        /*0868*/ 	.word	0xffffffff


	//   ....[8]....
        /*086c*/ 	.word	0xffffffff


	//   ....[9]....
        /*0870*/ 	.word	0xffffffff


	//   ....[10]....
        /*0874*/ 	.word	0xffffffff


	//   ....[11]....
        /*0878*/ 	.word	0xffffffff


	//   ....[12]....
        /*087c*/ 	.word	0xffffffff


	//   ....[13]....
        /*0880*/ 	.word	0xffffffff


	//   ....[14]....
        /*0884*/ 	.word	0xffffffff


	//   ....[15]....
        /*0888*/ 	.word	0xffffffff


	//   ....[16]....
        /*088c*/ 	.word	0xffffffff


	//   ....[17]....
        /*0890*/ 	.word	0xffffffff


	//   ....[18]....
        /*0894*/ 	.word	0xffffffff


	//   ....[19]....
        /*0898*/ 	.word	0xffffffff


	//   ....[20]....
        /*089c*/ 	.word	0xffffffff


	//   ....[21]....
        /*08a0*/ 	.word	0xffffffff


	//   ....[22]....
        /*08a4*/ 	.word	0xffffffff


	//   ....[23]....
        /*08a8*/ 	.word	0xffffffff


	//   ....[24]....
        /*08ac*/ 	.word	0xffffffff


	//   ....[25]....
        /*08b0*/ 	.word	0xffffffff


	//   ....[26]....
        /*08b4*/ 	.word	0xffffffff


	//   ....[27]....
        /*08b8*/ 	.word	0xffffffff


	//   ....[28]....
        /*08bc*/ 	.word	0xffffffff


	//   ....[29]....
        /*08c0*/ 	.word	0xffffffff


	//   ....[30]....
        /*08c4*/ 	.word	0xffffffff


	//   ....[31]....
        /*08c8*/ 	.word	0xffffffff


	//   ....[32]....
        /*08cc*/ 	.word	0xffffffff


	//   ....[33]....
        /*08d0*/ 	.word	0xffffffff


	//   ....[34]....
        /*08d4*/ 	.word	0xffffffff


	//   ....[35]....
        /*08d8*/ 	.word	0x0500000f


	//   ....[36]....
        /*08dc*/ 	.word	0x0500000f


	//   ....[37]....
        /*08e0*/ 	.word	0x0500000f


	//   ....[38]....
        /*08e4*/ 	.word	0x0500000f


	//   ....[39]....
        /*08e8*/ 	.word	0x0500000f


	//   ....[40]....
        /*08ec*/ 	.word	0x0500000f


	//   ....[41]....
        /*08f0*/ 	.word	0x0500000f


	//   ....[42]....
        /*08f4*/ 	.word	0x0500000f


	//   ....[43]....
        /*08f8*/ 	.word	0x0500000f


	//   ....[44]....
        /*08fc*/ 	.word	0x0500000f


	//   ....[45]....
        /*0900*/ 	.word	0x0500000f


	//   ....[46]....
        /*0904*/ 	.word	0x0500000f


	//   ....[47]....
        /*0908*/ 	.word	0x0500000f


	//   ....[48]....
        /*090c*/ 	.word	0x0500000f


	//   ....[49]....
        /*0910*/ 	.word	0x0500000f


	//   ....[50]....
        /*0914*/ 	.word	0x0500000f


	//   ....[51]....
        /*0918*/ 	.word	0x0500000f


	//   ....[52]....
        /*091c*/ 	.word	0x0500000f


	//   ....[53]....
        /*0920*/ 	.word	0x0500000f


	//   ....[54]....
        /*0924*/ 	.word	0x0500000f


	//   ....[55]....
        /*0928*/ 	.word	0x0500000f


	//   ....[56]....
        /*092c*/ 	.word	0x0500000f


	//   ....[57]....
        /*0930*/ 	.word	0x0500000f


	//   ....[58]....
        /*0934*/ 	.word	0x0500000f


	//   ....[59]....
        /*0938*/ 	.word	0x0500000f


	//   ....[60]....
        /*093c*/ 	.word	0x0500000f


	//   ....[61]....
        /*0940*/ 	.word	0x0500000f


	//   ....[62]....
        /*0944*/ 	.word	0x0500000f


	//   ....[63]....
        /*0948*/ 	.word	0x0500000f


	//   ....[64]....
        /*094c*/ 	.word	0x0500000f


	//   ....[65]....
        /*0950*/ 	.word	0x0500000f


	//   ....[66]....
        /*0954*/ 	.word	0x0500000f


	//   ....[67]....
        /*0958*/ 	.word	0x0500000f


	//   ....[68]....
        /*095c*/ 	.word	0x0500000f


	//   ....[69]....
        /*0960*/ 	.word	0x0500000f


	//   ....[70]....
        /*0964*/ 	.word	0x0500000f


	//   ....[71]....
        /*0968*/ 	.word	0x0500000f


	//   ....[72]....
        /*096c*/ 	.word	0x0500000f


	//   ....[73]....
        /*0970*/ 	.word	0x0500000f


	//   ....[74]....
        /*0974*/ 	.word	0x0500000f


	//   ....[75]....
        /*0978*/ 	.word	0x0500000f


	//   ....[76]....
        /*097c*/ 	.word	0x0500000f


	//   ....[77]....
        /*0980*/ 	.word	0x0500000f


	//   ....[78]....
        /*0984*/ 	.word	0x0500000f


	//   ....[79]....
        /*0988*/ 	.word	0x0500000f


	//   ....[80]....
        /*098c*/ 	.word	0x0500000f


	//   ....[81]....
        /*0990*/ 	.word	0x0500000f


	//   ....[82]....
        /*0994*/ 	.word	0x0500000f


	//   ....[83]....
        /*0998*/ 	.word	0x0500000f


	//   ....[84]....
        /*099c*/ 	.word	0x0500000f


	//   ....[85]....
        /*09a0*/ 	.word	0x0500000f


	//   ....[86]....
        /*09a4*/ 	.word	0x0500000f


	//   ....[87]....
        /*09a8*/ 	.word	0x0500000f


	//   ....[88]....
        /*09ac*/ 	.word	0x0500000f


	//   ....[89]....
        /*09b0*/ 	.word	0x0500000f


	//   ....[90]....
        /*09b4*/ 	.word	0x0500000f


	//   ....[91]....
        /*09b8*/ 	.word	0x0500000f


	//   ....[92]....
        /*09bc*/ 	.word	0x0500000f


	//   ....[93]....
        /*09c0*/ 	.word	0x0500000f


	//   ....[94]....
        /*09c4*/ 	.word	0x0500000f


	//   ....[95]....
        /*09c8*/ 	.word	0x0500000f


	//   ....[96]....
        /*09cc*/ 	.word	0x0500000f


	//   ....[97]....
        /*09d0*/ 	.word	0x0500000f


	//   ....[98]....
        /*09d4*/ 	.word	0x0500000f


	//   ....[99]....
        /*09d8*/ 	.word	0x0500000f


	//   ....[100]....
        /*09dc*/ 	.word	0x0500000f


	//   ....[101]....
        /*09e0*/ 	.word	0x0500000f


	//   ....[102]....
        /*09e4*/ 	.word	0x0500000f


	//   ....[103]....
        /*09e8*/ 	.word	0x0500000f


	//   ....[104]....
        /*09ec*/ 	.word	0x0500000f


	//   ....[105]....
        /*09f0*/ 	.word	0x0500000f


	//   ....[106]....
        /*09f4*/ 	.word	0x0500000f


	//   ....[107]....
        /*09f8*/ 	.word	0x0500000f


	//   ....[108]....
        /*09fc*/ 	.word	0x0500000f


	//   ....[109]....
        /*0a00*/ 	.word	0x0500000f


	//   ....[110]....
        /*0a04*/ 	.word	0x0500000f


	//   ....[111]....
        /*0a08*/ 	.word	0x0500000f


	//   ....[112]....
        /*0a0c*/ 	.word	0x0500000f


	//   ....[113]....
        /*0a10*/ 	.word	0x0500000f


	//   ....[114]....
        /*0a14*/ 	.word	0x0500000f


	//   ....[115]....
        /*0a18*/ 	.word	0x0500000f


	//   ....[116]....
        /*0a1c*/ 	.word	0x0500000f


	//   ....[117]....
        /*0a20*/ 	.word	0x0500000f


	//   ....[118]....
        /*0a24*/ 	.word	0x0500000f


	//   ....[119]....
        /*0a28*/ 	.word	0x0500000f


	//   ....[120]....
        /*0a2c*/ 	.word	0x0500000f


	//   ....[121]....
        /*0a30*/ 	.word	0x0500000f


	//   ....[122]....
        /*0a34*/ 	.word	0x0500000f


	//   ....[123]....
        /*0a38*/ 	.word	0x0500000f


	//   ....[124]....
        /*0a3c*/ 	.word	0x0500000f


	//   ....[125]....
        /*0a40*/ 	.word	0x0500000f


	//   ....[126]....
        /*0a44*/ 	.word	0x0500000f


	//   ....[127]....
        /*0a48*/ 	.word	0x0500000f


	//   ....[128]....
        /*0a4c*/ 	.word	0x0500000f


	//   ....[129]....
        /*0a50*/ 	.word	0x0500000f


	//   ....[130]....
        /*0a54*/ 	.word	0x0500000f


	//   ....[131]....
        /*0a58*/ 	.word	0x0500000f


	//   ....[132]....
        /*0a5c*/ 	.word	0x0500000f


	//   ....[133]....
        /*0a60*/ 	.word	0x0500000f


	//   ....[134]....
        /*0a64*/ 	.word	0x0500000f


	//   ....[135]....
        /*0a68*/ 	.word	0x0500000f


	//   ....[136]....
        /*0a6c*/ 	.word	0x0500000f


	//   ....[137]....
        /*0a70*/ 	.word	0x0500000f


	//   ....[138]....
        /*0a74*/ 	.word	0x0500000f


	//   ....[139]....
        /*0a78*/ 	.word	0x0500000f


	//   ....[140]....
        /*0a7c*/ 	.word	0x0500000f


	//   ....[141]....
        /*0a80*/ 	.word	0x0500000f


	//   ....[142]....
        /*0a84*/ 	.word	0x0500000f


	//   ....[143]....
        /*0a88*/ 	.word	0x0500000f


	//   ....[144]....
        /*0a8c*/ 	.word	0x0500000f


	//   ....[145]....
        /*0a90*/ 	.word	0x0500000f


	//   ....[146]....
        /*0a94*/ 	.word	0x0500000f


	//   ....[147]....
        /*0a98*/ 	.word	0x0500000f


	//   ....[148]....
        /*0a9c*/ 	.word	0x0500000f


	//   ....[149]....
        /*0aa0*/ 	.word	0x0500000f


	//   ....[150]....
        /*0aa4*/ 	.word	0x0500000f


	//   ....[151]....
        /*0aa8*/ 	.word	0x0500000f


	//   ....[152]....
        /*0aac*/ 	.word	0x0500000f


	//   ....[153]....
        /*0ab0*/ 	.word	0x0500000f


	//   ....[154]....
        /*0ab4*/ 	.word	0x0500000f


	//   ....[155]....
        /*0ab8*/ 	.word	0x0500000f


	//   ....[156]....
        /*0abc*/ 	.word	0x0500000f


	//   ....[157]....
        /*0ac0*/ 	.word	0x0500000f


	//   ....[158]....
        /*0ac4*/ 	.word	0x0500000f


	//   ....[159]....
        /*0ac8*/ 	.word	0x0500000f


	//   ....[160]....
        /*0acc*/ 	.word	0x0500000f


	//   ....[161]....
        /*0ad0*/ 	.word	0x0500000f


	//   ....[162]....
        /*0ad4*/ 	.word	0x0500000f


	//   ....[163]....
        /*0ad8*/ 	.word	0x0500000f


	//   ....[164]....
        /*0adc*/ 	.word	0x0500000f


	//   ....[165]....
        /*0ae0*/ 	.word	0x0500000f


	//   ....[166]....
        /*0ae4*/ 	.word	0x0500000f


	//   ....[167]....
        /*0ae8*/ 	.word	0x0500000f


	//   ....[168]....
        /*0aec*/ 	.word	0x0500000f


	//   ....[169]....
        /*0af0*/ 	.word	0x0500000f


	//   ....[170]....
        /*0af4*/ 	.word	0x0500000f


	//   ....[171]....
        /*0af8*/ 	.word	0x0500000f


	//   ....[172]....
        /*0afc*/ 	.word	0x0500000f


	//   ....[173]....
        /*0b00*/ 	.word	0x0500000f


	//   ....[174]....
        /*0b04*/ 	.word	0x0500000f


	//   ....[175]....
        /*0b08*/ 	.word	0x0500000f


	//   ....[176]....
        /*0b0c*/ 	.word	0x0500000f


	//   ....[177]....
        /*0b10*/ 	.word	0x0500000f


	//   ....[178]....
        /*0b14*/ 	.word	0x0500000f


	//   ....[179]....
        /*0b18*/ 	.word	0x0500000f


	//   ....[180]....
        /*0b1c*/ 	.word	0x0500000f


	//   ....[181]....
        /*0b20*/ 	.word	0x0500000f


	//   ....[182]....
        /*0b24*/ 	.word	0x0500000f


	//   ....[183]....
        /*0b28*/ 	.word	0x0500000f


	//   ....[184]....
        /*0b2c*/ 	.word	0x0500000f


	//   ....[185]....
        /*0b30*/ 	.word	0x0500000f


	//   ....[186]....
        /*0b34*/ 	.word	0x0500000f


	//   ....[187]....
        /*0b38*/ 	.word	0x0500000f


	//   ....[188]....
        /*0b3c*/ 	.word	0x0500000f


	//   ....[189]....
        /*0b40*/ 	.word	0x0500000f


	//   ....[190]....
        /*0b44*/ 	.word	0x0500000f


	//   ....[191]....
        /*0b48*/ 	.word	0x0500000f


	//   ....[192]....
        /*0b4c*/ 	.word	0x0500000f


	//   ....[193]....
        /*0b50*/ 	.word	0x0500000f


	//   ....[194]....
        /*0b54*/ 	.word	0x0500000f


	//   ....[195]....
        /*0b58*/ 	.word	0x0500000f


	//   ....[196]....
        /*0b5c*/ 	.word	0x0500000f


	//   ....[197]....
        /*0b60*/ 	.word	0x0500000f


	//   ....[198]....
        /*0b64*/ 	.word	0x0500000f


	//   ....[199]....
        /*0b68*/ 	.word	0x0500000f


	//   ....[200]....
        /*0b6c*/ 	.word	0x0500000f


	//   ....[201]....
        /*0b70*/ 	.word	0x0500000f


	//   ....[202]....
        /*0b74*/ 	.word	0x0500000f


	//   ....[203]....
        /*0b78*/ 	.word	0x0500000f


	//   ....[204]....
        /*0b7c*/ 	.word	0x0500000f


	//   ....[205]....
        /*0b80*/ 	.word	0x0500000f


	//   ....[206]....
        /*0b84*/ 	.word	0x0500000f


	//   ....[207]....
        /*0b88*/ 	.word	0x0500000f


	//   ....[208]....
        /*0b8c*/ 	.word	0x0500000f


	//   ....[209]....
        /*0b90*/ 	.word	0x0500000f


	//   ....[210]....
        /*0b94*/ 	.word	0x0500000f


	//   ....[211]....
        /*0b98*/ 	.word	0x0500000f


	//   ....[212]....
        /*0b9c*/ 	.word	0x0500000f


	//   ....[213]....
        /*0ba0*/ 	.word	0x0500000f


	//   ....[214]....
        /*0ba4*/ 	.word	0x0500000f


	//   ....[215]....
        /*0ba8*/ 	.word	0x0500000f


	//   ....[216]....
        /*0bac*/ 	.word	0x0500000f


	//   ....[217]....
        /*0bb0*/ 	.word	0x0500000f


	//   ....[218]....
        /*0bb4*/ 	.word	0x0500000f


	//   ....[219]....
        /*0bb8*/ 	.word	0x0500000f


	//   ....[220]....
        /*0bbc*/ 	.word	0x0500000f


	//   ....[221]....
        /*0bc0*/ 	.word	0x0500000f


	//   ....[222]....
        /*0bc4*/ 	.word	0x0500000f


	//   ....[223]....
        /*0bc8*/ 	.word	0x0500000f


	//   ....[224]....
        /*0bcc*/ 	.word	0x0500000f


	//   ....[225]....
        /*0bd0*/ 	.word	0x0500000f


	//   ....[226]....
        /*0bd4*/ 	.word	0x0500000f


	//   ....[227]....
        /*0bd8*/ 	.word	0x0500000f


	//   ....[228]....
        /*0bdc*/ 	.word	0x0500000f


	//   ....[229]....
        /*0be0*/ 	.word	0x0500000f


	//   ....[230]....
        /*0be4*/ 	.word	0x0500000f


	//   ....[231]....
        /*0be8*/ 	.word	0x0500000f


	//   ....[232]....
        /*0bec*/ 	.word	0x0500000f


	//   ....[233]....
        /*0bf0*/ 	.word	0x0500000f


	//   ....[234]....
        /*0bf4*/ 	.word	0x0500000f


	//   ....[235]....
        /*0bf8*/ 	.word	0x0500000f


	//   ....[236]....
        /*0bfc*/ 	.word	0x0500000f


	//   ....[237]....
        /*0c00*/ 	.word	0x0500000f


	//   ....[238]....
        /*0c04*/ 	.word	0x0500000f


	//   ....[239]....
        /*0c08*/ 	.word	0x0500000f


	//   ....[240]....
        /*0c0c*/ 	.word	0x0500000f


	//   ....[241]....
        /*0c10*/ 	.word	0x0500000f


	//   ....[242]....
        /*0c14*/ 	.word	0x0500000f


	//   ....[243]....
        /*0c18*/ 	.word	0x0500000f


	//   ....[244]....
        /*0c1c*/ 	.word	0x0500000f


	//   ....[245]....
        /*0c20*/ 	.word	0x0500000f


	//   ....[246]....
        /*0c24*/ 	.word	0x0500000f


	//   ....[247]....
        /*0c28*/ 	.word	0x0500000f


	//   ....[248]....
        /*0c2c*/ 	.word	0x0500000f


	//   ....[249]....
        /*0c30*/ 	.word	0x0500000f


	//   ....[250]....
        /*0c34*/ 	.word	0x0500000f


	//   ....[251]....
        /*0c38*/ 	.word	0x0500000f


	//   ....[252]....
        /*0c3c*/ 	.word	0x0500000f


	//   ....[253]....
        /*0c40*/ 	.word	0x0500000f


	//   ....[254]....
        /*0c44*/ 	.word	0x0500000f


	//   ....[255]....
        /*0c48*/ 	.word	0x0500000f


	//   ....[0]....
        /*0c4c*/ 	.word	0x0500000f


	//   ....[1]....
        /*0c50*/ 	.word	0x0500000f


	//   ....[2]....
        /*0c54*/ 	.word	0x0500000f


	//   ....[3]....
        /*0c58*/ 	.word	0x0500000f


	//   ....[4]....
        /*0c5c*/ 	.word	0x0500000f


	//   ....[5]....
        /*0c60*/ 	.word	0x0500000f


	//   ....[6]....
        /*0c64*/ 	.word	0x0500000f


	//   ....[7]....
        /*0c68*/ 	.word	0x0500000f


	//----- nvinfo : EIATTR_COOP_GROUP_INSTR_OFFSETS
	.align		4
.L_326:
        /*0c6c*/ 	.byte	0x04, 0x28
        /*0c6e*/ 	.short	(.L_328 - .L_327)


	//   ....[0]....
.L_327:
        /*0c70*/ 	.word	0x00000070


	//   ....[1]....
        /*0c74*/ 	.word	0x00000140


	//   ....[2]....
        /*0c78*/ 	.word	0x00000190


	//   ....[3]....
        /*0c7c*/ 	.word	0x000003c0


	//   ....[4]....
        /*0c80*/ 	.word	0x00000520


	//   ....[5]....
        /*0c84*/ 	.word	0x00000640


	//   ....[6]....
        /*0c88*/ 	.word	0x000007a0


	//   ....[7]....
        /*0c8c*/ 	.word	0x00003120


	//   ....[8]....
        /*0c90*/ 	.word	0x00003130


	//   ....[9]....
        /*0c94*/ 	.word	0x00003fc0


	//   ....[10]....
        /*0c98*/ 	.word	0x00003fd0


	//   ....[11]....
        /*0c9c*/ 	.word	0x00004e70


	//   ....[12]....
        /*0ca0*/ 	.word	0x00004e80


	//   ....[13]....
        /*0ca4*/ 	.word	0x00005d50


	//   ....[14]....
        /*0ca8*/ 	.word	0x00005d60


	//   ....[15]....
        /*0cac*/ 	.word	0x000072b0


	//   ....[16]....
        /*0cb0*/ 	.word	0x000072c0


	//   ....[17]....
        /*0cb4*/ 	.word	0x00008260


	//   ....[18]....
        /*0cb8*/ 	.word	0x00008270


	//   ....[19]....
        /*0cbc*/ 	.word	0x00009200


	//   ....[20]....
        /*0cc0*/ 	.word	0x00009210


	//   ....[21]....
        /*0cc4*/ 	.word	0x0000a190


	//   ....[22]....
        /*0cc8*/ 	.word	0x0000a1a0


	//   ....[23]....
        /*0ccc*/ 	.word	0x0000b330


	//   ....[24]....
        /*0cd0*/ 	.word	0x0000b340


	//   ....[25]....
        /*0cd4*/ 	.word	0x0000b450


	//   ....[26]....
        /*0cd8*/ 	.word	0x0000b460


	//   ....[27]....
        /*0cdc*/ 	.word	0x0000b580


	//   ....[28]....
        /*0ce0*/ 	.word	0x0000b590


	//   ....[29]....
        /*0ce4*/ 	.word	0x0000b6b0


	//   ....[30]....
        /*0ce8*/ 	.word	0x0000b6c0


	//   ....[31]....
        /*0cec*/ 	.word	0x0000ba40


	//   ....[32]....
        /*0cf0*/ 	.word	0x0000ba60


	//   ....[33]....
        /*0cf4*/ 	.word	0x0000bb40


	//   ....[34]....
        /*0cf8*/ 	.word	0x0000bb60


	//   ....[35]....
        /*0cfc*/ 	.word	0x0000bc40


	//   ....[36]....
        /*0d00*/ 	.word	0x0000bc60


	//   ....[37]....
        /*0d04*/ 	.word	0x0000bd40


	//   ....[38]....
        /*0d08*/ 	.word	0x0000bd60


	//   ....[39]....
        /*0d0c*/ 	.word	0x0000c800


	//   ....[40]....
        /*0d10*/ 	.word	0x0000cf90


	//   ....[41]....
        /*0d14*/ 	.word	0x0000cfa0


	//   ....[42]....
        /*0d18*/ 	.word	0x0000cfb0


	//   ....[43]....
        /*0d1c*/ 	.word	0x0000cfc0


	//   ....[44]....
        /*0d20*/ 	.word	0x0000d1c0


	//   ....[45]....
        /*0d24*/ 	.word	0x0000d1d0


	//   ....[46]....
        /*0d28*/ 	.word	0x0000d1e0


	//   ....[47]....
        /*0d2c*/ 	.word	0x0000d1f0


	//   ....[48]....
        /*0d30*/ 	.word	0x0000d3d0


	//   ....[49]....
        /*0d34*/ 	.word	0x0000d3e0


	//   ....[50]....
        /*0d38*/ 	.word	0x0000d3f0


	//   ....[51]....
        /*0d3c*/ 	.word	0x0000d400


	//   ....[52]....
        /*0d40*/ 	.word	0x0000d600


	//   ....[53]....
        /*0d44*/ 	.word	0x0000d610


	//   ....[54]....
        /*0d48*/ 	.word	0x0000d620


	//   ....[55]....
        /*0d4c*/ 	.word	0x0000d630


	//   ....[56]....
        /*0d50*/ 	.word	0x00011920


	//   ....[57]....
        /*0d54*/ 	.word	0x00011940


	//   ....[58]....
        /*0d58*/ 	.word	0x00011950


	//   ....[59]....
        /*0d5c*/ 	.word	0x00011960


	//   ....[60]....
        /*0d60*/ 	.word	0x00011a50


	//   ....[61]....
        /*0d64*/ 	.word	0x00011a70


	//   ....[62]....
        /*0d68*/ 	.word	0x00011a80


	//   ....[63]....
        /*0d6c*/ 	.word	0x00011a90


	//   ....[64]....
        /*0d70*/ 	.word	0x00011c70


	//   ....[65]....
        /*0d74*/ 	.word	0x00011c90


	//   ....[66]....
        /*0d78*/ 	.word	0x00011cb0


	//   ....[67]....
        /*0d7c*/ 	.word	0x00011cc0


	//   ....[68]....
        /*0d80*/ 	.word	0x00011d90


	//   ....[69]....
        /*0d84*/ 	.word	0x00011db0


	//   ....[70]....
        /*0d88*/ 	.word	0x00011dd0


	//   ....[71]....
        /*0d8c*/ 	.word	0x00011de0


	//   ....[72]....
        /*0d90*/ 	.word	0x000169a0


	//   ....[73]....
        /*0d94*/ 	.word	0x00016fa0


	//   ....[74]....
        /*0d98*/ 	.word	0x00016ff0


	//   ....[75]....
        /*0d9c*/ 	.word	0x00017020


	//   ....[76]....
        /*0da0*/ 	.word	0x000179c0


	//   ....[77]....
        /*0da4*/ 	.word	0x00017a30


	//   ....[78]....
        /*0da8*/ 	.word	0x00019000


	//   ....[79]....
        /*0dac*/ 	.word	0x00019030


	//   ....[80]....
        /*0db0*/ 	.word	0x00019aa0


	//   ....[81]....
        /*0db4*/ 	.word	0x00019ac0


	//   ....[82]....
        /*0db8*/ 	.word	0x0001a360


	//   ....[83]....
        /*0dbc*/ 	.word	0x0001a530


	//   ....[84]....
        /*0dc0*/ 	.word	0x0001c030


	//   ....[85]....
        /*0dc4*/ 	.word	0x0001c050


	//   ....[86]....
        /*0dc8*/ 	.word	0x0001c970


	//   ....[87]....
        /*0dcc*/ 	.word	0x0001cb00


	//   ....[88]....
        /*0dd0*/ 	.word	0x0001de70


	//   ....[89]....
        /*0dd4*/ 	.word	0x0001de80


	//   ....[90]....
        /*0dd8*/ 	.word	0x0001deb0


	//   ....[91]....
        /*0ddc*/ 	.word	0x0001dec0


	//   ....[92]....
        /*0de0*/ 	.word	0x0001f550


	//   ....[93]....
        /*0de4*/ 	.word	0x0001f580


	//   ....[94]....
        /*0de8*/ 	.word	0x0001f5b0


	//   ....[95]....
        /*0dec*/ 	.word	0x0001f5e0


	//   ....[96]....
        /*0df0*/ 	.word	0x0001f610


	//   ....[97]....
        /*0df4*/ 	.word	0x0001f640


	//   ....[98]....
        /*0df8*/ 	.word	0x0001f670


	//   ....[99]....
        /*0dfc*/ 	.word	0x0001f6a0


	//   ....[100]....
        /*0e00*/ 	.word	0x0001f6d0


	//   ....[101]....
        /*0e04*/ 	.word	0x0001f700


	//   ....[102]....
        /*0e08*/ 	.word	0x0001f730


	//   ....[103]....
        /*0e0c*/ 	.word	0x0001f760


	//   ....[104]....
        /*0e10*/ 	.word	0x0001f790


	//   ....[105]....
        /*0e14*/ 	.word	0x0001f7c0


	//   ....[106]....
        /*0e18*/ 	.word	0x0001f7f0


	//   ....[107]....
        /*0e1c*/ 	.word	0x0001f820


	//   ....[108]....
        /*0e20*/ 	.word	0x0001f850


	//   ....[109]....
        /*0e24*/ 	.word	0x0001f880


	//   ....[110]....
        /*0e28*/ 	.word	0x0001f8b0


	//   ....[111]....
        /*0e2c*/ 	.word	0x0001f8e0


	//   ....[112]....
        /*0e30*/ 	.word	0x0001f910


	//   ....[113]....
        /*0e34*/ 	.word	0x0001f940


	//   ....[114]....
        /*0e38*/ 	.word	0x0001f970


	//   ....[115]....
        /*0e3c*/ 	.word	0x0001f9a0


	//   ....[116]....
        /*0e40*/ 	.word	0x0001f9d0


	//   ....[117]....
        /*0e44*/ 	.word	0x0001fa00


	//   ....[118]....
        /*0e48*/ 	.word	0x0001fa30


	//   ....[119]....
        /*0e4c*/ 	.word	0x0001fa60


	//   ....[120]....
        /*0e50*/ 	.word	0x0001fa90


	//   ....[121]....
        /*0e54*/ 	.word	0x0001fac0


	//   ....[122]....
        /*0e58*/ 	.word	0x0001faf0


	//   ....[123]....
        /*0e5c*/ 	.word	0x0001fb20


	//   ....[124]....
        /*0e60*/ 	.word	0x0001fb50


	//   ....[125]....
        /*0e64*/ 	.word	0x0001fb80


	//   ....[126]....
        /*0e68*/ 	.word	0x0001fbb0


	//   ....[127]....
        /*0e6c*/ 	.word	0x0001fbd0


	//   ....[128]....
        /*0e70*/ 	.word	0x0001fbf0


	//   ....[129]....
        /*0e74*/ 	.word	0x0001fc10


	//   ....[130]....
        /*0e78*/ 	.word	0x0001fc40


	//   ....[131]....
        /*0e7c*/ 	.word	0x0001fc70


	//   ....[132]....
        /*0e80*/ 	.word	0x0001fc90


	//   ....[133]....
        /*0e84*/ 	.word	0x0001fcb0


	//   ....[134]....
        /*0e88*/ 	.word	0x0001fcd0


	//   ....[135]....
        /*0e8c*/ 	.word	0x0001fd00


	//   ....[136]....
        /*0e90*/ 	.word	0x0001fd30


	//   ....[137]....
        /*0e94*/ 	.word	0x0001fd60


	//   ....[138]....
        /*0e98*/ 	.word	0x0001fd90


	//   ....[139]....
        /*0e9c*/ 	.word	0x0001fda0


	//   ....[140]....
        /*0ea0*/ 	.word	0x0001fdb0


	//   ....[141]....
        /*0ea4*/ 	.word	0x0001fdd0


	//   ....[142]....
        /*0ea8*/ 	.word	0x0001fe00


	//   ....[143]....
        /*0eac*/ 	.word	0x0001fe20


	//   ....[144]....
        /*0eb0*/ 	.word	0x0001fe50


	//   ....[145]....
        /*0eb4*/ 	.word	0x0001fe80


	//   ....[146]....
        /*0eb8*/ 	.word	0x0001feb0


	//   ....[147]....
        /*0ebc*/ 	.word	0x0001fec0


	//   ....[148]....
        /*0ec0*/ 	.word	0x0001fef0


	//   ....[149]....
        /*0ec4*/ 	.word	0x0001ff20


	//   ....[150]....
        /*0ec8*/ 	.word	0x0001ff50


	//   ....[151]....
        /*0ecc*/ 	.word	0x0001ff60


	//   ....[152]....
        /*0ed0*/ 	.word	0x0001ff80


	//   ....[153]....
        /*0ed4*/ 	.word	0x0001ffb0


	//   ....[154]....
        /*0ed8*/ 	.word	0x0001ffe0


	//   ....[155]....
        /*0edc*/ 	.word	0x0001fff0


	//   ....[156]....
        /*0ee0*/ 	.word	0x00020970


	//   ....[157]....
        /*0ee4*/ 	.word	0x000209a0


	//   ....[158]....
        /*0ee8*/ 	.word	0x00020b30


	//   ....[159]....
        /*0eec*/ 	.word	0x00020b60


	//   ....[160]....
        /*0ef0*/ 	.word	0x00021140


	//   ....[161]....
        /*0ef4*/ 	.word	0x00021170


	//   ....[162]....
        /*0ef8*/ 	.word	0x00021300


	//   ....[163]....
        /*0efc*/ 	.word	0x00021320


	//   ....[164]....
        /*0f00*/ 	.word	0x00021460


	//   ....[165]....
        /*0f04*/ 	.word	0x00021480


	//   ....[166]....
        /*0f08*/ 	.word	0x000215d0


	//   ....[167]....
        /*0f0c*/ 	.word	0x000215f0


	//   ....[168]....
        /*0f10*/ 	.word	0x00021f40


	//   ....[169]....
        /*0f14*/ 	.word	0x00021f50


	//   ....[170]....
        /*0f18*/ 	.word	0x000220e0


	//   ....[171]....
        /*0f1c*/ 	.word	0x000220f0


	//   ....[172]....
        /*0f20*/ 	.word	0x00022280


	//   ....[173]....
        /*0f24*/ 	.word	0x00022290


	//   ....[174]....
        /*0f28*/ 	.word	0x00022420


	//   ....[175]....
        /*0f2c*/ 	.word	0x00022430


	//   ....[176]....
        /*0f30*/ 	.word	0x00022610


	//   ....[177]....
        /*0f34*/ 	.word	0x000227e0


	//   ....[178]....
        /*0f38*/ 	.word	0x00022810


	//   ....[179]....
        /*0f3c*/ 	.word	0x00022840


	//   ....[180]....
        /*0f40*/ 	.word	0x00022870


	//   ....[181]....
        /*0f44*/ 	.word	0x000228a0


	//   ....[182]....
        /*0f48*/ 	.word	0x000228d0


	//   ....[183]....
        /*0f4c*/ 	.word	0x00022a40


	//   ....[184]....
        /*0f50*/ 	.word	0x00022a70


	//   ....[185]....
        /*0f54*/ 	.word	0x00022aa0


	//   ....[186]....
        /*0f58*/ 	.word	0x00022ad0


	//   ....[187]....
        /*0f5c*/ 	.word	0x00022b00


	//   ....[188]....
        /*0f60*/ 	.word	0x00022b30


	//   ....[189]....
        /*0f64*/ 	.word	0x00022bc0


	//   ....[190]....
        /*0f68*/ 	.word	0x00022c20


	//   ....[191]....
        /*0f6c*/ 	.word	0x00022cb0


	//   ....[192]....
        /*0f70*/ 	.word	0x00023c00


	//   ....[193]....
        /*0f74*/ 	.word	0x00025950


	//   ....[194]....
        /*0f78*/ 	.word	0x00025970


	//   ....[195]....
        /*0f7c*/ 	.word	0x00025a70


	//   ....[196]....
        /*0f80*/ 	.word	0x00025a80


	//   ....[197]....
        /*0f84*/ 	.word	0x00025af0


	//   ....[198]....
        /*0f88*/ 	.word	0x00025b00


	//   ....[199]....
        /*0f8c*/ 	.word	0x00025b70


	//   ....[200]....
        /*0f90*/ 	.word	0x00025b80


	//   ....[201]....
        /*0f94*/ 	.word	0x00025bf0


	//   ....[202]....
        /*0f98*/ 	.word	0x00025c00


	//   ....[203]....
        /*0f9c*/ 	.word	0x00025cb0


	//   ....[204]....
        /*0fa0*/ 	.word	0x00025cc0


	//   ....[205]....
        /*0fa4*/ 	.word	0x00025d30


	//   ....[206]....
        /*0fa8*/ 	.word	0x00025d40


	//   ....[207]....
        /*0fac*/ 	.word	0x00025d50


	//   ....[208]....
        /*0fb0*/ 	.word	0x00025dd0


	//   ....[209]....
        /*0fb4*/ 	.word	0x00026170


	//   ....[210]....
        /*0fb8*/ 	.word	0x000261a0


	//   ....[211]....
        /*0fbc*/ 	.word	0x000262d0


	//   ....[212]....
        /*0fc0*/ 	.word	0x000262e0


	//   ....[213]....
        /*0fc4*/ 	.word	0x00026370


	//   ....[214]....
        /*0fc8*/ 	.word	0x00026380


	//   ....[215]....
        /*0fcc*/ 	.word	0x00026410


	//   ....[216]....
        /*0fd0*/ 	.word	0x00026420


	//   ....[217]....
        /*0fd4*/ 	.word	0x000264a0


	//   ....[218]....
        /*0fd8*/ 	.word	0x000264b0


	//   ....[219]....
        /*0fdc*/ 	.word	0x00026530


	//   ....[220]....
        /*0fe0*/ 	.word	0x00026540


	//   ....[221]....
        /*0fe4*/ 	.word	0x000265c0


	//   ....[222]....
        /*0fe8*/ 	.word	0x000265d0


	//   ....[223]....
        /*0fec*/ 	.word	0x000265e0


	//   ....[224]....
        /*0ff0*/ 	.word	0x000265f0


	//   ....[225]....
        /*0ff4*/ 	.word	0x00026d60


	//   ....[226]....
        /*0ff8*/ 	.word	0x00026d90


	//   ....[227]....
        /*0ffc*/ 	.word	0x00026db0


	//   ....[228]....
        /*1000*/ 	.word	0x00026e30


	//   ....[229]....
        /*1004*/ 	.word	0x00026e50


	//   ....[230]....
        /*1008*/ 	.word	0x00026ed0


	//   ....[231]....
        /*100c*/ 	.word	0x00026ef0


	//   ....[232]....
        /*1010*/ 	.word	0x00026f70


	//   ....[233]....
        /*1014*/ 	.word	0x00026f90


	//   ....[234]....
        /*1018*/ 	.word	0x00027010


	//   ....[235]....
        /*101c*/ 	.word	0x00027030


	//   ....[236]....
        /*1020*/ 	.word	0x000270b0


	//   ....[237]....
        /*1024*/ 	.word	0x000270d0


	//   ....[238]....
        /*1028*/ 	.word	0x00027150


	//   ....[239]....
        /*102c*/ 	.word	0x00027160


	//   ....[240]....
        /*1030*/ 	.word	0x00027170


	//   ....[241]....
        /*1034*/ 	.word	0x000278c0


	//   ....[242]....
        /*1038*/ 	.word	0x000278e0


	//   ....[243]....
        /*103c*/ 	.word	0x00027940


	//   ....[244]....
        /*1040*/ 	.word	0x00027950


	//   ....[245]....
        /*1044*/ 	.word	0x000279a0


	//   ....[246]....
        /*1048*/ 	.word	0x000279b0


	//   ....[247]....
        /*104c*/ 	.word	0x00027a00


	//   ....[248]....
        /*1050*/ 	.word	0x00027a10


	//   ....[249]....
        /*1054*/ 	.word	0x00027a60


	//   ....[250]....
        /*1058*/ 	.word	0x00027a70


	//   ....[251]....
        /*105c*/ 	.word	0x00027ac0


	//   ....[252]....
        /*1060*/ 	.word	0x00027ad0


	//   ....[253]....
        /*1064*/ 	.word	0x00027b20


	//   ....[254]....
        /*1068*/ 	.word	0x00027b30


	//   ....[255]....
        /*106c*/ 	.word	0x00027b40


	//   ....[0]....
        /*1070*/ 	.word	0x00027b90


	//   ....[1]....
        /*1074*/ 	.word	0x00027ec0


	//   ....[2]....
        /*1078*/ 	.word	0x00027ed0


	//   ....[3]....
        /*107c*/ 	.word	0x00027f30


	//   ....[4]....
        /*1080*/ 	.word	0x00027f40


	//   ....[5]....
        /*1084*/ 	.word	0x00027f90


	//   ....[6]....
        /*1088*/ 	.word	0x00027fa0


	//   ....[7]....
        /*108c*/ 	.word	0x00027ff0


	//   ....[8]....
        /*1090*/ 	.word	0x00028000


	//   ....[9]....
        /*1094*/ 	.word	0x00028050


	//   ....[10]....
        /*1098*/ 	.word	0x00028060


	//   ....[11]....
        /*109c*/ 	.word	0x000280b0


	//   ....[12]....
        /*10a0*/ 	.word	0x000280c0


	//   ....[13]....
        /*10a4*/ 	.word	0x00028110


	//   ....[14]....
        /*10a8*/ 	.word	0x00028120


	//   ....[15]....
        /*10ac*/ 	.word	0x00028130


	//   ....[16]....
        /*10b0*/ 	.word	0x00028180


	//   ....[17]....
        /*10b4*/ 	.word	0x00029830


	//   ....[18]....
        /*10b8*/ 	.word	0x00029880


	//   ....[19]....
        /*10bc*/ 	.word	0x000298b0


	//   ....[20]....
        /*10c0*/ 	.word	0x000298e0


	//   ....[21]....
        /*10c4*/ 	.word	0x000298f0


	//   ....[22]....
        /*10c8*/ 	.word	0x00029920


	//   ....[23]....
        /*10cc*/ 	.word	0x00029950


	//   ....[24]....
        /*10d0*/ 	.word	0x00029980


	//   ....[25]....
        /*10d4*/ 	.word	0x00029b00


	//   ....[26]....
        /*10d8*/ 	.word	0x00029b30


	//   ....[27]....
        /*10dc*/ 	.word	0x00029b60


	//   ....[28]....
        /*10e0*/ 	.word	0x00029b90


	//   ....[29]....
        /*10e4*/ 	.word	0x00029bc0


	//   ....[30]....
        /*10e8*/ 	.word	0x00029bf0


	//   ....[31]....
        /*10ec*/ 	.word	0x00029cb0


	//   ....[32]....
        /*10f0*/ 	.word	0x00029cd0


	//   ....[33]....
        /*10f4*/ 	.word	0x00029d40


	//   ....[34]....
        /*10f8*/ 	.word	0x0002a400


	//   ....[35]....
        /*10fc*/ 	.word	0x0002a7c0


	//   ....[36]....
        /*1100*/ 	.word	0x0002a850


	//   ....[37]....
        /*1104*/ 	.word	0x0002a8f0


	//   ....[38]....
        /*1108*/ 	.word	0x0002a980


	//   ....[39]....
        /*110c*/ 	.word	0x0002aa20


	//   ....[40]....
        /*1110*/ 	.word	0x0002aab0


	//   ....[41]....
        /*1114*/ 	.word	0x0002ab50


	//   ....[42]....
        /*1118*/ 	.word	0x0002abe0


	//   ....[43]....
        /*111c*/ 	.word	0x0002acd0


	//   ....[44]....
        /*1120*/ 	.word	0x0002ad60


	//   ....[45]....
        /*1124*/ 	.word	0x0002ae00


	//   ....[46]....
        /*1128*/ 	.word	0x0002ae90


	//   ....[47]....
        /*112c*/ 	.word	0x0002af30


	//   ....[48]....
        /*1130*/ 	.word	0x0002afc0


	//   ....[49]....
        /*1134*/ 	.word	0x0002b060


	//   ....[50]....
        /*1138*/ 	.word	0x0002b0f0


	//   ....[51]....
        /*113c*/ 	.word	0x0002b1e0


	//   ....[52]....
        /*1140*/ 	.word	0x0002b270


	//   ....[53]....
        /*1144*/ 	.word	0x0002b300


	//   ....[54]....
        /*1148*/ 	.word	0x0002b390


	//   ....[55]....
        /*114c*/ 	.word	0x0002b420


	//   ....[56]....
        /*1150*/ 	.word	0x0002b4b0


	//   ....[57]....
        /*1154*/ 	.word	0x0002b540


	//   ....[58]....
        /*1158*/ 	.word	0x0002b5d0


	//   ....[59]....
        /*115c*/ 	.word	0x0002b6a0


	//   ....[60]....
        /*1160*/ 	.word	0x0002b740


	//   ....[61]....
        /*1164*/ 	.word	0x0002b7d0


	//   ....[62]....
        /*1168*/ 	.word	0x0002b820


	//   ....[63]....
        /*116c*/ 	.word	0x0002b870


	//   ....[64]....
        /*1170*/ 	.word	0x0002b900


	//   ....[65]....
        /*1174*/ 	.word	0x0002b990


	//   ....[66]....
        /*1178*/ 	.word	0x0002b9e0


	//   ....[67]....
        /*117c*/ 	.word	0x0002ba30


	//   ....[68]....
        /*1180*/ 	.word	0x0002bac0


	//   ....[69]....
        /*1184*/ 	.word	0x0002bb50


	//   ....[70]....
        /*1188*/ 	.word	0x0002bba0


	//   ....[71]....
        /*118c*/ 	.word	0x0002bbf0


	//   ....[72]....
        /*1190*/ 	.word	0x0002bc80


	//   ....[73]....
        /*1194*/ 	.word	0x0002bd10


	//   ....[74]....
        /*1198*/ 	.word	0x0002bd60


	//   ....[75]....
        /*119c*/ 	.word	0x0002bdb0


	//   ....[76]....
        /*11a0*/ 	.word	0x0002bea0


	//   ....[77]....
        /*11a4*/ 	.word	0x0002bf50


	//   ....[78]....
        /*11a8*/ 	.word	0x0002bfb0


	//   ....[79]....
        /*11ac*/ 	.word	0x0002c030


	//   ....[80]....
        /*11b0*/ 	.word	0x0002c120


	//   ....[81]....
        /*11b4*/ 	.word	0x0002c170


	//   ....[82]....
        /*11b8*/ 	.word	0x0002c1c0


	//   ....[83]....
        /*11bc*/ 	.word	0x0002c210


	//   ....[84]....
        /*11c0*/ 	.word	0x0002c330


	//   ....[85]....
        /*11c4*/ 	.word	0x0002c3d0


	//   ....[86]....
        /*11c8*/ 	.word	0x0002c430


	//   ....[87]....
        /*11cc*/ 	.word	0x0002c4b0


	//   ....[88]....
        /*11d0*/ 	.word	0x0002c5a0


	//   ....[89]....
        /*11d4*/ 	.word	0x0002c600


	//   ....[90]....
        /*11d8*/ 	.word	0x0002c650


	//   ....[91]....
        /*11dc*/ 	.word	0x0002c6a0


	//   ....[92]....
        /*11e0*/ 	.word	0x0002ca40


	//   ....[93]....
        /*11e4*/ 	.word	0x0002cb70


	//   ....[94]....
        /*11e8*/ 	.word	0x0002cc90


	//   ....[95]....
        /*11ec*/ 	.word	0x0002cdc0


	//   ....[96]....
        /*11f0*/ 	.word	0x0002cee0


	//   ....[97]....
        /*11f4*/ 	.word	0x0002cfd0


	//   ....[98]....
        /*11f8*/ 	.word	0x0002d030


	//   ....[99]....
        /*11fc*/ 	.word	0x0002d0b0


	//   ....[100]....
        /*1200*/ 	.word	0x0002d110


	//   ....[101]....
        /*1204*/ 	.word	0x0002d190


	//   ....[102]....
        /*1208*/ 	.word	0x0002d1f0


	//   ....[103]....
        /*120c*/ 	.word	0x0002d270


	//   ....[104]....
        /*1210*/ 	.word	0x0002d2d0


	//   ....[105]....
        /*1214*/ 	.word	0x0002d350


	//   ....[106]....
        /*1218*/ 	.word	0x0002d3b0


	//   ....[107]....
        /*121c*/ 	.word	0x0002d410


	//   ....[108]....
        /*1220*/ 	.word	0x0002d470


	//   ....[109]....
        /*1224*/ 	.word	0x0002d4d0


	//   ....[110]....
        /*1228*/ 	.word	0x0002d530


	//   ....[111]....
        /*122c*/ 	.word	0x0002d590


	//   ....[112]....
        /*1230*/ 	.word	0x0002d5f0


	//   ....[113]....
        /*1234*/ 	.word	0x0002d650


	//   ....[114]....
        /*1238*/ 	.word	0x0002d6b0


	//   ....[115]....
        /*123c*/ 	.word	0x0002d710


	//   ....[116]....
        /*1240*/ 	.word	0x0002d770


	//   ....[117]....
        /*1244*/ 	.word	0x0002d7d0


	//   ....[118]....
        /*1248*/ 	.word	0x0002d830


	//   ....[119]....
        /*124c*/ 	.word	0x0002d8a0


	//   ....[120]....
        /*1250*/ 	.word	0x0002d900


	//   ....[121]....
        /*1254*/ 	.word	0x0002d990


	//   ....[122]....
        /*1258*/ 	.word	0x0002d9f0


	//   ....[123]....
        /*125c*/ 	.word	0x0002da60


	//   ....[124]....
        /*1260*/ 	.word	0x0002dac0


	//   ....[125]....
        /*1264*/ 	.word	0x0002db50


	//   ....[126]....
        /*1268*/ 	.word	0x0002dbb0


	//   ....[127]....
        /*126c*/ 	.word	0x0002dc20


	//   ....[128]....
        /*1270*/ 	.word	0x0002dc80


	//   ....[129]....
        /*1274*/ 	.word	0x0002dd00


	//   ....[130]....
        /*1278*/ 	.word	0x0002dd60


	//   ....[131]....
        /*127c*/ 	.word	0x0002ddf0


	//   ....[132]....
        /*1280*/ 	.word	0x0002de50


	//   ....[133]....
        /*1284*/ 	.word	0x0002dee0


	//   ....[134]....
        /*1288*/ 	.word	0x0002df40


	//   ....[135]....
        /*128c*/ 	.word	0x0002dfc0


	//   ....[136]....
        /*1290*/ 	.word	0x0002e020


	//   ....[137]....
        /*1294*/ 	.word	0x0002e0c0


	//   ....[138]....
        /*1298*/ 	.word	0x0002e120


	//   ....[139]....
        /*129c*/ 	.word	0x0002e180


	//   ....[140]....
        /*12a0*/ 	.word	0x0002e1e0


	//   ....[141]....
        /*12a4*/ 	.word	0x0002e260


	//   ....[142]....
        /*12a8*/ 	.word	0x0002e2c0


	//   ....[143]....
        /*12ac*/ 	.word	0x0002e330


	//   ....[144]....
        /*12b0*/ 	.word	0x0002e390


	//   ....[145]....
        /*12b4*/ 	.word	0x0002e410


	//   ....[146]....
        /*12b8*/ 	.word	0x0002e470


	//   ....[147]....
        /*12bc*/ 	.word	0x0002e4e0


	//   ....[148]....
        /*12c0*/ 	.word	0x0002e540


	//   ....[149]....
        /*12c4*/ 	.word	0x0002e5c0


	//   ....[150]....
        /*12c8*/ 	.word	0x0002e620


	//   ....[151]....
        /*12cc*/ 	.word	0x0002e690


	//   ....[152]....
        /*12d0*/ 	.word	0x0002e6f0


	//   ....[153]....
        /*12d4*/ 	.word	0x0002e760


	//   ....[154]....
        /*12d8*/ 	.word	0x0002e7e0


	//   ....[155]....
        /*12dc*/ 	.word	0x0002e860


	//   ....[156]....
        /*12e0*/ 	.word	0x0002e9d0


	//   ....[157]....
        /*12e4*/ 	.word	0x0002ea20


	//   ....[158]....
        /*12e8*/ 	.word	0x0002eab0


	//   ....[159]....
        /*12ec*/ 	.word	0x0002eb40


	//   ....[160]....
        /*12f0*/ 	.word	0x0002ebd0


	//   ....[161]....
        /*12f4*/ 	.word	0x0002ec60


	//   ....[162]....
        /*12f8*/ 	.word	0x0002ecf0


	//   ....[163]....
        /*12fc*/ 	.word	0x0002ed80


	//   ....[164]....
        /*1300*/ 	.word	0x0002ee40


	//   ....[165]....
        /*1304*/ 	.word	0x0002f120


	//   ....[166]....
        /*1308*/ 	.word	0x0002f210


	//   ....[167]....
        /*130c*/ 	.word	0x0002f2c0


	//   ....[168]....
        /*1310*/ 	.word	0x0002f350


	//   ....[169]....
        /*1314*/ 	.word	0x0002f470


	//   ....[170]....
        /*1318*/ 	.word	0x0002f4d0


	//   ....[171]....
        /*131c*/ 	.word	0x0002f5b0


	//   ....[172]....
        /*1320*/ 	.word	0x0002f610


	//   ....[173]....
        /*1324*/ 	.word	0x0002f6f0


	//   ....[174]....
        /*1328*/ 	.word	0x0002f750


	//   ....[175]....
        /*132c*/ 	.word	0x0002f830


	//   ....[176]....
        /*1330*/ 	.word	0x0002f890


	//   ....[177]....
        /*1334*/ 	.word	0x0002f9b0


	//   ....[178]....
        /*1338*/ 	.word	0x0002fa10


	//   ....[179]....
        /*133c*/ 	.word	0x0002faf0


	//   ....[180]....
        /*1340*/ 	.word	0x0002fb50


	//   ....[181]....
        /*1344*/ 	.word	0x0002fc20


	//   ....[182]....
        /*1348*/ 	.word	0x0002fdc0


	//   ....[183]....
        /*134c*/ 	.word	0x0002fe50


	//   ....[184]....
        /*1350*/ 	.word	0x0002ff70


	//   ....[185]....
        /*1354*/ 	.word	0x0002ffc0


	//   ....[186]....
        /*1358*/ 	.word	0x000300e0


	//   ....[187]....
        /*135c*/ 	.word	0x00030130


	//   ....[188]....
        /*1360*/ 	.word	0x00030250


	//   ....[189]....
        /*1364*/ 	.word	0x000302a0


	//   ....[190]....
        /*1368*/ 	.word	0x000303a0


	//   ....[191]....
        /*136c*/ 	.word	0x00030440


	//   ....[192]....
        /*1370*/ 	.word	0x000304a0


	//   ....[193]....
        /*1374*/ 	.word	0x00030590


	//   ....[194]....
        /*1378*/ 	.word	0x000305f0


	//   ....[195]....
        /*137c*/ 	.word	0x000306e0


	//   ....[196]....
        /*1380*/ 	.word	0x00030740


	//   ....[197]....
        /*1384*/ 	.word	0x000307e0


	//   ....[198]....
        /*1388*/ 	.word	0x000308e0


	//   ....[199]....
        /*138c*/ 	.word	0x00030940


	//   ....[200]....
        /*1390*/ 	.word	0x000309a0


	//   ....[201]....
        /*1394*/ 	.word	0x00030a90


	//   ....[202]....
        /*1398*/ 	.word	0x00030af0


	//   ....[203]....
        /*139c*/ 	.word	0x00030be0


	//   ....[204]....
        /*13a0*/ 	.word	0x00030c40


	//   ....[205]....
        /*13a4*/ 	.word	0x00030d30


	//   ....[206]....
        /*13a8*/ 	.word	0x00030d90


	//   ....[207]....
        /*13ac*/ 	.word	0x00030e80


	//   ....[208]....
        /*13b0*/ 	.word	0x00030ee0


	//   ....[209]....
        /*13b4*/ 	.word	0x00030fd0


	//   ....[210]....
        /*13b8*/ 	.word	0x00031030


	//   ....[211]....
        /*13bc*/ 	.word	0x00031120


	//   ....[212]....
        /*13c0*/ 	.word	0x00031180


	//   ....[213]....
        /*13c4*/ 	.word	0x00031260


	//   ....[214]....
        /*13c8*/ 	.word	0x00031390


	//   ....[215]....
        /*13cc*/ 	.word	0x00031430


	//   ....[216]....
        /*13d0*/ 	.word	0x00031490


	//   ....[217]....
        /*13d4*/ 	.word	0x00031550


	//   ....[218]....
        /*13d8*/ 	.word	0x000315b0


	//   ....[219]....
        /*13dc*/ 	.word	0x00031670


	//   ....[220]....
        /*13e0*/ 	.word	0x000316d0


	//   ....[221]....
        /*13e4*/ 	.word	0x00031790


	//   ....[222]....
        /*13e8*/ 	.word	0x000317f0


	//   ....[223]....
        /*13ec*/ 	.word	0x000318b0


	//   ....[224]....
        /*13f0*/ 	.word	0x00031910


	//   ....[225]....
        /*13f4*/ 	.word	0x000319d0


	//   ....[226]....
        /*13f8*/ 	.word	0x00031a30


	//   ....[227]....
        /*13fc*/ 	.word	0x00031af0


	//   ....[228]....
        /*1400*/ 	.word	0x00031b50


	//   ....[229]....
        /*1404*/ 	.word	0x00031c10


	//   ....[230]....
        /*1408*/ 	.word	0x00031d00


	//   ....[231]....
        /*140c*/ 	.word	0x00031d90


	//   ....[232]....
        /*1410*/ 	.word	0x00031df0


	//   ....[233]....
        /*1414*/ 	.word	0x00031eb0


	//   ....[234]....
        /*1418*/ 	.word	0x00031f10


	//   ....[235]....
        /*141c*/ 	.word	0x00031fd0


	//   ....[236]....
        /*1420*/ 	.word	0x00032030


	//   ....[237]....
        /*1424*/ 	.word	0x000320f0


	//   ....[238]....
        /*1428*/ 	.word	0x00032150


	//   ....[239]....
        /*142c*/ 	.word	0x00032210


	//   ....[240]....
        /*1430*/ 	.word	0x00032270


	//   ....[241]....
        /*1434*/ 	.word	0x00032330


	//   ....[242]....
        /*1438*/ 	.word	0x00032390


	//   ....[243]....
        /*143c*/ 	.word	0x00032450


	//   ....[244]....
        /*1440*/ 	.word	0x000324b0


	//   ....[245]....
        /*1444*/ 	.word	0x00032570


	//   ....[246]....
        /*1448*/ 	.word	0x00032750


	//   ....[247]....
        /*144c*/ 	.word	0x000327f0


	//   ....[248]....
        /*1450*/ 	.word	0x00032910


	//   ....[249]....
        /*1454*/ 	.word	0x00032980


	//   ....[250]....
        /*1458*/ 	.word	0x000329f0


	//   ....[251]....
        /*145c*/ 	.word	0x00032a60


	//   ....[252]....
        /*1460*/ 	.word	0x00032ad0


	//   ....[253]....
        /*1464*/ 	.word	0x00032b50


	//   ....[254]....
        /*1468*/ 	.word	0x00032be0


	//   ....[255]....
        /*146c*/ 	.word	0x00032c70


	//   ....[0]....
        /*1470*/ 	.word	0x00032ce0


	//   ....[1]....
        /*1474*/ 	.word	0x00032d50


	//   ....[2]....
        /*1478*/ 	.word	0x00032dc0


	//   ....[3]....
        /*147c*/ 	.word	0x00032e40


	//   ....[4]....
        /*1480*/ 	.word	0x00032eb0


	//   ....[5]....
        /*1484*/ 	.word	0x00032f50


	//   ....[6]....
        /*1488*/ 	.word	0x00032fe0


	//   ....[7]....
        /*148c*/ 	.word	0x00033100


	//----- nvinfo : EIATTR_REG_RECONFIG
	.align		4
.L_328:
        /*1490*/ 	.byte	0x01, 0x54
	.zero		2


	//----- nvinfo : EIATTR_SYSCALL_OFFSETS
	.align		4
        /*1494*/ 	.byte	0x04, 0x46
        /*1496*/ 	.short	(.L_330 - .L_329)


	//   ....[0]....
.L_329:
        /*1498*/ 	.word	0x00001aa0


	//   ....[1]....
        /*149c*/ 	.word	0x00001bf0


	//   ....[2]....
        /*14a0*/ 	.word	0x0000c9c0


	//   ....[3]....
        /*14a4*/ 	.word	0x0000ccc0


	//   ....[4]....
        /*14a8*/ 	.word	0x00024f20


	//   ....[5]....
        /*14ac*/ 	.word	0x000250b0


	//   ....[6]....
        /*14b0*/ 	.word	0x00025200


	//   ....[7]....
        /*14b4*/ 	.word	0x00025340


	//   ....[8]....
        /*14b8*/ 	.word	0x00026a00


	//----- nvinfo : EIATTR_MBARRIER_INSTR_OFFSETS
	.align		4
.L_330:
        /*14bc*/ 	.byte	0x04, 0x39
        /*14be*/ 	.short	(.L_332 - .L_331)


	//   ....[0]....
.L_331:
        /*14c0*/ 	.word	0x00000270
        /*14c4*/ 	.word	0x000000ff
        /*14c8*/ 	.word	0x00038800
        /*14cc*/ 	.short	0x0100
        /*14ce*/ 	.byte	0x08
	.zero		1


	//   ....[1]....
        /*14d0*/ 	.word	0x00000280
        /*14d4*/ 	.word	0x000000ff
        /*14d8*/ 	.word	0x00038820
        /*14dc*/ 	.short	0x0100
        /*14de*/ 	.byte	0x08
	.zero		1


	//   ....[2]....
        /*14e0*/ 	.word	0x00000370
        /*14e4*/ 	.word	0x000000ff
        /*14e8*/ 	.word	0x00038830
        /*14ec*/ 	.short	0x0100
        /*14ee*/ 	.byte	0x08
	.zero		1


	//   ....[3]....
        /*14f0*/ 	.word	0x00000380
        /*14f4*/ 	.word	0x000000ff
        /*14f8*/ 	.word	0x00038840
        /*14fc*/ 	.short	0x0100
        /*14fe*/ 	.byte	0x08
	.zero		1


	//   ....[4]....
        /*1500*/ 	.word	0x00000390
        /*1504*/ 	.word	0x000000ff
        /*1508*/ 	.word	0x00038838
        /*150c*/ 	.short	0x0100
        /*150e*/ 	.byte	0x08
	.zero		1


	//   ....[5]....
        /*1510*/ 	.word	0x000003a0
        /*1514*/ 	.word	0x000000ff
        /*1518*/ 	.word	0x00038848
        /*151c*/ 	.short	0x0100
        /*151e*/ 	.byte	0x08
	.zero		1


	//   ....[6]....
        /*1520*/ 	.word	0x000004d0
        /*1524*/ 	.word	0x000000ff
        /*1528*/ 	.word	0x00038850
        /*152c*/ 	.short	0x0100
        /*152e*/ 	.byte	0x08
	.zero		1


	//   ....[7]....
        /*1530*/ 	.word	0x000004e0
        /*1534*/ 	.word	0x000000ff
        /*1538*/ 	.word	0x00038860
        /*153c*/ 	.short	0x0100
        /*153e*/ 	.byte	0x08
	.zero		1


	//   ....[8]....
        /*1540*/ 	.word	0x000004f0
        /*1544*/ 	.word	0x000000ff
        /*1548*/ 	.word	0x00038858
        /*154c*/ 	.short	0x0100
        /*154e*/ 	.byte	0x08
	.zero		1


	//   ....[9]....
        /*1550*/ 	.word	0x00000500
        /*1554*/ 	.word	0x000000ff
        /*1558*/ 	.word	0x00038868
        /*155c*/ 	.short	0x0100
        /*155e*/ 	.byte	0x08
	.zero		1


	//   ....[10]....
        /*1560*/ 	.word	0x000005f0
        /*1564*/ 	.word	0x000000ff
        /*1568*/ 	.word	0x00038870
        /*156c*/ 	.short	0x0100
        /*156e*/ 	.byte	0x06
	.zero		1


	//   ....[11]....
        /*1570*/ 	.word	0x00000600
        /*1574*/ 	.word	0x000000ff
        /*1578*/ 	.word	0x00038880
        /*157c*/ 	.short	0x0100
        /*157e*/ 	.byte	0x06
	.zero		1


	//   ....[12]....
        /*1580*/ 	.word	0x00000610
        /*1584*/ 	.word	0x000000ff
        /*1588*/ 	.word	0x00038878
        /*158c*/ 	.short	0x0100
        /*158e*/ 	.byte	0x06
	.zero		1


	//   ....[13]....
        /*1590*/ 	.word	0x00000620
        /*1594*/ 	.word	0x000000ff
        /*1598*/ 	.word	0x00038888
        /*159c*/ 	.short	0x0100
        /*159e*/ 	.byte	0x06
	.zero		1


	//   ....[14]....
        /*15a0*/ 	.word	0x00000750
        /*15a4*/ 	.word	0x000000ff
        /*15a8*/ 	.word	0x00038890
        /*15ac*/ 	.short	0x0100
        /*15ae*/ 	.byte	0x08
	.zero		1


	//   ....[15]....
        /*15b0*/ 	.word	0x00000760
        /*15b4*/ 	.word	0x000000ff
        /*15b8*/ 	.word	0x000388a0
        /*15bc*/ 	.short	0x0100
        /*15be*/ 	.byte	0x08
	.zero		1


	//   ....[16]....
        /*15c0*/ 	.word	0x00000770
        /*15c4*/ 	.word	0x000000ff
        /*15c8*/ 	.word	0x00038898
        /*15cc*/ 	.short	0x0100
        /*15ce*/ 	.byte	0x08
	.zero		1


	//   ....[17]....
        /*15d0*/ 	.word	0x00000780
        /*15d4*/ 	.word	0x000000ff
        /*15d8*/ 	.word	0x000388a8
        /*15dc*/ 	.short	0x0100
        /*15de*/ 	.byte	0x08
	.zero		1


	//   ....[18]....
        /*15e0*/ 	.word	0x000008c0
        /*15e4*/ 	.word	0x000000ff
        /*15e8*/ 	.word	0x000388b0
        /*15ec*/ 	.short	0x0100
        /*15ee*/ 	.byte	0x08
	.zero		1


	//   ....[19]....
        /*15f0*/ 	.word	0x000008d0
        /*15f4*/ 	.word	0x000000ff
        /*15f8*/ 	.word	0x000388c0
        /*15fc*/ 	.short	0x0100
        /*15fe*/ 	.byte	0x08
	.zero		1


	//   ....[20]....
        /*1600*/ 	.word	0x000008e0
        /*1604*/ 	.word	0x000000ff
        /*1608*/ 	.word	0x000388b8
        /*160c*/ 	.short	0x0100
        /*160e*/ 	.byte	0x08
	.zero		1


	//   ....[21]....
        /*1610*/ 	.word	0x000008f0
        /*1614*/ 	.word	0x000000ff
        /*1618*/ 	.word	0x000388c8
        /*161c*/ 	.short	0x0100
        /*161e*/ 	.byte	0x08
	.zero		1


	//   ....[22]....
        /*1620*/ 	.word	0x000030d0
        /*1624*/ 	.word	0x00000050
        /*1628*/ 	.word	0x00038890
        /*162c*/ 	.short	0x010a
        /*162e*/ 	.byte	0x3f
	.zero		1


	//   ....[23]....
        /*1630*/ 	.word	0x00007250
        /*1634*/ 	.word	0x00000050
        /*1638*/ 	.word	0x00038890
        /*163c*/ 	.short	0x010a
        /*163e*/ 	.byte	0x3f
	.zero		1


	//   ....[24]....
        /*1640*/ 	.word	0x0000b180
        /*1644*/ 	.word	0x00000050
        /*1648*/ 	.word	0x00038890
        /*164c*/ 	.short	0x010a
        /*164e*/ 	.byte	0x3f
	.zero		1


	//   ....[25]....
        /*1650*/ 	.word	0x0000b880
        /*1654*/ 	.word	0x0000000b
        /*1658*/ 	.word	0x00000000
        /*165c*/ 	.short	0x0101
        /*165e*/ 	.byte	0x3f
	.zero		1


	//   ....[26]....
        /*1660*/ 	.word	0x0000b8c0
        /*1664*/ 	.word	0x00000050
        /*1668*/ 	.word	0x000388b0
        /*166c*/ 	.short	0x010a
        /*166e*/ 	.byte	0x3f
	.zero		1


	//   ....[27]....
        /*1670*/ 	.word	0x0000bee0
        /*1674*/ 	.word	0x00000050
        /*1678*/ 	.word	0x00000000
        /*167c*/ 	.short	0x0101
        /*167e*/ 	.byte	0x3f
	.zero		1


	//   ....[28]....
        /*1680*/ 	.word	0x0000ca50
        /*1684*/ 	.word	0x00000016
        /*1688*/ 	.word	0x00038800
        /*168c*/ 	.short	0x010a
        /*168e*/ 	.byte	0x3f
	.zero		1


	//   ....[29]....
        /*1690*/ 	.word	0x0000caa0
        /*1694*/ 	.word	0x00000016
        /*1698*/ 	.word	0x00038800
        /*169c*/ 	.short	0x010a
        /*169e*/ 	.byte	0x3f
	.zero		1


	//   ....[30]....
        /*16a0*/ 	.word	0x0000d840
        /*16a4*/ 	.word	0x00000016
        /*16a8*/ 	.word	0x00038800
        /*16ac*/ 	.short	0x010a
        /*16ae*/ 	.byte	0x3f
	.zero		1


	//   ....[31]....
        /*16b0*/ 	.word	0x00011fe0
        /*16b4*/ 	.word	0x00000016
        /*16b8*/ 	.word	0x00038800
        /*16bc*/ 	.short	0x010a
        /*16be*/ 	.byte	0x3f
	.zero		1


	//   ....[32]....
        /*16c0*/ 	.word	0x00016260
        /*16c4*/ 	.word	0x00000006
        /*16c8*/ 	.word	0x00038830
        /*16cc*/ 	.short	0x010a
        /*16ce*/ 	.byte	0x3f
	.zero		1


	//   ....[33]....
        /*16d0*/ 	.word	0x000162a0
        /*16d4*/ 	.word	0x00000006
        /*16d8*/ 	.word	0x00038830
        /*16dc*/ 	.short	0x010a
        /*16de*/ 	.byte	0x3f
	.zero		1


	//   ....[34]....
        /*16e0*/ 	.word	0x00018160
        /*16e4*/ 	.word	0x0000001e
        /*16e8*/ 	.word	0x00000000
        /*16ec*/ 	.short	0x0101
        /*16ee*/ 	.byte	0x3f
	.zero		1


	//   ....[35]....
        /*16f0*/ 	.word	0x00018510
        /*16f4*/ 	.word	0x00000006
        /*16f8*/ 	.word	0x00038850
        /*16fc*/ 	.short	0x010a
        /*16fe*/ 	.byte	0x3f
	.zero		1


	//   ....[36]....
        /*1700*/ 	.word	0x00018560
        /*1704*/ 	.word	0x00000006
        /*1708*/ 	.word	0x00038850
        /*170c*/ 	.short	0x010a
        /*170e*/ 	.byte	0x3f
	.zero		1


	//   ....[37]....
        /*1710*/ 	.word	0x000188c0
        /*1714*/ 	.word	0x00000006
        /*1718*/ 	.word	0x00000000
        /*171c*/ 	.short	0x0101
        /*171e*/ 	.byte	0x3f
	.zero		1


	//   ....[38]....
        /*1720*/ 	.word	0x00018a00
        /*1724*/ 	.word	0x00000007
        /*1728*/ 	.word	0x00038830
        /*172c*/ 	.short	0x010a
        /*172e*/ 	.byte	0x3f
	.zero		1


	//   ....[39]....
        /*1730*/ 	.word	0x00018a80
        /*1734*/ 	.word	0x00000007
        /*1738*/ 	.word	0x00038830
        /*173c*/ 	.short	0x010a
        /*173e*/ 	.byte	0x3f
	.zero		1


	//   ....[40]....
        /*1740*/ 	.word	0x0001ab40
        /*1744*/ 	.word	0x00000005
        /*1748*/ 	.word	0x00000000
        /*174c*/ 	.short	0x0101
        /*174e*/ 	.byte	0x3f
	.zero		1


	//   ....[41]....
        /*1750*/ 	.word	0x0001b480
        /*1754*/ 	.word	0x00000007
        /*1758*/ 	.word	0x00038850
        /*175c*/ 	.short	0x010a
        /*175e*/ 	.byte	0x3f
	.zero		1


	//   ....[42]....
        /*1760*/ 	.word	0x0001b4f0
        /*1764*/ 	.word	0x00000007
        /*1768*/ 	.word	0x00038850
        /*176c*/ 	.short	0x010a
        /*176e*/ 	.byte	0x3f
	.zero		1


	//   ....[43]....
        /*1770*/ 	.word	0x0001b7d0
        /*1774*/ 	.word	0x00000007
        /*1778*/ 	.word	0x00000000
        /*177c*/ 	.short	0x0101
        /*177e*/ 	.byte	0x3f
	.zero		1


	//   ....[44]....
        /*1780*/ 	.word	0x0001b8e0
        /*1784*/ 	.word	0x00000007
        /*1788*/ 	.word	0x00038830
        /*178c*/ 	.short	0x010a
        /*178e*/ 	.byte	0x3f
	.zero		1


	//   ....[45]....
        /*1790*/ 	.word	0x0001b960
        /*1794*/ 	.word	0x00000007
        /*1798*/ 	.word	0x00038830
        /*179c*/ 	.short	0x010a
        /*179e*/ 	.byte	0x3f
	.zero		1


	//   ....[46]....
        /*17a0*/ 	.word	0x0001ccc0
        /*17a4*/ 	.word	0x0000000e
        /*17a8*/ 	.word	0x00000000
        /*17ac*/ 	.short	0x0101
        /*17ae*/ 	.byte	0x3f
	.zero		1


	//   ....[47]....
        /*17b0*/ 	.word	0x0001d980
        /*17b4*/ 	.word	0x00000007
        /*17b8*/ 	.word	0x00038850
        /*17bc*/ 	.short	0x010a
        /*17be*/ 	.byte	0x3f
	.zero		1


	//   ....[48]....
        /*17c0*/ 	.word	0x0001d9f0
        /*17c4*/ 	.word	0x00000007
        /*17c8*/ 	.word	0x00038850
        /*17cc*/ 	.short	0x010a
        /*17ce*/ 	.byte	0x3f
	.zero		1


	//   ....[49]....
        /*17d0*/ 	.word	0x0001dcd0
        /*17d4*/ 	.word	0x00000007
        /*17d8*/ 	.word	0x00000000
        /*17dc*/ 	.short	0x0101
        /*17de*/ 	.byte	0x3f
	.zero		1


	//   ....[50]....
        /*17e0*/ 	.word	0x000211c0
        /*17e4*/ 	.word	0x00000014
        /*17e8*/ 	.word	0x00000000
        /*17ec*/ 	.short	0x0101
        /*17ee*/ 	.byte	0x3f
	.zero		1


	//   ....[51]....
        /*17f0*/ 	.word	0x00023ce0
        /*17f4*/ 	.word	0x00000016
        /*17f8*/ 	.word	0x00038820
        /*17fc*/ 	.short	0x010a
        /*17fe*/ 	.byte	0x3f
	.zero		1


	//   ....[52]....
        /*1800*/ 	.word	0x00023d70
        /*1804*/ 	.word	0x0000000a
        /*1808*/ 	.word	0x000388a0
        /*180c*/ 	.short	0x010a
        /*180e*/ 	.byte	0x3f
	.zero		1


	//   ....[53]....
        /*1810*/ 	.word	0x000240c0
        /*1814*/ 	.word	0x0000000a
        /*1818*/ 	.word	0x000388c0
        /*181c*/ 	.short	0x010a
        /*181e*/ 	.byte	0x3f
	.zero		1


	//   ....[54]....
        /*1820*/ 	.word	0x000244e0
        /*1824*/ 	.word	0x00000009
        /*1828*/ 	.word	0x000388a0
        /*182c*/ 	.short	0x010a
        /*182e*/ 	.byte	0x3f
	.zero		1


	//   ....[55]....
        /*1830*/ 	.word	0x00024820
        /*1834*/ 	.word	0x00000009
        /*1838*/ 	.word	0x000388c0
        /*183c*/ 	.short	0x010a
        /*183e*/ 	.byte	0x3f
	.zero		1


	//   ....[56]....
        /*1840*/ 	.word	0x00025730
        /*1844*/ 	.word	0x00000006
        /*1848*/ 	.word	0x00038880
        /*184c*/ 	.short	0x010a
        /*184e*/ 	.byte	0x3f
	.zero		1


	//   ....[57]....
        /*1850*/ 	.word	0x00025ed0
        /*1854*/ 	.word	0x00000006
        /*1858*/ 	.word	0x00038870
        /*185c*/ 	.short	0x0107
        /*185e*/ 	.byte	0x3f
	.zero		1


	//   ....[58]....
        /*1860*/ 	.word	0x00025f90
        /*1864*/ 	.word	0x00000006
        /*1868*/ 	.word	0x00038870
        /*186c*/ 	.short	0x0101
        /*186e*/ 	.byte	0x3f
	.zero		1


	//   ....[59]....
        /*1870*/ 	.word	0x00025fc0
        /*1874*/ 	.word	0x00000006
        /*1878*/ 	.word	0x00038840
        /*187c*/ 	.short	0x010a
        /*187e*/ 	.byte	0x3f
	.zero		1


	//   ....[60]....
        /*1880*/ 	.word	0x00026720
        /*1884*/ 	.word	0x00000006
        /*1888*/ 	.word	0x00038830
        /*188c*/ 	.short	0x0107
        /*188e*/ 	.byte	0x3f
	.zero		1


	//   ....[61]....
        /*1890*/ 	.word	0x00026810
        /*1894*/ 	.word	0x00000006
        /*1898*/ 	.word	0x00038830
        /*189c*/ 	.short	0x0101
        /*189e*/ 	.byte	0x3f
	.zero		1


	//   ....[62]....
        /*18a0*/ 	.word	0x000272a0
        /*18a4*/ 	.word	0x00000016
        /*18a8*/ 	.word	0x00038800
        /*18ac*/ 	.short	0x0107
        /*18ae*/ 	.byte	0x3f
	.zero		1


	//   ....[63]....
        /*18b0*/ 	.word	0x000273b0
        /*18b4*/ 	.word	0x00000016
        /*18b8*/ 	.word	0x00038800
        /*18bc*/ 	.short	0x0101
        /*18be*/ 	.byte	0x3f
	.zero		1


	//   ....[64]....
        /*18c0*/ 	.word	0x000273d0
        /*18c4*/ 	.word	0x00000016
        /*18c8*/ 	.word	0x00038820
        /*18cc*/ 	.short	0x010a
        /*18ce*/ 	.byte	0x3f
	.zero		1


	//   ....[65]....
        /*18d0*/ 	.word	0x00027700
        /*18d4*/ 	.word	0x00000000
        /*18d8*/ 	.word	0x00038880
        /*18dc*/ 	.short	0x010a
        /*18de*/ 	.byte	0x3f
	.zero		1


	//   ....[66]....
        /*18e0*/ 	.word	0x00027c20
        /*18e4*/ 	.word	0x00000000
        /*18e8*/ 	.word	0x00038870
        /*18ec*/ 	.short	0x0107
        /*18ee*/ 	.byte	0x3f
	.zero		1


	//   ....[67]....
        /*18f0*/ 	.word	0x00027ce0
        /*18f4*/ 	.word	0x00000000
        /*18f8*/ 	.word	0x00038870
        /*18fc*/ 	.short	0x0101
        /*18fe*/ 	.byte	0x3f
	.zero		1


	//   ....[68]....
        /*1900*/ 	.word	0x00027d10
        /*1904*/ 	.word	0x00000000
        /*1908*/ 	.word	0x00038840
        /*190c*/ 	.short	0x010a
        /*190e*/ 	.byte	0x3f
	.zero		1


	//   ....[69]....
        /*1910*/ 	.word	0x00028210
        /*1914*/ 	.word	0x00000000
        /*1918*/ 	.word	0x00038830
        /*191c*/ 	.short	0x0107
        /*191e*/ 	.byte	0x3f
	.zero		1


	//   ....[70]....
        /*1920*/ 	.word	0x000282d0
        /*1924*/ 	.word	0x00000000
        /*1928*/ 	.word	0x00038830
        /*192c*/ 	.short	0x0101
        /*192e*/ 	.byte	0x3f
	.zero		1


	//   ....[71]....
        /*1930*/ 	.word	0x00028360
        /*1934*/ 	.word	0x00000011
        /*1938*/ 	.word	0x00038870
        /*193c*/ 	.short	0x010a
        /*193e*/ 	.byte	0x3f
	.zero		1


	//   ....[72]....
        /*1940*/ 	.word	0x000283f0
        /*1944*/ 	.word	0x00000011
        /*1948*/ 	.word	0x00038860
        /*194c*/ 	.short	0x010a
        /*194e*/ 	.byte	0x3f
	.zero		1


	//   ....[73]....
        /*1950*/ 	.word	0x00028b60
        /*1954*/ 	.word	0x00000011
        /*1958*/ 	.word	0x00038850
        /*195c*/ 	.short	0x0101
        /*195e*/ 	.byte	0x3f
	.zero		1


	//   ....[74]....
        /*1960*/ 	.word	0x00028bf0
        /*1964*/ 	.word	0x00000011
        /*1968*/ 	.word	0x00000000
        /*196c*/ 	.short	0x0101
        /*196e*/ 	.byte	0x3f
	.zero		1


	//   ....[75]....
        /*1970*/ 	.word	0x00028db0
        /*1974*/ 	.word	0x00000012
        /*1978*/ 	.word	0x00038870
        /*197c*/ 	.short	0x010a
        /*197e*/ 	.byte	0x3f
	.zero		1


	//   ....[76]....
        /*1980*/ 	.word	0x00028e30
        /*1984*/ 	.word	0x00000012
        /*1988*/ 	.word	0x00038860
        /*198c*/ 	.short	0x010a
        /*198e*/ 	.byte	0x3f
	.zero		1


	//   ....[77]....
        /*1990*/ 	.word	0x000295b0
        /*1994*/ 	.word	0x00000012
        /*1998*/ 	.word	0x00038850
        /*199c*/ 	.short	0x0101
        /*199e*/ 	.byte	0x3f
	.zero		1


	//   ....[78]....
        /*19a0*/ 	.word	0x00029660
        /*19a4*/ 	.word	0x00000012
        /*19a8*/ 	.word	0x00000000
        /*19ac*/ 	.short	0x0101
        /*19ae*/ 	.byte	0x3f
	.zero		1


	//   ....[79]....
        /*19b0*/ 	.word	0x0002a380
        /*19b4*/ 	.word	0x00000005
        /*19b8*/ 	.word	0x00038820
        /*19bc*/ 	.short	0x010a
        /*19be*/ 	.byte	0x3f
	.zero		1


	//   ....[80]....
        /*19c0*/ 	.word	0x0002a510
        /*19c4*/ 	.word	0x00000003
        /*19c8*/ 	.word	0x00038840
        /*19cc*/ 	.short	0x010a
        /*19ce*/ 	.byte	0x3f
	.zero		1


	//   ....[81]....
        /*19d0*/ 	.word	0x0002a5b0
        /*19d4*/ 	.word	0x00000017
        /*19d8*/ 	.word	0x00038840
        /*19dc*/ 	.short	0x010a
        /*19de*/ 	.byte	0x3f
	.zero		1


	//   ....[82]....
        /*19e0*/ 	.word	0x0002a5f0
        /*19e4*/ 	.word	0x00000003
        /*19e8*/ 	.word	0x00038860
        /*19ec*/ 	.short	0x010a
        /*19ee*/ 	.byte	0x3f
	.zero		1


	//   ....[83]....
        /*19f0*/ 	.word	0x0002a630
        /*19f4*/ 	.word	0x00000017
        /*19f8*/ 	.word	0x00038860
        /*19fc*/ 	.short	0x010a
        /*19fe*/ 	.byte	0x3f
	.zero		1


	//   ....[84]....
        /*1a00*/ 	.word	0x0002a670
        /*1a04*/ 	.word	0x00000003
        /*1a08*/ 	.word	0x00038880
        /*1a0c*/ 	.short	0x010a
        /*1a0e*/ 	.byte	0x3f
	.zero		1


	//   ....[85]....
        /*1a10*/ 	.word	0x0002a6b0
        /*1a14*/ 	.word	0x00000017
        /*1a18*/ 	.word	0x00038880
        /*1a1c*/ 	.short	0x010a
        /*1a1e*/ 	.byte	0x3f
	.zero		1


	//   ....[86]....
        /*1a20*/ 	.word	0x0002a710
        /*1a24*/ 	.word	0x00000050
        /*1a28*/ 	.word	0x00038890
        /*1a2c*/ 	.short	0x010a
        /*1a2e*/ 	.byte	0x3f
	.zero		1


	//   ....[87]....
        /*1a30*/ 	.word	0x0002ac20
        /*1a34*/ 	.word	0x00000050
        /*1a38*/ 	.word	0x00038890
        /*1a3c*/ 	.short	0x010a
        /*1a3e*/ 	.byte	0x3f
	.zero		1


	//   ....[88]....
        /*1a40*/ 	.word	0x0002b130
        /*1a44*/ 	.word	0x00000050
        /*1a48*/ 	.word	0x00038890
        /*1a4c*/ 	.short	0x010a
        /*1a4e*/ 	.byte	0x3f
	.zero		1


	//   ....[89]....
        /*1a50*/ 	.word	0x0002b600
        /*1a54*/ 	.word	0x00000050
        /*1a58*/ 	.word	0x000388b0
        /*1a5c*/ 	.short	0x010a
        /*1a5e*/ 	.byte	0x3f
	.zero		1


	//   ....[90]....
        /*1a60*/ 	.word	0x0002bde0
        /*1a64*/ 	.word	0x00000016
        /*1a68*/ 	.word	0x00038800
        /*1a6c*/ 	.short	0x010a
        /*1a6e*/ 	.byte	0x3f
	.zero		1


	//   ....[91]....
        /*1a70*/ 	.word	0x0002c750
        /*1a74*/ 	.word	0x00000016
        /*1a78*/ 	.word	0x00038800
        /*1a7c*/ 	.short	0x010a
        /*1a7e*/ 	.byte	0x3f
	.zero		1


	//   ....[92]....
        /*1a80*/ 	.word	0x0002c7a0
        /*1a84*/ 	.word	0x00000006
        /*1a88*/ 	.word	0x00038830
        /*1a8c*/ 	.short	0x010a
        /*1a8e*/ 	.byte	0x3f
	.zero		1


	//   ....[93]....
        /*1a90*/ 	.word	0x0002c7f0
        /*1a94*/ 	.word	0x00000006
        /*1a98*/ 	.word	0x00038850
        /*1a9c*/ 	.short	0x010a
        /*1a9e*/ 	.byte	0x3f
	.zero		1


	//   ....[94]....
        /*1aa0*/ 	.word	0x0002c840
        /*1aa4*/ 	.word	0x00000007
        /*1aa8*/ 	.word	0x00038830
        /*1aac*/ 	.short	0x010a
        /*1aae*/ 	.byte	0x3f
	.zero		1


	//   ....[95]....
        /*1ab0*/ 	.word	0x0002c890
        /*1ab4*/ 	.word	0x00000007
        /*1ab8*/ 	.word	0x00038850
        /*1abc*/ 	.short	0x010a
        /*1abe*/ 	.byte	0x3f
	.zero		1


	//   ....[96]....
        /*1ac0*/ 	.word	0x0002c8e0
        /*1ac4*/ 	.word	0x00000007
        /*1ac8*/ 	.word	0x00038830
        /*1acc*/ 	.short	0x010a
        /*1ace*/ 	.byte	0x3f
	.zero		1


	//   ....[97]....
        /*1ad0*/ 	.word	0x0002c930
        /*1ad4*/ 	.word	0x00000007
        /*1ad8*/ 	.word	0x00038850
        /*1adc*/ 	.short	0x010a
        /*1ade*/ 	.byte	0x3f
	.zero		1


	//   ....[98]....
        /*1ae0*/ 	.word	0x0002ef00
        /*1ae4*/ 	.word	0x00000016
        /*1ae8*/ 	.word	0x00038820
        /*1aec*/ 	.short	0x010a
        /*1aee*/ 	.byte	0x3f
	.zero		1


	//   ....[99]....
        /*1af0*/ 	.word	0x0002ef50
        /*1af4*/ 	.word	0x0000000a
        /*1af8*/ 	.word	0x000388a0
        /*1afc*/ 	.short	0x010a
        /*1afe*/ 	.byte	0x3f
	.zero		1


	//   ....[100]....
        /*1b00*/ 	.word	0x0002efa0
        /*1b04*/ 	.word	0x0000000a
        /*1b08*/ 	.word	0x000388c0
        /*1b0c*/ 	.short	0x010a
        /*1b0e*/ 	.byte	0x3f
	.zero		1


	//   ....[101]....
        /*1b10*/ 	.word	0x0002eff0
        /*1b14*/ 	.word	0x00000009
        /*1b18*/ 	.word	0x000388a0
        /*1b1c*/ 	.short	0x010a
        /*1b1e*/ 	.byte	0x3f
	.zero		1


	//   ....[102]....
        /*1b20*/ 	.word	0x0002f040
        /*1b24*/ 	.word	0x00000009
        /*1b28*/ 	.word	0x000388c0
        /*1b2c*/ 	.short	0x010a
        /*1b2e*/ 	.byte	0x3f
	.zero		1


	//   ....[103]....
        /*1b30*/ 	.word	0x0002f160
        /*1b34*/ 	.word	0x00000006
        /*1b38*/ 	.word	0x00038880
        /*1b3c*/ 	.short	0x010a
        /*1b3e*/ 	.byte	0x3f
	.zero		1


	//   ....[104]....
        /*1b40*/ 	.word	0x0002fd10
        /*1b44*/ 	.word	0x00000006
        /*1b48*/ 	.word	0x00038840
        /*1b4c*/ 	.short	0x010a
        /*1b4e*/ 	.byte	0x3f
	.zero		1


	//   ....[105]....
        /*1b50*/ 	.word	0x00031290
        /*1b54*/ 	.word	0x00000016
        /*1b58*/ 	.word	0x00038820
        /*1b5c*/ 	.short	0x010a
        /*1b5e*/ 	.byte	0x3f
	.zero		1


	//   ....[106]....
        /*1b60*/ 	.word	0x000312e0
        /*1b64*/ 	.word	0x00000000
        /*1b68*/ 	.word	0x00038880
        /*1b6c*/ 	.short	0x010a
        /*1b6e*/ 	.byte	0x3f
	.zero		1


	//   ....[107]....
        /*1b70*/ 	.word	0x00031c50
        /*1b74*/ 	.word	0x00000000
        /*1b78*/ 	.word	0x00038840
        /*1b7c*/ 	.short	0x010a
        /*1b7e*/ 	.byte	0x3f
	.zero		1


	//   ....[108]....
        /*1b80*/ 	.word	0x000325b0
        /*1b84*/ 	.word	0x00000011
        /*1b88*/ 	.word	0x00038870
        /*1b8c*/ 	.short	0x010a
        /*1b8e*/ 	.byte	0x3f
	.zero		1


	//   ....[109]....
        /*1b90*/ 	.word	0x00032600
        /*1b94*/ 	.word	0x00000011
        /*1b98*/ 	.word	0x00038860
        /*1b9c*/ 	.short	0x010a
        /*1b9e*/ 	.byte	0x3f
	.zero		1


	//   ....[110]....
        /*1ba0*/ 	.word	0x00032650
        /*1ba4*/ 	.word	0x00000012
        /*1ba8*/ 	.word	0x00038870
        /*1bac*/ 	.short	0x010a
        /*1bae*/ 	.byte	0x3f
	.zero		1


	//   ....[111]....
        /*1bb0*/ 	.word	0x000326a0
        /*1bb4*/ 	.word	0x00000012
        /*1bb8*/ 	.word	0x00038860
        /*1bbc*/ 	.short	0x010a
        /*1bbe*/ 	.byte	0x3f
	.zero		1


	//   ....[112]....
        /*1bc0*/ 	.word	0x00033020
        /*1bc4*/ 	.word	0x00000005
        /*1bc8*/ 	.word	0x00038820
        /*1bcc*/ 	.short	0x010a
        /*1bce*/ 	.byte	0x3f
	.zero		1


	//   ....[113]....
        /*1bd0*/ 	.word	0x000331c0
        /*1bd4*/ 	.word	0x00000003
        /*1bd8*/ 	.word	0x00038840
        /*1bdc*/ 	.short	0x010a
        /*1bde*/ 	.byte	0x3f
	.zero		1


	//   ....[114]....
        /*1be0*/ 	.word	0x00033210
        /*1be4*/ 	.word	0x00000017
        /*1be8*/ 	.word	0x00038840
        /*1bec*/ 	.short	0x010a
        /*1bee*/ 	.byte	0x3f
	.zero		1


	//   ....[115]....
        /*1bf0*/ 	.word	0x00033260
        /*1bf4*/ 	.word	0x00000003
        /*1bf8*/ 	.word	0x00038860
        /*1bfc*/ 	.short	0x010a
        /*1bfe*/ 	.byte	0x3f
	.zero		1


	//   ....[116]....
        /*1c00*/ 	.word	0x000332b0
        /*1c04*/ 	.word	0x00000017
        /*1c08*/ 	.word	0x00038860
        /*1c0c*/ 	.short	0x010a
        /*1c0e*/ 	.byte	0x3f
	.zero		1


	//   ....[117]....
        /*1c10*/ 	.word	0x00033300
        /*1c14*/ 	.word	0x00000003
        /*1c18*/ 	.word	0x00038880
        /*1c1c*/ 	.short	0x010a
        /*1c1e*/ 	.byte	0x3f
	.zero		1


	//----- nvinfo : EIATTR_NUM_MBARRIERS
	.align		4
.L_332:
        /*1c20*/ 	.byte	0x03, 0x38
        /*1c22*/ 	.short	0x0016


	//----- nvinfo : EIATTR_EXIT_INSTR_OFFSETS
	.align		4
        /*1c24*/ 	.byte	0x04, 0x1c
        /*1c26*/ 	.short	(.L_334 - .L_333)


	//   ....[0]....
.L_333:
        /*1c28*/ 	.word	0x0002a700


	//----- nvinfo : EIATTR_MAX_THREADS
	.align		4
.L_334:
        /*1c2c*/ 	.byte	0x04, 0x05
        /*1c2e*/ 	.short	(.L_336 - .L_335)
.L_335:
        /*1c30*/ 	.word	0x00000180
        /*1c34*/ 	.word	0x00000001
        /*1c38*/ 	.word	0x00000001


	//----- nvinfo : EIATTR_CRS_STACK_SIZE
	.align		4
.L_336:
        /*1c3c*/ 	.byte	0x04, 0x1e
        /*1c3e*/ 	.short	(.L_338 - .L_337)
.L_337:
        /*1c40*/ 	.word	0x00000000


	//----- nvinfo : EIATTR_CBANK_PARAM_SIZE
	.align		4
.L_338:
        /*1c44*/ 	.byte	0x03, 0x19
        /*1c46*/ 	.short	0x0af0


	//----- nvinfo : EIATTR_PARAM_CBANK
	.align		4
        /*1c48*/ 	.byte	0x04, 0x0a
        /*1c4a*/ 	.short	(.L_340 - .L_339)
	.align		4
.L_339:
        /*1c4c*/ 	.word	index@(.nv.constant0._ZN7cutlass13device_kernelIN5flash11enable_sm90INS1_16FlashAttnFwdSm90INS1_25CollectiveMainloopFwdSm90ILi2EN4cute5tupleIJNS5_1CILi1EEES8_S8_EEENS6_IJNS7_ILi128EEESA_NS7_ILi256EEEEEELi256ENS_12float_e4m3_tEfNS_4arch4Sm90ELb1ELb0ELb0ELb1ELb1ELb1ELb0ELb1ELb0ELb1ELb0ELb0EEENS1_21CollectiveEpilogueFwdINS6_IJSA_SB_SA_EEES9_NS_10bfloat16_tESF_Li256ELb1ELb1ELb0ELb1EEENS1_36VarlenDynamicPersistentTileSchedulerILi128ELi128ELi256ELi128ELb0ELb1ELb1ELb1ELb1ELb1EEEEEEEEEvNT_6ParamsE)
        /*1c50*/ 	.short	0x0210
        /*1c52*/ 	.short	0x0af0


	//----- nvinfo : EIATTR_SW_WAR
	.align		4
.L_340:
        /*1c54*/ 	.byte	0x04, 0x36
        /*1c56*/ 	.short	(.L_342 - .L_341)
.L_341:
        /*1c58*/ 	.word	0x00000008
.L_342:


//--------------------- .nv.callgraph             --------------------------
	.section	.nv.callgraph,"",@"SHT_CUDA_CALLGRAPH"
	.align	4
	.sectionentsize	8
	.align		4
        /*0000*/ 	.word	0x00000000
	.align		4
        /*0004*/ 	.word	0xffffffff
	.align		4
        /*0008*/ 	.word	index@(_ZN7cutlass13device_kernelIN5flash11enable_sm90INS1_16FlashAttnFwdSm90INS1_25CollectiveMainloopFwdSm90ILi2EN4cute5tupleIJNS5_1CILi1EEES8_S8_EEENS6_IJNS7_ILi128EEESA_NS7_ILi256EEEEEELi256ENS_12float_e4m3_tEfNS_4arch4Sm90ELb0ELb0ELb0ELb0ELb1ELb0ELb0ELb1ELb0ELb1ELb0ELb0EEENS1_21CollectiveEpilogueFwdINS6_IJSA_SB_SA_EEES9_NS_10bfloat16_tESF_Li256ELb0ELb1ELb0ELb1EEENS1_29StaticPersistentTileSchedulerILb0EEEEEEEEEvNT_6ParamsE)
	.align		4
        /*000c*/ 	.word	index@(__assertfail)
	.align		4
        /*0010*/ 	.word	index@(_ZN7cutlass13device_kernelIN5flash11enable_sm90INS1_16FlashAttnFwdSm90INS1_25CollectiveMainloopFwdSm90ILi2EN4cute5tupleIJNS5_1CILi1EEES8_S8_EEENS6_IJNS7_ILi128EEESA_NS7_ILi256EEEEEELi256ENS_12float_e4m3_tEfNS_4arch4Sm90ELb0ELb0ELb0ELb1ELb1ELb0ELb0ELb1ELb0ELb1ELb0ELb0EEENS1_21CollectiveEpilogueFwdINS6_IJSA_SB_SA_EEES9_NS_10bfloat16_tESF_Li256ELb1ELb1ELb0ELb1EEENS1_36VarlenDynamicPersistentTileSchedulerILi128ELi128ELi256ELi128ELb0ELb1ELb1ELb0ELb1ELb1EEEEEEEEEvNT_6ParamsE)
	.align		4
        /*0014*/ 	.word	index@(__assertfail)
	.align		4
        /*0018*/ 	.word	index@(_ZN7cutlass13device_kernelIN5flash11enable_sm90INS1_16FlashAttnFwdSm90INS1_25CollectiveMainloopFwdSm90ILi2EN4cute5tupleIJNS5_1CILi1EEES8_S8_EEENS6_IJNS7_ILi128EEESA_NS7_ILi256EEEEEELi256ENS_12float_e4m3_tEfNS_4arch4Sm90ELb0ELb0ELb0ELb1ELb1ELb1ELb0ELb1ELb0ELb1ELb0ELb0EEENS1_21CollectiveEpilogueFwdINS6_IJSA_SB_SA_EEES9_NS_10bfloat16_tESF_Li256ELb1ELb1ELb0ELb1EEENS1_36VarlenDynamicPersistentTileSchedulerILi128ELi128ELi256ELi128ELb0ELb1ELb1ELb0ELb1ELb1EEEEEEEEEvNT_6ParamsE)
	.align		4
        /*001c*/ 	.word	index@(__assertfail)
	.align		4
        /*0020*/ 	.word	index@(_ZN7cutlass13device_kernelIN5flash11enable_sm90INS1_16FlashAttnFwdSm90INS1_25CollectiveMainloopFwdSm90ILi2EN4cute5tupleIJNS5_1CILi1EEES8_S8_EEENS6_IJNS7_ILi128EEENS7_ILi64EEENS7_ILi256EEEEEELi256ENS_12float_e4m3_tEfNS_4arch4Sm90ELb0ELb1ELb0ELb0ELb1ELb0ELb0ELb1ELb0ELb1ELb0ELb0EEENS1_21CollectiveEpilogueFwdINS6_IJSA_SC_SB_EEES9_NS_10bfloat16_tESG_Li256ELb0ELb1ELb0ELb1EEENS1_30DynamicPersistentTileSchedulerILi256ELi128ELb0ELb1ELb1EEEEEEEEEvNT_6ParamsE)
	.align		4
        /*0024*/ 	.word	index@(__assertfail)
	.align		4
        /*0028*/ 	.word	index@(_ZN7cutlass13device_kernelIN5flash11enable_sm90INS1_16FlashAttnFwdSm90INS1_25CollectiveMainloopFwdSm90ILi2EN4cute5tupleIJNS5_1CILi1EEES8_S8_EEENS6_IJNS7_ILi128EEENS7_ILi64EEENS7_ILi256EEEEEELi256ENS_12float_e4m3_tEfNS_4arch4Sm90ELb0ELb1ELb0ELb1ELb1ELb0ELb0ELb1ELb0ELb1ELb0ELb0EEENS1_21CollectiveEpilogueFwdINS6_IJSA_SC_SB_EEES9_NS_10bfloat16_tESG_Li256ELb1ELb1ELb0ELb1EEENS1_36VarlenDynamicPersistentTileSchedulerILi128ELi64ELi256ELi128ELb0ELb1ELb1ELb1ELb0ELb1EEEEEEEEEvNT_6ParamsE)
	.align		4
        /*002c*/ 	.word	index@(__assertfail)
	.align		4
        /*0030*/ 	.word	index@(_ZN7cutlass13device_kernelIN5flash11enable_sm90INS1_16FlashAttnFwdSm90INS1_25CollectiveMainloopFwdSm90ILi2EN4cute5tupleIJNS5_1CILi1EEES8_S8_EEENS6_IJNS7_ILi128EEENS7_ILi64EEENS7_ILi256EEEEEELi256ENS_12float_e4m3_tEfNS_4arch4Sm90ELb0ELb1ELb0ELb1ELb1ELb1ELb0ELb1ELb0ELb1ELb0ELb0EEENS1_21CollectiveEpilogueFwdINS6_IJSA_SC_SB_EEES9_NS_10bfloat16_tESG_Li256ELb1ELb1ELb0ELb1EEENS1_36VarlenDynamicPersistentTileSchedulerILi128ELi64ELi256ELi128ELb0ELb1ELb1ELb1ELb0ELb1EEEEEEEEEvNT_6ParamsE)
	.align		4
        /*0034*/ 	.word	index@(__assertfail)
	.align		4
        /*0038*/ 	.word	index@(_ZN7cutlass13device_kernelIN5flash11enable_sm90INS1_16FlashAttnFwdSm90INS1_25CollectiveMainloopFwdSm90ILi2EN4cute5tupleIJNS5_1CILi1EEES8_S8_EEENS6_IJNS7_ILi128EEESA_NS7_ILi256EEEEEELi256ENS_12float_e4m3_tEfNS_4arch4Sm90ELb1ELb0ELb0ELb0ELb1ELb0ELb0ELb1ELb0ELb1ELb0ELb0EEENS1_21CollectiveEpilogueFwdINS6_IJSA_SB_SA_EEES9_NS_10bfloat16_tESF_Li256ELb0ELb1ELb0ELb1EEENS1_30DynamicPersistentTileSchedulerILi256ELi128ELb0ELb1ELb1EEEEEEEEEvNT_6ParamsE)
	.align		4
        /*003c*/ 	.word	index@(__assertfail)
	.align		4
        /*0040*/ 	.word	index@(_ZN7cutlass13device_kernelIN5flash11enable_sm90INS1_16FlashAttnFwdSm90INS1_25CollectiveMainloopFwdSm90ILi2EN4cute5tupleIJNS5_1CILi1EEES8_S8_EEENS6_IJNS7_ILi128EEESA_NS7_ILi256EEEEEELi256ENS_12float_e4m3_tEfNS_4arch4Sm90ELb1ELb0ELb0ELb1ELb1ELb0ELb0ELb1ELb0ELb1ELb0ELb0EEENS1_21CollectiveEpilogueFwdINS6_IJSA_SB_SA_EEES9_NS_10bfloat16_tESF_Li256ELb1ELb1ELb0ELb1EEENS1_36VarlenDynamicPersistentTileSchedulerILi128ELi128ELi256ELi128ELb0ELb1ELb1ELb1ELb1ELb1EEEEEEEEEvNT_6ParamsE)
	.align		4
        /*0044*/ 	.word	index@(__assertfail)
	.align		4
        /*0048*/ 	.word	index@(_ZN7cutlass13device_kernelIN5flash11enable_sm90INS1_16FlashAttnFwdSm90INS1_25CollectiveMainloopFwdSm90ILi2EN4cute5tupleIJNS5_1CILi1EEES8_S8_EEENS6_IJNS7_ILi128EEESA_NS7_ILi256EEEEEELi256ENS_12float_e4m3_tEfNS_4arch4Sm90ELb1ELb0ELb0ELb1ELb1ELb1ELb0ELb1ELb0ELb1ELb0ELb0EEENS1_21CollectiveEpilogueFwdINS6_IJSA_SB_SA_EEES9_NS_10bfloat16_tESF_Li256ELb1ELb1ELb0ELb1EEENS1_36VarlenDynamicPersistentTileSchedulerILi128ELi128ELi256ELi128ELb0ELb1ELb1ELb1ELb1ELb1EEEEEEEEEvNT_6ParamsE)
	.align		4
        /*004c*/ 	.word	index@(__assertfail)
	.align		4
        /*0050*/ 	.word	0x00000000
	.align		4
        /*0054*/ 	.word	0xfffffffe
	.align		4
        /*0058*/ 	.word	0x00000000
	.align		4
        /*005c*/ 	.word	0xfffffffd
	.align		4
        /*0060*/ 	.word	0x00000000
	.align		4
        /*0064*/ 	.word	0xfffffffc


//--------------------- .nv.constant4             --------------------------
	.section	.nv.constant4,"a",@progbits
	.align	8
	.align		8
.nv.constant4:
        /*0000*/ 	.dword	__assertfail
	.align		8
        /*0008*/ 	.dword	__unnamed_1
	.align		8
        /*0010*/ 	.dword	__unnamed_2
	.align		8
        /*0018*/ 	.dword	__unnamed_3
	.align		8
        /*0020*/ 	.dword	__unnamed_4
	.align		8
        /*0028*/ 	.dword	__unnamed_5
	.align		8
        /*0030*/ 	.dword	__unnamed_6
	.align		8
        /*0038*/ 	.dword	_ZZN5flash28permute_output_fp8_VcolmajorIN4cute6TensorINS1_11ArrayEngineIN7cutlass10bfloat16_tELm128EEENS1_6LayoutINS1_5tupleIJNS8_IJNS1_1CILi2EEESA_NS9_ILi32EEEEEENS9_ILi1EEESD_EEENS8_IJNS8_IJSD_SA_NS9_ILi4EEEEEENS9_ILi0EEESH_EEEEEEEEEvRT_E9upper_map
	.align		8
        /*0040*/ 	.dword	__unnamed_7
	.align		8
        /*0048*/ 	.dword	__unnamed_8
	.align		8
        /*0050*/ 	.dword	__unnamed_9
	.align		8
        /*0058*/ 	.dword	__unnamed_10
	.align		8
        /*0060*/ 	.dword	__unnamed_11
	.align		8
        /*0068*/ 	.dword	_ZN72_INTERNAL_e4795dcf_36_flash_fwd_hdim256_e4m3_paged_sm90_cu_61719c98_48074cuda3std3__45__cpo5beginE
	.align		8
        /*0070*/ 	.dword	_ZN72_INTERNAL_e4795dcf_36_flash_fwd_hdim256_e4m3_paged_sm90_cu_61719c98_48074cuda3std3__45__cpo3endE
	.align		8
        /*0078*/ 	.dword	_ZN72_INTERNAL_e4795dcf_36_flash_fwd_hdim256_e4m3_paged_sm90_cu_61719c98_48074cuda3std3__45__cpo6cbeginE
	.align		8
        /*0080*/ 	.dword	_ZN72_INTERNAL_e4795dcf_36_flash_fwd_hdim256_e4m3_paged_sm90_cu_61719c98_48074cuda3std3__45__cpo4cendE
	.align		8
        /*0088*/ 	.dword	_ZN72_INTERNAL_e4795dcf_36_flash_fwd_hdim256_e4m3_paged_sm90_cu_61719c98_48074cuda3std3__474_GLOBAL__N__e4795dcf_36_flash_fwd_hdim256_e4m3_paged_sm90_cu_61719c98_48076ignoreE
	.align		8
        /*0090*/ 	.dword	_ZN72_INTERNAL_e4795dcf_36_flash_fwd_hdim256_e4m3_paged_sm90_cu_61719c98_48074cuda3std3__419piecewise_constructE
	.align		8
        /*0098*/ 	.dword	_ZN72_INTERNAL_e4795dcf_36_flash_fwd_hdim256_e4m3_paged_sm90_cu_61719c98_48074cuda3std3__48in_placeE
	.align		8
        /*00a0*/ 	.dword	_ZN72_INTERNAL_e4795dcf_36_flash_fwd_hdim256_e4m3_paged_sm90_cu_61719c98_48074cuda3std6ranges3__45__cpo4swapE
	.align		8
        /*00a8*/ 	.dword	_ZN72_INTERNAL_e4795dcf_36_flash_fwd_hdim256_e4m3_paged_sm90_cu_61719c98_48074cuda3std6ranges3__45__cpo9iter_moveE
	.align		8
        /*00b0*/ 	.dword	_ZN72_INTERNAL_e4795dcf_36_flash_fwd_hdim256_e4m3_paged_sm90_cu_61719c98_48074cute7productE
	.align		8
        /*00b8*/ 	.dword	_ZN72_INTERNAL_e4795dcf_36_flash_fwd_hdim256_e4m3_paged_sm90_cu_61719c98_48074cute1_E
	.align		8
        /*00c0*/ 	.dword	$str$23
	.align		8
        /*00c8*/ 	.dword	$str$24


//--------------------- .text._ZN7cutlass13device_kernelIN5flash11enable_sm90INS1_16FlashAttnFwdSm90INS1_25CollectiveMainloopFwdSm90ILi2EN4cute5tupleIJNS5_1CILi1EEES8_S8_EEENS6_IJNS7_ILi128EEESA_NS7_ILi256EEEEEELi256ENS_12float_e4m3_tEfNS_4arch4Sm90ELb0ELb0ELb0ELb0ELb1ELb0ELb0ELb1ELb0ELb1ELb0ELb0EEENS1_21CollectiveEpilogueFwdINS6_IJSA_SB_SA_EEES9_NS_10bfloat16_tESF_Li256ELb0ELb1ELb0ELb1EEENS1_29StaticPersistentTileSchedulerILb0EEEEEEEEEvNT_6ParamsE --------------------------
	.section	.text._ZN7cutlass13device_kernelIN5flash11enable_sm90INS1_16FlashAttnFwdSm90INS1_25CollectiveMainloopFwdSm90ILi2EN4cute5tupleIJNS5_1CILi1EEES8_S8_EEENS6_IJNS7_ILi128EEESA_NS7_ILi256EEEEEELi256ENS_12float_e4m3_tEfNS_4arch4Sm90ELb0ELb0ELb0ELb0ELb1ELb0ELb0ELb1ELb0ELb1ELb0ELb0EEENS1_21CollectiveEpilogueFwdINS6_IJSA_SB_SA_EEES9_NS_10bfloat16_tESF_Li256ELb0ELb1ELb0ELb1EEENS1_29StaticPersistentTileSchedulerILb0EEEEEEEEEvNT_6ParamsE,"ax",@progbits
	.align	128
.text._ZN7cutlass13device_kernelIN5flash11enable_sm90INS1_16FlashAttnFwdSm90INS1_25CollectiveMainloopFwdSm90ILi2EN4cute5tupleIJNS5_1CILi1EEES8_S8_EEENS6_IJNS7_ILi128EEESA_NS7_ILi256EEEEEELi256ENS_12float_e4m3_tEfNS_4arch4Sm90ELb0ELb0ELb0ELb0ELb1ELb0ELb0ELb1ELb0ELb1ELb0ELb0EEENS1_21CollectiveEpilogueFwdINS6_IJSA_SB_SA_EEES9_NS_10bfloat16_tESF_Li256ELb0ELb1ELb0ELb1EEENS1_29StaticPersistentTileSchedulerILb0EEEEEEEEEvNT_6ParamsE:
        .type           _ZN7cutlass13device_kernelIN5flash11enable_sm90INS1_16FlashAttnFwdSm90INS1_25CollectiveMainloopFwdSm90ILi2EN4cute5tupleIJNS5_1CILi1EEES8_S8_EEENS6_IJNS7_ILi128EEESA_NS7_ILi256EEEEEELi256ENS_12float_e4m3_tEfNS_4arch4Sm90ELb0ELb0ELb0ELb0ELb1ELb0ELb0ELb1ELb0ELb1ELb0ELb0EEENS1_21CollectiveEpilogueFwdINS6_IJSA_SB_SA_EEES9_NS_10bfloat16_tESF_Li256ELb0ELb1ELb0ELb1EEENS1_29StaticPersistentTileSchedulerILb0EEEEEEEEEvNT_6ParamsE,@function
        .size           _ZN7cutlass13device_kernelIN5flash11enable_sm90INS1_16FlashAttnFwdSm90INS1_25CollectiveMainloopFwdSm90ILi2EN4cute5tupleIJNS5_1CILi1EEES8_S8_EEENS6_IJNS7_ILi128EEESA_NS7_ILi256EEEEEELi256ENS_12float_e4m3_tEfNS_4arch4Sm90ELb0ELb0ELb0ELb0ELb1ELb0ELb0ELb1ELb0ELb1ELb0ELb0EEENS1_21CollectiveEpilogueFwdINS6_IJSA_SB_SA_EEES9_NS_10bfloat16_tESF_Li256ELb0ELb1ELb0ELb1EEENS1_29StaticPersistentTileSchedulerILb0EEEEEEEEEvNT_6ParamsE,(.L_x_3630 - _ZN7cutlass13device_kernelIN5flash11enable_sm90INS1_16FlashAttnFwdSm90INS1_25CollectiveMainloopFwdSm90ILi2EN4cute5tupleIJNS5_1CILi1EEES8_S8_EEENS6_IJNS7_ILi128EEESA_NS7_ILi256EEEEEELi256ENS_12float_e4m3_tEfNS_4arch4Sm90ELb0ELb0ELb0ELb0ELb1ELb0ELb0ELb1ELb0ELb1ELb0ELb0EEENS1_21CollectiveEpilogueFwdINS6_IJSA_SB_SA_EEES9_NS_10bfloat16_tESF_Li256ELb0ELb1ELb0ELb1EEENS1_29StaticPersistentTileSchedulerILb0EEEEEEEEEvNT_6ParamsE)
        .other          _ZN7cutlass13device_kernelIN5flash11enable_sm90INS1_16FlashAttnFwdSm90INS1_25CollectiveMainloopFwdSm90ILi2EN4cute5tupleIJNS5_1CILi1EEES8_S8_EEENS6_IJNS7_ILi128EEESA_NS7_ILi256EEEEEELi256ENS_12float_e4m3_tEfNS_4arch4Sm90ELb0ELb0ELb0ELb0ELb1ELb0ELb0ELb1ELb0ELb1ELb0ELb0EEENS1_21CollectiveEpilogueFwdINS6_IJSA_SB_SA_EEES9_NS_10bfloat16_tESF_Li256ELb0ELb1ELb0ELb1EEENS1_29StaticPersistentTileSchedulerILb0EEEEEEEEEvNT_6ParamsE,@"STO_CUDA_ENTRY STV_DEFAULT"
_ZN7cutlass13device_kernelIN5flash11enable_sm90INS1_16FlashAttnFwdSm90INS1_25CollectiveMainloopFwdSm90ILi2EN4cute5tupleIJNS5_1CILi1EEES8_S8_EEENS6_IJNS7_ILi128EEESA_NS7_ILi256EEEEEELi256ENS_12float_e4m3_tEfNS_4arch4Sm90ELb0ELb0ELb0ELb0ELb1ELb0ELb0ELb1ELb0ELb1ELb0ELb0EEENS1_21CollectiveEpilogueFwdINS6_IJSA_SB_SA_EEES9_NS_10bfloat16_tESF_Li256ELb0ELb1ELb0ELb1EEENS1_29StaticPersistentTileSchedulerILb0EEEEEEEEEvNT_6ParamsE:
[----:B------:R-:W0:Y:S02]  /*0000*/  LDC R1, c[0x0][0x28] ;  /* 0x00000a00ff017b82 */ /* 0x000e240000000800 */
[----:B0-----:R-:W-:Y:S01]  /*0010*/  VIADD R1, R1, 0xffffffe0 ;  /* 0xffffffe001017836 */ /* 0x001fe20000000000 */
[----:B------:R-:W0:Y:S01]  /*0020*/  S2R R3, SR_TID.X ;  /* 0x0000000000037919 */ /* 0x000e220000002100 */
[----:B------:R-:W-:Y:S01]  /*0030*/  ELECT P0, URZ, PT ;  /* 0x00000000003f782f */ /* 0x000fe20003800000 */
[----:B------:R-:W-:Y:S01]  /*0040*/  UMOV UR4, 0x80 ;  /* 0x0000008000047882 */ /* 0x000fe20000000000 */
[----:B------:R-:W-:Y:S01]  /*0050*/  UMOV UR7, 0x100 ;  /* 0x0000010000077882 */ /* 0x000fe20000000000 */
[--C-:B0-----:R-:W-:Y:S02]  /*0060*/  SHF.R.U32.HI R0, RZ, 0x5, R3.reuse ;  /* 0x00000005ff007819 */ /* 0x101fe40000011603 */
[----:B------:R-:W-:-:S03]  /*0070*/  SHF.R.U32.HI R3, RZ, 0x7, R3 ;  /* 0x00000007ff037819 */ /* 0x000fc60000011603 */
[----:B------:R-:W0:Y:S04]  /*0080*/  SHFL.IDX PT, R2, R0, RZ, 0x1f ;  /* 0x00001fff00027589 */ /* 0x000e2800000e0000 */
[----:B------:R-:W1:Y:S01]  /*0090*/  SHFL.IDX PT, R3, R3, RZ, 0x1f ;  /* 0x00001fff03037589 */ /* 0x000e6200000e0000 */
[C---:B0-----:R-:W-:Y:S02]  /*00a0*/  ISETP.NE.OR P0, PT, R2.reuse, RZ, !P0 ;  /* 0x000000ff0200720c */ /* 0x041fe40004705670 */
[----:B------:R-:W-:-:S11]  /*00b0*/  ISETP.NE.AND P1, PT, R2, RZ, PT ;  /* 0x000000ff0200720c */ /* 0x000fd60003f25270 */
[----:B------:R-:W-:Y:S01]  /*00c0*/  VOTEU.ALL UP0, P0 ;  /* 0x00000000003f7886 */ /* 0x000fe20000000000 */
[----:B------:R-:W-:-:S04]  /*00d0*/  VOTEU.ALL UP1, P0 ;  /* 0x00000000003f7886 */ /* 0x000fc80000020000 */
[----:B------:R-:W0:Y:S01]  /*00e0*/  @!UP0 S2UR UR8, SR_CgaCtaId ;  /* 0x00000000000889c3 */ /* 0x000e220000008800 */
[----:B------:R-:W-:Y:S01]  /*00f0*/  @!UP0 UMOV UR6, 0x400 ;  /* 0x0000040000068882 */ /* 0x000fe20000000000 */
[----:B------:R-:W-:-:S04]  /*0100*/  @!UP0 UIADD3 UR4, -UR4, 0x100000, URZ ;  /* 0x0010000004048890 */ /* 0x000fc8000fffe13f */
[----:B------:R-:W-:Y:S02]  /*0110*/  @!UP0 USHF.L.U32 UR5, UR4, 0xb, URZ ;  /* 0x0000000b04058899 */ /* 0x000fe4000800063f */
[----:B------:R-:W-:Y:S02]  /*0120*/  @!UP0 USHF.L.U32 UR4, UR4, 0x1, URZ ;  /* 0x0000000104048899 */ /* 0x000fe4000800063f */
[----:B0-----:R-:W-:Y:S02]  /*0130*/  @!UP0 ULEA UR8, UR8, UR6, 0x18 ;  /* 0x0000000608088291 */ /* 0x001fe4000f8ec03f */
[----:B------:R-:W-:-:S04]  /*0140*/  @!UP0 UIADD3 UR6, -UR7, 0x100000, URZ ;  /* 0x0010000007068890 */ /* 0x000fc8000fffe13f */
[----:B------:R-:W-:Y:S02]  /*0150*/  @!UP0 USHF.L.U32 UR7, UR6, 0xb, URZ ;  /* 0x0000000b06078899 */ /* 0x000fe4000800063f */
[----:B------:R-:W-:Y:S01]  /*0160*/  @!UP0 USHF.L.U32 UR6, UR6, 0x1, URZ ;  /* 0x0000000106068899 */ /* 0x000fe2000800063f */
[----:B------:R-:W-:-:S05]  /*0170*/  VOTEU.ALL UP0, P0 ;  /* 0x00000000003f7886 */ /* 0x000fca0000000000 */
[----:B------:R0:W2:Y:S06]  /*0180*/  @!UP0 SYNCS.EXCH.64 URZ, [UR8+0x38800], UR4 ;  /* 0x03880004083f85b2 */ /* 0x0000ac0008000100 */
[----:B------:R0:W3:Y:S02]  /*0190*/  @!UP1 SYNCS.EXCH.64 URZ, [UR8+0x38820], UR6 ;  /* 0x03882006083f95b2 */ /* 0x0000e40008000100 */
[----:B01----:R-:W-:Y:S05]  /*01a0*/  @P1 BRA `(.L_x_0) ;  /* 0x0000000000481947 */ /* 0x003fea0003800000 */
[----:B------:R-:W0:Y:S01]  /*01b0*/  S2UR UR5, SR_CgaCtaId ;  /* 0x00000000000579c3 */ /* 0x000e220000008800 */
[----:B------:R-:W-:Y:S01]  /*01c0*/  UMOV UR4, 0x400 ;  /* 0x0000040000047882 */ /* 0x000fe20000000000 */
[----:B------:R-:W-:Y:S01]  /*01d0*/  UMOV UR6, 0x80 ;  /* 0x0000008000067882 */ /* 0x000fe20000000000 */
[----:B------:R-:W-:Y:S01]  /*01e0*/  UMOV UR7, 0x100 ;  /* 0x0000010000077882 */ /* 0x000fe20000000000 */
[----:B------:R-:W-:Y:S01]  /*01f0*/  ELECT P0, URZ, PT ;  /* 0x00000000003f782f */ /* 0x000fe20003800000 */
[----:B0-----:R-:W-:Y:S02]  /*0200*/  ULEA UR8, UR5, UR4, 0x18 ;  /* 0x0000000405087291 */ /* 0x001fe4000f8ec03f */
[----:B------:R-:W-:-:S04]  /*0210*/  UIADD3 UR4, -UR6, 0x100000, URZ ;  /* 0x0010000006047890 */ /* 0x000fc8000fffe13f */
[----:B------:R-:W-:Y:S02]  /*0220*/  USHF.L.U32 UR5, UR4, 0xb, URZ ;  /* 0x0000000b04057899 */ /* 0x000fe4000800063f */
[----:B------:R-:W-:Y:S02]  /*0230*/  USHF.L.U32 UR4, UR4, 0x1, URZ ;  /* 0x0000000104047899 */ /* 0x000fe4000800063f */
[----:B------:R-:W-:-:S04]  /*0240*/  UIADD3 UR6, -UR7, 0x100000, URZ ;  /* 0x0010000007067890 */ /* 0x000fc8000fffe13f */
[----:B------:R-:W-:Y:S02]  /*0250*/  USHF.L.U32 UR7, UR6, 0xb, URZ ;  /* 0x0000000b06077899 */ /* 0x000fe4000800063f */
[----:B------:R-:W-:Y:S01]  /*0260*/  USHF.L.U32 UR6, UR6, 0x1, URZ ;  /* 0x0000000106067899 */ /* 0x000fe2000800063f */
[----:B------:R-:W0:Y:S03]  /*0270*/  FENCE.VIEW.ASYNC.S ;  /* 0x00000000000073c6 */ /* 0x000e260000000000 */
[----:B0-----:R0:W1:Y:S08]  /*0280*/  SYNCS.EXCH.64 URZ, [UR8+0x38830], UR4 ;  /* 0x03883004083f75b2 */ /* 0x0010700008000100 */
[----:B------:R0:W4:Y:S01]  /*0290*/  SYNCS.EXCH.64 URZ, [UR8+0x38840], UR6 ;  /* 0x03884006083f75b2 */ /* 0x0001220008000100 */
[----:B------:R0:W0:Y:S01]  /*02a0*/  SYNCS.EXCH.64 URZ, [UR8+0x38838], UR4 ;  /* 0x03883804083f75b2 */ /* 0x0000220008000100 */
[----:B------:R0:W0:Y:S01]  /*02b0*/  SYNCS.EXCH.64 URZ, [UR8+0x38848], UR6 ;  /* 0x03884806083f75b2 */ /* 0x0000220008000100 */
[----:B------:R-:W-:Y:S01]  /*02c0*/  NOP ;  /* 0x0000000000007918 */ /* 0x000fe20000000000 */
.L_x_0:
[----:B------:R-:W5:Y:S01]  /*02d0*/  SHFL.IDX PT, R2, R0, RZ, 0x1f ;  /* 0x00001fff00027589 */ /* 0x000f6200000e0000 */
[----:B------:R-:W-:Y:S01]  /*02e0*/  NOP ;  /* 0x0000000000007918 */ /* 0x000fe20000000000 */
[----:B-----5:R-:W-:-:S13]  /*02f0*/  ISETP.NE.AND P0, PT, R2, RZ, PT ;  /* 0x000000ff0200720c */ /* 0x020fda0003f05270 */
[----:B------:R-:W-:Y:S05]  /*0300*/  @P0 BRA `(.L_x_1) ;  /* 0x0000000000480947 */ /* 0x000fea0003800000 */
[----:B0-----:R-:W0:Y:S01]  /*0310*/  S2UR UR5, SR_CgaCtaId ;  /* 0x00000000000579c3 */ /* 0x001e220000008800 */
        /* <DEDUP_REMOVED lines=12> */
[----:B0-----:R0:W0:Y:S08]  /*03e0*/  SYNCS.EXCH.64 URZ, [UR8+0x38850], UR4 ;  /* 0x03885004083f75b2 */ /* 0x0010300008000100 */
[----:B------:R0:W0:Y:S01]  /*03f0*/  SYNCS.EXCH.64 URZ, [UR8+0x38860], UR6 ;  /* 0x03886006083f75b2 */ /* 0x0000220008000100 */
[----:B------:R0:W0:Y:S01]  /*0400*/  SYNCS.EXCH.64 URZ, [UR8+0x38858], UR4 ;  /* 0x03885804083f75b2 */ /* 0x0000220008000100 */
[----:B------:R0:W0:Y:S01]  /*0410*/  SYNCS.EXCH.64 URZ, [UR8+0x38868], UR6 ;  /* 0x03886806083f75b2 */ /* 0x0000220008000100 */
[----:B------:R-:W-:Y:S01]  /*0420*/  NOP ;  /* 0x0000000000007918 */ /* 0x000fe20000000000 */
.L_x_1:
[----:B------:R-:W5:Y:S01]  /*0430*/  SHFL.IDX PT, R2, R0, RZ, 0x1f ;  /* 0x00001fff00027589 */ /* 0x000f6200000e0000 */
[----:B------:R-:W-:Y:S01]  /*0440*/  NOP ;  /* 0x0000000000007918 */ /* 0x000fe20000000000 */
[----:B-----5:R-:W-:-:S13]  /*0450*/  ISETP.NE.AND P0, PT, R2, RZ, PT ;  /* 0x000000ff0200720c */ /* 0x020fda0003f05270 */
[----:B------:R-:W-:Y:S05]  /*0460*/  @P0 BRA `(.L_x_2) ;  /* 0x0000000000380947 */ /* 0x000fea0003800000 */
[----:B0-----:R-:W0:Y:S01]  /*0470*/  S2UR UR5, SR_CgaCtaId ;  /* 0x00000000000579c3 */ /* 0x001e220000008800 */
[----:B------:R-:W-:Y:S01]  /*0480*/  UMOV UR4, 0x400 ;  /* 0x0000040000047882 */ /* 0x000fe20000000000 */
[----:B------:R-:W-:Y:S01]  /*0490*/  UMOV UR7, 0x80 ;  /* 0x0000008000077882 */ /* 0x000fe20000000000 */
[----:B------:R-:W-:Y:S01]  /*04a0*/  ELECT P0, URZ, PT ;  /* 0x00000000003f782f */ /* 0x000fe20003800000 */
[----:B0-----:R-:W-:Y:S02]  /*04b0*/  ULEA UR6, UR5, UR4, 0x18 ;  /* 0x0000000405067291 */ /* 0x001fe4000f8ec03f */
[----:B------:R-:W-:-:S04]  /*04c0*/  UIADD3 UR4, -UR7, 0x100000, URZ ;  /* 0x0010000007047890 */ /* 0x000fc8000fffe13f */
[----:B------:R-:W-:Y:S02]  /*04d0*/  USHF.L.U32 UR5, UR4, 0xb, URZ ;  /* 0x0000000b04057899 */ /* 0x000fe4000800063f */
[----:B------:R-:W-:Y:S01]  /*04e0*/  USHF.L.U32 UR4, UR4, 0x1, URZ ;  /* 0x0000000104047899 */ /* 0x000fe2000800063f */
[----:B------:R-:W0:Y:S11]  /*04f0*/  FENCE.VIEW.ASYNC.S ;  /* 0x00000000000073c6 */ /* 0x000e360000000000 */
[----:B0-----:R0:W0:Y:S01]  /*0500*/  SYNCS.EXCH.64 URZ, [UR6+0x38870], UR4 ;  /* 0x03887004063f75b2 */ /* 0x0010220008000100 */
[----:B------:R0:W0:Y:S01]  /*0510*/  SYNCS.EXCH.64 URZ, [UR6+0x38880], UR4 ;  /* 0x03888004063f75b2 */ /* 0x0000220008000100 */
[----:B------:R0:W0:Y:S01]  /*0520*/  SYNCS.EXCH.64 URZ, [UR6+0x38878], UR4 ;  /* 0x03887804063f75b2 */ /* 0x0000220008000100 */
[----:B------:R0:W0:Y:S01]  /*0530*/  SYNCS.EXCH.64 URZ, [UR6+0x38888], UR4 ;  /* 0x03888804063f75b2 */ /* 0x0000220008000100 */
[----:B------:R-:W-:Y:S01]  /*0540*/  NOP ;  /* 0x0000000000007918 */ /* 0x000fe20000000000 */
.L_x_2:
        /* <DEDUP_REMOVED lines=22> */
.L_x_3:
[----:B------:R-:W5:Y:S01]  /*06b0*/  SHFL.IDX PT, R2, R0, RZ, 0x1f ;  /* 0x00001fff00027589 */ /* 0x000f6200000e0000 */
[----:B------:R-:W0:Y:S01]  /*06c0*/  S2UR UR45, SR_CgaCtaId ;  /* 0x00000000002d79c3 */ /* 0x000e220000008800 */
[----:B------:R-:W-:Y:S01]  /*06d0*/  R2UR UR9, R3 ;  /* 0x00000000030972ca */ /* 0x000fe200000e0000 */
[----:B------:R-:W-:Y:S01]  /*06e0*/  NOP ;  /* 0x0000000000007918 */ /* 0x000fe20000000000 */
[----:B-----5:R-:W-:-:S13]  /*06f0*/  ISETP.NE.AND P0, PT, R2, RZ, PT ;  /* 0x000000ff0200720c */ /* 0x020fda0003f05270 */
[----:B0-----:R-:W-:Y:S05]  /*0700*/  @P0 BRA `(.L_x_4) ;  /* 0x0000000000480947 */ /* 0x001fea0003800000 */
        /* <DEDUP_REMOVED lines=18> */
.L_x_4:
[----:B------:R-:W-:Y:S01]  /*0830*/  UISETP.NE.AND UP0, UPT, UR9, URZ, UPT ;  /* 0x0000003f0900728c */ /* 0x000fe2000bf05270 */
[----:B------:R-:W-:Y:S01]  /*0840*/  NOP ;  /* 0x0000000000007918 */ /* 0x000fe20000000000 */
[----:B------:R-:W-:Y:S01]  /*0850*/  UMOV UR37, 0x1 ;  /* 0x0000000100257882 */ /* 0x000fe20000000000 */
[----:B------:R-:W-:Y:S01]  /*0860*/  ULDC.64 UR50, c[0x0][0x208] ;  /* 0x0000820000327ab9 */ /* 0x000fe20000000a00 */
[----:B------:R-:W-:Y:S01]  /*0870*/  USEL UR37, UR37, 0x2, !UP0 ;  /* 0x0000000225257887 */ /* 0x000fe2000c000000 */
[----:B01234-:R-:W-:Y:S01]  /*0880*/  BAR.SYNC.DEFER_BLOCKING 0x0 ;  /* 0x0000000000007b1d */ /* 0x01ffe20000010000 */
[----:B------:R-:W-:-:S13]  /*0890*/  PLOP3.LUT P0, PT, PT, PT, UP0, 0x80, 0x0 ;  /* 0x000000000000781c */ /* 0x000fda0003f0f008 */
[----:B------:R-:W-:Y:S05]  /*08a0*/  @!P0 BRA `(.L_x_5) ;  /* 0x0000008400a48947 */ /* 0x000fea0003800000 */
.L_x_6:
[----:B------:R-:W-:-:S08]  /*08b0*/  NOP ;  /* 0x0000000000007918 */ /* 0x000fd00000000000 */
[----:B------:R-:W0:Y:S02]  /*08c0*/  USETMAXREG.TRY_ALLOC.CTAPOOL UP0, 0xe8 ;  /* 0x000000e8000079c8 */ /* 0x000e240008000600 */
[----:B0-----:R-:W-:-:S13]  /*08d0*/  PLOP3.LUT P0, PT, PT, PT, UP0, 0x80, 0x0 ;  /* 0x000000000000781c */ /* 0x001fda0003f0f008 */
[----:B------:R-:W-:Y:S05]  /*08e0*/  @!P0 BRA `(.L_x_6) ;  /* 0xfffffffc00f08947 */ /* 0x000fea000383ffff */
[----:B------:R-:W0:Y:S01]  /*08f0*/  S2R R0, SR_TID.X ;  /* 0x0000000000007919 */ /* 0x000e220000002100 */
[----:B------:R-:W1:Y:S08]  /*0900*/  S2UR UR41, SR_CTAID.X ;  /* 0x00000000002979c3 */ /* 0x000e700000002500 */
[----:B------:R-:W-:Y:S06]  /*0910*/  BAR.ARV 0x8, 0x180 ;  /* 0x0206000000007b1d */ /* 0x000fec0000002000 */
[----:B0-----:R-:W-:-:S04]  /*0920*/  SHF.R.U32.HI R0, RZ, 0x7, R0 ;  /* 0x00000007ff007819 */ /* 0x001fc80000011600 */
[----:B------:R-:W-:Y:S02]  /*0930*/  ISETP.NE.AND P0, PT, R0, 0x1, PT ;  /* 0x000000010000780c */ /* 0x000fe40003f05270 */
[----:B------:R-:W1:Y:S11]  /*0940*/  LDC R0, c[0x0][0xc34] ;  /* 0x00030d00ff007b82 */ /* 0x000e760000000800 */
[----:B------:R-:W-:Y:S06]  /*0950*/  @!P0 BAR.ARV 0x9, 0x100 ;  /* 0x0244000000008b1d */ /* 0x000fec0000002000 */
[----:B-1----:R-:W-:-:S13]  /*0960*/  ISETP.LE.AND P0, PT, R0, UR41, PT ;  /* 0x0000002900007c0c */ /* 0x002fda000bf03270 */
[----:B------:R-:W-:Y:S05]  /*0970*/  @P0 EXIT ;  /* 0x000000000000094d */ /* 0x000fea0003800000 */
[----:B------:R-:W0:Y:S01]  /*0980*/  S2R R2, SR_TID.X ;  /* 0x0000000000027919 */ /* 0x000e220000002100 */
[----:B------:R-:W-:Y:S01]  /*0990*/  ULOP3.LUT UR44, UR37, 0x1, URZ, 0xfc, !UPT ;  /* 0x00000001252c7892 */ /* 0x000fe2000f8efc3f */
[----:B------:R-:W-:Y:S01]  /*09a0*/  UMOV UR43, URZ ;  /* 0x0000003f002b7c82 */ /* 0x000fe20008000000 */
[----:B------:R-:W-:Y:S01]  /*09b0*/  UMOV UR42, URZ ;  /* 0x0000003f002a7c82 */ /* 0x000fe20008000000 */
[----:B------:R-:W-:Y:S01]  /*09c0*/  UMOV UR36, URZ ;  /* 0x0000003f00247c82 */ /* 0x000fe20008000000 */
[----:B0-----:R-:W-:-:S05]  /*09d0*/  VIADD R19, R2, 0xffffff80 ;  /* 0xffffff8002137836 */ /* 0x001fca0000000000 */
[----:B------:R-:W-:-:S04]  /*09e0*/  SHF.R.S32.HI R0, RZ, 0x1f, R19 ;  /* 0x0000001fff007819 */ /* 0x000fc80000011413 */
[CC--:B------:R-:W-:Y:S02]  /*09f0*/  LEA.HI R3, R0.reuse, R19.reuse, RZ, 0x7 ;  /* 0x0000001300037211 */ /* 0x0c0fe400078f38ff */
[CC--:B------:R-:W-:Y:S02]  /*0a00*/  LEA.HI R4, R0.reuse, R19.reuse, RZ, 0x5 ;  /* 0x0000001300047211 */ /* 0x0c0fe400078f28ff */
[----:B------:R-:W-:Y:S02]  /*0a10*/  LOP3.LUT R2, R3, 0xffffff80, RZ, 0xc0, !PT ;  /* 0xffffff8003027812 */ /* 0x000fe400078ec0ff */
[-C--:B------:R-:W-:Y:S01]  /*0a20*/  LEA.HI R22, R0, R19.reuse, RZ, 0x3 ;  /* 0x0000001300167211 */ /* 0x080fe200078f18ff */
[----:B------:R-:W-:Y:S01]  /*0a30*/  IMAD.SHL.U32 R6, R4, 0x20, RZ ;  /* 0x0000002004067824 */ /* 0x000fe200078e00ff */
[----:B------:R-:W-:Y:S01]  /*0a40*/  SHF.R.S32.HI R216, RZ, 0x7, R3 ;  /* 0x00000007ffd87819 */ /* 0x000fe20000011403 */
[----:B------:R-:W-:Y:S01]  /*0a50*/  IMAD.IADD R23, R19, 0x1, -R2 ;  /* 0x0000000113177824 */ /* 0x000fe200078e0a02 */
[----:B------:R-:W-:-:S02]  /*0a60*/  LEA.HI R2, R0, R19, RZ, 0x4 ;  /* 0x0000001300027211 */ /* 0x000fc400078f20ff */
[----:B------:R-:W-:Y:S02]  /*0a70*/  LOP3.LUT R7, R6, 0xfffffc00, RZ, 0xc0, !PT ;  /* 0xfffffc0006077812 */ /* 0x000fe400078ec0ff */
[----:B------:R-:W-:Y:S02]  /*0a80*/  SHF.R.S32.HI R8, RZ, 0x1f, R23 ;  /* 0x0000001fff087819 */ /* 0x000fe40000011417 */
[----:B------:R-:W-:Y:S02]  /*0a90*/  LOP3.LUT R4, R2, 0x3fffff0, RZ, 0xc0, !PT ;  /* 0x03fffff002047812 */ /* 0x000fe400078ec0ff */
[----:B------:R-:W-:Y:S02]  /*0aa0*/  LEA.HI R9, R8, R23, RZ, 0x2 ;  /* 0x0000001708097211 */ /* 0x000fe400078f10ff */
[----:B------:R-:W-:Y:S01]  /*0ab0*/  SHF.R.S32.HI R5, RZ, 0x4, R2 ;  /* 0x00000004ff057819 */ /* 0x000fe20000011402 */
[----:B------:R-:W-:Y:S01]  /*0ac0*/  IMAD.IADD R4, R19, 0x1, -R4 ;  /* 0x0000000113047824 */ /* 0x000fe200078e0a04 */
[----:B------:R-:W-:-:S02]  /*0ad0*/  LEA.HI R6, R0, R19, RZ, 0x2 ;  /* 0x0000001300067211 */ /* 0x000fc400078f10ff */
[----:B------:R-:W-:Y:S01]  /*0ae0*/  SHF.R.S32.HI R10, RZ, 0x2, R9 ;  /* 0x00000002ff0a7819 */ /* 0x000fe20000011409 */
[----:B------:R-:W-:Y:S01]  /*0af0*/  IMAD R7, R4, 0x40, R7 ;  /* 0x0000004004077824 */ /* 0x000fe200078e0207 */
[----:B------:R-:W-:Y:S02]  /*0b00*/  SHF.R.S32.HI R11, RZ, 0x1f, R9 ;  /* 0x0000001fff0b7819 */ /* 0x000fe40000011409 */
[----:B------:R-:W-:Y:S02]  /*0b10*/  LEA.HI R2, R2, R5, RZ, 0x1 ;  /* 0x0000000502027211 */ /* 0x000fe400078f08ff */
[----:B------:R-:W-:Y:S02]  /*0b20*/  LOP3.LUT R6, R6, 0xfffffffc, RZ, 0xc0, !PT ;  /* 0xfffffffc06067812 */ /* 0x000fe400078ec0ff */
[----:B------:R-:W-:Y:S02]  /*0b30*/  LEA.HI R11, R11, R10, RZ, 0x3 ;  /* 0x0000000a0b0b7211 */ /* 0x000fe400078f18ff */
[----:B------:R-:W-:Y:S01]  /*0b40*/  LOP3.LUT R2, R2, 0x1ffffffe, RZ, 0xc0, !PT ;  /* 0x1ffffffe02027812 */ /* 0x000fe200078ec0ff */
[----:B------:R-:W-:Y:S01]  /*0b50*/  IMAD.IADD R6, R19, 0x1, -R6 ;  /* 0x0000000113067824 */ /* 0x000fe200078e0a06 */
[----:B------:R-:W-:-:S02]  /*0b60*/  LOP3.LUT R4, R22, 0xfffffff8, RZ, 0xc0, !PT ;  /* 0xfffffff816047812 */ /* 0x000fc400078ec0ff */
[----:B------:R-:W-:Y:S01]  /*0b70*/  LOP3.LUT R11, R11, 0xfffffff8, RZ, 0xc0, !PT ;  /* 0xfffffff80b0b7812 */ /* 0x000fe200078ec0ff */
[----:B------:R-:W-:Y:S01]  /*0b80*/  IMAD.IADD R2, R5, 0x1, -R2 ;  /* 0x0000000105027824 */ /* 0x000fe200078e0a02 */
[----:B------:R-:W-:Y:S01]  /*0b90*/  LEA.HI R8, R8, R23, RZ, 0x5 ;  /* 0x0000001708087211 */ /* 0x000fe200078f28ff */
[----:B------:R-:W-:Y:S01]  /*0ba0*/  IMAD.IADD R19, R19, 0x1, -R4 ;  /* 0x0000000113137824 */ /* 0x000fe200078e0a04 */
[----:B------:R-:W-:Y:S01]  /*0bb0*/  LEA.HI R3, R3, R216, RZ, 0x1 ;  /* 0x000000d803037211 */ /* 0x000fe200078f08ff */
[----:B------:R-:W-:Y:S01]  /*0bc0*/  IMAD.IADD R11, R10, 0x1, -R11 ;  /* 0x000000010a0b7824 */ /* 0x000fe200078e0a0b */
[----:B------:R-:W-:Y:S01]  /*0bd0*/  SHF.R.S32.HI R8, RZ, 0x5, R8 ;  /* 0x00000005ff087819 */ /* 0x000fe20000011408 */
[----:B------:R-:W-:Y:S01]  /*0be0*/  IMAD R220, R2, 0x8, R7 ;  /* 0x0000000802dc7824 */ /* 0x000fe200078e0207 */
[----:B------:R-:W-:Y:S01]  /*0bf0*/  LEA.HI R0, R6, R6, RZ, 0x1 ;  /* 0x0000000606007211 */ /* 0x000fe200078f08ff */
[----:B------:R-:W-:Y:S01]  /*0c00*/  IMAD.SHL.U32 R2, R19, 0x8, RZ ;  /* 0x0000000813027824 */ /* 0x000fe200078e00ff */
[----:B------:R-:W-:Y:S01]  /*0c10*/  LOP3.LUT R3, R3, 0x3fffffe, RZ, 0xc0, !PT ;  /* 0x03fffffe03037812 */ /* 0x000fe200078ec0ff */
[----:B------:R-:W-:Y:S01]  /*0c20*/  IMAD R8, R8, 0x10, R11 ;  /* 0x0000001008087824 */ /* 0x000fe200078e020b */
[----:B------:R-:W-:Y:S01]  /*0c30*/  LOP3.LUT R5, R0, 0x1ffffffe, RZ, 0xc0, !PT ;  /* 0x1ffffffe00057812 */ /* 0x000fe200078ec0ff */
[----:B------:R-:W-:Y:S01]  /*0c40*/  VIADD R18, R2, 0x40 ;  /* 0x0000004002127836 */ /* 0x000fe20000000000 */
[----:B------:R-:W-:Y:S01]  /*0c50*/  LOP3.LUT R218, R9, 0x7ffffffc, RZ, 0xc0, !PT ;  /* 0x7ffffffc09da7812 */ /* 0x000fe200078ec0ff */
[----:B------:R-:W-:Y:S01]  /*0c60*/  IMAD.IADD R3, R216, 0x1, -R3 ;  /* 0x00000001d8037824 */ /* 0x000fe200078e0a03 */
[----:B------:R-:W-:Y:S01]  /*0c70*/  SHF.R.S32.HI R22, RZ, 0x3, R22 ;  /* 0x00000003ff167819 */ /* 0x000fe20000011416 */
[C---:B------:R-:W-:Y:S01]  /*0c80*/  VIADD R17, R2.reuse, 0x80 ;  /* 0x0000008002117836 */ /* 0x040fe20000000000 */
[----:B------:R-:W-:Y:S01]  /*0c90*/  SHF.R.S32.HI R223, RZ, 0x1f, R18 ;  /* 0x0000001fffdf7819 */ /* 0x000fe20000011412 */
[----:B------:R-:W-:-:S02]  /*0ca0*/  VIADD R16, R2, 0xc0 ;  /* 0x000000c002107836 */ /* 0x000fc40000000000 */
[----:B------:R-:W-:Y:S01]  /*0cb0*/  IMAD.IADD R6, R6, 0x1, -R5 ;  /* 0x0000000106067824 */ /* 0x000fe200078e0a05 */
[----:B------:R-:W-:Y:S01]  /*0cc0*/  SHF.R.S32.HI R222, RZ, 0x1f, R17 ;  /* 0x0000001fffde7819 */ /* 0x000fe20000011411 */
[----:B------:R-:W-:Y:S01]  /*0cd0*/  IMAD R217, R3, 0x40, R8 ;  /* 0x0000004003d97824 */ /* 0x000fe200078e0208 */
[----:B------:R-:W-:Y:S01]  /*0ce0*/  SHF.R.S32.HI R221, RZ, 0x1f, R16 ;  /* 0x0000001fffdd7819 */ /* 0x000fe20000011410 */
[----:B------:R-:W-:Y:S02]  /*0cf0*/  IMAD.IADD R218, R23, 0x1, -R218 ;  /* 0x0000000117da7824 */ /* 0x000fe400078e0ada */
[----:B------:R-:W-:-:S07]  /*0d00*/  IMAD R219, R6, 0x8, R217 ;  /* 0x0000000806db7824 */ /* 0x000fce00078e02d9 */
.L_x_39:
[----:B------:R-:W-:Y:S01]  /*0d10*/  ULDC UR4, c[0x0][0xc38] ;  /* 0x00030e0000047ab9 */ /* 0x000fe20000000800 */
[----:B------:R-:W-:Y:S01]  /*0d20*/  ULDC UR15, c[0x0][0xc44] ;  /* 0x00031100000f7ab9 */ /* 0x000fe20000000800 */
[----:B------:R-:W-:Y:S01]  /*0d30*/  UISETP.NE.AND UP3, UPT, UR4, 0x1, UPT ;  /* 0x000000010400788c */ /* 0x000fe2000bf65270 */
[----:B0--3--:R-:W-:Y:S01]  /*0d40*/  IMAD.MOV.U32 R3, RZ, RZ, 0x3f800000 ;  /* 0x3f800000ff037424 */ /* 0x009fe200078e00ff */
[----:B------:R-:W-:Y:S01]  /*0d50*/  UISETP.NE.AND UP2, UPT, UR15, 0x1, UPT ;  /* 0x000000010f00788c */ /* 0x000fe2000bf45270 */
[----:B------:R-:W-:Y:S01]  /*0d60*/  IMAD.MOV.U32 R0, RZ, RZ, 0x3f800000 ;  /* 0x3f800000ff007424 */ /* 0x000fe200078e00ff */
[----:B------:R-:W-:Y:S01]  /*0d70*/  ULDC.64 UR6, c[0x0][0x990] ;  /* 0x0002640000067ab9 */ /* 0x000fe20000000a00 */
[----:B------:R-:W-:Y:S01]  /*0d80*/  ULDC.64 UR4, c[0x0][0x998] ;  /* 0x0002660000047ab9 */ /* 0x000fe20000000a00 */
[----:B------:R-:W-:Y:S02]  /*0d90*/  UISETP.NE.U32.AND UP0, UPT, UR6, URZ, UPT ;  /* 0x0000003f0600728c */ /* 0x000fe4000bf05070 */
[----:B------:R-:W-:Y:S01]  /*0da0*/  UISETP.NE.U32.AND UP1, UPT, UR4, URZ, UPT ;  /* 0x0000003f0400728c */ /* 0x000fe2000bf25070 */
[----:B------:R-:W-:-:S02]  /*0db0*/  UMOV UR38, UR41 ;  /* 0x0000002900267c82 */ /* 0x000fc40008000000 */
[----:B------:R-:W-:Y:S01]  /*0dc0*/  @UP3 ULDC UR8, c[0x0][0xc3c] ;  /* 0x00030f0000083ab9 */ /* 0x000fe20000000800 */
[----:B------:R-:W-:Y:S01]  /*0dd0*/  @UP3 ULDC UR10, c[0x0][0xc40] ;  /* 0x00031000000a3ab9 */ /* 0x000fe20000000800 */
[----:B------:R-:W-:Y:S02]  /*0de0*/  UIMAD.WIDE.U32 UR8, UR41, UR8, URZ ;  /* 0x00000008290872a5 */ /* 0x000fe4000f8e003f */
[----:B------:R-:W-:Y:S02]  /*0df0*/  UISETP.NE.AND.EX UP0, UPT, UR7, URZ, UPT, UP0 ;  /* 0x0000003f0700728c */ /* 0x000fe4000bf05300 */
[----:B------:R-:W-:Y:S02]  /*0e00*/  @UP3 USHF.R.U32.HI UR38, URZ, UR10, UR9 ;  /* 0x0000000a3f263299 */ /* 0x000fe40008011609 */
[----:B------:R-:W-:Y:S01]  /*0e10*/  UISETP.NE.AND.EX UP1, UPT, UR5, URZ, UPT, UP1 ;  /* 0x0000003f0500728c */ /* 0x000fe2000bf25310 */
[----:B------:R-:W-:Y:S01]  /*0e20*/  @UP2 ULDC.64 UR10, c[0x0][0xc48] ;  /* 0x00031200000a2ab9 */ /* 0x000fe20000000a00 */
[----:B------:R-:W-:Y:S01]  /*0e30*/  PLOP3.LUT P0, PT, PT, PT, UP0, 0x80, 0x0 ;  /* 0x000000000000781c */ /* 0x000fe20003f0f008 */
[----:B------:R-:W-:-:S02]  /*0e40*/  UIMAD.WIDE.U32 UR8, UR38, UR10, URZ ;  /* 0x0000000a260872a5 */ /* 0x000fc4000f8e003f */
[----:B------:R-:W-:Y:S02]  /*0e50*/  UMOV UR39, UR38 ;  /* 0x0000002600277c82 */ /* 0x000fe40008000000 */
[----:B------:R-:W-:Y:S01]  /*0e60*/  @UP0 ULDC.64 UR12, c[0x0][0x9a8] ;  /* 0x00026a00000c0ab9 */ /* 0x000fe20000000a00 */
[----:B------:R-:W-:Y:S01]  /*0e70*/  @UP2 USHF.R.U32.HI UR39, URZ, UR11, UR9 ;  /* 0x0000000b3f272299 */ /* 0x000fe20008011609 */
[----:B------:R-:W-:Y:S01]  /*0e80*/  PLOP3.LUT P1, PT, PT, PT, UP1, 0x80, 0x0 ;  /* 0x000000000000781c */ /* 0x000fe20003f2f018 */
[----:B------:R-:W0:Y:S01]  /*0e90*/  SHFL.IDX PT, R8, R216, RZ, 0x1f ;  /* 0x00001fffd8087589 */ /* 0x000e2200000e0000 */
[----:B------:R-:W-:Y:S01]  /*0ea0*/  @UP1 ULDC.64 UR18, c[0x0][0x9b8] ;  /* 0x00026e0000121ab9 */ /* 0x000fe20000000a00 */
[----:B------:R-:W-:Y:S02]  /*0eb0*/  @UP0 USHF.R.S32.HI UR10, URZ, 0x1f, UR39 ;  /* 0x0000001f3f0a0899 */ /* 0x000fe40008011427 */
[----:B------:R-:W-:Y:S02]  /*0ec0*/  @UP1 USHF.R.S32.HI UR11, URZ, 0x1f, UR39 ;  /* 0x0000001f3f0b1899 */ /* 0x000fe40008011427 */
[----:B------:R-:W-:-:S02]  /*0ed0*/  @UP0 UIADD3 UR14, -UR39, URZ, URZ ;  /* 0x0000003f270e0290 */ /* 0x000fc4000fffe13f */
[----:B------:R-:W-:Y:S02]  /*0ee0*/  @UP1 UIADD3 UR20, -UR39, URZ, URZ ;  /* 0x0000003f27141290 */ /* 0x000fe4000fffe13f */
[----:B------:R-:W-:Y:S02]  /*0ef0*/  @UP0 UIMAD.WIDE.U32 UR8, UR39, UR12, URZ ;  /* 0x0000000c270802a5 */ /* 0x000fe4000f8e003f */
[----:B------:R-:W-:Y:S02]  /*0f00*/  @UP0 UIMAD UR10, UR10, UR12, URZ ;  /* 0x0000000c0a0a02a4 */ /* 0x000fe4000f8e023f */
[----:B------:R-:W-:Y:S02]  /*0f10*/  @UP1 UIMAD UR12, UR11, UR18, URZ ;  /* 0x000000120b0c12a4 */ /* 0x000fe4000f8e023f */
[----:B------:R-:W-:Y:S02]  /*0f20*/  @UP0 UIMAD UR14, UR15, UR14, UR38 ;  /* 0x0000000e0f0e02a4 */ /* 0x000fe4000f8e0226 */
[----:B------:R-:W-:-:S02]  /*0f30*/  @UP1 UIMAD UR20, UR15, UR20, UR38 ;  /* 0x000000140f1412a4 */ /* 0x000fc4000f8e0226 */
[----:B------:R-:W-:Y:S02]  /*0f40*/  @UP0 UIMAD UR16, UR39, UR13, UR10 ;  /* 0x0000000d271002a4 */ /* 0x000fe4000f8e020a */
[----:B------:R-:W-:Y:S02]  /*0f50*/  @UP0 USHF.R.S32.HI UR15, URZ, 0x1f, UR14 ;  /* 0x0000001f3f0f0899 */ /* 0x000fe4000801140e */
[----:B------:R-:W-:Y:S02]  /*0f60*/  @UP1 USHF.R.S32.HI UR21, URZ, 0x1f, UR20 ;  /* 0x0000001f3f151899 */ /* 0x000fe40008011414 */
[----:B------:R-:W-:Y:S02]  /*0f70*/  @UP1 UIMAD.WIDE.U32 UR10, UR39, UR18, URZ ;  /* 0x00000012270a12a5 */ /* 0x000fe4000f8e003f */
[----:B------:R-:W-:Y:S02]  /*0f80*/  @UP1 UIMAD UR17, UR39, UR19, UR12 ;  /* 0x00000013271112a4 */ /* 0x000fe4000f8e020c */
[----:B------:R-:W-:Y:S01]  /*0f90*/  @UP0 UIADD3 UR9, UR9, UR16, URZ ;  /* 0x0000001009090290 */ /* 0x000fe2000fffe03f */
[----:B------:R-:W-:Y:S01]  /*0fa0*/  @UP0 ULDC.64 UR18, c[0x0][0x9b0] ;  /* 0x00026c0000120ab9 */ /* 0x000fe20000000a00 */
[----:B------:R-:W-:Y:S01]  /*0fb0*/  @UP1 ULDC.64 UR12, c[0x0][0x9c0] ;  /* 0x00027000000c1ab9 */ /* 0x000fe20000000a00 */
[----:B------:R-:W-:-:S02]  /*0fc0*/  @UP0 UIMAD UR15, UR15, UR18, URZ ;  /* 0x000000120f0f02a4 */ /* 0x000fc4000f8e023f */
[----:B------:R-:W-:Y:S02]  /*0fd0*/  @UP1 UIMAD UR16, UR21, UR12, URZ ;  /* 0x0000000c151012a4 */ /* 0x000fe4000f8e023f */
[----:B------:R-:W-:Y:S02]  /*0fe0*/  @UP1 UIADD3 UR11, UR11, UR17, URZ ;  /* 0x000000110b0b1290 */ /* 0x000fe4000fffe03f */
[----:B------:R-:W-:Y:S02]  /*0ff0*/  @UP0 UIMAD UR15, UR14, UR19, UR15 ;  /* 0x000000130e0f02a4 */ /* 0x000fe4000f8e020f */
[----:B------:R-:W-:Y:S02]  /*1000*/  @UP0 UIMAD.WIDE.U32 UR8, UR14, UR18, UR8 ;  /* 0x000000120e0802a5 */ /* 0x000fe4000f8e0008 */
[----:B------:R-:W-:Y:S02]  /*1010*/  @UP1 UIMAD UR16, UR20, UR13, UR16 ;  /* 0x0000000d141012a4 */ /* 0x000fe4000f8e0210 */
[----:B------:R-:W-:-:S02]  /*1020*/  @UP1 UIMAD.WIDE.U32 UR12, UR20, UR12, UR10 ;  /* 0x0000000c140c12a5 */ /* 0x000fc4000f8e000a */
[----:B------:R-:W-:Y:S02]  /*1030*/  @UP0 UIADD3 UR10, UR9, UR15, URZ ;  /* 0x0000000f090a0290 */ /* 0x000fe4000fffe03f */
[----:B------:R-:W-:Y:S02]  /*1040*/  @UP0 ULEA UR6, UP2, UR8, UR6, 0x2 ;  /* 0x0000000608060291 */ /* 0x000fe4000f84103f */
[----:B------:R-:W-:Y:S02]  /*1050*/  @UP1 UIADD3 UR9, UR13, UR16, URZ ;  /* 0x000000100d091290 */ /* 0x000fe4000fffe03f */
[----:B------:R-:W-:Y:S02]  /*1060*/  @UP1 ULEA UR4, UP3, UR12, UR4, 0x2 ;  /* 0x000000040c041291 */ /* 0x000fe4000f86103f */
[----:B------:R-:W-:Y:S01]  /*1070*/  @UP0 ULEA.HI.X UR7, UR8, UR7, UR10, 0x2, UP2 ;  /* 0x0000000708070291 */ /* 0x000fe200090f140a */
[----:B------:R-:W-:Y:S01]  /*1080*/  IMAD.U32 R4, RZ, RZ, UR6 ;  /* 0x00000006ff047e24 */ /* 0x000fe2000f8e00ff */
[----:B------:R-:W-:-:S02]  /*1090*/  @UP1 ULEA.HI.X UR5, UR12, UR5, UR9, 0x2, UP3 ;  /* 0x000000050c051291 */ /* 0x000fc400098f1409 */
[----:B------:R-:W-:Y:S01]  /*10a0*/  IMAD.U32 R6, RZ, RZ, UR4 ;  /* 0x00000004ff067e24 */ /* 0x000fe2000f8e00ff */
[----:B-1----:R-:W1:Y:S01]  /*10b0*/  S2UR UR45, SR_CgaCtaId ;  /* 0x00000000002d79c3 */ /* 0x002e620000008800 */
[----:B------:R-:W-:Y:S01]  /*10c0*/  IMAD.U32 R5, RZ, RZ, UR7 ;  /* 0x00000007ff057e24 */ /* 0x000fe2000f8e00ff */
[----:B------:R-:W-:Y:S01]  /*10d0*/  ULDC.64 UR6, c[0x0][0x418] ;  /* 0x0001060000067ab9 */ /* 0x000fe20000000a00 */
[----:B------:R-:W-:Y:S01]  /*10e0*/  IMAD.U32 R7, RZ, RZ, UR5 ;  /* 0x00000005ff077e24 */ /* 0x000fe2000f8e00ff */
[----:B------:R-:W-:Y:S02]  /*10f0*/  ULDC UR48, c[0x0][0x424] ;  /* 0x0001090000307ab9 */ /* 0x000fe40000000800 */
[----:B--2---:R-:W2:Y:S04]  /*1100*/  @P0 LDG.E R3, desc[UR50][R4.64] ;  /* 0x0000003204030981 */ /* 0x004ea8000c1e1900 */
[----:B------:R-:W2:Y:S01]  /*1110*/  @P1 LDG.E R0, desc[UR50][R6.64] ;  /* 0x0000003206001981 */ /* 0x000ea2000c1e1900 */
[----:B------:R-:W-:Y:S01]  /*1120*/  UISETP.NE.U32.AND UP0, UPT, UR6, URZ, UPT ;  /* 0x0000003f0600728c */ /* 0x000fe2000bf05070 */
[----:B0-----:R-:W-:Y:S01]  /*1130*/  R2UR UR4, R8 ;  /* 0x00000000080472ca */ /* 0x001fe200000e0000 */
[----:B------:R-:W-:Y:S01]  /*1140*/  UMOV UR49, 0x400 ;  /* 0x0000040000317882 */ /* 0x000fe20000000000 */
[----:B------:R-:W-:Y:S01]  /*1150*/  ULDC UR6, c[0x0][0x2f0] ;  /* 0x0000bc0000067ab9 */ /* 0x000fe20000000800 */
[----:B------:R-:W-:-:S03]  /*1160*/  UISETP.NE.AND.EX UP0, UPT, UR7, URZ, UPT, UP0 ;  /* 0x0000003f0700728c */ /* 0x000fc6000bf05300 */
[----:B------:R-:W-:Y:S01]  /*1170*/  ULDC UR7, c[0x0][0x988] ;  /* 0x0002620000077ab9 */ /* 0x000fe20000000800 */
[----:B------:R-:W-:-:S04]  /*1180*/  USEL UR48, UR48, 0x1, UP0 ;  /* 0x0000000130307887 */ /* 0x000fc80008000000 */
[----:B------:R-:W-:Y:S02]  /*1190*/  UIMAD UR48, UR48, UR6, URZ ;  /* 0x00000006303072a4 */ /* 0x000fe4000f8e023f */
[----:B-1----:R-:W-:Y:S02]  /*11a0*/  ULEA UR49, UR45, UR49, 0x18 ;  /* 0x000000312d317291 */ /* 0x002fe4000f8ec03f */
[----:B------:R-:W-:Y:S02]  /*11b0*/  ULEA.HI UR5, UR4, UR4, URZ, 0x1 ;  /* 0x0000000404057291 */ /* 0x000fe4000f8f083f */
[----:B------:R-:W-:Y:S02]  /*11c0*/  UIADD3 UR6, UR49, 0x20400, URZ ;  /* 0x0002040031067890 */ /* 0x000fe4000fffe03f */
[----:B------:R-:W-:Y:S02]  /*11d0*/  ULOP3.LUT UR5, UR5, 0x1e, URZ, 0xc0, !UPT ;  /* 0x0000001e05057892 */ /* 0x000fe4000f8ec03f */
[----:B------:R-:W-:-:S02]  /*11e0*/  ULOP3.LUT UP0, URZ, UR6, 0x3ff, URZ, 0xc0, !UPT ;  /* 0x000003ff063f7892 */ /* 0x000fc4000f80c03f */
[----:B------:R-:W-:Y:S02]  /*11f0*/  UIADD3 UR5, UR4, -UR5, URZ ;  /* 0x8000000504057290 */ /* 0x000fe4000fffe03f */
[----:B------:R-:W-:Y:S02]  /*1200*/  UIADD3 UR4, UR48, 0x7f, URZ ;  /* 0x0000007f30047890 */ /* 0x000fe4000fffe03f */
[----:B------:R-:W-:Y:S01]  /*1210*/  PLOP3.LUT P0, PT, PT, PT, UP0, 0x80, 0x0 ;  /* 0x000000000000781c */ /* 0x000fe20003f0f008 */
[----:B------:R-:W-:Y:S02]  /*1220*/  ULEA UR5, UR5, UR6, 0xd ;  /* 0x0000000605057291 */ /* 0x000fe4000f8e683f */
[----:B------:R-:W-:Y:S02]  /*1230*/  USHF.R.S32.HI UR6, URZ, 0x1f, UR4 ;  /* 0x0000001f3f067899 */ /* 0x000fe40008011404 */
[----:B------:R-:W-:Y:S02]  /*1240*/  USHF.R.U32.HI UR5, URZ, 0x4, UR5 ;  /* 0x000000043f057899 */ /* 0x000fe40008011605 */
[----:B------:R-:W-:-:S02]  /*1250*/  ULEA.HI UR6, UR6, UR4, URZ, 0x7 ;  /* 0x0000000406067291 */ /* 0x000fc4000f8f383f */
[----:B------:R-:W-:Y:S02]  /*1260*/  ULOP3.LUT UR53, UR5, 0x3fff, URZ, 0xc0, !UPT ;  /* 0x00003fff05357892 */ /* 0x000fe4000f8ec03f */
[----:B------:R-:W-:Y:S01]  /*1270*/  USHF.R.S32.HI UR47, URZ, 0x7, UR6 ;  /* 0x000000073f2f7899 */ /* 0x000fe20008011406 */
[----:B--2---:R-:W-:-:S04]  /*1280*/  FMUL.FTZ R0, R3, R0 ;  /* 0x0000000003007220 */ /* 0x004fc80000410000 */
[----:B------:R-:W-:-:S05]  /*1290*/  FMUL.FTZ R0, R0, UR7 ;  /* 0x0000000700007c20 */ /* 0x000fca0008410000 */
[----:B------:R-:W-:Y:S01]  /*12a0*/  R2UR UR40, R0 ;  /* 0x00000000002872ca */ /* 0x000fe200000e0000 */
[----:B----4-:R-:W-:-:S14]  /*12b0*/  @!P0 BRA `(.L_x_7) ;  /* 0x0000000000408947 */ /* 0x010fdc0003800000 */
[----:B------:R-:W-:Y:S01]  /*12c0*/  MOV R0, 0x0 ;  /* 0x0000000000007802 */ /* 0x000fe20000000f00 */
[----:B------:R-:W-:Y:S01]  /*12d0*/  ULDC.64 UR4, c[0x4][0xc0] ;  /* 0x0100300000047ab9 */ /* 0x000fe20000000a00 */
[----:B------:R-:W-:Y:S01]  /*12e0*/  ULDC.64 UR6, c[0x4][0x30] ;  /* 0x01000c0000067ab9 */ /* 0x000fe20000000a00 */
[----:B------:R-:W-:Y:S01]  /*12f0*/  IMAD.U32 R4, RZ, RZ, UR4 ;  /* 0x00000004ff047e24 */ /* 0x000fe2000f8e00ff */
[----:B------:R0:W1:Y:S01]  /*1300*/  LDC.64 R14, c[0x4][R0] ;  /* 0x01000000000e7b82 */ /* 0x0000620000000a00 */
[----:B------:R-:W-:Y:S01]  /*1310*/  IMAD.U32 R5, RZ, RZ, UR5 ;  /* 0x00000005ff057e24 */ /* 0x000fe2000f8e00ff */
[----:B------:R-:W-:Y:S01]  /*1320*/  ULDC.64 UR4, c[0x4][0xc8] ;  /* 0x0100320000047ab9 */ /* 0x000fe20000000a00 */
[----:B------:R-:W-:Y:S02]  /*1330*/  IMAD.U32 R10, RZ, RZ, UR6 ;  /* 0x00000006ff0a7e24 */ /* 0x000fe4000f8e00ff */
[----:B------:R-:W-:Y:S02]  /*1340*/  IMAD.U32 R6, RZ, RZ, UR4 ;  /* 0x00000004ff067e24 */ /* 0x000fe4000f8e00ff */
[----:B------:R-:W-:-:S02]  /*1350*/  IMAD.U32 R7, RZ, RZ, UR5 ;  /* 0x00000005ff077e24 */ /* 0x000fc4000f8e00ff */
[----:B------:R-:W-:Y:S02]  /*1360*/  IMAD.U32 R11, RZ, RZ, UR7 ;  /* 0x00000007ff0b7e24 */ /* 0x000fe4000f8e00ff */
[----:B------:R-:W-:Y:S02]  /*1370*/  IMAD.MOV.U32 R8, RZ, RZ, 0x70 ;  /* 0x00000070ff087424 */ /* 0x000fe400078e00ff */
[----:B------:R-:W-:Y:S02]  /*1380*/  IMAD.MOV.U32 R12, RZ, RZ, 0x1 ;  /* 0x00000001ff0c7424 */ /* 0x000fe400078e00ff */
[----:B0-----:R-:W-:-:S07]  /*1390*/  IMAD.MOV.U32 R13, RZ, RZ, RZ ;  /* 0x000000ffff0d7224 */ /* 0x001fce00078e00ff */
[----:B------:R-:W-:-:S07]  /*13a0*/  LEPC R20, `(.L_x_7) ;  /* 0x000000001014794e */ /* 0x000fce0000000000 */
[----:B-1----:R-:W-:Y:S05]  /*13b0*/  CALL.ABS.NOINC R14 ;  /* 0x000000000e007343 */ /* 0x002fea0003c00000 */
.L_x_7:
[----:B------:R-:W-:Y:S01]  /*13c0*/  ULOP3.LUT UR4, UR43, 0x1, URZ, 0xc0, !UPT ;  /* 0x000000012b047892 */ /* 0x000fe2000f8ec03f */
[----:B------:R-:W0:Y:S05]  /*13d0*/  S2R R20, SR_TID.X ;  /* 0x0000000000147919 */ /* 0x000e2a0000002100 */
[----:B------:R-:W-:-:S05]  /*13e0*/  IMAD.U32 R0, RZ, RZ, UR4 ;  /* 0x00000004ff007e24 */ /* 0x000fca000f8e00ff */
[----:B------:R-:W-:-:S04]  /*13f0*/  SHF.L.U32 R0, R0, 0x1f, RZ ;  /* 0x0000001f00007819 */ /* 0x000fc800000006ff */
[----:B------:R-:W1:Y:S01]  /*1400*/  SYNCS.PHASECHK.TRANS64.TRYWAIT P0, [UR49+0x38800], R0 ;  /* 0x03880000ff0075a7 */ /* 0x000e620008000171 */
[----:B0-----:R-:W-:-:S05]  /*1410*/  SHF.R.U32.HI R20, RZ, 0x7, R20 ;  /* 0x00000007ff147819 */ /* 0x001fca0000011614 */
[----:B------:R-:W-:Y:S01]  /*1420*/  VIADD R6, R20, 0x8 ;  /* 0x0000000814067836 */ /* 0x000fe20000000000 */
[----:B-1----:R-:W-:Y:S06]  /*1430*/  @!P0 BRA `(.L_x_8) ;  /* 0x000000cc00448947 */ /* 0x002fec0003800000 */
.L_x_105:
[----:B0-----:R-:W-:Y:S01]  /*1440*/  IMAD.U32 R0, RZ, RZ, UR44 ;  /* 0x0000002cff007e24 */ /* 0x001fe2000f8e00ff */
[----:B------:R-:W-:Y:S05]  /*1450*/  WARPSYNC.ALL ;  /* 0x0000000000007948 */ /* 0x000fea0003800000 */
[----:B------:R0:W-:Y:S01]  /*1460*/  BAR.SYNC.DEFER_BLOCKING R6, 0x100 ;  /* 0x000400060000751d */ /* 0x0001e20000010000 */
[----:B------:R-:W-:-:S13]  /*1470*/  ISETP.NE.AND P0, PT, R0, 0x3, PT ;  /* 0x000000030000780c */ /* 0x000fda0003f05270 */
[----:B0-----:R-:W-:Y:S05]  /*1480*/  @!P0 BRA `(.L_x_9) ;  /* 0x0000000000048947 */ /* 0x001fea0003800000 */
[----:B------:R-:W-:Y:S01]  /*1490*/  BPT.TRAP 0x1 ;  /* 0x000000040000795c */ /* 0x000fe20000300000 */
.L_x_9:
[----:B------:R-:W-:Y:S01]  /*14a0*/  ULEA UR52, UR36, UR49, 0x3 ;  /* 0x0000003124347291 */ /* 0x000fe2000f8e183f */
[----:B------:R-:W-:-:S05]  /*14b0*/  IMAD.U32 R7, RZ, RZ, UR42 ;  /* 0x0000002aff077e24 */ /* 0x000fca000f8e00ff */
[----:B------:R-:W-:-:S04]  /*14c0*/  SHF.L.U32 R7, R7, 0x1f, RZ ;  /* 0x0000001f07077819 */ /* 0x000fc800000006ff */
[----:B------:R0:W1:Y:S01]  /*14d0*/  SYNCS.PHASECHK.TRANS64.TRYWAIT P1, [UR52+0x38830], R7 ;  /* 0x03883007ff0075a7 */ /* 0x0000620008020174 */
[----:B------:R-:W-:Y:S05]  /*14e0*/  @!P0 BRA `(.L_x_10) ;  /* 0x0000000000048947 */ /* 0x000fea0003800000 */
[----:B------:R-:W-:Y:S01]  /*14f0*/  BPT.TRAP 0x1 ;  /* 0x000000040000795c */ /* 0x000fe20000300000 */
.L_x_10:
[----:B-1----:R-:W-:Y:S05]  /*1500*/  @P1 BRA `(.L_x_11) ;  /* 0x0000000000081947 */ /* 0x002fea0003800000 */
[----:B------:R-:W1:Y:S02]  /*1510*/  SYNCS.PHASECHK.TRANS64.TRYWAIT P1, [UR52+0x38830], R7 ;  /* 0x03883007ff0075a7 */ /* 0x000e640008020174 */
[----:B-1----:R-:W-:Y:S05]  /*1520*/  @!P1 BRA `(.L_x_12) ;  /* 0x000000cc00209947 */ /* 0x002fea0003800000 */
.L_x_11:
[----:B------:R-:W-:Y:S01]  /*1530*/  UIADD3 UR4, UR49, 0x28400, URZ ;  /* 0x0002840031047890 */ /* 0x000fe2000fffe03f */
[----:B------:R-:W-:Y:S01]  /*1540*/  WARPGROUP.ARRIVE ;  /* 0x00000000000079c5 */ /* 0x000fe20000000000 */
[----:B------:R-:W-:-:S05]  /*1550*/  ULOP3.LUT UR32, UR53, 0x10000, URZ, 0xfc, !UPT ;  /* 0x0001000035207892 */ /* 0x000fca000f8efc3f */
[----:B-1----:R-:W1:Y:S01]  /*1560*/  S2R R0, SR_TID.X ;  /* 0x0000000000007919 */ /* 0x002e620000002100 */
[----:B------:R-:W-:Y:S01]  /*1570*/  USHF.R.U32.HI UR4, URZ, 0x4, UR4 ;  /* 0x000000043f047899 */ /* 0x000fe20008011604 */
[----:B------:R-:W-:Y:S01]  /*1580*/  UMOV UR33, 0x40000040 ;  /* 0x4000004000217882 */ /* 0x000fe20000000000 */
[----:B------:R-:W-:Y:S02]  /*1590*/  UMOV UR35, 0x40000040 ;  /* 0x4000004000237882 */ /* 0x000fe40000000000 */
[----:B------:R-:W-:Y:S01]  /*15a0*/  ULOP3.LUT UR4, UR4, 0x3fff, URZ, 0xc0, !UPT ;  /* 0x00003fff04047892 */ /* 0x000fe2000f8ec03f */
[----:B------:R-:W-:Y:S01]  /*15b0*/  UMOV UR5, 0x40000040 ;  /* 0x4000004000057882 */ /* 0x000fe20000000000 */
[----:B------:R-:W-:Y:S02]  /*15c0*/  UMOV UR7, 0x40000040 ;  /* 0x4000004000077882 */ /* 0x000fe40000000000 */
[----:B------:R-:W-:Y:S02]  /*15d0*/  ULOP3.LUT UR46, UR4, 0x10000, URZ, 0xfc, !UPT ;  /* 0x00010000042e7892 */ /* 0x000fe4000f8efc3f */
[----:B------:R-:W-:-:S02]  /*15e0*/  UIADD3 UR4, UR32, 0x2, URZ ;  /* 0x0000000220047890 */ /* 0x000fc4000fffe03f */
[----:B------:R-:W-:Y:S02]  /*15f0*/  ULEA UR34, UR36, UR46, 0xb ;  /* 0x0000002e24227291 */ /* 0x000fe4000f8e583f */
[----:B------:R-:W-:Y:S02]  /*1600*/  UIADD3 UR8, UR32, 0x4, URZ ;  /* 0x0000000420087890 */ /* 0x000fe4000fffe03f */
[----:B------:R-:W-:Y:S02]  /*1610*/  UIADD3 UR6, UR34, 0x2, URZ ;  /* 0x0000000222067890 */ /* 0x000fe4000fffe03f */
[----:B------:R-:W-:Y:S01]  /*1620*/  UIADD3 UR10, UR34, 0x4, URZ ;  /* 0x00000004220a7890 */ /* 0x000fe2000fffe03f */
[----:B------:R-:W-:Y:S02]  /*1630*/  UMOV UR9, 0x40000040 ;  /* 0x4000004000097882 */ /* 0x000fe40000000000 */
[----:B------:R-:W-:Y:S01]  /*1640*/  QGMMA.64x128x32.F32.E4M3.E4M3 R24, gdesc[UR32], RZ, !UPT, gsb0 ;  /* 0x01e00000201879f3 */ /* 0x000fe2000c0008ff */
[----:B------:R-:W-:Y:S01]  /*1650*/  UMOV UR11, 0x40000040 ;  /* 0x40000040000b7882 */ /* 0x000fe20000000000 */
[----:B------:R-:W-:-:S02]  /*1660*/  UIADD3 UR12, UR32, 0x6, URZ ;  /* 0x00000006200c7890 */ /* 0x000fc4000fffe03f */
[----:B------:R-:W-:Y:S01]  /*1670*/  UIADD3 UR14, UR34, 0x6, URZ ;  /* 0x00000006220e7890 */ /* 0x000fe2000fffe03f */
[----:B------:R-:W-:Y:S01]  /*1680*/  UMOV UR13, 0x40000040 ;  /* 0x40000040000d7882 */ /* 0x000fe20000000000 */
[----:B------:R-:W-:Y:S01]  /*1690*/  UMOV UR15, 0x40000040 ;  /* 0x40000040000f7882 */ /* 0x000fe20000000000 */
[----:B------:R-:W-:Y:S02]  /*16a0*/  UIADD3 UR16, UR32, 0x400, URZ ;  /* 0x0000040020107890 */ /* 0x000fe4000fffe03f */
[----:B------:R-:W-:Y:S01]  /*16b0*/  UIADD3 UR18, UR34, 0x400, URZ ;  /* 0x0000040022127890 */ /* 0x000fe2000fffe03f */
[----:B-1----:R-:W-:Y:S01]  /*16c0*/  SHF.R.U32.HI R0, RZ, 0x7, R0 ;  /* 0x00000007ff007819 */ /* 0x002fe20000011600 */
[----:B------:R-:W-:Y:S01]  /*16d0*/  UMOV UR17, 0x40000040 ;  /* 0x4000004000117882 */ /* 0x000fe20000000000 */
[----:B------:R-:W-:Y:S01]  /*16e0*/  UMOV UR19, 0x40000040 ;  /* 0x4000004000137882 */ /* 0x000fe20000000000 */
[----:B------:R-:W-:Y:S01]  /*16f0*/  UIADD3 UR20, UR32, 0x402, URZ ;  /* 0x0000040220147890 */ /* 0x000fe2000fffe03f */
[----:B------:R-:W-:Y:S01]  /*1700*/  IADD3 R0, -R0, 0xb, RZ ;  /* 0x0000000b00007810 */ /* 0x000fe20007ffe1ff */
[----:B------:R-:W-:Y:S01]  /*1710*/  UIADD3 UR22, UR34, 0x402, URZ ;  /* 0x0000040222167890 */ /* 0x000fe2000fffe03f */
[----:B------:R-:W-:Y:S01]  /*1720*/  UMOV UR21, 0x40000040 ;  /* 0x4000004000157882 */ /* 0x000fe20000000000 */
[----:B------:R-:W-:Y:S01]  /*1730*/  UMOV UR23, 0x40000040 ;  /* 0x4000004000177882 */ /* 0x000fe20000000000 */
[----:B------:R-:W-:-:S02]  /*1740*/  UIADD3 UR24, UR32, 0x404, URZ ;  /* 0x0000040420187890 */ /* 0x000fc4000fffe03f */
[----:B------:R-:W-:Y:S01]  /*1750*/  UIADD3 UR26, UR34, 0x404, URZ ;  /* 0x00000404221a7890 */ /* 0x000fe2000fffe03f */
[----:B------:R-:W-:Y:S01]  /*1760*/  UMOV UR25, 0x40000040 ;  /* 0x4000004000197882 */ /* 0x000fe20000000000 */
[----:B------:R-:W-:Y:S01]  /*1770*/  UMOV UR27, 0x40000040 ;  /* 0x40000040001b7882 */ /* 0x000fe20000000000 */
[----:B------:R-:W-:Y:S02]  /*1780*/  UIADD3 UR28, UR32, 0x406, URZ ;  /* 0x00000406201c7890 */ /* 0x000fe4000fffe03f */
[----:B------:R-:W-:Y:S01]  /*1790*/  UIADD3 UR30, UR34, 0x406, URZ ;  /* 0x00000406221e7890 */ /* 0x000fe2000fffe03f */
[----:B------:R-:W-:Y:S01]  /*17a0*/  UMOV UR29, 0x40000040 ;  /* 0x40000040001d7882 */ /* 0x000fe20000000000 */
[----:B------:R-:W-:Y:S01]  /*17b0*/  UMOV UR31, 0x40000040 ;  /* 0x40000040001f7882 */ /* 0x000fe20000000000 */
[----:B------:R-:W-:Y:S02]  /*17c0*/  WARPGROUP.DEPBAR.LE gsb0, 0x0 ;  /* 0x00008000000079c5 */ /* 0x000fe40000010000 */
[----:B------:R-:W-:-:S06]  /*17d0*/  WARPGROUP.ARRIVE ;  /* 0x00000000000079c5 */ /* 0x000fcc0000000000 */
[----:B------:R-:W-:Y:S03]  /*17e0*/  QGMMA.64x128x32.F32.E4M3.E4M3 R24, gdesc[UR4], R24, gsb0 ;  /* 0x01e00000041879f3 */ /* 0x000fe60008000818 */
[----:B------:R-:W-:Y:S02]  /*17f0*/  WARPGROUP.DEPBAR.LE gsb0, 0x0 ;  /* 0x00008000000079c5 */ /* 0x000fe40000010000 */
[----:B------:R-:W-:-:S07]  /*1800*/  WARPGROUP.ARRIVE ;  /* 0x00000000000079c5 */ /* 0x000fce0000000000 */
        /* <DEDUP_REMOVED lines=17> */
[----:B------:R1:W-:Y:S06]  /*1920*/  BAR.ARV R0, 0x100 ;  /* 0x000400000000751d */ /* 0x0003ec0000002000 */
[----:B------:R-:W-:Y:S05]  /*1930*/  @!P0 BRA `(.L_x_13) ;  /* 0x0000000000048947 */ /* 0x000fea0003800000 */
[----:B------:R-:W-:Y:S01]  /*1940*/  BPT.TRAP 0x1 ;  /* 0x000000040000795c */ /* 0x000fe20000300000 */
.L_x_13:
[----:B------:R-:W-:Y:S01]  /*1950*/  UIMAD UR6, UR47, -0x80, UR48 ;  /* 0xffffff802f0678a4 */ /* 0x000fe2000f8e0230 */
[----:B------:R-:W-:-:S03]  /*1960*/  P2R R15, PR, RZ, 0x1 ;  /* 0x00000001ff0f7803 */ /* 0x000fc60000000000 */
[----:B------:R-:W-:-:S06]  /*1970*/  UIADD3 UR6, UR6, 0x80, URZ ;  /* 0x0000008006067890 */ /* 0x000fcc000fffe03f */
[----:B------:R-:W-:Y:S01]  /*1980*/  IMAD.U32 R3, RZ, RZ, UR6 ;  /* 0x00000006ff037e24 */ /* 0x000fe2000f8e00ff */
[----:B------:R-:W-:-:S03]  /*1990*/  UIADD3 UR6, UR52, 0x38840, URZ ;  /* 0x0003884034067890 */ /* 0x000fc6000fffe03f */
[----:B------:R-:W-:Y:S01]  /*19a0*/  IMAD R4, R218, -0x2, R3 ;  /* 0xfffffffeda047824 */ /* 0x000fe200078e0203 */
[----:B------:R-:W-:-:S04]  /*19b0*/  UPRMT UR6, UR45, 0x654, UR6 ;  /* 0x000006542d067896 */ /* 0x000fc80008000006 */
[C---:B------:R-:W-:Y:S02]  /*19c0*/  ISETP.GT.AND P4, PT, R4.reuse, RZ, PT ;  /* 0x000000ff0400720c */ /* 0x040fe40003f84270 */
[C---:B------:R-:W-:Y:S02]  /*19d0*/  ISETP.GT.AND P3, PT, R4.reuse, 0x1, PT ;  /* 0x000000010400780c */ /* 0x040fe40003f64270 */
[----:B------:R-:W-:Y:S01]  /*19e0*/  ISETP.GT.AND P1, PT, R4, 0x8, PT ;  /* 0x000000080400780c */ /* 0x000fe20003f24270 */
[----:B------:R-:W-:Y:S01]  /*19f0*/  SYNCS.ARRIVE.TRANS64.RED.A1T0 RZ, [UR6], RZ ;  /* 0x000000ffffff79a7 */ /* 0x000fe20008100406 */
[----:B------:R-:W-:Y:S02]  /*1a00*/  FSEL R24, R24, -INF , P4 ;  /* 0xff80000018187808 */ /* 0x000fe40002000000 */
[----:B------:R-:W-:Y:S02]  /*1a10*/  FSEL R25, R25, -INF , P3 ;  /* 0xff80000019197808 */ /* 0x000fe40001800000 */
[----:B------:R-:W-:-:S02]  /*1a20*/  ISETP.GT.AND P2, PT, R4, 0x9, PT ;  /* 0x000000090400780c */ /* 0x000fc40003f44270 */
[----:B------:R-:W-:Y:S02]  /*1a30*/  FSEL R28, R28, -INF , P1 ;  /* 0xff8000001c1c7808 */ /* 0x000fe40000800000 */
[----:B------:R-:W-:Y:S02]  /*1a40*/  FMNMX.FTZ R3, R24, R25, !PT ;  /* 0x0000001918037209 */ /* 0x000fe40007810000 */
[----:B------:R-:W-:Y:S02]  /*1a50*/  ISETP.GT.AND P6, PT, R4, 0x10, PT ;  /* 0x000000100400780c */ /* 0x000fe40003fc4270 */
[----:B------:R-:W-:Y:S02]  /*1a60*/  FSEL R29, R29, -INF , P2 ;  /* 0xff8000001d1d7808 */ /* 0x000fe40001000000 */
[----:B------:R-:W-:Y:S02]  /*1a70*/  FMNMX.FTZ R8, R28, R3, !PT ;  /* 0x000000031c087209 */ /* 0x000fe40007810000 */
[----:B------:R-:W-:-:S02]  /*1a80*/  ISETP.GT.AND P5, PT, R4, 0x11, PT ;  /* 0x000000110400780c */ /* 0x000fc40003fa4270 */
[----:B------:R-:W-:Y:S02]  /*1a90*/  FSEL R32, R32, -INF , P6 ;  /* 0xff80000020207808 */ /* 0x000fe40003000000 */
[----:B------:R-:W-:Y:S02]  /*1aa0*/  FMNMX.FTZ R3, R29, R8, !PT ;  /* 0x000000081d037209 */ /* 0x000fe40007810000 */
[----:B------:R-:W-:Y:S02]  /*1ab0*/  FSEL R26, R26, -INF , P4 ;  /* 0xff8000001a1a7808 */ /* 0x000fe40002000000 */
[----:B------:R-:W-:Y:S02]  /*1ac0*/  ISETP.GT.AND P4, PT, R4, 0x18, PT ;  /* 0x000000180400780c */ /* 0x000fe40003f84270 */
[----:B------:R-:W-:Y:S02]  /*1ad0*/  FSEL R33, R33, -INF , P5 ;  /* 0xff80000021217808 */ /* 0x000fe40002800000 */
[----:B------:R-:W-:-:S02]  /*1ae0*/  FMNMX.FTZ R8, R32, R3, !PT ;  /* 0x0000000320087209 */ /* 0x000fc40007810000 */
[----:B------:R-:W-:Y:S02]  /*1af0*/  FSEL R27, R27, -INF , P3 ;  /* 0xff8000001b1b7808 */ /* 0x000fe40001800000 */
[----:B------:R-:W-:Y:S02]  /*1b00*/  ISETP.GT.AND P3, PT, R4, 0x19, PT ;  /* 0x000000190400780c */ /* 0x000fe40003f64270 */
[----:B------:R-:W-:Y:S02]  /*1b10*/  FSEL R36, R36, -INF , P4 ;  /* 0xff80000024247808 */ /* 0x000fe40002000000 */
[----:B------:R-:W-:Y:S02]  /*1b20*/  FMNMX.FTZ R3, R33, R8, !PT ;  /* 0x0000000821037209 */ /* 0x000fe40007810000 */
[----:B------:R-:W-:Y:S02]  /*1b30*/  FSEL R30, R30, -INF , P1 ;  /* 0xff8000001e1e7808 */ /* 0x000fe40000800000 */
        /* <DEDUP_REMOVED lines=59> */
[----:B------:R-:W-:Y:S02]  /*1ef0*/  ISETP.GT.AND P0, PT, R4, 0x59, PT ;  /* 0x000000590400780c */ /* 0x000fe40003f04270 */
[----:B------:R-:W-:-:S02]  /*1f00*/  FSEL R68, R68, -INF , P6 ;  /* 0xff80000044447808 */ /* 0x000fc40003000000 */
[----:B------:R-:W-:Y:S02]  /*1f10*/  FMNMX.FTZ R3, R65, R8, !PT ;  /* 0x0000000841037209 */ /* 0x000fe40007810000 */
[----:B------:R-:W-:Y:S02]  /*1f20*/  FSEL R59, R59, -INF , P5 ;  /* 0xff8000003b3b7808 */ /* 0x000fe40002800000 */
        /* <DEDUP_REMOVED lines=15> */
[----:B------:R-:W-:-:S02]  /*2020*/  FSEL R77, R77, -INF , P2 ;  /* 0xff8000004d4d7808 */ /* 0x000fc40001000000 */
[----:B------:R-:W-:Y:S02]  /*2030*/  FMNMX.FTZ R8, R76, R3, !PT ;  /* 0x000000034c087209 */ /* 0x000fe40007810000 */
[----:B------:R-:W-:Y:S02]  /*2040*/  ISETP.GT.AND P3, PT, R4, 0x70, PT ;  /* 0x000000700400780c */ /* 0x000fe40003f64270 */
[----:B------:R-:W-:Y:S02]  /*2050*/  FSEL R62, R62, -INF , P4 ;  /* 0xff8000003e3e7808 */ /* 0x000fe40002000000 */
[----:B------:R-:W-:Y:S02]  /*2060*/  FSEL R80, R80, -INF , P3 ;  /* 0xff80000050507808 */ /* 0x000fe40001800000 */
[----:B------:R-:W-:Y:S02]  /*2070*/  FMNMX.FTZ R3, R77, R8, !PT ;  /* 0x000000084d037209 */ /* 0x000fe40007810000 */
[----:B------:R-:W-:-:S02]  /*2080*/  ISETP.GT.AND P4, PT, R4, 0x71, PT ;  /* 0x000000710400780c */ /* 0x000fc40003f84270 */
[----:B------:R-:W-:Y:S02]  /*2090*/  FMNMX.FTZ R8, R80, R3, !PT ;  /* 0x0000000350087209 */ /* 0x000fe40007810000 */
[----:B------:R-:W-:Y:S02]  /*20a0*/  FSEL R81, R81, -INF , P4 ;  /* 0xff80000051517808 */ /* 0x000fe40002000000 */
[----:B------:R-:W-:Y:S02]  /*20b0*/  ISETP.GT.AND P5, PT, R4, 0x78, PT ;  /* 0x000000780400780c */ /* 0x000fe40003fa4270 */
[----:B------:R-:W-:Y:S02]  /*20c0*/  FMNMX.FTZ R3, R81, R8, !PT ;  /* 0x0000000851037209 */ /* 0x000fe40007810000 */
[----:B------:R-:W-:Y:S02]  /*20d0*/  FSEL R84, R84, -INF , P5 ;  /* 0xff80000054547808 */ /* 0x000fe40002800000 */
[----:B------:R-:W-:-:S02]  /*20e0*/  ISETP.GT.AND P6, PT, R4, 0x79, PT ;  /* 0x000000790400780c */ /* 0x000fc40003fc4270 */
[----:B------:R-:W-:Y:S02]  /*20f0*/  FMNMX.FTZ R8, R84, R3, !PT ;  /* 0x0000000354087209 */ /* 0x000fe40007810000 */
[----:B------:R-:W-:Y:S02]  /*2100*/  FSEL R85, R85, -INF , P6 ;  /* 0xff80000055557808 */ /* 0x000fe40003000000 */
[----:B------:R-:W-:Y:S02]  /*2110*/  P2R R11, PR, RZ, 0x8 ;  /* 0x00000008ff0b7803 */ /* 0x000fe40000000000 */
[----:B------:R-:W-:Y:S02]  /*2120*/  FMNMX.FTZ R8, R85, R8, !PT ;  /* 0x0000000855087209 */ /* 0x000fe40007810000 */
[----:B------:R-:W-:Y:S02]  /*2130*/  P2R R13, PR, RZ, 0x2 ;  /* 0x00000002ff0d7803 */ /* 0x000fe40000000000 */
[----:B------:R-:W-:Y:S01]  /*2140*/  ISETP.GT.AND P1, PT, R4, 0x59, PT ;  /* 0x000000590400780c */ /* 0x000fe20003f24270 */
[----:B------:R-:W2:Y:S01]  /*2150*/  SHFL.BFLY PT, R3, R8, 0x2, 0x1f ;  /* 0x0c401f0008037f89 */ /* 0x000ea200000e0000 */
[----:B------:R-:W-:-:S02]  /*2160*/  P2R R14, PR, RZ, 0x1 ;  /* 0x00000001ff0e7803 */ /* 0x000fc40000000000 */
[----:B------:R-:W-:Y:S02]  /*2170*/  FSEL R71, R71, -INF , P1 ;  /* 0xff80000047477808 */ /* 0x000fe40000800000 */
[----:B------:R-:W-:Y:S02]  /*2180*/  ISETP.NE.AND P1, PT, R13, RZ, PT ;  /* 0x000000ff0d00720c */ /* 0x000fe40003f25270 */
[----:B------:R-:W-:Y:S02]  /*2190*/  ISETP.GT.AND P0, PT, R4, 0x60, PT ;  /* 0x000000600400780c */ /* 0x000fe40003f04270 */
[----:B------:R-:W-:Y:S02]  /*21a0*/  P2R R12, PR, RZ, 0x4 ;  /* 0x00000004ff0c7803 */ /* 0x000fe40000000000 */
[----:B------:R-:W-:Y:S02]  /*21b0*/  FSEL R74, R74, -INF , P0 ;  /* 0xff8000004a4a7808 */ /* 0x000fe40000000000 */
[----:B------:R-:W-:-:S02]  /*21c0*/  ISETP.NE.AND P0, PT, R14, RZ, PT ;  /* 0x000000ff0e00720c */ /* 0x000fc40003f05270 */
[----:B------:R-:W-:Y:S02]  /*21d0*/  ISETP.GT.AND P2, PT, R4, 0x58, PT ;  /* 0x000000580400780c */ /* 0x000fe40003f44270 */
[----:B------:R-:W-:Y:S02]  /*21e0*/  FSEL R75, R75, -INF , P0 ;  /* 0xff8000004b4b7808 */ /* 0x000fe40000000000 */
[----:B------:R-:W-:Y:S02]  /*21f0*/  ISETP.NE.AND P0, PT, R15, RZ, PT ;  /* 0x000000ff0f00720c */ /* 0x000fe40003f05270 */
[----:B------:R-:W-:Y:S02]  /*2200*/  FSEL R70, R70, -INF , P2 ;  /* 0xff80000046467808 */ /* 0x000fe40001000000 */
[----:B------:R-:W-:Y:S02]  /*2210*/  ISETP.NE.AND P2, PT, R12, RZ, PT ;  /* 0x000000ff0c00720c */ /* 0x000fe40003f45270 */
[----:B--2---:R-:W-:-:S02]  /*2220*/  FMNMX.FTZ R5, R8, R3, !PT ;  /* 0x0000000308057209 */ /* 0x004fc40007810000 */
[----:B------:R-:W-:Y:S02]  /*2230*/  FSEL R78, R78, -INF , P1 ;  /* 0xff8000004e4e7808 */ /* 0x000fe40000800000 */
[----:B------:R-:W-:Y:S01]  /*2240*/  FSEL R79, R79, -INF , P2 ;  /* 0xff8000004f4f7808 */ /* 0x000fe20001000000 */
[----:B------:R-:W2:Y:S01]  /*2250*/  SHFL.BFLY PT, R10, R5, 0x1, 0x1f ;  /* 0x0c201f00050a7f89 */ /* 0x000ea200000e0000 */
[----:B------:R-:W-:Y:S02]  /*2260*/  FSEL R83, R83, -INF , P4 ;  /* 0xff80000053537808 */ /* 0x000fe40002000000 */
[----:B------:R-:W-:Y:S02]  /*2270*/  FSEL R86, R86, -INF , P5 ;  /* 0xff80000056567808 */ /* 0x000fe40002800000 */
[----:B------:R-:W-:Y:S02]  /*2280*/  FSEL R87, R87, -INF , P6 ;  /* 0xff80000057577808 */ /* 0x000fe40003000000 */
[----:B--2---:R-:W-:Y:S01]  /*2290*/  FMNMX.FTZ R3, R5, R10, !PT ;  /* 0x0000000a05037209 */ /* 0x004fe20007810000 */
[----:B------:R-:W-:Y:S01]  /*22a0*/  IMAD.U32 R10, RZ, RZ, UR40 ;  /* 0x00000028ff0a7e24 */ /* 0x000fe2000f8e00ff */
[----:B------:R-:W-:-:S02]  /*22b0*/  FMNMX.FTZ R5, R26, R27, !PT ;  /* 0x0000001b1a057209 */ /* 0x000fc40007810000 */
[C---:B------:R-:W-:Y:S01]  /*22c0*/  FSETP.NEU.FTZ.AND P3, PT, R3.reuse, -INF , PT ;  /* 0xff8000000300780b */ /* 0x040fe20003f7d000 */
[----:B------:R-:W-:-:S01]  /*22d0*/  FFMA.FTZ R9, R3, R10, -8 ;  /* 0xc100000003097423 */ /* 0x000fc2000001000a */
[----:B------:R-:W-:-:S04]  /*22e0*/  FMNMX.FTZ R8, R30, R5, !PT ;  /* 0x000000051e087209 */ /* 0x000fc80007810000 */
[----:B------:R-:W-:Y:S02]  /*22f0*/  FSEL R88, R9, RZ, P3 ;  /* 0x000000ff09587208 */ /* 0x000fe40001800000 */
[----:B------:R-:W-:Y:S02]  /*2300*/  ISETP.NE.AND P3, PT, R11, RZ, PT ;  /* 0x000000ff0b00720c */ /* 0x000fe40003f65270 */
[----:B------:R-:W-:Y:S01]  /*2310*/  FMNMX.FTZ R11, R31, R8, !PT ;  /* 0x000000081f0b7209 */ /* 0x000fe20007810000 */
[----:B------:R-:W-:-:S01]  /*2320*/  FFMA.FTZ R29, R29, UR40, -R88 ;  /* 0x000000281d1d7c23 */ /* 0x000fc20008010858 */
[--C-:B------:R-:W-:Y:S01]  /*2330*/  FFMA.FTZ R33, R33, UR40, -R88.reuse ;  /* 0x0000002821217c23 */ /* 0x100fe20008010858 */
[----:B------:R-:W-:Y:S01]  /*2340*/  FSEL R82, R82, -INF , P3 ;  /* 0xff80000052527808 */ /* 0x000fe20001800000 */
[--C-:B------:R-:W-:Y:S01]  /*2350*/  FFMA.FTZ R41, R41, UR40, -R88.reuse ;  /* 0x0000002829297c23 */ /* 0x100fe20008010858 */
[----:B------:R-:W-:Y:S01]  /*2360*/  FMNMX.FTZ R8, R34, R11, !PT ;  /* 0x0000000b22087209 */ /* 0x000fe20007810000 */
[----:B------:R-:W-:Y:S01]  /*2370*/  MUFU.EX2 R5, R29 ;  /* 0x0000001d00057308 */ /* 0x000fe20000000800 */
[----:B------:R-:W-:-:S01]  /*2380*/  FFMA.FTZ R152, R24, UR40, -R88 ;  /* 0x0000002818987c23 */ /* 0x000fc20008010858 */
[--C-:B------:R-:W-:Y:S01]  /*2390*/  FFMA.FTZ R9, R25, UR40, -R88.reuse ;  /* 0x0000002819097c23 */ /* 0x100fe20008010858 */
[----:B------:R-:W-:Y:S01]  /*23a0*/  FMNMX.FTZ R11, R35, R8, !PT ;  /* 0x00000008230b7209 */ /* 0x000fe20007810000 */
[--C-:B------:R-:W-:Y:S01]  /*23b0*/  FFMA.FTZ R25, R45, UR40, -R88.reuse ;  /* 0x000000282d197c23 */ /* 0x100fe20008010858 */
[----:B------:R-:W-:-:S01]  /*23c0*/  FFMA.FTZ R49, R49, UR40, -R88 ;  /* 0x0000002831317c23 */ /* 0x000fc20008010858 */
        /* <DEDUP_REMOVED lines=18> */
[----:B------:R-:W2:Y:S01]  /*24f0*/  MUFU.EX2 R9, R9 ;  /* 0x0000000900097308 */ /* 0x000ea20000000800 */
[----:B------:R-:W-:-:S01]  /*2500*/  FFMA.FTZ R162, R64, UR40, -R88 ;  /* 0x0000002840a27c23 */ /* 0x000fc20008010858 */
[--C-:B------:R-:W-:Y:S01]  /*2510*/  FFMA.FTZ R68, R68, UR40, -R88.reuse ;  /* 0x0000002844447c23 */ /* 0x100fe20008010858 */
[----:B------:R-:W-:Y:S01]  /*2520*/  FMNMX.FTZ R15, R47, R10, !PT ;  /* 0x0000000a2f0f7209 */ /* 0x000fe20007810000 */
[--C-:B------:R-:W-:Y:S01]  /*2530*/  FFMA.FTZ R69, R69, UR40, -R88.reuse ;  /* 0x0000002845457c23 */ /* 0x100fe20008010858 */
[----:B------:R-:W-:-:S01]  /*2540*/  FFMA.FTZ R164, R72, UR40, -R88 ;  /* 0x0000002848a47c23 */ /* 0x000fc20008010858 */
[--C-:B------:R-:W-:Y:S01]  /*2550*/  FFMA.FTZ R76, R76, UR40, -R88.reuse ;  /* 0x000000284c4c7c23 */ /* 0x100fe20008010858 */
[----:B------:R-:W-:Y:S01]  /*2560*/  FMNMX.FTZ R10, R50, R15, !PT ;  /* 0x0000000f320a7209 */ /* 0x000fe20007810000 */
[----:B------:R-:W3:Y:S01]  /*2570*/  MUFU.EX2 R4, R4 ;  /* 0x0000000400047308 */ /* 0x000ee20000000800 */
[----:B------:R-:W-:-:S01]  /*2580*/  FFMA.FTZ R77, R77, UR40, -R88 ;  /* 0x000000284d4d7c23 */ /* 0x000fc20008010858 */
[--C-:B------:R-:W-:Y:S01]  /*2590*/  FFMA.FTZ R166, R80, UR40, -R88.reuse ;  /* 0x0000002850a67c23 */ /* 0x100fe20008010858 */
[----:B------:R-:W-:Y:S01]  /*25a0*/  FMNMX.FTZ R15, R51, R10, !PT ;  /* 0x0000000a330f7209 */ /* 0x000fe20007810000 */
[--C-:B------:R-:W-:Y:S01]  /*25b0*/  FFMA.FTZ R84, R84, UR40, -R88.reuse ;  /* 0x0000002854547c23 */ /* 0x100fe20008010858 */
[----:B------:R-:W-:-:S02]  /*25c0*/  FFMA.FTZ R85, R85, UR40, -R88 ;  /* 0x0000002855557c23 */ /* 0x000fc40008010858 */
[----:B------:R-:W-:Y:S01]  /*25d0*/  FMNMX.FTZ R10, R54, R15, !PT ;  /* 0x0000000f360a7209 */ /* 0x000fe20007810000 */
[----:B------:R-:W4:Y:S03]  /*25e0*/  MUFU.EX2 R154, R154 ;  /* 0x0000009a009a7308 */ /* 0x000f260000000800 */
[----:B------:R-:W-:Y:S01]  /*25f0*/  FMNMX.FTZ R21, R55, R10, !PT ;  /* 0x0000000a37157209 */ /* 0x000fe20007810000 */
[----:B------:R-:W-:-:S03]  /*2600*/  FFMA.FTZ R10, R44, UR40, -R88 ;  /* 0x000000282c0a7c23 */ /* 0x000fc60008010858 */
[----:B------:R-:W-:Y:S01]  /*2610*/  FMNMX.FTZ R12, R58, R21, !PT ;  /* 0x000000153a0c7209 */ /* 0x000fe20007810000 */
[----:B------:R-:W-:Y:S03]  /*2620*/  MUFU.EX2 R15, R41 ;  /* 0x00000029000f7308 */ /* 0x000fe60000000800 */
[----:B------:R-:W-:-:S04]  /*2630*/  FMNMX.FTZ R21, R59, R12, !PT ;  /* 0x0000000c3b157209 */ /* 0x000fc80007810000 */
[----:B------:R-:W-:Y:S01]  /*2640*/  FMNMX.FTZ R12, R62, R21, !PT ;  /* 0x000000153e0c7209 */ /* 0x000fe20007810000 */
[----:B------:R-:W5:Y:S03]  /*2650*/  MUFU.EX2 R8, R8 ;  /* 0x0000000800087308 */ /* 0x000f660000000800 */
[----:B------:R-:W-:-:S04]  /*2660*/  FMNMX.FTZ R21, R63, R12, !PT ;  /* 0x0000000c3f157209 */ /* 0x000fc80007810000 */
[----:B------:R-:W-:Y:S01]  /*2670*/  FMNMX.FTZ R12, R66, R21, !PT ;  /* 0x00000015420c7209 */ /* 0x000fe20007810000 */
[----:B------:R0:W-:Y:S03]  /*2680*/  MUFU.EX2 R13, R37 ;  /* 0x00000025000d7308 */ /* 0x0001e60000000800 */
[----:B------:R-:W-:-:S04]  /*2690*/  FMNMX.FTZ R21, R67, R12, !PT ;  /* 0x0000000c43157209 */ /* 0x000fc80007810000 */
[----:B------:R-:W-:Y:S01]  /*26a0*/  FMNMX.FTZ R12, R70, R21, !PT ;  /* 0x00000015460c7209 */ /* 0x000fe20007810000 */
[----:B------:R-:W-:Y:S01]  /*26b0*/  MUFU.EX2 R156, R156 ;  /* 0x0000009c009c7308 */ /* 0x000fe20000000800 */
[----:B0-----:R-:W-:-:S02]  /*26c0*/  FFMA.FTZ R37, R65, UR40, -R88 ;  /* 0x0000002841257c23 */ /* 0x001fc40008010858 */
[----:B------:R-:W-:Y:S01]  /*26d0*/  FMNMX.FTZ R29, R71, R12, !PT ;  /* 0x0000000c471d7209 */ /* 0x000fe20007810000 */
[----:B------:R-:W-:-:S03]  /*26e0*/  FFMA.FTZ R12, R52, UR40, -R88 ;  /* 0x00000028340c7c23 */ /* 0x000fc60008010858 */
[----:B------:R-:W-:Y:S01]  /*26f0*/  FMNMX.FTZ R14, R74, R29, !PT ;  /* 0x0000001d4a0e7209 */ /* 0x000fe20007810000 */
[----:B------:R0:W-:Y:S03]  /*2700*/  MUFU.EX2 R21, R49 ;  /* 0x0000003100157308 */ /* 0x0001e60000000800 */
[----:B------:R-:W-:-:S04]  /*2710*/  FMNMX.FTZ R29, R75, R14, !PT ;  /* 0x0000000e4b1d7209 */ /* 0x000fc80007810000 */
[----:B------:R-:W-:Y:S01]  /*2720*/  FMNMX.FTZ R14, R78, R29, !PT ;  /* 0x0000001d4e0e7209 */ /* 0x000fe20007810000 */
[----:B------:R-:W-:Y:S01]  /*2730*/  MUFU.EX2 R10, R10 ;  /* 0x0000000a000a7308 */ /* 0x000fe20000000800 */
[----:B0-----:R-:W-:Y:S02]  /*2740*/  IMAD.U32 R49, RZ, RZ, UR40 ;  /* 0x00000028ff317e24 */ /* 0x001fe4000f8e00ff */
[----:B------:R-:W-:-:S04]  /*2750*/  FMNMX.FTZ R33, R79, R14, !PT ;  /* 0x0000000e4f217209 */ /* 0x000fc80007810000 */
[----:B------:R-:W-:Y:S01]  /*2760*/  FMNMX.FTZ R14, R82, R33, !PT ;  /* 0x00000021520e7209 */ /* 0x000fe20007810000 */
[----:B------:R-:W-:Y:S03]  /*2770*/  MUFU.EX2 R25, R25 ;  /* 0x0000001900197308 */ /* 0x000fe60000000800 */
[----:B------:R-:W-:-:S04]  /*2780*/  FMNMX.FTZ R33, R83, R14, !PT ;  /* 0x0000000e53217209 */ /* 0x000fc80007810000 */
[----:B------:R-:W-:Y:S01]  /*2790*/  FMNMX.FTZ R14, R86, R33, !PT ;  /* 0x00000021560e7209 */ /* 0x000fe20007810000 */
[----:B------:R-:W-:Y:S03]  /*27a0*/  MUFU.EX2 R158, R158 ;  /* 0x0000009e009e7308 */ /* 0x000fe60000000800 */
[----:B------:R-:W-:-:S05]  /*27b0*/  FMNMX.FTZ R14, R87, R14, !PT ;  /* 0x0000000e570e7209 */ /* 0x000fca0007810000 */
[----:B------:R-:W0:Y:S01]  /*27c0*/  SHFL.BFLY PT, R41, R14, 0x2, 0x1f ;  /* 0x0c401f000e297f89 */ /* 0x000e2200000e0000 */
[----:B------:R-:W-:Y:S08]  /*27d0*/  MUFU.EX2 R12, R12 ;  /* 0x0000000c000c7308 */ /* 0x000ff00000000800 */
[----:B------:R-:W-:Y:S08]  /*27e0*/  MUFU.EX2 R29, R53 ;  /* 0x00000035001d7308 */ /* 0x000ff00000000800 */
[----:B------:R-:W-:Y:S01]  /*27f0*/  MUFU.EX2 R160, R160 ;  /* 0x000000a000a07308 */ /* 0x000fe20000000800 */
[----:B0-----:R-:W-:-:S07]  /*2800*/  FMNMX.FTZ R24, R14, R41, !PT ;  /* 0x000000290e187209 */ /* 0x001fce0007810000 */
[----:B------:R-:W-:Y:S01]  /*2810*/  MUFU.EX2 R33, R57 ;  /* 0x0000003900217308 */ /* 0x000fe20000000800 */
[----:B------:R-:W-:-:S01]  /*2820*/  FFMA.FTZ R41, R73, UR40, -R88 ;  /* 0x0000002849297c23 */ /* 0x000fc20008010858 */
[----:B------:R-:W0:Y:S06]  /*2830*/  SHFL.BFLY PT, R45, R24, 0x1, 0x1f ;  /* 0x0c201f00182d7f89 */ /* 0x000e2c00000e0000 */
[----:B------:R-:W-:Y:S08]  /*2840*/  MUFU.EX2 R20, R20 ;  /* 0x0000001400147308 */ /* 0x000ff00000000800 */
[----:B------:R-:W-:Y:S08]  /*2850*/  MUFU.EX2 R61, R61 ;  /* 0x0000003d003d7308 */ /* 0x000ff00000000800 */
[----:B------:R-:W-:Y:S01]  /*2860*/  MUFU.EX2 R162, R162 ;  /* 0x000000a200a27308 */ /* 0x000fe20000000800 */
[----:B0-----:R-:W-:Y:S01]  /*2870*/  FMNMX.FTZ R14, R24, R45, !PT ;  /* 0x0000002d180e7209 */ /* 0x001fe20007810000 */
[----:B------:R-:W-:-:S03]  /*2880*/  FFMA.FTZ R45, R81, UR40, -R88 ;  /* 0x00000028512d7c23 */ /* 0x000fc60008010858 */
[C---:B------:R-:W-:Y:S01]  /*2890*/  FSETP.NEU.FTZ.AND P1, PT, R14.reuse, -INF , PT ;  /* 0xff8000000e00780b */ /* 0x040fe20003f3d000 */
[----:B------:R-:W-:-:S02]  /*28a0*/  FFMA.FTZ R24, R14, R49, -8 ;  /* 0xc10000000e187423 */ /* 0x000fc40000010031 */
[----:B------:R-:W-:Y:S03]  /*28b0*/  MUFU.EX2 R37, R37 ;  /* 0x0000002500257308 */ /* 0x000fe60000000800 */
[----:B------:R-:W-:-:S05]  /*28c0*/  FSEL R28, R24, RZ, P1 ;  /* 0x000000ff181c7208 */ /* 0x000fca0000800000 */
[----:B------:R-:W-:Y:S01]  /*28d0*/  MUFU.EX2 R68, R68 ;  /* 0x0000004400447308 */ /* 0x000fe20000000800 */
[----:B------:R-:W-:-:S01]  /*28e0*/  FFMA.FTZ R153, R26, UR40, -R28 ;  /* 0x000000281a997c23 */ /* 0x000fc2000801081c */
[--C-:B------:R-:W-:Y:S01]  /*28f0*/  FFMA.FTZ R24, R27, UR40, -R28.reuse ;  /* 0x000000281b187c23 */ /* 0x100fe2000801081c */
[----:B------:R-:W-:-:S01]  /*2900*/  FFMA.FTZ R30, R30, UR40, -R28 ;  /* 0x000000281e1e7c23 */ /* 0x000fc2000801081c */
[--C-:B------:R-:W-:Y:S01]  /*2910*/  FFMA.FTZ R31, R31, UR40, -R28.reuse ;  /* 0x000000281f1f7c23 */ /* 0x100fe2000801081c */
[----:B------:R-:W-:-:S01]  /*2920*/  FFMA.FTZ R34, R34, UR40, -R28 ;  /* 0x0000002822227c23 */ /* 0x000fc2000801081c */
[--C-:B------:R-:W-:Y:S01]  /*2930*/  FFMA.FTZ R35, R35, UR40, -R28.reuse ;  /* 0x0000002823237c23 */ /* 0x100fe2000801081c */
[----:B------:R-:W-:-:S01]  /*2940*/  FFMA.FTZ R38, R38, UR40, -R28 ;  /* 0x0000002826267c23 */ /* 0x000fc2000801081c */
[----:B------:R-:W-:Y:S01]  /*2950*/  MUFU.EX2 R153, R153 ;  /* 0x0000009900997308 */ /* 0x000fe20000000800 */
[----:B--2---:R-:W-:-:S01]  /*2960*/  FADD.FTZ R27, R152, R9 ;  /* 0x00000009981b7221 */ /* 0x004fc20000010000 */
[--C-:B------:R-:W-:Y:S01]  /*2970*/  FFMA.FTZ R39, R39, UR40, -R28.reuse ;  /* 0x0000002827277c23 */ /* 0x100fe2000801081c */
[----:B------:R-:W-:-:S01]  /*2980*/  FFMA.FTZ R42, R42, UR40, -R28 ;  /* 0x000000282a2a7c23 */ /* 0x000fc2000801081c */
[----:B------:R-:W-:Y:S01]  /*2990*/  FFMA.FTZ R43, R43, UR40, -R28 ;  /* 0x000000282b2b7c23 */ /* 0x000fe2000801081c */
[----:B---3--:R-:W-:-:S01]  /*29a0*/  FADD.FTZ R26, R4, R27 ;  /* 0x0000001b041a7221 */ /* 0x008fc20000010000 */
[--C-:B------:R-:W-:Y:S01]  /*29b0*/  FFMA.FTZ R46, R46, UR40, -R28.reuse ;  /* 0x000000282e2e7c23 */ /* 0x100fe2000801081c */
[----:B------:R-:W-:-:S01]  /*29c0*/  FFMA.FTZ R47, R47, UR40, -R28 ;  /* 0x000000282f2f7c23 */ /* 0x000fc2000801081c */
[----:B------:R-:W0:Y:S01]  /*29d0*/  MUFU.EX2 R24, R24 ;  /* 0x0000001800187308 */ /* 0x000e220000000800 */
[----:B------:R-:W-:-:S01]  /*29e0*/  FADD.FTZ R27, R5, R26 ;  /* 0x0000001a051b7221 */ /* 0x000fc20000010000 */
[--C-:B------:R-:W-:Y:S01]  /*29f0*/  FFMA.FTZ R50, R50, UR40, -R28.reuse ;  /* 0x0000002832327c23 */ /* 0x100fe2000801081c */
[----:B------:R-:W-:-:S01]  /*2a00*/  FFMA.FTZ R51, R51, UR40, -R28 ;  /* 0x0000002833337c23 */ /* 0x000fc2000801081c */
[----:B------:R-:W-:Y:S01]  /*2a10*/  FFMA.FTZ R54, R54, UR40, -R28 ;  /* 0x0000002836367c23 */ /* 0x000fe2000801081c */
[----:B----4-:R-:W-:-:S01]  /*2a20*/  FADD.FTZ R26, R154, R27 ;  /* 0x0000001b9a1a7221 */ /* 0x010fc20000010000 */
[--C-:B------:R-:W-:Y:S01]  /*2a30*/  FFMA.FTZ R55, R55, UR40, -R28.reuse ;  /* 0x0000002837377c23 */ /* 0x100fe2000801081c */
[----:B------:R-:W-:-:S01]  /*2a40*/  FFMA.FTZ R58, R58, UR40, -R28 ;  /* 0x000000283a3a7c23 */ /* 0x000fc2000801081c */
[----:B------:R-:W2:Y:S01]  /*2a50*/  MUFU.EX2 R30, R30 ;  /* 0x0000001e001e7308 */ /* 0x000ea20000000800 */
[----:B------:R-:W-:-:S01]  /*2a60*/  FADD.FTZ R27, R11, R26 ;  /* 0x0000001a0b1b7221 */ /* 0x000fc20000010000 */
[--C-:B------:R-:W-:Y:S01]  /*2a70*/  FFMA.FTZ R59, R59, UR40, -R28.reuse ;  /* 0x000000283b3b7c23 */ /* 0x100fe2000801081c */
[----:B------:R-:W-:-:S01]  /*2a80*/  FFMA.FTZ R62, R62, UR40, -R28 ;  /* 0x000000283e3e7c23 */ /* 0x000fc2000801081c */
[----:B------:R-:W-:Y:S01]  /*2a90*/  FFMA.FTZ R63, R63, UR40, -R28 ;  /* 0x000000283f3f7c23 */ /* 0x000fe2000801081c */
[----:B-----5:R-:W-:-:S01]  /*2aa0*/  FADD.FTZ R26, R8, R27 ;  /* 0x0000001b081a7221 */ /* 0x020fc20000010000 */
[--C-:B------:R-:W-:Y:S01]  /*2ab0*/  FFMA.FTZ R66, R66, UR40, -R28.reuse ;  /* 0x0000002842427c23 */ /* 0x100fe2000801081c */
[----:B------:R-:W-:-:S01]  /*2ac0*/  FFMA.FTZ R67, R67, UR40, -R28 ;  /* 0x0000002843437c23 */ /* 0x000fc2000801081c */
[----:B------:R-:W3:Y:S01]  /*2ad0*/  MUFU.EX2 R31, R31 ;  /* 0x0000001f001f7308 */ /* 0x000ee20000000800 */
[----:B0-----:R-:W-:-:S01]  /*2ae0*/  FADD.FTZ R49, R153, R24 ;  /* 0x0000001899317221 */ /* 0x001fc20000010000 */
[----:B------:R-:W-:Y:S01]  /*2af0*/  FADD.FTZ R27, R13, R26 ;  /* 0x0000001a0d1b7221 */ /* 0x000fe20000010000 */
[----:B------:R-:W-:-:S01]  /*2b00*/  FFMA.FTZ R70, R70, UR40, -R28 ;  /* 0x0000002846467c23 */ /* 0x000fc2000801081c */
[--C-:B------:R-:W-:Y:S01]  /*2b10*/  FFMA.FTZ R71, R71, UR40, -R28.reuse ;  /* 0x0000002847477c23 */ /* 0x100fe2000801081c */
[----:B------:R-:W-:-:S01]  /*2b20*/  FFMA.FTZ R74, R74, UR40, -R28 ;  /* 0x000000284a4a7c23 */ /* 0x000fc2000801081c */
[----:B------:R-:W-:Y:S01]  /*2b30*/  FADD.FTZ R26, R156, R27 ;  /* 0x0000001b9c1a7221 */ /* 0x000fe20000010000 */
[----:B------:R-:W-:-:S01]  /*2b40*/  FFMA.FTZ R75, R75, UR40, -R28 ;  /* 0x000000284b4b7c23 */ /* 0x000fc2000801081c */
[----:B------:R-:W0:Y:S01]  /*2b50*/  MUFU.EX2 R34, R34 ;  /* 0x0000002200227308 */ /* 0x000e220000000800 */
[----:B--2---:R-:W-:-:S01]  /*2b60*/  FADD.FTZ R32, R30, R49 ;  /* 0x000000311e207221 */ /* 0x004fc20000010000 */
[----:B------:R-:W-:Y:S01]  /*2b70*/  FADD.FTZ R27, R15, R26 ;  /* 0x0000001a0f1b7221 */ /* 0x000fe20000010000 */
[----:B------:R-:W-:-:S01]  /*2b80*/  FFMA.FTZ R78, R78, UR40, -R28 ;  /* 0x000000284e4e7c23 */ /* 0x000fc2000801081c */
[--C-:B------:R-:W-:Y:S01]  /*2b90*/  FFMA.FTZ R79, R79, UR40, -R28.reuse ;  /* 0x000000284f4f7c23 */ /* 0x100fe2000801081c */
[----:B------:R-:W-:-:S01]  /*2ba0*/  FFMA.FTZ R82, R82, UR40, -R28 ;  /* 0x0000002852527c23 */ /* 0x000fc2000801081c */
[----:B------:R-:W-:Y:S01]  /*2bb0*/  FADD.FTZ R26, R10, R27 ;  /* 0x0000001b0a1a7221 */ /* 0x000fe20000010000 */
[----:B------:R-:W-:-:S01]  /*2bc0*/  FFMA.FTZ R83, R83, UR40, -R28 ;  /* 0x0000002853537c23 */ /* 0x000fc2000801081c */
[----:B------:R-:W2:Y:S01]  /*2bd0*/  MUFU.EX2 R35, R35 ;  /* 0x0000002300237308 */ /* 0x000ea20000000800 */
[----:B---3--:R-:W-:-:S01]  /*2be0*/  FADD.FTZ R49, R31, R32 ;  /* 0x000000201f317221 */ /* 0x008fc20000010000 */
[----:B------:R-:W-:Y:S01]  /*2bf0*/  FADD.FTZ R27, R25, R26 ;  /* 0x0000001a191b7221 */ /* 0x000fe20000010000 */
[----:B------:R-:W-:-:S01]  /*2c00*/  FFMA.FTZ R86, R86, UR40, -R28 ;  /* 0x0000002856567c23 */ /* 0x000fc2000801081c */
[----:B------:R-:W-:Y:S01]  /*2c10*/  FFMA.FTZ R28, R87, UR40, -R28 ;  /* 0x00000028571c7c23 */ /* 0x000fe2000801081c */
[----:B------:R-:W-:Y:S01]  /*2c20*/  F2FP.SATFINITE.E4M3.F32.PACK_AB_MERGE_C R10, R25, R10, RZ ;  /* 0x0000000a190a723e */ /* 0x000fe200048070ff */
[----:B------:R-:W-:Y:S01]  /*2c30*/  FADD.FTZ R26, R158, R27 ;  /* 0x0000001b9e1a7221 */ /* 0x000fe20000010000 */
[----:B------:R-:W-:Y:S01]  /*2c40*/  F2FP.SATFINITE.E4M3.F32.PACK_AB_MERGE_C R30, R31, R30, RZ ;  /* 0x0000001e1f1e723e */ /* 0x000fe200048070ff */
[----:B------:R-:W3:Y:S01]  /*2c50*/  MUFU.EX2 R38, R38 ;  /* 0x0000002600267308 */ /* 0x000ee20000000800 */
[----:B0-----:R-:W-:-:S01]  /*2c60*/  FADD.FTZ R32, R34, R49 ;  /* 0x0000003122207221 */ /* 0x001fc20000010000 */
[----:B------:R-:W-:Y:S01]  /*2c70*/  FADD.FTZ R27, R21, R26 ;  /* 0x0000001a151b7221 */ /* 0x000fe20000010000 */
[----:B------:R-:W-:-:S02]  /*2c80*/  F2FP.SATFINITE.E4M3.F32.PACK_AB_MERGE_C R156, R15, R156, R10 ;  /* 0x0000009c0f9c723e */ /* 0x000fc4000480700a */
[----:B------:R-:W-:Y:S01]  /*2c90*/  F2FP.SATFINITE.E4M3.F32.PACK_AB_MERGE_C R153, R24, R153, R30 ;  /* 0x000000991899723e */ /* 0x000fe2000480701e */
[----:B------:R-:W-:-:S01]  /*2ca0*/  FADD.FTZ R26, R12, R27 ;  /* 0x0000001b0c1a7221 */ /* 0x000fc20000010000 */
[----:B------:R-:W-:Y:S01]  /*2cb0*/  F2FP.SATFINITE.E4M3.F32.PACK_AB_MERGE_C R12, R29, R12, RZ ;  /* 0x0000000c1d0c723e */ /* 0x000fe200048070ff */
[----:B------:R-:W0:Y:S01]  /*2cc0*/  MUFU.EX2 R39, R39 ;  /* 0x0000002700277308 */ /* 0x000e220000000800 */
[----:B--2---:R-:W-:-:S01]  /*2cd0*/  FADD.FTZ R49, R35, R32 ;  /* 0x0000002023317221 */ /* 0x004fc20000010000 */
[----:B------:R-:W-:Y:S01]  /*2ce0*/  FADD.FTZ R27, R29, R26 ;  /* 0x0000001a1d1b7221 */ /* 0x000fe20000010000 */
[----:B------:R-:W-:-:S03]  /*2cf0*/  F2FP.SATFINITE.E4M3.F32.PACK_AB_MERGE_C R158, R21, R158, R12 ;  /* 0x0000009e159e723e */ /* 0x000fc6000480700c */
[----:B------:R-:W-:Y:S02]  /*2d00*/  FADD.FTZ R26, R160, R27 ;  /* 0x0000001ba01a7221 */ /* 0x000fe40000010000 */
[----:B------:R-:W2:Y:S01]  /*2d10*/  MUFU.EX2 R42, R42 ;  /* 0x0000002a002a7308 */ /* 0x000ea20000000800 */
[----:B---3--:R-:W-:-:S01]  /*2d20*/  FADD.FTZ R32, R38, R49 ;  /* 0x0000003126207221 */ /* 0x008fc20000010000 */
[----:B------:R-:W-:-:S04]  /*2d30*/  FADD.FTZ R27, R33, R26 ;  /* 0x0000001a211b7221 */ /* 0x000fc80000010000 */
[----:B------:R-:W-:Y:S01]  /*2d40*/  FADD.FTZ R26, R20, R27 ;  /* 0x0000001b141a7221 */ /* 0x000fe20000010000 */
[----:B------:R-:W-:Y:S01]  /*2d50*/  F2FP.SATFINITE.E4M3.F32.PACK_AB_MERGE_C R20, R61, R20, RZ ;  /* 0x000000143d14723e */ /* 0x000fe200048070ff */
[----:B------:R-:W3:Y:S01]  /*2d60*/  MUFU.EX2 R43, R43 ;  /* 0x0000002b002b7308 */ /* 0x000ee20000000800 */
[----:B0-----:R-:W-:-:S01]  /*2d70*/  FADD.FTZ R49, R39, R32 ;  /* 0x0000002027317221 */ /* 0x001fc20000010000 */
[----:B------:R-:W-:Y:S01]  /*2d80*/  FADD.FTZ R27, R61, R26 ;  /* 0x0000001a3d1b7221 */ /* 0x000fe20000010000 */
[----:B------:R-:W-:Y:S02]  /*2d90*/  F2FP.SATFINITE.E4M3.F32.PACK_AB_MERGE_C R38, R39, R38, RZ ;  /* 0x000000262726723e */ /* 0x000fe400048070ff */
[----:B------:R-:W-:Y:S01]  /*2da0*/  F2FP.SATFINITE.E4M3.F32.PACK_AB_MERGE_C R160, R33, R160, R20 ;  /* 0x000000a021a0723e */ /* 0x000fe20004807014 */
[----:B------:R-:W-:-:S01]  /*2db0*/  FADD.FTZ R26, R162, R27 ;  /* 0x0000001ba21a7221 */ /* 0x000fc20000010000 */
[----:B------:R-:W-:Y:S01]  /*2dc0*/  F2FP.SATFINITE.E4M3.F32.PACK_AB_MERGE_C R27, R5, R4, RZ ;  /* 0x00000004051b723e */ /* 0x000fe200048070ff */
[----:B------:R-:W0:Y:S01]  /*2dd0*/  MUFU.EX2 R46, R46 ;  /* 0x0000002e002e7308 */ /* 0x000e220000000800 */
[----:B--2---:R-:W-:-:S01]  /*2de0*/  FADD.FTZ R32, R42, R49 ;  /* 0x000000312a207221 */ /* 0x004fc20000010000 */
[----:B------:R-:W-:Y:S01]  /*2df0*/  FADD.FTZ R5, R37, R26 ;  /* 0x0000001a25057221 */ /* 0x000fe20000010000 */
[----:B------:R-:W-:-:S02]  /*2e00*/  F2FP.SATFINITE.E4M3.F32.PACK_AB_MERGE_C R26, R13, R8, RZ ;  /* 0x000000080d1a723e */ /* 0x000fc400048070ff */
[----:B------:R-:W-:Y:S02]  /*2e10*/  F2FP.SATFINITE.E4M3.F32.PACK_AB_MERGE_C R152, R9, R152, R27 ;  /* 0x000000980998723e */ /* 0x000fe4000480701b */
[----:B------:R-:W-:Y:S01]  /*2e20*/  F2FP.SATFINITE.E4M3.F32.PACK_AB_MERGE_C R154, R11, R154, R26 ;  /* 0x0000009a0b9a723e */ /* 0x000fe2000480701a */
[----:B------:R-:W2:Y:S01]  /*2e30*/  MUFU.EX2 R47, R47 ;  /* 0x0000002f002f7308 */ /* 0x000ea20000000800 */
[----:B---3--:R-:W-:-:S01]  /*2e40*/  FADD.FTZ R49, R43, R32 ;  /* 0x000000202b317221 */ /* 0x008fc20000010000 */
[----:B------:R-:W-:-:S06]  /*2e50*/  F2FP.SATFINITE.E4M3.F32.PACK_AB_MERGE_C R155, R35, R34, R38 ;  /* 0x00000022239b723e */ /* 0x000fcc0004807026 */
[----:B------:R-:W3:Y:S01]  /*2e60*/  MUFU.EX2 R50, R50 ;  /* 0x0000003200327308 */ /* 0x000ee20000000800 */
[----:B0-----:R-:W-:-:S07]  /*2e70*/  FADD.FTZ R32, R46, R49 ;  /* 0x000000312e207221 */ /* 0x001fce0000010000 */
[----:B------:R-:W0:Y:S01]  /*2e80*/  MUFU.EX2 R51, R51 ;  /* 0x0000003300337308 */ /* 0x000e220000000800 */
[----:B--2---:R-:W-:-:S01]  /*2e90*/  FADD.FTZ R49, R47, R32 ;  /* 0x000000202f317221 */ /* 0x004fc20000010000 */
[----:B------:R-:W-:-:S04]  /*2ea0*/  F2FP.SATFINITE.E4M3.F32.PACK_AB_MERGE_C R46, R47, R46, RZ ;  /* 0x0000002e2f2e723e */ /* 0x000fc800048070ff */
[----:B------:R-:W-:Y:S02]  /*2eb0*/  F2FP.SATFINITE.E4M3.F32.PACK_AB_MERGE_C R157, R43, R42, R46 ;  /* 0x0000002a2b9d723e */ /* 0x000fe4000480702e */
[----:B------:R-:W2:Y:S01]  /*2ec0*/  MUFU.EX2 R54, R54 ;  /* 0x0000003600367308 */ /* 0x000ea20000000800 */
[----:B---3--:R-:W-:-:S07]  /*2ed0*/  FADD.FTZ R32, R50, R49 ;  /* 0x0000003132207221 */ /* 0x008fce0000010000 */
[----:B------:R-:W3:Y:S01]  /*2ee0*/  MUFU.EX2 R55, R55 ;  /* 0x0000003700377308 */ /* 0x000ee20000000800 */
[----:B0-----:R-:W-:-:S07]  /*2ef0*/  FADD.FTZ R49, R51, R32 ;  /* 0x0000002033317221 */ /* 0x001fce0000010000 */
[----:B------:R-:W0:Y:S01]  /*2f00*/  MUFU.EX2 R58, R58 ;  /* 0x0000003a003a7308 */ /* 0x000e220000000800 */
[----:B--2---:R-:W-:-:S07]  /*2f10*/  FADD.FTZ R32, R54, R49 ;  /* 0x0000003136207221 */ /* 0x004fce0000010000 */
[----:B------:R-:W2:Y:S01]  /*2f20*/  MUFU.EX2 R59, R59 ;  /* 0x0000003b003b7308 */ /* 0x000ea20000000800 */
[----:B---3--:R-:W-:-:S01]  /*2f30*/  FADD.FTZ R49, R55, R32 ;  /* 0x0000002037317221 */ /* 0x008fc20000010000 */
[----:B------:R-:W-:-:S04]  /*2f40*/  F2FP.SATFINITE.E4M3.F32.PACK_AB_MERGE_C R54, R55, R54, RZ ;  /* 0x000000363736723e */ /* 0x000fc800048070ff */
[----:B------:R-:W-:Y:S02]  /*2f50*/  F2FP.SATFINITE.E4M3.F32.PACK_AB_MERGE_C R159, R51, R50, R54 ;  /* 0x00000032339f723e */ /* 0x000fe40004807036 */
[----:B------:R-:W3:Y:S01]  /*2f60*/  MUFU.EX2 R62, R62 ;  /* 0x0000003e003e7308 */ /* 0x000ee20000000800 */
[----:B0-----:R-:W-:-:S07]  /*2f70*/  FADD.FTZ R32, R58, R49 ;  /* 0x000000313a207221 */ /* 0x001fce0000010000 */
[----:B------:R-:W0:Y:S01]  /*2f80*/  MUFU.EX2 R63, R63 ;  /* 0x0000003f003f7308 */ /* 0x000e220000000800 */
[----:B--2---:R-:W-:-:S07]  /*2f90*/  FADD.FTZ R49, R59, R32 ;  /* 0x000000203b317221 */ /* 0x004fce0000010000 */
[----:B------:R-:W2:Y:S01]  /*2fa0*/  MUFU.EX2 R66, R66 ;  /* 0x0000004200427308 */ /* 0x000ea20000000800 */
[----:B---3--:R-:W-:-:S07]  /*2fb0*/  FADD.FTZ R32, R62, R49 ;  /* 0x000000313e207221 */ /* 0x008fce0000010000 */
[----:B------:R-:W3:Y:S01]  /*2fc0*/  MUFU.EX2 R67, R67 ;  /* 0x0000004300437308 */ /* 0x000ee20000000800 */
[----:B0-----:R-:W-:-:S01]  /*2fd0*/  FADD.FTZ R49, R63, R32 ;  /* 0x000000203f317221 */ /* 0x001fc20000010000 */
[----:B------:R-:W-:-:S04]  /*2fe0*/  F2FP.SATFINITE.E4M3.F32.PACK_AB_MERGE_C R62, R63, R62, RZ ;  /* 0x0000003e3f3e723e */ /* 0x000fc800048070ff */
[----:B------:R-:W-:Y:S02]  /*2ff0*/  F2FP.SATFINITE.E4M3.F32.PACK_AB_MERGE_C R161, R59, R58, R62 ;  /* 0x0000003a3ba1723e */ /* 0x000fe4000480703e */
[----:B------:R-:W0:Y:S01]  /*3000*/  MUFU.EX2 R70, R70 ;  /* 0x0000004600467308 */ /* 0x000e220000000800 */
[----:B--2---:R-:W-:-:S07]  /*3010*/  FADD.FTZ R4, R66, R49 ;  /* 0x0000003142047221 */ /* 0x004fce0000010000 */
[----:B------:R-:W2:Y:S01]  /*3020*/  MUFU.EX2 R71, R71 ;  /* 0x0000004700477308 */ /* 0x000ea20000000800 */
[----:B---3--:R-:W-:-:S01]  /*3030*/  FADD.FTZ R13, R67, R4 ;  /* 0x00000004430d7221 */ /* 0x008fc20000010000 */
[----:B------:R-:W-:-:S06]  /*3040*/  FADD.FTZ R4, R68, R5 ;  /* 0x0000000544047221 */ /* 0x000fcc0000010000 */
[----:B------:R-:W3:Y:S01]  /*3050*/  MUFU.EX2 R69, R69 ;  /* 0x0000004500457308 */ /* 0x000ee20000000800 */
[----:B0-----:R-:W-:-:S07]  /*3060*/  FADD.FTZ R8, R70, R13 ;  /* 0x0000000d46087221 */ /* 0x001fce0000010000 */
[----:B------:R-:W0:Y:S01]  /*3070*/  MUFU.EX2 R74, R74 ;  /* 0x0000004a004a7308 */ /* 0x000e220000000800 */
[----:B--2---:R-:W-:-:S01]  /*3080*/  FADD.FTZ R13, R71, R8 ;  /* 0x00000008470d7221 */ /* 0x004fc20000010000 */
[----:B------:R-:W-:-:S04]  /*3090*/  F2FP.SATFINITE.E4M3.F32.PACK_AB_MERGE_C R70, R71, R70, RZ ;  /* 0x000000464746723e */ /* 0x000fc800048070ff */
[----:B------:R-:W-:Y:S02]  /*30a0*/  F2FP.SATFINITE.E4M3.F32.PACK_AB_MERGE_C R163, R67, R66, R70 ;  /* 0x0000004243a3723e */ /* 0x000fe40004807046 */
        /* <DEDUP_REMOVED lines=11> */
[----:B0-----:R-:W-:-:S07]  /*3160*/  FADD.FTZ R5, R41, R4 ;  /* 0x0000000429057221 */ /* 0x001fce0000010000 */
[----:B------:R-:W0:Y:S01]  /*3170*/  MUFU.EX2 R77, R77 ;  /* 0x0000004d004d7308 */ /* 0x000e220000000800 */
[----:B--2---:R-:W-:-:S07]  /*3180*/  FADD.FTZ R8, R78, R13 ;  /* 0x0000000d4e087221 */ /* 0x004fce0000010000 */
[----:B------:R-:W2:Y:S01]  /*3190*/  MUFU.EX2 R79, R79 ;  /* 0x0000004f004f7308 */ /* 0x000ea20000000800 */
[----:B---3--:R-:W-:-:S07]  /*31a0*/  FADD.FTZ R4, R76, R5 ;  /* 0x000000054c047221 */ /* 0x008fce0000010000 */
[----:B------:R-:W3:Y:S01]  /*31b0*/  MUFU.EX2 R166, R166 ;  /* 0x000000a600a67308 */ /* 0x000ee20000000800 */
[C---:B0-----:R-:W-:Y:S01]  /*31c0*/  F2FP.SATFINITE.E4M3.F32.PACK_AB_MERGE_C R76, R77.reuse, R76, RZ ;  /* 0x0000004c4d4c723e */ /* 0x041fe200048070ff */
[----:B------:R-:W-:-:S03]  /*31d0*/  FADD.FTZ R77, R77, R4 ;  /* 0x000000044d4d7221 */ /* 0x000fc60000010000 */
[----:B------:R-:W-:-:S03]  /*31e0*/  F2FP.SATFINITE.E4M3.F32.PACK_AB_MERGE_C R164, R41, R164, R76 ;  /* 0x000000a429a4723e */ /* 0x000fc6000480704c */
        /* <DEDUP_REMOVED lines=15> */
[----:B--2---:R-:W-:-:S01]  /*32e0*/  FADD.FTZ R8, R86, R25 ;  /* 0x0000001956087221 */ /* 0x004fc20000010000 */
[C---:B---3--:R-:W-:Y:S01]  /*32f0*/  F2FP.SATFINITE.E4M3.F32.PACK_AB_MERGE_C R84, R85.reuse, R84, RZ ;  /* 0x000000545554723e */ /* 0x048fe200048070ff */
[----:B------:R-:W-:-:S03]  /*3300*/  FADD.FTZ R5, R85, R4 ;  /* 0x0000000455057221 */ /* 0x000fc60000010000 */
[----:B------:R-:W-:Y:S02]  /*3310*/  F2FP.SATFINITE.E4M3.F32.PACK_AB_MERGE_C R166, R45, R166, R84 ;  /* 0x000000a62da6723e */ /* 0x000fe40004807054 */
[C---:B0-----:R-:W-:Y:S01]  /*3320*/  F2FP.SATFINITE.E4M3.F32.PACK_AB_MERGE_C R86, R13.reuse, R86, RZ ;  /* 0x000000560d56723e */ /* 0x041fe200048070ff */
[----:B------:R-:W-:-:S03]  /*3330*/  FADD.FTZ R4, R13, R8 ;  /* 0x000000080d047221 */ /* 0x000fc60000010000 */
[----:B------:R-:W-:Y:S01]  /*3340*/  F2FP.SATFINITE.E4M3.F32.PACK_AB_MERGE_C R167, R83, R82, R86 ;  /* 0x0000005253a7723e */ /* 0x000fe20004807056 */
[----:B------:R-:W-:Y:S06]  /*3350*/  @!P0 BRA `(.L_x_14) ;  /* 0x0000000000048947 */ /* 0x000fec0003800000 */
[----:B------:R-:W-:Y:S01]  /*3360*/  BPT.TRAP 0x1 ;  /* 0x000000040000795c */ /* 0x000fe20000300000 */
.L_x_14:
[----:B------:R0:W2:Y:S01]  /*3370*/  SYNCS.PHASECHK.TRANS64.TRYWAIT P1, [UR52+0x38850], R7 ;  /* 0x03885007ff0075a7 */ /* 0x0000a20008020174 */
[----:B------:R-:W-:Y:S05]  /*3380*/  @!P0 BRA `(.L_x_15) ;  /* 0x0000000000048947 */ /* 0x000fea0003800000 */
[----:B------:R-:W-:Y:S01]  /*3390*/  BPT.TRAP 0x1 ;  /* 0x000000040000795c */ /* 0x000fe20000300000 */
.L_x_15:
[----:B--2---:R-:W-:Y:S05]  /*33a0*/  @P1 BRA `(.L_x_16) ;  /* 0x0000000000081947 */ /* 0x004fea0003800000 */
[----:B------:R-:W2:Y:S02]  /*33b0*/  SYNCS.PHASECHK.TRANS64.TRYWAIT P1, [UR52+0x38850], R7 ;  /* 0x03885007ff0075a7 */ /* 0x000ea40008020174 */
[----:B--2---:R-:W-:Y:S05]  /*33c0*/  @!P1 BRA `(.L_x_17) ;  /* 0x000000ac00909947 */ /* 0x004fea0003800000 */
.L_x_16:
[----:B------:R3:W-:Y:S01]  /*33d0*/  BAR.SYNC.DEFER_BLOCKING R6, 0x100 ;  /* 0x000400060000751d */ /* 0x0007e20000010000 */
[----:B------:R-:W-:-:S04]  /*33e0*/  UIADD3 UR49, UR49, 0x400, URZ ;  /* 0x0000040031317890 */ /* 0x000fc8000fffe03f */
[----:B------:R-:W-:Y:S01]  /*33f0*/  USHF.R.U32.HI UR49, URZ, 0x4, UR49 ;  /* 0x000000043f317899 */ /* 0x000fe20008011631 */
[----:B------:R-:W-:-:S03]  /*3400*/  UMOV UR7, 0x40000040 ;  /* 0x4000004000077882 */ /* 0x000fc60000000000 */
[----:B------:R-:W-:-:S04]  /*3410*/  ULOP3.LUT UR49, UR49, 0x3fff, URZ, 0xc0, !UPT ;  /* 0x00003fff31317892 */ /* 0x000fc8000f8ec03f */
[----:B------:R-:W-:-:S04]  /*3420*/  ULOP3.LUT UR49, UR49, 0x10000, URZ, 0xfc, !UPT ;  /* 0x0001000031317892 */ /* 0x000fc8000f8efc3f */
[----:B------:R-:W-:Y:S01]  /*3430*/  ULEA UR10, UR36, UR49, 0xb ;  /* 0x00000031240a7291 */ /* 0x000fe2000f8e583f */
[----:B------:R-:W-:-:S06]  /*3440*/  WARPGROUP.ARRIVE ;  /* 0x00000000000079c5 */ /* 0x000fcc0000000000 */
[----:B------:R-:W-:Y:S02]  /*3450*/  UMOV UR6, UR10 ;  /* 0x0000000a00067c82 */ /* 0x000fe40008000000 */
[----:B------:R-:W-:Y:S01]  /*3460*/  QGMMA.64x256x32.F32.E4M3.E4M3 R24, R152, gdesc[UR4], RZ, !UPT, gsb0 ;  /* 0x03e0000498187df3 */ /* 0x000fe2000c0008ff */
[----:B------:R-:W-:Y:S01]  /*3470*/  UIADD3 UR6, UR10, 0x2, URZ ;  /* 0x000000020a067890 */ /* 0x000fe2000fffe03f */
[----:B------:R-:W-:Y:S01]  /*3480*/  UMOV UR7, 0x40000040 ;  /* 0x4000004000077882 */ /* 0x000fe20000000000 */
[----:B------:R-:W-:Y:S02]  /*3490*/  WARPGROUP.DEPBAR.LE gsb0, 0x0 ;  /* 0x00008000000079c5 */ /* 0x000fe40000010000 */
[----:B------:R-:W-:-:S15]  /*34a0*/  WARPGROUP.ARRIVE ;  /* 0x00000000000079c5 */ /* 0x000fde0000000000 */
[----:B------:R-:W-:-:S08]  /*34b0*/  NOP ;  /* 0x0000000000007918 */ /* 0x000fd00000000000 */
[----:B------:R-:W-:Y:S01]  /*34c0*/  QGMMA.64x256x32.F32.E4M3.E4M3 R24, R156, gdesc[UR4], R24, gsb0 ;  /* 0x03e000049c187df3 */ /* 0x000fe20008000818 */
        /* <DEDUP_REMOVED lines=11> */
[----:B------:R-:W-:Y:S03]  /*3580*/  QGMMA.64x256x32.F32.E4M3.E4M3 R24, R164, gdesc[UR4], R24, gsb0 ;  /* 0x03e00004a4187df3 */ /* 0x000fe60008000818 */
[----:B------:R-:W-:Y:S02]  /*3590*/  WARPGROUP.DEPBAR.LE gsb0, 0x0 ;  /* 0x00008000000079c5 */ /* 0x000fe40000010000 */
[----:B---3--:R-:W-:Y:S05]  /*35a0*/  @!P0 BRA `(.L_x_18) ;  /* 0x0000000000048947 */ /* 0x008fea0003800000 */
[----:B------:R-:W-:Y:S01]  /*35b0*/  BPT.TRAP 0x1 ;  /* 0x000000040000795c */ /* 0x000fe20000300000 */
.L_x_18:
[----:B------:R-:W-:Y:S02]  /*35c0*/  UISETP.GE.AND UP0, UPT, UR48, 0x81, UPT ;  /* 0x000000813000788c */ /* 0x000fe4000bf06270 */
[----:B------:R-:W-:-:S04]  /*35d0*/  UIADD3 UR52, UR52, 0x38860, URZ ;  /* 0x0003886034347890 */ /* 0x000fc8000fffe03f */
[----:B------:R-:W-:Y:S01]  /*35e0*/  PLOP3.LUT P1, PT, PT, PT, UP0, 0x80, 0x0 ;  /* 0x000000000000781c */ /* 0x000fe20003f2f008 */
[----:B------:R-:W-:-:S09]  /*35f0*/  UPRMT UR52, UR45, 0x654, UR52 ;  /* 0x000006542d347896 */ /* 0x000fd20008000034 */
[----:B------:R-:W-:Y:S03]  /*3600*/  SYNCS.ARRIVE.TRANS64.RED.A1T0 RZ, [UR52], RZ ;  /* 0x000000ffffff79a7 */ /* 0x000fe60008100434 */
[----:B------:R-:W-:Y:S05]  /*3610*/  @!P1 BRA `(.L_x_19) ;  /* 0x0000002000ac9947 */ /* 0x000fea0003800000 */
[----:B0-2---:R-:W-:Y:S01]  /*3620*/  IMAD.MOV.U32 R7, RZ, RZ, R14 ;  /* 0x000000ffff077224 */ /* 0x005fe200078e000e */
[----:B------:R-:W-:Y:S01]  /*3630*/  UIADD3 UR48, UR47, -0x2, URZ ;  /* 0xfffffffe2f307890 */ /* 0x000fe2000fffe03f */
[----:B------:R-:W-:-:S11]  /*3640*/  IMAD.MOV.U32 R6, RZ, RZ, R3 ;  /* 0x000000ffff067224 */ /* 0x000fd600078e0003 */
.L_x_30:
[----:B------:R-:W-:Y:S01]  /*3650*/  UIADD3 UR36, UR36, 0x1, URZ ;  /* 0x0000000124247890 */ /* 0x000fe2000fffe03f */
[----:B01----:R-:W-:Y:S01]  /*3660*/  IMAD.U32 R0, RZ, RZ, UR48 ;  /* 0x00000030ff007e24 */ /* 0x003fe2000f8e00ff */
[----:B------:R-:W-:Y:S02]  /*3670*/  UIADD3 UR48, UR48, -0x1, URZ ;  /* 0xffffffff30307890 */ /* 0x000fe4000fffe03f */
[----:B------:R-:W-:Y:S02]  /*3680*/  UISETP.NE.AND UP0, UPT, UR36, 0x2, UPT ;  /* 0x000000022400788c */ /* 0x000fe4000bf05270 */
[----:B------:R-:W-:Y:S02]  /*3690*/  ISETP.GT.AND P1, PT, R0, RZ, PT ;  /* 0x000000ff0000720c */ /* 0x000fe40003f24270 */
[----:B------:R-:W-:Y:S02]  /*36a0*/  USEL UR6, URZ, 0x1, UP0 ;  /* 0x000000013f067887 */ /* 0x000fe40008000000 */
[----:B------:R-:W-:-:S02]  /*36b0*/  USEL UR36, UR36, URZ, UP0 ;  /* 0x0000003f24247287 */ /* 0x000fc40008000000 */
[----:B------:R-:W-:Y:S01]  /*36c0*/  ULOP3.LUT UR42, UR42, UR6, URZ, 0x3c, !UPT ;  /* 0x000000062a2a7292 */ /* 0x000fe2000f8e3c3f */
[----:B------:R-:W-:Y:S11]  /*36d0*/  @!P0 BRA `(.L_x_20) ;  /* 0x0000000000048947 */ /* 0x000ff60003800000 */
[----:B------:R-:W-:Y:S01]  /*36e0*/  BPT.TRAP 0x1 ;  /* 0x000000040000795c */ /* 0x000fe20000300000 */
.L_x_20:
[----:B------:R-:W0:Y:S01]  /*36f0*/  S2UR UR47, SR_CgaCtaId ;  /* 0x00000000002f79c3 */ /* 0x000e220000008800 */
[----:B------:R-:W-:Y:S01]  /*3700*/  IMAD.U32 R0, RZ, RZ, UR42 ;  /* 0x0000002aff007e24 */ /* 0x000fe2000f8e00ff */
[----:B------:R-:W-:-:S04]  /*3710*/  UMOV UR6, 0x400 ;  /* 0x0000040000067882 */ /* 0x000fc80000000000 */
[----:B------:R-:W-:-:S04]  /*3720*/  SHF.L.U32 R0, R0, 0x1f, RZ ;  /* 0x0000001f00007819 */ /* 0x000fc800000006ff */
[----:B------:R-:W-:-:S13]  /*3730*/  R2UR UR52, R0 ;  /* 0x00000000003472ca */ /* 0x000fda00000e0000 */
[----:B------:R-:W-:Y:S01]  /*3740*/  IMAD.U32 R0, RZ, RZ, UR52 ;  /* 0x00000034ff007e24 */ /* 0x000fe2000f8e00ff */
[----:B0-----:R-:W-:-:S04]  /*3750*/  ULEA UR6, UR47, UR6, 0x18 ;  /* 0x000000062f067291 */ /* 0x001fc8000f8ec03f */
[----:B------:R-:W-:-:S09]  /*3760*/  ULEA UR45, UR36, UR6, 0x3 ;  /* 0x00000006242d7291 */ /* 0x000fd2000f8e183f */
[----:B------:R0:W1:Y:S01]  /*3770*/  SYNCS.PHASECHK.TRANS64.TRYWAIT P2, [UR45+0x38830], R0 ;  /* 0x03883000ff0075a7 */ /* 0x000062000804016d */
[----:B------:R-:W-:Y:S05]  /*3780*/  @!P0 BRA `(.L_x_21) ;  /* 0x0000000000048947 */ /* 0x000fea0003800000 */
[----:B------:R-:W-:Y:S01]  /*3790*/  BPT.TRAP 0x1 ;  /* 0x000000040000795c */ /* 0x000fe20000300000 */
.L_x_21:
[----:B-1----:R-:W-:Y:S05]  /*37a0*/  @P2 BRA `(.L_x_22) ;  /* 0x00000000000c2947 */ /* 0x002fea0003800000 */
[----:B0-----:R-:W-:-:S04]  /*37b0*/  IMAD.U32 R0, RZ, RZ, UR52 ;  /* 0x00000034ff007e24 */ /* 0x001fc8000f8e00ff */
[----:B------:R-:W0:Y:S02]  /*37c0*/  SYNCS.PHASECHK.TRANS64.TRYWAIT P2, [UR45+0x38830], R0 ;  /* 0x03883000ff0075a7 */ /* 0x000e24000804016d */
[----:B0-----:R-:W-:Y:S05]  /*37d0*/  @!P2 BRA `(.L_x_23) ;  /* 0x000000a800a4a947 */ /* 0x001fea0003800000 */
.L_x_22:
[----:B------:R-:W-:Y:S01]  /*37e0*/  ULEA UR34, UR36, UR46, 0xb ;  /* 0x0000002e24227291 */ /* 0x000fe2000f8e583f */
[----:B------:R-:W-:Y:S01]  /*37f0*/  WARPGROUP.ARRIVE ;  /* 0x00000000000079c5 */ /* 0x000fe20000000000 */
[----:B------:R-:W-:Y:S01]  /*3800*/  UMOV UR35, 0x40000040 ;  /* 0x4000004000237882 */ /* 0x000fe20000000000 */
[----:B------:R-:W-:Y:S01]  /*3810*/  UMOV UR7, 0x40000040 ;  /* 0x4000004000077882 */ /* 0x000fe20000000000 */
[----:B------:R-:W-:-:S03]  /*3820*/  UIADD3 UR6, UR34, 0x2, URZ ;  /* 0x0000000222067890 */ /* 0x000fc6000fffe03f */
[----:B0-----:R-:W0:Y:S01]  /*3830*/  S2R R0, SR_TID.X ;  /* 0x0000000000007919 */ /* 0x001e220000002100 */
[----:B------:R-:W-:Y:S01]  /*3840*/  UIADD3 UR10, UR34, 0x4, URZ ;  /* 0x00000004220a7890 */ /* 0x000fe2000fffe03f */
[----:B------:R-:W-:Y:S01]  /*3850*/  UMOV UR11, 0x40000040 ;  /* 0x40000040000b7882 */ /* 0x000fe20000000000 */
[----:B------:R-:W-:Y:S01]  /*3860*/  QGMMA.64x128x32.F32.E4M3.E4M3 R152, gdesc[UR32], RZ, !UPT, gsb0 ;  /* 0x01e00000209879f3 */ /* 0x000fe2000c0008ff */
[----:B------:R-:W-:Y:S01]  /*3870*/  UIADD3 UR14, UR34, 0x6, URZ ;  /* 0x00000006220e7890 */ /* 0x000fe2000fffe03f */
[----:B------:R-:W-:Y:S01]  /*3880*/  UMOV UR15, 0x40000040 ;  /* 0x40000040000f7882 */ /* 0x000fe20000000000 */
        /* <DEDUP_REMOVED lines=8> */
[----:B0-----:R-:W-:-:S04]  /*3910*/  SHF.R.U32.HI R224, RZ, 0x7, R0 ;  /* 0x00000007ffe07819 */ /* 0x001fc80000011600 */
[----:B------:R-:W-:Y:S01]  /*3920*/  IADD3 R0, -R224, 0xb, RZ ;  /* 0x0000000be0007810 */ /* 0x000fe20007ffe1ff */
        /* <DEDUP_REMOVED lines=25> */
.L_x_24:
[----:B------:R-:W-:Y:S01]  /*3ac0*/  FMNMX.FTZ R8, R152, R6, !PT ;  /* 0x0000000698087209 */ /* 0x000fe20007810000 */
[----:B------:R-:W-:Y:S01]  /*3ad0*/  IMAD.U32 R12, RZ, RZ, UR40 ;  /* 0x00000028ff0c7e24 */ /* 0x000fe2000f8e00ff */
[----:B------:R-:W-:Y:S01]  /*3ae0*/  FMNMX.FTZ R14, R154, R7, !PT ;  /* 0x000000079a0e7209 */ /* 0x000fe20007810000 */
[----:B------:R-:W-:Y:S01]  /*3af0*/  UIADD3 UR6, UR45, 0x38840, URZ ;  /* 0x000388402d067890 */ /* 0x000fe2000fffe03f */
[----:B------:R-:W-:Y:S02]  /*3b00*/  FMNMX.FTZ R3, R153, R8, !PT ;  /* 0x0000000899037209 */ /* 0x000fe40007810000 */
[----:B------:R-:W-:Y:S01]  /*3b10*/  FMNMX.FTZ R15, R155, R14, !PT ;  /* 0x0000000e9b0f7209 */ /* 0x000fe20007810000 */
[----:B------:R-:W-:Y:S01]  /*3b20*/  UPRMT UR6, UR47, 0x654, UR6 ;  /* 0x000006542f067896 */ /* 0x000fe20008000006 */
[----:B------:R-:W-:Y:S02]  /*3b30*/  FMNMX.FTZ R8, R156, R3, !PT ;  /* 0x000000039c087209 */ /* 0x000fe40007810000 */
[----:B------:R-:W-:-:S02]  /*3b40*/  FMNMX.FTZ R14, R158, R15, !PT ;  /* 0x0000000f9e0e7209 */ /* 0x000fc40007810000 */
[----:B------:R-:W-:Y:S02]  /*3b50*/  FMNMX.FTZ R3, R157, R8, !PT ;  /* 0x000000089d037209 */ /* 0x000fe40007810000 */
[----:B------:R-:W-:Y:S02]  /*3b60*/  FMNMX.FTZ R15, R159, R14, !PT ;  /* 0x0000000e9f0f7209 */ /* 0x000fe40007810000 */
[----:B------:R-:W-:Y:S01]  /*3b70*/  FMNMX.FTZ R8, R160, R3, !PT ;  /* 0x00000003a0087209 */ /* 0x000fe20007810000 */
[----:B------:R-:W-:Y:S01]  /*3b80*/  SYNCS.ARRIVE.TRANS64.RED.A1T0 RZ, [UR6], RZ ;  /* 0x000000ffffff79a7 */ /* 0x000fe20008100406 */
[----:B------:R-:W-:Y:S02]  /*3b90*/  FMNMX.FTZ R14, R162, R15, !PT ;  /* 0x0000000fa20e7209 */ /* 0x000fe40007810000 */
[----:B------:R-:W-:Y:S02]  /*3ba0*/  FMNMX.FTZ R3, R161, R8, !PT ;  /* 0x00000008a1037209 */ /* 0x000fe40007810000 */
[----:B------:R-:W-:-:S02]  /*3bb0*/  FMNMX.FTZ R15, R163, R14, !PT ;  /* 0x0000000ea30f7209 */ /* 0x000fc40007810000 */
[----:B------:R-:W-:Y:S02]  /*3bc0*/  FMNMX.FTZ R8, R164, R3, !PT ;  /* 0x00000003a4087209 */ /* 0x000fe40007810000 */
[----:B------:R-:W-:Y:S02]  /*3bd0*/  FMNMX.FTZ R14, R166, R15, !PT ;  /* 0x0000000fa60e7209 */ /* 0x000fe40007810000 */
[----:B------:R-:W-:Y:S02]  /*3be0*/  FMNMX.FTZ R3, R165, R8, !PT ;  /* 0x00000008a5037209 */ /* 0x000fe40007810000 */
        /* <DEDUP_REMOVED lines=15> */
[----:B------:R-:W-:-:S04]  /*3ce0*/  FMNMX.FTZ R3, R181, R8, !PT ;  /* 0x00000008b5037209 */ /* 0x000fc80007810000 */
        /* <DEDUP_REMOVED lines=15> */
[----:B------:R-:W-:-:S05]  /*3de0*/  FMNMX.FTZ R10, R213, R8, !PT ;  /* 0x00000008d50a7209 */ /* 0x000fca0007810000 */
[----:B------:R-:W1:Y:S02]  /*3df0*/  SHFL.BFLY PT, R3, R10, 0x2, 0x1f ;  /* 0x0c401f000a037f89 */ /* 0x000e6400000e0000 */
[----:B-1----:R-:W-:-:S05]  /*3e00*/  FMNMX.FTZ R11, R10, R3, !PT ;  /* 0x000000030a0b7209 */ /* 0x002fca0007810000 */
[----:B------:R-:W1:Y:S02]  /*3e10*/  SHFL.BFLY PT, R8, R11, 0x1, 0x1f ;  /* 0x0c201f000b087f89 */ /* 0x000e6400000e0000 */
[----:B-1----:R-:W-:-:S05]  /*3e20*/  FMNMX.FTZ R3, R11, R8, !PT ;  /* 0x000000080b037209 */ /* 0x002fca0007810000 */
[----:B------:R-:W-:-:S04]  /*3e30*/  FADD.FTZ R6, -R3, R6 ;  /* 0x0000000603067221 */ /* 0x000fc80000010100 */
[----:B------:R-:W-:Y:S01]  /*3e40*/  FMUL.FTZ R8, R6, UR40 ;  /* 0x0000002806087c20 */ /* 0x000fe20008410000 */
[----:B------:R-:W-:-:S04]  /*3e50*/  FFMA.FTZ R6, R3, R12, -8 ;  /* 0xc100000003067423 */ /* 0x000fc8000001000c */
[--C-:B------:R-:W-:Y:S01]  /*3e60*/  FFMA.FTZ R13, R161, UR40, -R6.reuse ;  /* 0x00000028a10d7c23 */ /* 0x100fe20008010806 */
[----:B------:R-:W-:Y:S01]  /*3e70*/  FMNMX.FTZ R161, R183, R14, !PT ;  /* 0x0000000eb7a17209 */ /* 0x000fe20007810000 */
[--C-:B------:R-:W-:Y:S01]  /*3e80*/  FFMA.FTZ R9, R152, UR40, -R6.reuse ;  /* 0x0000002898097c23 */ /* 0x100fe20008010806 */
[----:B------:R-:W-:-:S01]  /*3e90*/  FFMA.FTZ R152, R153, UR40, -R6 ;  /* 0x0000002899987c23 */ /* 0x000fc20008010806 */
        /* <DEDUP_REMOVED lines=8> */
[----:B------:R1:W-:Y:S01]  /*3f20*/  MUFU.EX2 R21, R176 ;  /* 0x000000b000157308 */ /* 0x0003e20000000800 */
        /* <DEDUP_REMOVED lines=9> */
[--C-:B-1----:R-:W-:Y:S01]  /*3fc0*/  FFMA.FTZ R176, R192, UR40, -R6.reuse ;  /* 0x00000028c0b07c23 */ /* 0x102fe20008010806 */
[----:B------:R-:W-:-:S01]  /*3fd0*/  FFMA.FTZ R192, R197, UR40, -R6 ;  /* 0x00000028c5c07c23 */ /* 0x000fc20008010806 */
[--C-:B------:R-:W-:Y:S01]  /*3fe0*/  FFMA.FTZ R180, R181, UR40, -R6.reuse ;  /* 0x00000028b5b47c23 */ /* 0x100fe20008010806 */
[----:B------:R-:W-:Y:S01]  /*3ff0*/  FMNMX.FTZ R161, R195, R14, !PT ;  /* 0x0000000ec3a17209 */ /* 0x000fe20007810000 */
[----:B------:R1:W-:Y:S01]  /*4000*/  MUFU.EX2 R15, R169 ;  /* 0x000000a9000f7308 */ /* 0x0003e20000000800 */
[----:B------:R-:W-:-:S01]  /*4010*/  FFMA.FTZ R157, R172, UR40, -R6 ;  /* 0x00000028ac9d7c23 */ /* 0x000fc20008010806 */
[--C-:B------:R-:W-:Y:S01]  /*4020*/  FFMA.FTZ R164, R185, UR40, -R6.reuse ;  /* 0x00000028b9a47c23 */ /* 0x100fe20008010806 */
[----:B------:R-:W-:Y:S01]  /*4030*/  FMNMX.FTZ R14, R198, R161, !PT ;  /* 0x000000a1c60e7209 */ /* 0x000fe20007810000 */
[--C-:B------:R-:W-:Y:S01]  /*4040*/  FFMA.FTZ R181, R188, UR40, -R6.reuse ;  /* 0x00000028bcb57c23 */ /* 0x100fe20008010806 */
[----:B------:R-:W-:-:S01]  /*4050*/  FFMA.FTZ R188, R189, UR40, -R6 ;  /* 0x00000028bdbc7c23 */ /* 0x000fc20008010806 */
[--C-:B------:R-:W-:Y:S01]  /*4060*/  FFMA.FTZ R172, R193, UR40, -R6.reuse ;  /* 0x00000028c1ac7c23 */ /* 0x100fe20008010806 */
[----:B------:R-:W-:Y:S01]  /*4070*/  FMNMX.FTZ R165, R199, R14, !PT ;  /* 0x0000000ec7a57209 */ /* 0x000fe20007810000 */
[----:B------:R2:W-:Y:S01]  /*4080*/  MUFU.EX2 R161, R184 ;  /* 0x000000b800a17308 */ /* 0x0005e20000000800 */
[----:B------:R-:W-:-:S01]  /*4090*/  FFMA.FTZ R185, R196, UR40, -R6 ;  /* 0x00000028c4b97c23 */ /* 0x000fc20008010806 */
[--C-:B-1----:R-:W-:Y:S01]  /*40a0*/  FFMA.FTZ R169, R200, UR40, -R6.reuse ;  /* 0x00000028c8a97c23 */ /* 0x102fe20008010806 */
[----:B------:R-:W-:Y:S01]  /*40b0*/  FMNMX.FTZ R14, R202, R165, !PT ;  /* 0x000000a5ca0e7209 */ /* 0x000fe20007810000 */
[--C-:B------:R-:W-:Y:S01]  /*40c0*/  FFMA.FTZ R189, R204, UR40, -R6.reuse ;  /* 0x00000028ccbd7c23 */ /* 0x100fe20008010806 */
[----:B------:R-:W-:-:S01]  /*40d0*/  FFMA.FTZ R196, R205, UR40, -R6 ;  /* 0x00000028cdc47c23 */ /* 0x000fc20008010806 */
[--C-:B------:R-:W-:Y:S01]  /*40e0*/  FFMA.FTZ R193, R212, UR40, -R6.reuse ;  /* 0x00000028d4c17c23 */ /* 0x100fe20008010806 */
[----:B------:R-:W-:Y:S01]  /*40f0*/  FMNMX.FTZ R165, R203, R14, !PT ;  /* 0x0000000ecba57209 */ /* 0x000fe20007810000 */
[--C-:B------:R-:W-:Y:S01]  /*4100*/  FFMA.FTZ R200, R213, UR40, -R6.reuse ;  /* 0x00000028d5c87c23 */ /* 0x100fe20008010806 */
[----:B--2---:R-:W-:-:S01]  /*4110*/  FFMA.FTZ R184, R209, UR40, -R6 ;  /* 0x00000028d1b87c23 */ /* 0x004fc20008010806 */
[----:B------:R-:W1:Y:S01]  /*4120*/  MUFU.EX2 R8, R8 ;  /* 0x0000000800087308 */ /* 0x000e620000000800 */
[----:B------:R-:W-:-:S04]  /*4130*/  FMNMX.FTZ R14, R206, R165, !PT ;  /* 0x000000a5ce0e7209 */ /* 0x000fc80007810000 */
[----:B------:R-:W-:-:S03]  /*4140*/  FMNMX.FTZ R165, R207, R14, !PT ;  /* 0x0000000ecfa57209 */ /* 0x000fc60007810000 */
[----:B------:R-:W2:Y:S01]  /*4150*/  MUFU.EX2 R9, R9 ;  /* 0x0000000900097308 */ /* 0x000ea20000000800 */
[----:B------:R-:W-:-:S04]  /*4160*/  FMNMX.FTZ R14, R210, R165, !PT ;  /* 0x000000a5d20e7209 */ /* 0x000fc80007810000 */
[----:B------:R-:W-:-:S03]  /*4170*/  FMNMX.FTZ R165, R211, R14, !PT ;  /* 0x0000000ed3a57209 */ /* 0x000fc60007810000 */
[----:B------:R-:W3:Y:S01]  /*4180*/  MUFU.EX2 R152, R152 ;  /* 0x0000009800987308 */ /* 0x000ee20000000800 */
[----:B------:R-:W-:Y:S01]  /*4190*/  FMNMX.FTZ R14, R214, R165, !PT ;  /* 0x000000a5d60e7209 */ /* 0x000fe20007810000 */
[-C--:B-1----:R-:W-:Y:S01]  /*41a0*/  FMUL.FTZ R24, R24, R8.reuse ;  /* 0x0000000818187220 */ /* 0x082fe20000410000 */
[-C--:B------:R-:W-:Y:S01]  /*41b0*/  FMUL.FTZ R25, R25, R8.reuse ;  /* 0x0000000819197220 */ /* 0x080fe20000410000 */
[----:B------:R-:W-:Y:S01]  /*41c0*/  FMUL.FTZ R28, R28, R8 ;  /* 0x000000081c1c7220 */ /* 0x000fe20000410000 */
[----:B------:R-:W-:Y:S01]  /*41d0*/  FMNMX.FTZ R14, R215, R14, !PT ;  /* 0x0000000ed70e7209 */ /* 0x000fe20007810000 */
[-C--:B------:R-:W-:Y:S01]  /*41e0*/  FMUL.FTZ R29, R29, R8.reuse ;  /* 0x000000081d1d7220 */ /* 0x080fe20000410000 */
[----:B------:R-:W-:Y:S01]  /*41f0*/  FMUL.FTZ R32, R32, R8 ;  /* 0x0000000820207220 */ /* 0x000fe20000410000 */
[----:B------:R1:W-:Y:S01]  /*4200*/  MUFU.EX2 R165, R176 ;  /* 0x000000b000a57308 */ /* 0x0003e20000000800 */
[----:B--2---:R-:W-:-:S01]  /*4210*/  FFMA.FTZ R5, R8, R5, R9 ;  /* 0x0000000508057223 */ /* 0x004fc20000010009 */
[----:B------:R-:W2:Y:S01]  /*4220*/  SHFL.BFLY PT, R177, R14, 0x2, 0x1f ;  /* 0x0c401f000eb17f89 */ /* 0x000ea200000e0000 */
[-C--:B------:R-:W-:Y:S01]  /*4230*/  FMUL.FTZ R33, R33, R8.reuse ;  /* 0x0000000821217220 */ /* 0x080fe20000410000 */
[-C--:B------:R-:W-:Y:S01]  /*4240*/  FMUL.FTZ R36, R36, R8.reuse ;  /* 0x0000000824247220 */ /* 0x080fe20000410000 */
[-C--:B------:R-:W-:Y:S01]  /*4250*/  FMUL.FTZ R37, R37, R8.reuse ;  /* 0x0000000825257220 */ /* 0x080fe20000410000 */
[-C--:B------:R-:W-:Y:S01]  /*4260*/  FMUL.FTZ R40, R40, R8.reuse ;  /* 0x0000000828287220 */ /* 0x080fe20000410000 */
[----:B------:R-:W-:Y:S01]  /*4270*/  FMUL.FTZ R41, R41, R8 ;  /* 0x0000000829297220 */ /* 0x000fe20000410000 */
[----:B------:R-:W4:Y:S01]  /*4280*/  MUFU.EX2 R11, R11 ;  /* 0x0000000b000b7308 */ /* 0x000f220000000800 */
[----:B-1----:R-:W-:-:S01]  /*4290*/  FFMA.FTZ R176, R201, UR40, -R6 ;  /* 0x00000028c9b07c23 */ /* 0x002fc20008010806 */
[-C--:B------:R-:W-:Y:S01]  /*42a0*/  FMUL.FTZ R44, R44, R8.reuse ;  /* 0x000000082c2c7220 */ /* 0x080fe20000410000 */
[-C--:B------:R-:W-:Y:S01]  /*42b0*/  FMUL.FTZ R45, R45, R8.reuse ;  /* 0x000000082d2d7220 */ /* 0x080fe20000410000 */
[-C--:B------:R-:W-:Y:S01]  /*42c0*/  FMUL.FTZ R48, R48, R8.reuse ;  /* 0x0000000830307220 */ /* 0x080fe20000410000 */
[-C--:B------:R-:W-:Y:S01]  /*42d0*/  FMUL.FTZ R49, R49, R8.reuse ;  /* 0x0000000831317220 */ /* 0x080fe20000410000 */
[-C--:B------:R-:W-:Y:S01]  /*42e0*/  FMUL.FTZ R52, R52, R8.reuse ;  /* 0x0000000834347220 */ /* 0x080fe20000410000 */
[-C--:B------:R-:W-:Y:S01]  /*42f0*/  FMUL.FTZ R53, R53, R8.reuse ;  /* 0x0000000835357220 */ /* 0x080fe20000410000 */
[----:B------:R-:W1:Y:S01]  /*4300*/  MUFU.EX2 R12, R12 ;  /* 0x0000000c000c7308 */ /* 0x000e620000000800 */
[-C--:B------:R-:W-:Y:S01]  /*4310*/  FMUL.FTZ R56, R56, R8.reuse ;  /* 0x0000000838387220 */ /* 0x080fe20000410000 */
[-C--:B------:R-:W-:Y:S01]  /*4320*/  FMUL.FTZ R57, R57, R8.reuse ;  /* 0x0000000839397220 */ /* 0x080fe20000410000 */
[-C--:B------:R-:W-:Y:S01]  /*4330*/  FMUL.FTZ R60, R60, R8.reuse ;  /* 0x000000083c3c7220 */ /* 0x080fe20000410000 */
[-C--:B------:R-:W-:Y:S01]  /*4340*/  FMUL.FTZ R61, R61, R8.reuse ;  /* 0x000000083d3d7220 */ /* 0x080fe20000410000 */
[-C--:B------:R-:W-:Y:S01]  /*4350*/  FMUL.FTZ R64, R64, R8.reuse ;  /* 0x0000000840407220 */ /* 0x080fe20000410000 */
[-C--:B------:R-:W-:Y:S01]  /*4360*/  FMUL.FTZ R65, R65, R8.reuse ;  /* 0x0000000841417220 */ /* 0x080fe20000410000 */
[-C--:B------:R-:W-:Y:S01]  /*4370*/  FMUL.FTZ R68, R68, R8.reuse ;  /* 0x0000000844447220 */ /* 0x080fe20000410000 */
[----:B------:R-:W-:Y:S01]  /*4380*/  MUFU.EX2 R10, R10 ;  /* 0x0000000a000a7308 */ /* 0x000fe20000000800 */
[----:B------:R-:W-:Y:S01]  /*4390*/  FMUL.FTZ R69, R69, R8 ;  /* 0x0000000845457220 */ /* 0x000fe20000410000 */
[----:B--2---:R-:W-:Y:S01]  /*43a0*/  FMNMX.FTZ R197, R14, R177, !PT ;  /* 0x000000b10ec57209 */ /* 0x004fe20007810000 */
[----:B------:R-:W-:-:S01]  /*43b0*/  FFMA.FTZ R177, R208, UR40, -R6 ;  /* 0x00000028d0b17c23 */ /* 0x000fc20008010806 */
[-C--:B------:R-:W-:Y:S01]  /*43c0*/  FMUL.FTZ R72, R72, R8.reuse ;  /* 0x0000000848487220 */ /* 0x080fe20000410000 */
[-C--:B------:R-:W-:Y:S01]  /*43d0*/  FMUL.FTZ R73, R73, R8.reuse ;  /* 0x0000000849497220 */ /* 0x080fe20000410000 */
[-C--:B------:R-:W-:Y:S01]  /*43e0*/  FMUL.FTZ R76, R76, R8.reuse ;  /* 0x000000084c4c7220 */ /* 0x080fe20000410000 */
[----:B------:R-:W2:Y:S01]  /*43f0*/  SHFL.BFLY PT, R14, R197, 0x1, 0x1f ;  /* 0x0c201f00c50e7f89 */ /* 0x000ea200000e0000 */
[----:B------:R-:W-:Y:S01]  /*4400*/  MUFU.EX2 R13, R13 ;  /* 0x0000000d000d7308 */ /* 0x000fe20000000800 */
        /* <DEDUP_REMOVED lines=21> */
[----:B------:R-:W-:Y:S01]  /*4560*/  FMUL.FTZ R116, R116, R8 ;  /* 0x0000000874747220 */ /* 0x000fe20000410000 */
[----:B--2---:R-:W-:Y:S01]  /*4570*/  FMNMX.FTZ R14, R197, R14, !PT ;  /* 0x0000000ec50e7209 */ /* 0x004fe20007810000 */
[----:B------:R-:W-:Y:S01]  /*4580*/  IMAD.U32 R197, RZ, RZ, UR40 ;  /* 0x00000028ffc57e24 */ /* 0x000fe2000f8e00ff */
[----:B------:R-:W-:Y:S01]  /*4590*/  MUFU.EX2 R156, R156 ;  /* 0x0000009c009c7308 */ /* 0x000fe20000000800 */
[-C--:B------:R-:W-:Y:S01]  /*45a0*/  FMUL.FTZ R117, R117, R8.reuse ;  /* 0x0000000875757220 */ /* 0x080fe20000410000 */
[----:B------:R-:W-:Y:S01]  /*45b0*/  FMUL.FTZ R120, R120, R8 ;  /* 0x0000000878787220 */ /* 0x000fe20000410000 */
[----:B------:R-:W-:-:S01]  /*45c0*/  FADD.FTZ R6, -R14, R7 ;  /* 0x000000070e067221 */ /* 0x000fc20000010100 */
[-C--:B------:R-:W-:Y:S01]  /*45d0*/  FMUL.FTZ R121, R121, R8.reuse ;  /* 0x0000000879797220 */ /* 0x080fe20000410000 */
[-C--:B------:R-:W-:Y:S01]  /*45e0*/  FMUL.FTZ R124, R124, R8.reuse ;  /* 0x000000087c7c7220 */ /* 0x080fe20000410000 */
[-C--:B------:R-:W-:Y:S01]  /*45f0*/  FMUL.FTZ R125, R125, R8.reuse ;  /* 0x000000087d7d7220 */ /* 0x080fe20000410000 */
[----:B------:R-:W-:Y:S01]  /*4600*/  FMUL.FTZ R7, R6, UR40 ;  /* 0x0000002806077c20 */ /* 0x000fe20008410000 */
[----:B------:R-:W-:Y:S01]  /*4610*/  FFMA.FTZ R6, R14, R197, -8 ;  /* 0xc10000000e067423 */ /* 0x000fe200000100c5 */
[----:B------:R-:W-:Y:S01]  /*4620*/  MUFU.EX2 R157, R157 ;  /* 0x0000009d009d7308 */ /* 0x000fe20000000800 */
[-C--:B------:R-:W-:Y:S01]  /*4630*/  FMUL.FTZ R128, R128, R8.reuse ;  /* 0x0000000880807220 */ /* 0x080fe20000410000 */
[----:B------:R-:W-:Y:S01]  /*4640*/  FMUL.FTZ R129, R129, R8 ;  /* 0x0000000881817220 */ /* 0x000fe20000410000 */
[----:B------:R-:W-:-:S01]  /*4650*/  FFMA.FTZ R154, R154, UR40, -R6 ;  /* 0x000000289a9a7c23 */ /* 0x000fc20008010806 */
[--C-:B------:R-:W-:Y:S01]  /*4660*/  FFMA.FTZ R155, R155, UR40, -R6.reuse ;  /* 0x000000289b9b7c23 */ /* 0x100fe20008010806 */
[----:B------:R-:W-:-:S01]  /*4670*/  FFMA.FTZ R197, R158, UR40, -R6 ;  /* 0x000000289ec57c23 */ /* 0x000fc20008010806 */
[--C-:B------:R-:W-:Y:S01]  /*4680*/  FFMA.FTZ R204, R159, UR40, -R6.reuse ;  /* 0x000000289fcc7c23 */ /* 0x100fe20008010806 */
[----:B------:R-:W-:-:S01]  /*4690*/  FFMA.FTZ R158, R162, UR40, -R6 ;  /* 0x00000028a29e7c23 */ /* 0x000fc20008010806 */
[----:B------:R-:W-:Y:S01]  /*46a0*/  MUFU.EX2 R7, R7 ;  /* 0x0000000700077308 */ /* 0x000fe20000000800 */
[----:B------:R-:W-:-:S01]  /*46b0*/  FFMA.FTZ R159, R163, UR40, -R6 ;  /* 0x00000028a39f7c23 */ /* 0x000fc20008010806 */
[--C-:B------:R-:W-:Y:S01]  /*46c0*/  FFMA.FTZ R163, R171, UR40, -R6.reuse ;  /* 0x00000028aba37c23 */ /* 0x100fe20008010806 */
[----:B------:R-:W-:-:S01]  /*46d0*/  FFMA.FTZ R171, R175, UR40, -R6 ;  /* 0x00000028afab7c23 */ /* 0x000fc20008010806 */
[----:B------:R-:W-:Y:S01]  /*46e0*/  FFMA.FTZ R175, R182, UR40, -R6 ;  /* 0x00000028b6af7c23 */ /* 0x000fe20008010806 */
[----:B---3--:R-:W-:-:S01]  /*46f0*/  FADD.FTZ R182, R152, R5 ;  /* 0x0000000598b67221 */ /* 0x008fc20000010000 */
[--C-:B------:R-:W-:Y:S01]  /*4700*/  FFMA.FTZ R201, R166, UR40, -R6.reuse ;  /* 0x00000028a6c97c23 */ /* 0x100fe20008010806 */
[----:B------:R-:W-:-:S01]  /*4710*/  FFMA.FTZ R208, R167, UR40, -R6 ;  /* 0x00000028a7d07c23 */ /* 0x000fc20008010806 */
[----:B------:R-:W2:Y:S01]  /*4720*/  MUFU.EX2 R154, R154 ;  /* 0x0000009a009a7308 */ /* 0x000ea20000000800 */
[----:B----4-:R-:W-:-:S01]  /*4730*/  FADD.FTZ R5, R11, R182 ;  /* 0x000000b60b057221 */ /* 0x010fc20000010000 */
[--C-:B------:R-:W-:Y:S01]  /*4740*/  FFMA.FTZ R166, R178, UR40, -R6.reuse ;  /* 0x00000028b2a67c23 */ /* 0x100fe20008010806 */
[----:B------:R-:W-:-:S01]  /*4750*/  FFMA.FTZ R178, R183, UR40, -R6 ;  /* 0x00000028b7b27c23 */ /* 0x000fc20008010806 */
[----:B------:R-:W-:Y:S01]  /*4760*/  FFMA.FTZ R162, R170, UR40, -R6 ;  /* 0x00000028aaa27c23 */ /* 0x000fe20008010806 */
[----:B-1----:R-:W-:-:S01]  /*4770*/  FADD.FTZ R183, R12, R5 ;  /* 0x000000050cb77221 */ /* 0x002fc20000010000 */
[--C-:B------:R-:W-:Y:S01]  /*4780*/  FFMA.FTZ R170, R174, UR40, -R6.reuse ;  /* 0x00000028aeaa7c23 */ /* 0x100fe20008010806 */
[----:B------:R-:W-:Y:S01]  /*4790*/  F2FP.SATFINITE.E4M3.F32.PACK_AB_MERGE_C R11, R12, R11, RZ ;  /* 0x0000000b0c0b723e */ /* 0x000fe200048070ff */
[----:B------:R-:W1:Y:S01]  /*47a0*/  MUFU.EX2 R155, R155 ;  /* 0x0000009b009b7308 */ /* 0x000e620000000800 */
[----:B------:R-:W-:-:S01]  /*47b0*/  FFMA.FTZ R167, R179, UR40, -R6 ;  /* 0x00000028b3a77c23 */ /* 0x000fc20008010806 */
[--C-:B------:R-:W-:Y:S01]  /*47c0*/  FFMA.FTZ R174, R186, UR40, -R6.reuse ;  /* 0x00000028baae7c23 */ /* 0x100fe20008010806 */
[----:B------:R-:W-:-:S01]  /*47d0*/  FFMA.FTZ R179, R187, UR40, -R6 ;  /* 0x00000028bbb37c23 */ /* 0x000fc20008010806 */
[--C-:B------:R-:W-:Y:S01]  /*47e0*/  FFMA.FTZ R190, R190, UR40, -R6.reuse ;  /* 0x00000028bebe7c23 */ /* 0x100fe20008010806 */
[----:B------:R-:W-:-:S01]  /*47f0*/  FFMA.FTZ R191, R191, UR40, -R6 ;  /* 0x00000028bfbf7c23 */ /* 0x000fc20008010806 */
[--C-:B------:R-:W-:Y:S01]  /*4800*/  FFMA.FTZ R194, R194, UR40, -R6.reuse ;  /* 0x00000028c2c27c23 */ /* 0x100fe20008010806 */
[----:B------:R-:W-:-:S01]  /*4810*/  FFMA.FTZ R195, R195, UR40, -R6 ;  /* 0x00000028c3c37c23 */ /* 0x000fc20008010806 */
[----:B------:R-:W3:Y:S01]  /*4820*/  MUFU.EX2 R197, R197 ;  /* 0x000000c500c57308 */ /* 0x000ee20000000800 */
[----:B--2---:R-:W-:-:S01]  /*4830*/  FFMA.FTZ R4, R7, R4, R154 ;  /* 0x0000000407047223 */ /* 0x004fc2000001009a */
[--C-:B------:R-:W-:Y:S01]  /*4840*/  FFMA.FTZ R198, R198, UR40, -R6.reuse ;  /* 0x00000028c6c67c23 */ /* 0x100fe20008010806 */
[----:B------:R-:W-:-:S01]  /*4850*/  FFMA.FTZ R199, R199, UR40, -R6 ;  /* 0x00000028c7c77c23 */ /* 0x000fc20008010806 */
[--C-:B------:R-:W-:Y:S01]  /*4860*/  FFMA.FTZ R202, R202, UR40, -R6.reuse ;  /* 0x00000028caca7c23 */ /* 0x100fe20008010806 */
[----:B------:R-:W-:-:S01]  /*4870*/  FFMA.FTZ R203, R203, UR40, -R6 ;  /* 0x00000028cbcb7c23 */ /* 0x000fc20008010806 */
[--C-:B------:R-:W-:Y:S01]  /*4880*/  FFMA.FTZ R206, R206, UR40, -R6.reuse ;  /* 0x00000028cece7c23 */ /* 0x100fe20008010806 */
[----:B------:R-:W-:-:S01]  /*4890*/  FFMA.FTZ R207, R207, UR40, -R6 ;  /* 0x00000028cfcf7c23 */ /* 0x000fc20008010806 */
[----:B------:R-:W2:Y:S01]  /*48a0*/  MUFU.EX2 R204, R204 ;  /* 0x000000cc00cc7308 */ /* 0x000ea20000000800 */
[----:B-1----:R-:W-:-:S01]  /*48b0*/  FADD.FTZ R4, R155, R4 ;  /* 0x000000049b047221 */ /* 0x002fc20000010000 */
[--C-:B------:R-:W-:Y:S01]  /*48c0*/  FFMA.FTZ R210, R210, UR40, -R6.reuse ;  /* 0x00000028d2d27c23 */ /* 0x100fe20008010806 */
[----:B------:R-:W-:-:S01]  /*48d0*/  FFMA.FTZ R211, R211, UR40, -R6 ;  /* 0x00000028d3d37c23 */ /* 0x000fc20008010806 */
[--C-:B------:R-:W-:Y:S01]  /*48e0*/  FFMA.FTZ R214, R214, UR40, -R6.reuse ;  /* 0x00000028d6d67c23 */ /* 0x100fe20008010806 */
[----:B------:R-:W-:-:S01]  /*48f0*/  FFMA.FTZ R6, R215, UR40, -R6 ;  /* 0x00000028d7067c23 */ /* 0x000fc20008010806 */
[-C--:B------:R-:W-:Y:S01]  /*4900*/  FMUL.FTZ R132, R132, R8.reuse ;  /* 0x0000000884847220 */ /* 0x080fe20000410000 */
[----:B------:R-:W-:Y:S01]  /*4910*/  FMUL.FTZ R133, R133, R8 ;  /* 0x0000000885857220 */ /* 0x000fe20000410000 */
[----:B------:R-:W1:Y:S01]  /*4920*/  MUFU.EX2 R158, R158 ;  /* 0x0000009e009e7308 */ /* 0x000e620000000800 */
[----:B---3--:R-:W-:-:S01]  /*4930*/  FADD.FTZ R5, R197, R4 ;  /* 0x00000004c5057221 */ /* 0x008fc20000010000 */
[----:B------:R-:W-:Y:S01]  /*4940*/  FADD.FTZ R4, R10, R183 ;  /* 0x000000b70a047221 */ /* 0x000fe20000010000 */
[-C--:B------:R-:W-:Y:S01]  /*4950*/  FMUL.FTZ R136, R136, R8.reuse ;  /* 0x0000000888887220 */ /* 0x080fe20000410000 */
[-C--:B------:R-:W-:Y:S01]  /*4960*/  FMUL.FTZ R137, R137, R8.reuse ;  /* 0x0000000889897220 */ /* 0x080fe20000410000 */
[-C--:B------:R-:W-:Y:S01]  /*4970*/  FMUL.FTZ R140, R140, R8.reuse ;  /* 0x000000088c8c7220 */ /* 0x080fe20000410000 */
[----:B------:R-:W-:Y:S01]  /*4980*/  FADD.FTZ R183, R13, R4 ;  /* 0x000000040db77221 */ /* 0x000fe20000010000 */
[----:B------:R-:W-:Y:S01]  /*4990*/  FMUL.FTZ R141, R141, R8 ;  /* 0x000000088d8d7220 */ /* 0x000fe20000410000 */
[----:B------:R-:W3:Y:S01]  /*49a0*/  MUFU.EX2 R159, R159 ;  /* 0x0000009f009f7308 */ /* 0x000ee20000000800 */
[----:B--2---:R-:W-:-:S01]  /*49b0*/  FADD.FTZ R5, R204, R5 ;  /* 0x00000005cc057221 */ /* 0x004fc20000010000 */
[----:B------:R-:W-:Y:S01]  /*49c0*/  FADD.FTZ R12, R20, R183 ;  /* 0x000000b7140c7221 */ /* 0x000fe20000010000 */
[C---:B------:R-:W-:Y:S01]  /*49d0*/  F2FP.SATFINITE.E4M3.F32.PACK_AB_MERGE_C R20, R153.reuse, R20, RZ ;  /* 0x000000149914723e */ /* 0x040fe200048070ff */
[-C--:B------:R-:W-:Y:S01]  /*49e0*/  FMUL.FTZ R144, R144, R8.reuse ;  /* 0x0000000890907220 */ /* 0x080fe20000410000 */
[----:B------:R-:W-:Y:S01]  /*49f0*/  F2FP.SATFINITE.E4M3.F32.PACK_AB_MERGE_C R197, R204, R197, RZ ;  /* 0x000000c5ccc5723e */ /* 0x000fe200048070ff */
[----:B------:R-:W-:Y:S01]  /*4a00*/  FADD.FTZ R153, R153, R12 ;  /* 0x0000000c99997221 */ /* 0x000fe20000010000 */
[----:B------:R-:W-:Y:S01]  /*4a10*/  FMUL.FTZ R145, R145, R8 ;  /* 0x0000000891917220 */ /* 0x000fe20000410000 */
[----:B------:R-:W2:Y:S01]  /*4a20*/  MUFU.EX2 R201, R201 ;  /* 0x000000c900c97308 */ /* 0x000ea20000000800 */
[----:B-1----:R-:W-:-:S01]  /*4a30*/  FADD.FTZ R4, R158, R5 ;  /* 0x000000059e047221 */ /* 0x002fc20000010000 */
[-C--:B------:R-:W-:Y:S01]  /*4a40*/  FMUL.FTZ R148, R148, R8.reuse ;  /* 0x0000000894947220 */ /* 0x080fe20000410000 */
[----:B------:R-:W-:Y:S01]  /*4a50*/  FMUL.FTZ R149, R149, R8 ;  /* 0x0000000895957220 */ /* 0x000fe20000410000 */
[-C--:B------:R-:W-:Y:S01]  /*4a60*/  FMUL.FTZ R26, R26, R7.reuse ;  /* 0x000000071a1a7220 */ /* 0x080fe20000410000 */
[-C--:B------:R-:W-:Y:S01]  /*4a70*/  FMUL.FTZ R27, R27, R7.reuse ;  /* 0x000000071b1b7220 */ /* 0x080fe20000410000 */
[-C--:B------:R-:W-:Y:S01]  /*4a80*/  FMUL.FTZ R30, R30, R7.reuse ;  /* 0x000000071e1e7220 */ /* 0x080fe20000410000 */
[----:B------:R-:W-:Y:S01]  /*4a90*/  FMUL.FTZ R31, R31, R7 ;  /* 0x000000071f1f7220 */ /* 0x000fe20000410000 */
[----:B------:R-:W1:Y:S01]  /*4aa0*/  MUFU.EX2 R208, R208 ;  /* 0x000000d000d07308 */ /* 0x000e620000000800 */
[----:B---3--:R-:W-:-:S01]  /*4ab0*/  FADD.FTZ R4, R159, R4 ;  /* 0x000000049f047221 */ /* 0x008fc20000010000 */
[-C--:B------:R-:W-:Y:S01]  /*4ac0*/  FMUL.FTZ R34, R34, R7.reuse ;  /* 0x0000000722227220 */ /* 0x080fe20000410000 */
[-C--:B------:R-:W-:Y:S01]  /*4ad0*/  FMUL.FTZ R35, R35, R7.reuse ;  /* 0x0000000723237220 */ /* 0x080fe20000410000 */
[-C--:B------:R-:W-:Y:S01]  /*4ae0*/  FMUL.FTZ R38, R38, R7.reuse ;  /* 0x0000000726267220 */ /* 0x080fe20000410000 */
[-C--:B------:R-:W-:Y:S01]  /*4af0*/  FMUL.FTZ R39, R39, R7.reuse ;  /* 0x0000000727277220 */ /* 0x080fe20000410000 */
[-C--:B------:R-:W-:Y:S01]  /*4b00*/  FMUL.FTZ R42, R42, R7.reuse ;  /* 0x000000072a2a7220 */ /* 0x080fe20000410000 */
[----:B------:R-:W-:Y:S01]  /*4b10*/  FMUL.FTZ R43, R43, R7 ;  /* 0x000000072b2b7220 */ /* 0x000fe20000410000 */
[----:B------:R-:W3:Y:S01]  /*4b20*/  MUFU.EX2 R162, R162 ;  /* 0x000000a200a27308 */ /* 0x000ee20000000800 */
[----:B--2---:R-:W-:-:S01]  /*4b30*/  FADD.FTZ R5, R201, R4 ;  /* 0x00000004c9057221 */ /* 0x004fc20000010000 */
[----:B------:R-:W-:Y:S01]  /*4b40*/  FADD.FTZ R4, R156, R153 ;  /* 0x000000999c047221 */ /* 0x000fe20000010000 */
[-C--:B------:R-:W-:Y:S01]  /*4b50*/  FMUL.FTZ R46, R46, R7.reuse ;  /* 0x000000072e2e7220 */ /* 0x080fe20000410000 */
[-C--:B------:R-:W-:Y:S01]  /*4b60*/  FMUL.FTZ R47, R47, R7.reuse ;  /* 0x000000072f2f7220 */ /* 0x080fe20000410000 */
[-C--:B------:R-:W-:Y:S01]  /*4b70*/  FMUL.FTZ R50, R50, R7.reuse ;  /* 0x0000000732327220 */ /* 0x080fe20000410000 */
[----:B------:R-:W-:Y:S01]  /*4b80*/  FADD.FTZ R4, R15, R4 ;  /* 0x000000040f047221 */ /* 0x000fe20000010000 */
[----:B------:R-:W-:Y:S01]  /*4b90*/  FMUL.FTZ R51, R51, R7 ;  /* 0x0000000733337220 */ /* 0x000fe20000410000 */
[----:B------:R-:W2:Y:S01]  /*4ba0*/  MUFU.EX2 R163, R163 ;  /* 0x000000a300a37308 */ /* 0x000ea20000000800 */
[----:B-1----:R-:W-:-:S01]  /*4bb0*/  FADD.FTZ R5, R208, R5 ;  /* 0x00000005d0057221 */ /* 0x002fc20000010000 */
[----:B------:R-:W-:Y:S01]  /*4bc0*/  FADD.FTZ R153, R157, R4 ;  /* 0x000000049d997221 */ /* 0x000fe20000010000 */
[----:B------:R-:W-:Y:S01]  /*4bd0*/  F2FP.SATFINITE.E4M3.F32.PACK_AB_MERGE_C R201, R208, R201, RZ ;  /* 0x000000c9d0c9723e */ /* 0x000fe200048070ff */
        /* <DEDUP_REMOVED lines=14> */
[-C--:B------:R-:W-:Y:S01]  /*4cc0*/  FMUL.FTZ R74, R74, R7.reuse ;  /* 0x000000074a4a7220 */ /* 0x080fe20000410000 */
[-C--:B------:R-:W-:Y:S01]  /*4cd0*/  FMUL.FTZ R75, R75, R7.reuse ;  /* 0x000000074b4b7220 */ /* 0x080fe20000410000 */
[-C--:B------:R-:W-:Y:S01]  /*4ce0*/  FMUL.FTZ R78, R78, R7.reuse ;  /* 0x000000074e4e7220 */ /* 0x080fe20000410000 */
[-C--:B------:R-:W-:Y:S01]  /*4cf0*/  FMUL.FTZ R79, R79, R7.reuse ;  /* 0x000000074f4f7220 */ /* 0x080fe20000410000 */
[-C--:B------:R-:W-:Y:S01]  /*4d00*/  FMUL.FTZ R82, R82, R7.reuse ;  /* 0x0000000752527220 */ /* 0x080fe20000410000 */
[----:B------:R-:W-:Y:S01]  /*4d10*/  FMUL.FTZ R83, R83, R7 ;  /* 0x0000000753537220 */ /* 0x000fe20000410000 */
[----:B------:R-:W2:Y:S01]  /*4d20*/  MUFU.EX2 R171, R171 ;  /* 0x000000ab00ab7308 */ /* 0x000ea20000000800 */
[----:B-1----:R-:W-:-:S01]  /*4d30*/  FADD.FTZ R4, R170, R5 ;  /* 0x00000005aa047221 */ /* 0x002fc20000010000 */
[-C--:B------:R-:W-:Y:S01]  /*4d40*/  FMUL.FTZ R86, R86, R7.reuse ;  /* 0x0000000756567220 */ /* 0x080fe20000410000 */
[-C--:B------:R-:W-:Y:S01]  /*4d50*/  FMUL.FTZ R87, R87, R7.reuse ;  /* 0x0000000757577220 */ /* 0x080fe20000410000 */
[-C--:B------:R-:W-:Y:S01]  /*4d60*/  FMUL.FTZ R90, R90, R7.reuse ;  /* 0x000000075a5a7220 */ /* 0x080fe20000410000 */
[-C--:B------:R-:W-:Y:S01]  /*4d70*/  FMUL.FTZ R91, R91, R7.reuse ;  /* 0x000000075b5b7220 */ /* 0x080fe20000410000 */
[-C--:B------:R-:W-:Y:S01]  /*4d80*/  FMUL.FTZ R94, R94, R7.reuse ;  /* 0x000000075e5e7220 */ /* 0x080fe20000410000 */
[----:B------:R-:W-:Y:S01]  /*4d90*/  FMUL.FTZ R95, R95, R7 ;  /* 0x000000075f5f7220 */ /* 0x000fe20000410000 */
[----:B------:R-:W1:Y:S01]  /*4da0*/  MUFU.EX2 R166, R166 ;  /* 0x000000a600a67308 */ /* 0x000e620000000800 */
[----:B---3--:R-:W-:-:S01]  /*4db0*/  FADD.FTZ R12, R168, R153 ;  /* 0x00000099a80c7221 */ /* 0x008fc20000010000 */
[----:B------:R-:W-:Y:S01]  /*4dc0*/  F2FP.SATFINITE.E4M3.F32.PACK_AB_MERGE_C R157, R168, R157, RZ ;  /* 0x0000009da89d723e */ /* 0x000fe200048070ff */
[-C--:B------:R-:W-:Y:S01]  /*4dd0*/  FMUL.FTZ R98, R98, R7.reuse ;  /* 0x0000000762627220 */ /* 0x080fe20000410000 */
[----:B------:R-:W-:Y:S01]  /*4de0*/  FMUL.FTZ R99, R99, R7 ;  /* 0x0000000763637220 */ /* 0x000fe20000410000 */
[----:B------:R-:W-:-:S01]  /*4df0*/  FADD.FTZ R153, R21, R12 ;  /* 0x0000000c15997221 */ /* 0x000fc20000010000 */
[----:B------:R-:W-:Y:S01]  /*4e00*/  F2FP.SATFINITE.E4M3.F32.PACK_AB_MERGE_C R156, R15, R156, R157 ;  /* 0x0000009c0f9c723e */ /* 0x000fe2000480709d */
[----:B------:R-:W-:Y:S01]  /*4e10*/  FMUL.FTZ R102, R102, R7 ;  /* 0x0000000766667220 */ /* 0x000fe20000410000 */
[----:B------:R-:W3:Y:S01]  /*4e20*/  MUFU.EX2 R160, R160 ;  /* 0x000000a000a07308 */ /* 0x000ee20000000800 */
[----:B--2---:R-:W-:-:S01]  /*4e30*/  FADD.FTZ R5, R171, R4 ;  /* 0x00000004ab057221 */ /* 0x004fc20000010000 */
[----:B------:R-:W-:Y:S01]  /*4e40*/  F2FP.SATFINITE.E4M3.F32.PACK_AB_MERGE_C R170, R171, R170, RZ ;  /* 0x000000aaabaa723e */ /* 0x000fe200048070ff */
[-C--:B------:R-:W-:Y:S01]  /*4e50*/  FMUL.FTZ R103, R103, R7.reuse ;  /* 0x0000000767677220 */ /* 0x080fe20000410000 */
[-C--:B------:R-:W-:Y:S01]  /*4e60*/  FMUL.FTZ R106, R106, R7.reuse ;  /* 0x000000076a6a7220 */ /* 0x080fe20000410000 */
[-C--:B------:R-:W-:Y:S01]  /*4e70*/  FMUL.FTZ R107, R107, R7.reuse ;  /* 0x000000076b6b7220 */ /* 0x080fe20000410000 */
[----:B------:R-:W-:Y:S01]  /*4e80*/  F2FP.SATFINITE.E4M3.F32.PACK_AB_MERGE_C R157, R163, R162, R170 ;  /* 0x000000a2a39d723e */ /* 0x000fe200048070aa */
        /* <DEDUP_REMOVED lines=29> */
[----:B------:R-:W-:Y:S01]  /*5060*/  FMUL.FTZ R151, R151, R7 ;  /* 0x0000000797977220 */ /* 0x000fe20000410000 */
[----:B------:R-:W-:-:S03]  /*5070*/  F2FP.SATFINITE.E4M3.F32.PACK_AB_MERGE_C R152, R152, R9, R11 ;  /* 0x000000099898723e */ /* 0x000fc6000480700b */
[----:B------:R-:W1:Y:S01]  /*5080*/  MUFU.EX2 R178, R178 ;  /* 0x000000b200b27308 */ /* 0x000e620000000800 */
[----:B---3--:R-:W-:-:S07]  /*5090*/  FADD.FTZ R153, R175, R4 ;  /* 0x00000004af997221 */ /* 0x008fce0000010000 */
[----:B------:R-:W3:Y:S01]  /*50a0*/  MUFU.EX2 R174, R174 ;  /* 0x000000ae00ae7308 */ /* 0x000ee20000000800 */
[----:B--2---:R-:W-:-:S01]  /*50b0*/  FADD.FTZ R4, R180, R5 ;  /* 0x00000005b4047221 */ /* 0x004fc20000010000 */
[----:B------:R-:W-:-:S03]  /*50c0*/  F2FP.SATFINITE.E4M3.F32.PACK_AB_MERGE_C R173, R180, R173, RZ ;  /* 0x000000adb4ad723e */ /* 0x000fc600048070ff */
[----:B------:R-:W-:-:S03]  /*50d0*/  FADD.FTZ R5, R161, R4 ;  /* 0x00000004a1057221 */ /* 0x000fc60000010000 */
[----:B------:R-:W2:Y:S01]  /*50e0*/  MUFU.EX2 R164, R164 ;  /* 0x000000a400a47308 */ /* 0x000ea20000000800 */
[----:B-1----:R-:W-:-:S01]  /*50f0*/  FADD.FTZ R153, R178, R153 ;  /* 0x00000099b2997221 */ /* 0x002fc20000010000 */
[----:B------:R-:W-:-:S06]  /*5100*/  F2FP.SATFINITE.E4M3.F32.PACK_AB_MERGE_C R175, R178, R175, RZ ;  /* 0x000000afb2af723e */ /* 0x000fcc00048070ff */
[----:B------:R-:W1:Y:S01]  /*5110*/  MUFU.EX2 R179, R179 ;  /* 0x000000b300b37308 */ /* 0x000e620000000800 */
[----:B---3--:R-:W-:-:S07]  /*5120*/  FADD.FTZ R4, R174, R153 ;  /* 0x00000099ae047221 */ /* 0x008fce0000010000 */
[----:B------:R-:W3:Y:S01]  /*5130*/  MUFU.EX2 R190, R190 ;  /* 0x000000be00be7308 */ /* 0x000ee20000000800 */
[----:B--2---:R-:W-:-:S07]  /*5140*/  FADD.FTZ R12, R164, R5 ;  /* 0x00000005a40c7221 */ /* 0x004fce0000010000 */
[----:B------:R-:W2:Y:S01]  /*5150*/  MUFU.EX2 R181, R181 ;  /* 0x000000b500b57308 */ /* 0x000ea20000000800 */
[----:B-1----:R-:W-:-:S07]  /*5160*/  FADD.FTZ R5, R179, R4 ;  /* 0x00000004b3057221 */ /* 0x002fce0000010000 */
[----:B------:R-:W1:Y:S01]  /*5170*/  MUFU.EX2 R191, R191 ;  /* 0x000000bf00bf7308 */ /* 0x000e620000000800 */
[----:B---3--:R-:W-:-:S07]  /*5180*/  FADD.FTZ R4, R190, R5 ;  /* 0x00000005be047221 */ /* 0x008fce0000010000 */
[----:B------:R-:W3:Y:S01]  /*5190*/  MUFU.EX2 R188, R188 ;  /* 0x000000bc00bc7308 */ /* 0x000ee20000000800 */
[----:B--2---:R-:W-:-:S07]  /*51a0*/  FADD.FTZ R153, R181, R12 ;  /* 0x0000000cb5997221 */ /* 0x004fce0000010000 */
[----:B------:R-:W2:Y:S01]  /*51b0*/  MUFU.EX2 R194, R194 ;  /* 0x000000c200c27308 */ /* 0x000ea20000000800 */
[----:B-1----:R-:W-:-:S01]  /*51c0*/  FADD.FTZ R5, R191, R4 ;  /* 0x00000004bf057221 */ /* 0x002fc20000010000 */
[----:B------:R-:W-:-:S06]  /*51d0*/  F2FP.SATFINITE.E4M3.F32.PACK_AB_MERGE_C R190, R191, R190, RZ ;  /* 0x000000bebfbe723e */ /* 0x000fcc00048070ff */
[----:B------:R-:W1:Y:S01]  /*51e0*/  MUFU.EX2 R195, R195 ;  /* 0x000000c300c37308 */ /* 0x000e620000000800 */
[----:B---3--:R-:W-:-:S01]  /*51f0*/  FADD.FTZ R12, R188, R153 ;  /* 0x00000099bc0c7221 */ /* 0x008fc20000010000 */
[----:B------:R-:W-:-:S03]  /*5200*/  F2FP.SATFINITE.E4M3.F32.PACK_AB_MERGE_C R181, R188, R181, RZ ;  /* 0x000000b5bcb5723e */ /* 0x000fc600048070ff */
[----:B------:R-:W-:-:S03]  /*5210*/  FADD.FTZ R153, R165, R12 ;  /* 0x0000000ca5997221 */ /* 0x000fc60000010000 */
        /* <DEDUP_REMOVED lines=9> */
[----:B-1----:R-:W-:-:S07]  /*52b0*/  FADD.FTZ R153, R185, R12 ;  /* 0x0000000cb9997221 */ /* 0x002fce0000010000 */
[----:B------:R-:W1:Y:S01]  /*52c0*/  MUFU.EX2 R202, R202 ;  /* 0x000000ca00ca7308 */ /* 0x000e620000000800 */
[----:B---3--:R-:W-:-:S01]  /*52d0*/  FADD.FTZ R5, R199, R4 ;  /* 0x00000004c7057221 */ /* 0x008fc20000010000 */
[----:B------:R-:W-:-:S04]  /*52e0*/  F2FP.SATFINITE.E4M3.F32.PACK_AB_MERGE_C R198, R199, R198, RZ ;  /* 0x000000c6c7c6723e */ /* 0x000fc800048070ff */
[----:B------:R-:W-:Y:S02]  /*52f0*/  F2FP.SATFINITE.E4M3.F32.PACK_AB_MERGE_C R163, R195, R194, R198 ;  /* 0x000000c2c3a3723e */ /* 0x000fe400048070c6 */
[----:B------:R-:W3:Y:S01]  /*5300*/  MUFU.EX2 R169, R169 ;  /* 0x000000a900a97308 */ /* 0x000ee20000000800 */
[----:B--2---:R-:W-:-:S01]  /*5310*/  FADD.FTZ R12, R192, R153 ;  /* 0x00000099c00c7221 */ /* 0x004fc20000010000 */
[----:B------:R-:W-:-:S04]  /*5320*/  F2FP.SATFINITE.E4M3.F32.PACK_AB_MERGE_C R185, R192, R185, RZ ;  /* 0x000000b9c0b9723e */ /* 0x000fc800048070ff */
[----:B------:R-:W-:Y:S02]  /*5330*/  F2FP.SATFINITE.E4M3.F32.PACK_AB_MERGE_C R162, R172, R165, R185 ;  /* 0x000000a5aca2723e */ /* 0x000fe400048070b9 */
        /* <DEDUP_REMOVED lines=14> */
[----:B------:R-:W-:-:S04]  /*5420*/  F2FP.SATFINITE.E4M3.F32.PACK_AB_MERGE_C R206, R207, R206, RZ ;  /* 0x000000cecfce723e */ /* 0x000fc800048070ff */
[----:B------:R-:W-:Y:S02]  /*5430*/  F2FP.SATFINITE.E4M3.F32.PACK_AB_MERGE_C R165, R203, R202, R206 ;  /* 0x000000cacba5723e */ /* 0x000fe400048070ce */
[----:B------:R-:W1:Y:S01]  /*5440*/  MUFU.EX2 R177, R177 ;  /* 0x000000b100b17308 */ /* 0x000e620000000800 */
[----:B---3--:R-:W-:-:S01]  /*5450*/  FADD.FTZ R12, R196, R171 ;  /* 0x000000abc40c7221 */ /* 0x008fc20000010000 */
[----:B------:R-:W-:-:S06]  /*5460*/  F2FP.SATFINITE.E4M3.F32.PACK_AB_MERGE_C R189, R196, R189, RZ ;  /* 0x000000bdc4bd723e */ /* 0x000fcc00048070ff */
        /* <DEDUP_REMOVED lines=12> */
[C---:B--2---:R-:W-:Y:S01]  /*5530*/  F2FP.SATFINITE.E4M3.F32.PACK_AB_MERGE_C R214, R153.reuse, R214, RZ ;  /* 0x000000d699d6723e */ /* 0x044fe200048070ff */
[----:B------:R-:W-:-:S01]  /*5540*/  FADD.FTZ R4, R153, R4 ;  /* 0x0000000499047221 */ /* 0x000fc20000010000 */
[----:B------:R-:W-:Y:S02]  /*5550*/  F2FP.SATFINITE.E4M3.F32.PACK_AB_MERGE_C R153, R155, R154, R197 ;  /* 0x0000009a9b99723e */ /* 0x000fe400048070c5 */
[----:B------:R-:W-:Y:S02]  /*5560*/  F2FP.SATFINITE.E4M3.F32.PACK_AB_MERGE_C R155, R159, R158, R201 ;  /* 0x0000009e9f9b723e */ /* 0x000fe400048070c9 */
[----:B------:R-:W-:Y:S02]  /*5570*/  F2FP.SATFINITE.E4M3.F32.PACK_AB_MERGE_C R158, R160, R21, R173 ;  /* 0x00000015a09e723e */ /* 0x000fe400048070ad */
[C---:B-1----:R-:W-:Y:S01]  /*5580*/  F2FP.SATFINITE.E4M3.F32.PACK_AB_MERGE_C R193, R200.reuse, R193, RZ ;  /* 0x000000c1c8c1723e */ /* 0x042fe200048070ff */
[----:B------:R-:W-:Y:S01]  /*5590*/  FADD.FTZ R5, R200, R171 ;  /* 0x000000abc8057221 */ /* 0x000fe20000010000 */
[----:B------:R-:W-:-:S02]  /*55a0*/  F2FP.SATFINITE.E4M3.F32.PACK_AB_MERGE_C R159, R167, R166, R175 ;  /* 0x000000a6a79f723e */ /* 0x000fc400048070af */
[----:B------:R-:W-:Y:S02]  /*55b0*/  F2FP.SATFINITE.E4M3.F32.PACK_AB_MERGE_C R160, R164, R161, R181 ;  /* 0x000000a1a4a0723e */ /* 0x000fe400048070b5 */
[----:B------:R-:W-:Y:S02]  /*55c0*/  F2FP.SATFINITE.E4M3.F32.PACK_AB_MERGE_C R154, R13, R10, R20 ;  /* 0x0000000a0d9a723e */ /* 0x000fe40004807014 */
[----:B------:R-:W-:Y:S02]  /*55d0*/  F2FP.SATFINITE.E4M3.F32.PACK_AB_MERGE_C R161, R179, R174, R190 ;  /* 0x000000aeb3a1723e */ /* 0x000fe400048070be */
[----:B------:R-:W-:Y:S02]  /*55e0*/  F2FP.SATFINITE.E4M3.F32.PACK_AB_MERGE_C R164, R176, R169, R189 ;  /* 0x000000a9b0a4723e */ /* 0x000fe400048070bd */
[----:B------:R-:W-:Y:S02]  /*55f0*/  F2FP.SATFINITE.E4M3.F32.PACK_AB_MERGE_C R166, R184, R177, R193 ;  /* 0x000000b1b8a6723e */ /* 0x000fe400048070c1 */
[----:B------:R-:W-:Y:S01]  /*5600*/  F2FP.SATFINITE.E4M3.F32.PACK_AB_MERGE_C R167, R211, R210, R214 ;  /* 0x000000d2d3a7723e */ /* 0x000fe200048070d6 */
[----:B------:R-:W-:Y:S06]  /*5610*/  @!P0 BRA `(.L_x_25) ;  /* 0x0000000000048947 */ /* 0x000fec0003800000 */
[----:B------:R-:W-:Y:S01]  /*5620*/  BPT.TRAP 0x1 ;  /* 0x000000040000795c */ /* 0x000fe20000300000 */
.L_x_25:
[----:B------:R-:W-:-:S04]  /*5630*/  IMAD.U32 R6, RZ, RZ, UR52 ;  /* 0x00000034ff067e24 */ /* 0x000fc8000f8e00ff */
[----:B------:R1:W2:Y:S01]  /*5640*/  SYNCS.PHASECHK.TRANS64.TRYWAIT P2, [UR45+0x38850], R6 ;  /* 0x03885006ff0075a7 */ /* 0x0002a2000804016d */
[----:B------:R-:W-:Y:S05]  /*5650*/  @!P0 BRA `(.L_x_26) ;  /* 0x0000000000048947 */ /* 0x000fea0003800000 */
[----:B------:R-:W-:Y:S01]  /*5660*/  BPT.TRAP 0x1 ;  /* 0x000000040000795c */ /* 0x000fe20000300000 */
.L_x_26:
[----:B-1----:R-:W-:Y:S01]  /*5670*/  VIADD R6, R224, 0x8 ;  /* 0x00000008e0067836 */ /* 0x002fe20000000000 */
[----:B--2---:R-:W-:Y:S06]  /*5680*/  @P2 BRA `(.L_x_27) ;  /* 0x00000000000c2947 */ /* 0x004fec0003800000 */
[----:B------:R-:W-:-:S04]  /*5690*/  IMAD.U32 R7, RZ, RZ, UR52 ;  /* 0x00000034ff077e24 */ /* 0x000fc8000f8e00ff */
[----:B------:R-:W1:Y:S02]  /*56a0*/  SYNCS.PHASECHK.TRANS64.TRYWAIT P2, [UR45+0x38850], R7 ;  /* 0x03885007ff0075a7 */ /* 0x000e64000804016d */
[----:B-1----:R-:W-:Y:S05]  /*56b0*/  @!P2 BRA `(.L_x_28) ;  /* 0x0000008c0008a947 */ /* 0x002fea0003800000 */
.L_x_27:
[----:B------:R2:W-:Y:S01]  /*56c0*/  BAR.SYNC.DEFER_BLOCKING R6, 0x100 ;  /* 0x000400060000751d */ /* 0x0005e20000010000 */
[----:B------:R-:W-:-:S05]  /*56d0*/  ULEA UR10, UR36, UR49, 0xb ;  /* 0x00000031240a7291 */ /* 0x000fca000f8e583f */
[----:B------:R-:W-:Y:S02]  /*56e0*/  UMOV UR7, 0x40000040 ;  /* 0x4000004000077882 */ /* 0x000fe40000000000 */
[----:B------:R-:W-:Y:S01]  /*56f0*/  UMOV UR6, UR10 ;  /* 0x0000000a00067c82 */ /* 0x000fe20008000000 */
[----:B------:R-:W-:-:S06]  /*5700*/  WARPGROUP.ARRIVE ;  /* 0x00000000000079c5 */ /* 0x000fcc0000000000 */
        /* <DEDUP_REMOVED lines=20> */
[----:B--2---:R-:W-:Y:S05]  /*5850*/  @!P0 BRA `(.L_x_29) ;  /* 0x0000000000048947 */ /* 0x004fea0003800000 */
[----:B------:R-:W-:Y:S01]  /*5860*/  BPT.TRAP 0x1 ;  /* 0x000000040000795c */ /* 0x000fe20000300000 */
.L_x_29:
[----:B------:R-:W-:Y:S01]  /*5870*/  UIADD3 UR45, UR45, 0x38860, URZ ;  /* 0x000388602d2d7890 */ /* 0x000fe2000fffe03f */
[----:B-1----:R-:W-:Y:S02]  /*5880*/  IMAD.MOV.U32 R7, RZ, RZ, R14 ;  /* 0x000000ffff077224 */ /* 0x002fe400078e000e */
[----:B------:R-:W-:Y:S01]  /*5890*/  IMAD.MOV.U32 R6, RZ, RZ, R3 ;  /* 0x000000ffff067224 */ /* 0x000fe200078e0003 */
[----:B------:R-:W-:-:S09]  /*58a0*/  UPRMT UR45, UR47, 0x654, UR45 ;  /* 0x000006542f2d7896 */ /* 0x000fd2000800002d */
[----:B------:R-:W-:Y:S01]  /*58b0*/  SYNCS.ARRIVE.TRANS64.RED.A1T0 RZ, [UR45], RZ ;  /* 0x000000ffffff79a7 */ /* 0x000fe2000810042d */
[----:B------:R-:W-:Y:S05]  /*58c0*/  @P1 BRA `(.L_x_30) ;  /* 0xffffffdc00601947 */ /* 0x000fea000383ffff */
.L_x_19:
[----:B------:R-:W-:Y:S01]  /*58d0*/  ULDC.64 UR10, c[0x0][0x9a0] ;  /* 0x00026800000a7ab9 */ /* 0x000fe20000000a00 */
[----:B------:R-:W-:Y:S01]  /*58e0*/  USHF.R.S32.HI UR4, URZ, 0x1f, UR39 ;  /* 0x0000001f3f047899 */ /* 0x000fe20008011427 */
[----:B------:R-:W-:Y:S01]  /*58f0*/  IMAD.MOV.U32 R202, RZ, RZ, 0x3f800000 ;  /* 0x3f800000ffca7424 */ /* 0x000fe200078e00ff */
[----:B------:R-:W-:Y:S02]  /*5900*/  UISETP.NE.U32.AND UP0, UPT, UR10, URZ, UPT ;  /* 0x0000003f0a00728c */ /* 0x000fe4000bf05070 */
[----:B------:R-:W-:Y:S02]  /*5910*/  UIADD3 UR5, -UR39, URZ, URZ ;  /* 0x0000003f27057290 */ /* 0x000fe4000fffe13f */
[----:B------:R-:W-:Y:S01]  /*5920*/  UISETP.NE.AND.EX UP0, UPT, UR11, URZ, UPT, UP0 ;  /* 0x0000003f0b00728c */ /* 0x000fe2000bf05300 */
[----:B--2---:R-:W2:Y:S01]  /*5930*/  SHFL.BFLY PT, R8, R5, 0x2, 0x1f ;  /* 0x0c401f0005087f89 */ /* 0x004ea200000e0000 */
[----:B------:R-:W-:Y:S02]  /*5940*/  ULDC UR6, c[0x0][0xc44] ;  /* 0x0003110000067ab9 */ /* 0x000fe40000000800 */
[----:B------:R-:W-:-:S02]  /*5950*/  UIMAD UR5, UR6, UR5, UR38 ;  /* 0x00000005060572a4 */ /* 0x000fc4000f8e0226 */
[----:B------:R-:W-:-:S05]  /*5960*/  PLOP3.LUT P0, PT, PT, PT, UP0, 0x80, 0x0 ;  /* 0x000000000000781c */ /* 0x000fca0003f0f008 */
[----:B------:R-:W-:Y:S01]  /*5970*/  @UP0 ULDC.64 UR12, c[0x0][0x9c8] ;  /* 0x00027200000c0ab9 */ /* 0x000fe20000000a00 */
[----:B------:R-:W-:Y:S02]  /*5980*/  @UP0 USHF.R.S32.HI UR9, URZ, 0x1f, UR5 ;  /* 0x0000001f3f090899 */ /* 0x000fe40008011405 */
[----:B------:R-:W-:Y:S02]  /*5990*/  @UP0 UIMAD UR8, UR4, UR12, URZ ;  /* 0x0000000c040802a4 */ /* 0x000fe4000f8e023f */
[----:B------:R-:W-:Y:S02]  /*59a0*/  @UP0 UIMAD.WIDE.U32 UR6, UR39, UR12, URZ ;  /* 0x0000000c270602a5 */ /* 0x000fe4000f8e003f */
[----:B------:R-:W-:-:S03]  /*59b0*/  @UP0 UIMAD UR8, UR39, UR13, UR8 ;  /* 0x0000000d270802a4 */ /* 0x000fc6000f8e0208 */
[----:B------:R-:W-:Y:S01]  /*59c0*/  @UP0 ULDC.64 UR12, c[0x0][0x9d0] ;  /* 0x00027400000c0ab9 */ /* 0x000fe20000000a00 */
[----:B------:R-:W-:Y:S02]  /*59d0*/  @UP0 UIADD3 UR7, UR7, UR8, URZ ;  /* 0x0000000807070290 */ /* 0x000fe4000fffe03f */
[----:B------:R-:W-:Y:S02]  /*59e0*/  @UP0 UIMAD UR8, UR9, UR12, URZ ;  /* 0x0000000c090802a4 */ /* 0x000fe4000f8e023f */
[----:B------:R-:W-:Y:S02]  /*59f0*/  @UP0 UIMAD.WIDE.U32 UR6, UR5, UR12, UR6 ;  /* 0x0000000c050602a5 */ /* 0x000fe4000f8e0006 */
[----:B------:R-:W-:-:S04]  /*5a00*/  @UP0 UIMAD UR8, UR5, UR13, UR8 ;  /* 0x0000000d050802a4 */ /* 0x000fc8000f8e0208 */
[----:B------:R-:W-:Y:S02]  /*5a10*/  @UP0 UIADD3 UR7, UR7, UR8, URZ ;  /* 0x0000000807070290 */ /* 0x000fe4000fffe03f */
[----:B------:R-:W-:Y:S01]  /*5a20*/  @UP0 ULEA UR8, UP1, UR6, UR10, 0x2 ;  /* 0x0000000a06080291 */ /* 0x000fe2000f82103f */
[----:B--2---:R-:W-:-:S03]  /*5a30*/  FADD.FTZ R8, R8, R5 ;  /* 0x0000000508087221 */ /* 0x004fc60000010000 */
[----:B------:R-:W-:Y:S01]  /*5a40*/  @UP0 ULEA.HI.X UR9, UR6, UR11, UR7, 0x2, UP1 ;  /* 0x0000000b06090291 */ /* 0x000fe200088f1407 */
[----:B------:R-:W1:Y:S01]  /*5a50*/  S2R R13, SR_TID.X ;  /* 0x00000000000d7919 */ /* 0x000e620000002100 */
[----:B------:R-:W-:Y:S01]  /*5a60*/  IMAD.U32 R6, RZ, RZ, UR8 ;  /* 0x00000008ff067e24 */ /* 0x000fe2000f8e00ff */
[----:B------:R-:W-:Y:S01]  /*5a70*/  ULDC.64 UR10, c[0x4][0x38] ;  /* 0x01000e00000a7ab9 */ /* 0x000fe20000000a00 */
[----:B------:R-:W2:Y:S02]  /*5a80*/  SHFL.BFLY PT, R9, R8, 0x1, 0x1f ;  /* 0x0c201f0008097f89 */ /* 0x000ea400000e0000 */
[----:B0-----:R-:W-:Y:S01]  /*5a90*/  IMAD.U32 R7, RZ, RZ, UR9 ;  /* 0x00000009ff077e24 */ /* 0x001fe2000f8e00ff */
[----:B------:R1:W-:Y:S08]  /*5aa0*/  BAR.ARV R0, 0x100 ;  /* 0x000400000000751d */ /* 0x0003f00000002000 */
[----:B------:R-:W-:Y:S06]  /*5ab0*/  BAR.ARV 0x8, 0x180 ;  /* 0x0206000000007b1d */ /* 0x000fec0000002000 */
[----:B------:R0:W3:Y:S02]  /*5ac0*/  @P0 LDG.E R202, desc[UR50][R6.64] ;  /* 0x0000003206ca0981 */ /* 0x0000e4000c1e1900 */
[----:B------:R-:W4:Y:S01]  /*5ad0*/  S2UR UR8, SR_CgaCtaId ;  /* 0x00000000000879c3 */ /* 0x000f220000008800 */
[----:B------:R-:W-:Y:S01]  /*5ae0*/  UMOV UR6, 0x400 ;  /* 0x0000040000067882 */ /* 0x000fe20000000000 */
[----:B------:R-:W-:Y:S01]  /*5af0*/  IMAD.MOV.U32 R205, RZ, RZ, RZ ;  /* 0x000000ffffcd7224 */ /* 0x000fe200078e00ff */
[----:B------:R-:W4:Y:S01]  /*5b00*/  SHFL.BFLY PT, R11, R4, 0x2, 0x1f ;  /* 0x0c401f00040b7f89 */ /* 0x000f2200000e0000 */
[----:B--2---:R-:W-:Y:S01]  /*5b10*/  FADD.FTZ R9, R8, R9 ;  /* 0x0000000908097221 */ /* 0x004fe20000010000 */
[----:B------:R-:W-:-:S02]  /*5b20*/  IMAD.MOV.U32 R197, RZ, RZ, 0x2 ;  /* 0x00000002ffc57424 */ /* 0x000fc400078e00ff */
[----:B-1----:R-:W-:Y:S01]  /*5b30*/  IMAD.SHL.U32 R0, R13, 0x4, RZ ;  /* 0x000000040d007824 */ /* 0x002fe200078e00ff */
[----:B------:R-:W1:Y:S01]  /*5b40*/  S2UR UR7, SR_SWINHI ;  /* 0x00000000000779c3 */ /* 0x000e620000002f00 */
[C---:B0-----:R-:W-:Y:S01]  /*5b50*/  FMUL.FTZ R7, R9.reuse, 0.00390625 ;  /* 0x3b80000009077820 */ /* 0x041fe20000410000 */
[----:B------:R-:W-:Y:S01]  /*5b60*/  FSETP.NE.FTZ.AND P0, PT, R9, RZ, PT ;  /* 0x000000ff0900720b */ /* 0x000fe20003f15000 */
[----:B------:R-:W-:Y:S01]  /*5b70*/  IMAD.MOV.U32 R207, RZ, RZ, RZ ;  /* 0x000000ffffcf7224 */ /* 0x000fe200078e00ff */
[----:B------:R-:W-:Y:S01]  /*5b80*/  LOP3.LUT R6, R0, 0xc, RZ, 0xc0, !PT ;  /* 0x0000000c00067812 */ /* 0x000fe200078ec0ff */
[----:B------:R-:W-:Y:S01]  /*5b90*/  IMAD.U32 R8, RZ, RZ, UR40 ;  /* 0x00000028ff087e24 */ /* 0x000fe2000f8e00ff */
[----:B------:R-:W-:Y:S02]  /*5ba0*/  FSETP.NE.FTZ.AND P3, PT, R7, RZ, PT ;  /* 0x000000ff0700720b */ /* 0x000fe40003f75000 */
[----:B------:R-:W-:-:S07]  /*5bb0*/  IADD3 R6, P4, R6, UR10, RZ ;  /* 0x0000000a06067c10 */ /* 0x000fce000ff9e0ff */
[----:B------:R-:W-:Y:S01]  /*5bc0*/  @P0 MUFU.RCP R205, R9 ;  /* 0x0000000900cd0308 */ /* 0x000fe20000001000 */
[----:B----4-:R-:W-:Y:S01]  /*5bd0*/  ULEA UR6, UR8, UR6, 0x18 ;  /* 0x0000000608067291 */ /* 0x010fe2000f8ec03f */
[----:B------:R-:W-:Y:S02]  /*5be0*/  FADD.FTZ R11, R11, R4 ;  /* 0x000000040b0b7221 */ /* 0x000fe40000010000 */
[----:B------:R-:W-:-:S04]  /*5bf0*/  @P3 FMUL.FTZ R8, R8, 0.69314718246459960938 ;  /* 0x3f31721808083820 */ /* 0x000fc80000410000 */
[----:B------:R0:W2:Y:S01]  /*5c00*/  @P3 MUFU.LG2 R4, R7 ;  /* 0x0000000700043308 */ /* 0x0000a20000000c00 */
[----:B------:R-:W4:Y:S01]  /*5c10*/  SHFL.BFLY PT, R10, R11, 0x1, 0x1f ;  /* 0x0c201f000b0a7f89 */ /* 0x000f2200000e0000 */
[----:B------:R-:W-:Y:S01]  /*5c20*/  UMOV UR8, UR6 ;  /* 0x0000000600087c82 */ /* 0x000fe20008000000 */
[----:B-1----:R-:W-:Y:S02]  /*5c30*/  UMOV UR9, UR7 ;  /* 0x0000000700097c82 */ /* 0x002fe40008000000 */
[----:B------:R-:W-:-:S04]  /*5c40*/  IMAD.WIDE R196, R220, R197, UR8 ;  /* 0x00000008dcc47e25 */ /* 0x000fc8000f8e02c5 */
[----:B0-----:R-:W-:Y:S02]  /*5c50*/  IMAD.X R7, RZ, RZ, UR11, P4 ;  /* 0x0000000bff077e24 */ /* 0x001fe4000a0e06ff */
[----:B----4-:R-:W-:-:S03]  /*5c60*/  FADD.FTZ R5, R11, R10 ;  /* 0x0000000a0b057221 */ /* 0x010fc60000010000 */
[----:B------:R0:W4:Y:S01]  /*5c70*/  LDG.E.CONSTANT R203, desc[UR50][R6.64] ;  /* 0x0000003206cb7981 */ /* 0x000122000c1e9900 */
[----:B------:R-:W-:Y:S01]  /*5c80*/  IADD3 R11, P1, R196, 0xc060, RZ ;  /* 0x0000c060c40b7810 */ /* 0x000fe20007f3e0ff */
[----:B------:R-:W-:Y:S02]  /*5c90*/  IMAD.U32 R20, RZ, RZ, UR40 ;  /* 0x00000028ff147e24 */ /* 0x000fe4000f8e00ff */
[C---:B------:R-:W-:Y:S01]  /*5ca0*/  FMUL.FTZ R12, R5.reuse, 0.00390625 ;  /* 0x3b800000050c7820 */ /* 0x040fe20000410000 */
[----:B------:R-:W-:Y:S01]  /*5cb0*/  FSETP.NE.FTZ.AND P0, PT, R5, RZ, PT ;  /* 0x000000ff0500720b */ /* 0x000fe20003f15000 */
[----:B------:R-:W-:Y:S01]  /*5cc0*/  IMAD R194, R22, 0x40, R2 ;  /* 0x0000004016c27824 */ /* 0x000fe200078e0202 */
[----:B------:R-:W-:Y:S01]  /*5cd0*/  LOP3.LUT R10, R11, 0x380, RZ, 0xc0, !PT ;  /* 0x000003800b0a7812 */ /* 0x000fe200078ec0ff */
[----:B------:R-:W-:Y:S01]  /*5ce0*/  IMAD.MOV.U32 R195, RZ, RZ, 0x2 ;  /* 0x00000002ffc37424 */ /* 0x000fe200078e00ff */
[----:B------:R-:W-:Y:S01]  /*5cf0*/  FSETP.NE.FTZ.AND P2, PT, R12, RZ, PT ;  /* 0x000000ff0c00720b */ /* 0x000fe20003f55000 */
[----:B------:R-:W-:Y:S01]  /*5d00*/  USHF.R.S32.HI UR12, URZ, 0x1f, UR5 ;  /* 0x0000001f3f0c7899 */ /* 0x000fe20008011405 */
[----:B------:R-:W-:Y:S01]  /*5d10*/  SHF.R.U64 R10, R10, 0x3, RZ ;  /* 0x000000030a0a7819 */ /* 0x000fe200000012ff */
[----:B------:R-:W-:-:S06]  /*5d20*/  ULDC.64 UR10, c[0x0][0xb90] ;  /* 0x0002e400000a7ab9 */ /* 0x000fcc0000000a00 */
[----:B------:R2:W-:Y:S01]  /*5d30*/  @P0 MUFU.RCP R207, R5 ;  /* 0x0000000500cf0308 */ /* 0x0005e20000001000 */
[----:B------:R-:W-:-:S04]  /*5d40*/  LOP3.LUT P0, R0, R13, 0x3, RZ, 0xc0, !PT ;  /* 0x000000030d007812 */ /* 0x000fc8000780c0ff */
[----:B------:R-:W-:Y:S01]  /*5d50*/  ISETP.EQ.OR P0, PT, R0, 0x3, !P0 ;  /* 0x000000030000780c */ /* 0x000fe20004702670 */
[----:B------:R-:W-:Y:S02]  /*5d60*/  IMAD.MOV.U32 R0, RZ, RZ, -0x800000 ;  /* 0xff800000ff007424 */ /* 0x000fe400078e00ff */
[----:B------:R1:W0:Y:S01]  /*5d70*/  @P2 MUFU.LG2 R9, R12 ;  /* 0x0000000c00092308 */ /* 0x0002220000000c00 */
[----:B--2---:R-:W-:Y:S01]  /*5d80*/  @P3 FMUL.FTZ R5, R4, 0.69314718246459960938 ;  /* 0x3f31721804053820 */ /* 0x004fe20000410000 */
[----:B------:R-:W-:Y:S02]  /*5d90*/  LOP3.LUT R4, R10, R11, RZ, 0x3c, !PT ;  /* 0x0000000b0a047212 */ /* 0x000fe400078e3cff */
[----:B------:R-:W-:Y:S01]  /*5da0*/  IADD3 R15, P6, R196, 0xc040, RZ ;  /* 0x0000c040c40f7810 */ /* 0x000fe20007fde0ff */
[----:B------:R-:W-:Y:S01]  /*5db0*/  @P3 FFMA.FTZ R0, R8, R3, R5 ;  /* 0x0000000308003223 */ /* 0x000fe20000010005 */
[----:B------:R-:W-:Y:S01]  /*5dc0*/  IADD3 R11, P3, R196, 0xc000, RZ ;  /* 0x0000c000c40b7810 */ /* 0x000fe20007f7e0ff */
[----:B-1----:R-:W-:Y:S01]  /*5dd0*/  @P2 FMUL.FTZ R12, R20, 0.69314718246459960938 ;  /* 0x3f317218140c2820 */ /* 0x002fe20000410000 */
[----:B------:R-:W-:-:S02]  /*5de0*/  IMAD.MOV.U32 R3, RZ, RZ, -0x800000 ;  /* 0xff800000ff037424 */ /* 0x000fc400078e00ff */
[----:B------:R-:W-:Y:S01]  /*5df0*/  LOP3.LUT R5, R11, 0x380, RZ, 0xc0, !PT ;  /* 0x000003800b057812 */ /* 0x000fe200078ec0ff */
[----:B0-----:R-:W-:-:S04]  /*5e00*/  @P2 FMUL.FTZ R9, R9, 0.69314718246459960938 ;  /* 0x3f31721809092820 */ /* 0x001fc80000410000 */
[----:B------:R-:W-:Y:S01]  /*5e10*/  @P2 FFMA.FTZ R3, R12, R14, R9 ;  /* 0x0000000e0c032223 */ /* 0x000fe20000010009 */
[C---:B------:R-:W-:Y:S01]  /*5e20*/  IADD3 R181, P2, R196.reuse, 0x8060, RZ ;  /* 0x00008060c4b57810 */ /* 0x040fe20007f5e0ff */
[--C-:B------:R-:W-:Y:S01]  /*5e30*/  IMAD.X R9, RZ, RZ, R197.reuse, P6 ;  /* 0x000000ffff097224 */ /* 0x100fe200030e06c5 */
[C---:B------:R-:W-:Y:S02]  /*5e40*/  IADD3 R163, P6, R196.reuse, 0x8020, RZ ;  /* 0x00008020c4a37810 */ /* 0x040fe40007fde0ff */
[----:B------:R-:W-:Y:S01]  /*5e50*/  SHF.R.U64 R6, R5, 0x3, RZ ;  /* 0x0000000305067819 */ /* 0x000fe200000012ff */
[----:B------:R-:W-:Y:S01]  /*5e60*/  IMAD.X R5, RZ, RZ, R197, P1 ;  /* 0x000000ffff057224 */ /* 0x000fe200008e06c5 */
[----:B------:R-:W-:Y:S02]  /*5e70*/  LOP3.LUT R180, R181, 0x380, RZ, 0xc0, !PT ;  /* 0x00000380b5b47812 */ /* 0x000fe400078ec0ff */
[----:B------:R-:W-:Y:S02]  /*5e80*/  IADD3 R177, P1, R196, 0x20, RZ ;  /* 0x00000020c4b17810 */ /* 0x000fe40007f3e0ff */
[----:B------:R-:W-:-:S02]  /*5e90*/  LOP3.LUT R162, R163, 0x380, RZ, 0xc0, !PT ;  /* 0x00000380a3a27812 */ /* 0x000fc400078ec0ff */
[----:B------:R-:W-:Y:S02]  /*5ea0*/  SHF.R.U64 R180, R180, 0x3, RZ ;  /* 0x00000003b4b47819 */ /* 0x000fe400000012ff */
[----:B------:R-:W-:Y:S02]  /*5eb0*/  LOP3.LUT R176, R177, 0x380, RZ, 0xc0, !PT ;  /* 0x00000380b1b07812 */ /* 0x000fe400078ec0ff */
[----:B------:R-:W-:Y:S02]  /*5ec0*/  SHF.R.U64 R162, R162, 0x3, RZ ;  /* 0x00000003a2a27819 */ /* 0x000fe400000012ff */
[----:B------:R-:W-:Y:S02]  /*5ed0*/  IADD3 R13, P4, R196, 0xc020, RZ ;  /* 0x0000c020c40d7810 */ /* 0x000fe40007f9e0ff */
[----:B------:R-:W-:Y:S01]  /*5ee0*/  LOP3.LUT R180, R180, R181, RZ, 0x3c, !PT ;  /* 0x000000b5b4b47212 */ /* 0x000fe200078e3cff */
[----:B------:R-:W-:Y:S01]  /*5ef0*/  IMAD.X R181, RZ, RZ, R197, P2 ;  /* 0x000000ffffb57224 */ /* 0x000fe200010e06c5 */
[----:B------:R-:W-:-:S02]  /*5f00*/  SHF.R.U64 R176, R176, 0x3, RZ ;  /* 0x00000003b0b07819 */ /* 0x000fc400000012ff */
[----:B------:R-:W-:Y:S01]  /*5f10*/  LOP3.LUT R162, R162, R163, RZ, 0x3c, !PT ;  /* 0x000000a3a2a27212 */ /* 0x000fe200078e3cff */
[--C-:B------:R-:W-:Y:S01]  /*5f20*/  IMAD.X R163, RZ, RZ, R197.reuse, P6 ;  /* 0x000000ffffa37224 */ /* 0x100fe200030e06c5 */
[----:B------:R-:W-:Y:S01]  /*5f30*/  LOP3.LUT R6, R6, R11, RZ, 0x3c, !PT ;  /* 0x0000000b06067212 */ /* 0x000fe200078e3cff */
[----:B------:R-:W-:Y:S01]  /*5f40*/  IMAD.X R11, RZ, RZ, R197, P4 ;  /* 0x000000ffff0b7224 */ /* 0x000fe200020e06c5 */
[C---:B------:R-:W-:Y:S02]  /*5f50*/  IADD3 R183, P2, R196.reuse, 0x4040, RZ ;  /* 0x00004040c4b77810 */ /* 0x040fe40007f5e0ff */
[C---:B------:R-:W-:Y:S02]  /*5f60*/  IADD3 R191, P6, R196.reuse, 0x4000, RZ ;  /* 0x00004000c4bf7810 */ /* 0x040fe40007fde0ff */
[C---:B------:R-:W-:Y:S02]  /*5f70*/  IADD3 R179, P5, R196.reuse, 0x8040, RZ ;  /* 0x00008040c4b37810 */ /* 0x040fe40007fbe0ff */
[----:B------:R-:W-:-:S02]  /*5f80*/  IADD3 R185, P4, R196, 0x8000, RZ ;  /* 0x00008000c4b97810 */ /* 0x000fc40007f9e0ff */
[----:B------:R-:W-:Y:S01]  /*5f90*/  LOP3.LUT R176, R176, R177, RZ, 0x3c, !PT ;  /* 0x000000b1b0b07212 */ /* 0x000fe200078e3cff */
[----:B------:R-:W-:Y:S01]  /*5fa0*/  IMAD.X R177, RZ, RZ, R197, P1 ;  /* 0x000000ffffb17224 */ /* 0x000fe200008e06c5 */
[----:B------:R-:W-:Y:S02]  /*5fb0*/  LOP3.LUT R182, R183, 0x380, RZ, 0xc0, !PT ;  /* 0x00000380b7b67812 */ /* 0x000fe400078ec0ff */
[----:B------:R-:W-:Y:S02]  /*5fc0*/  IADD3 R193, P1, R196, 0x4020, RZ ;  /* 0x00004020c4c17810 */ /* 0x000fe40007f3e0ff */
[----:B------:R-:W-:Y:S02]  /*5fd0*/  LOP3.LUT R190, R191, 0x380, RZ, 0xc0, !PT ;  /* 0x00000380bfbe7812 */ /* 0x000fe400078ec0ff */
[----:B------:R-:W-:Y:S02]  /*5fe0*/  LOP3.LUT R178, R179, 0x380, RZ, 0xc0, !PT ;  /* 0x00000380b3b27812 */ /* 0x000fe400078ec0ff */
[----:B------:R-:W-:-:S02]  /*5ff0*/  LOP3.LUT R184, R185, 0x380, RZ, 0xc0, !PT ;  /* 0x00000380b9b87812 */ /* 0x000fc400078ec0ff */
[----:B------:R-:W-:Y:S01]  /*6000*/  LOP3.LUT R8, R15, 0x380, RZ, 0xc0, !PT ;  /* 0x000003800f087812 */ /* 0x000fe200078ec0ff */
[----:B------:R-:W-:Y:S01]  /*6010*/  IMAD.WIDE R194, R194, R195, UR8 ;  /* 0x00000008c2c27e25 */ /* 0x000fe2000f8e02c3 */
[----:B------:R-:W-:Y:S02]  /*6020*/  SHF.R.U64 R182, R182, 0x3, RZ ;  /* 0x00000003b6b67819 */ /* 0x000fe400000012ff */
[----:B------:R-:W-:Y:S02]  /*6030*/  LOP3.LUT R192, R193, 0x380, RZ, 0xc0, !PT ;  /* 0x00000380c1c07812 */ /* 0x000fe400078ec0ff */
[----:B------:R-:W-:Y:S02]  /*6040*/  SHF.R.U64 R190, R190, 0x3, RZ ;  /* 0x00000003bebe7819 */ /* 0x000fe400000012ff */
[----:B------:R-:W-:Y:S02]  /*6050*/  SHF.R.U64 R178, R178, 0x3, RZ ;  /* 0x00000003b2b27819 */ /* 0x000fe400000012ff */
[----:B------:R-:W-:-:S02]  /*6060*/  SHF.R.U64 R184, R184, 0x3, RZ ;  /* 0x00000003b8b87819 */ /* 0x000fc400000012ff */
[----:B------:R-:W-:Y:S02]  /*6070*/  SHF.R.U64 R8, R8, 0x3, RZ ;  /* 0x0000000308087819 */ /* 0x000fe400000012ff */
[----:B------:R-:W-:Y:S01]  /*6080*/  LOP3.LUT R182, R182, R183, RZ, 0x3c, !PT ;  /* 0x000000b7b6b67212 */ /* 0x000fe200078e3cff */
[--C-:B------:R-:W-:Y:S01]  /*6090*/  IMAD.X R183, RZ, RZ, R197.reuse, P2 ;  /* 0x000000ffffb77224 */ /* 0x100fe200010e06c5 */
[----:B------:R-:W-:Y:S01]  /*60a0*/  SHF.R.U64 R192, R192, 0x3, RZ ;  /* 0x00000003c0c07819 */ /* 0x000fe200000012ff */
[--C-:B------:R-:W-:Y:S01]  /*60b0*/  IMAD.X R7, RZ, RZ, R197.reuse, P3 ;  /* 0x000000ffff077224 */ /* 0x100fe200018e06c5 */
[----:B------:R-:W-:Y:S01]  /*60c0*/  LOP3.LUT R190, R190, R191, RZ, 0x3c, !PT ;  /* 0x000000bfbebe7212 */ /* 0x000fe200078e3cff */
[--C-:B------:R-:W-:Y:S01]  /*60d0*/  IMAD.X R191, RZ, RZ, R197.reuse, P6 ;  /* 0x000000ffffbf7224 */ /* 0x100fe200030e06c5 */
[----:B------:R-:W-:Y:S01]  /*60e0*/  LOP3.LUT R178, R178, R179, RZ, 0x3c, !PT ;  /* 0x000000b3b2b27212 */ /* 0x000fe200078e3cff */
[--C-:B------:R-:W-:Y:S01]  /*60f0*/  IMAD.X R179, RZ, RZ, R197.reuse, P5 ;  /* 0x000000ffffb37224 */ /* 0x100fe200028e06c5 */
[----:B------:R-:W-:Y:S01]  /*6100*/  LOP3.LUT R184, R184, R185, RZ, 0x3c, !PT ;  /* 0x000000b9b8b87212 */ /* 0x000fe200078e3cff */
[----:B------:R-:W-:Y:S01]  /*6110*/  IMAD.X R185, RZ, RZ, R197, P4 ;  /* 0x000000ffffb97224 */ /* 0x000fe200020e06c5 */
[----:B------:R-:W-:-:S02]  /*6120*/  IADD3 R21, P2, R194, 0x2000, RZ ;  /* 0x00002000c2157810 */ /* 0x000fc40007f5e0ff */
[----:B------:R-:W-:Y:S02]  /*6130*/  LOP3.LUT R8, R8, R15, RZ, 0x3c, !PT ;  /* 0x0000000f08087212 */ /* 0x000fe400078e3cff */
[----:B------:R-:W-:Y:S02]  /*6140*/  IADD3 R187, P3, R196, 0x4060, RZ ;  /* 0x00004060c4bb7810 */ /* 0x000fe40007f7e0ff */
[----:B------:R-:W-:Y:S02]  /*6150*/  IADD3 R161, P6, R194, 0x5000, RZ ;  /* 0x00005000c2a17810 */ /* 0x000fe40007fde0ff */
[C---:B------:R-:W-:Y:S02]  /*6160*/  IADD3 R189, P5, R196.reuse, 0x40, RZ ;  /* 0x00000040c4bd7810 */ /* 0x040fe40007fbe0ff */
[----:B------:R-:W-:Y:S02]  /*6170*/  IADD3 R15, P4, R196, 0x60, RZ ;  /* 0x00000060c40f7810 */ /* 0x000fe40007f9e0ff */
[----:B------:R-:W-:Y:S01]  /*6180*/  LOP3.LUT R192, R192, R193, RZ, 0x3c, !PT ;  /* 0x000000c1c0c07212 */ /* 0x000fe200078e3cff */
[----:B------:R-:W-:Y:S01]  /*6190*/  IMAD.X R193, RZ, RZ, R197, P1 ;  /* 0x000000ffffc17224 */ /* 0x000fe200008e06c5 */
[----:B------:R-:W-:-:S02]  /*61a0*/  LOP3.LUT R20, R21, 0x380, RZ, 0xc0, !PT ;  /* 0x0000038015147812 */ /* 0x000fc400078ec0ff */
[----:B------:R-:W-:Y:S02]  /*61b0*/  LOP3.LUT R186, R187, 0x380, RZ, 0xc0, !PT ;  /* 0x00000380bbba7812 */ /* 0x000fe400078ec0ff */
[----:B------:R-:W-:Y:S02]  /*61c0*/  IADD3 R157, P1, R194, 0x4000, RZ ;  /* 0x00004000c29d7810 */ /* 0x000fe40007f3e0ff */
[----:B------:R-:W-:Y:S02]  /*61d0*/  LOP3.LUT R160, R161, 0x380, RZ, 0xc0, !PT ;  /* 0x00000380a1a07812 */ /* 0x000fe400078ec0ff */
[----:B------:R-:W-:Y:S02]  /*61e0*/  LOP3.LUT R10, R13, 0x380, RZ, 0xc0, !PT ;  /* 0x000003800d0a7812 */ /* 0x000fe400078ec0ff */
[----:B------:R-:W-:Y:S02]  /*61f0*/  LOP3.LUT R188, R189, 0x380, RZ, 0xc0, !PT ;  /* 0x00000380bdbc7812 */ /* 0x000fe400078ec0ff */
[----:B------:R-:W-:-:S02]  /*6200*/  LOP3.LUT R14, R15, 0x380, RZ, 0xc0, !PT ;  /* 0x000003800f0e7812 */ /* 0x000fc400078ec0ff */
[----:B------:R-:W-:Y:S02]  /*6210*/  SHF.R.U64 R20, R20, 0x3, RZ ;  /* 0x0000000314147819 */ /* 0x000fe400000012ff */
[----:B------:R-:W-:Y:S02]  /*6220*/  SHF.R.U64 R186, R186, 0x3, RZ ;  /* 0x00000003baba7819 */ /* 0x000fe400000012ff */
[----:B------:R-:W-:Y:S02]  /*6230*/  LOP3.LUT R156, R157, 0x380, RZ, 0xc0, !PT ;  /* 0x000003809d9c7812 */ /* 0x000fe400078ec0ff */
[----:B------:R-:W-:Y:S02]  /*6240*/  SHF.R.U64 R160, R160, 0x3, RZ ;  /* 0x00000003a0a07819 */ /* 0x000fe400000012ff */
[----:B------:R-:W-:Y:S02]  /*6250*/  SHF.R.U64 R10, R10, 0x3, RZ ;  /* 0x000000030a0a7819 */ /* 0x000fe400000012ff */
[----:B------:R-:W-:-:S02]  /*6260*/  SHF.R.U64 R188, R188, 0x3, RZ ;  /* 0x00000003bcbc7819 */ /* 0x000fc400000012ff */
[----:B------:R-:W-:Y:S02]  /*6270*/  SHF.R.U64 R14, R14, 0x3, RZ ;  /* 0x000000030e0e7819 */ /* 0x000fe400000012ff */
[----:B------:R-:W-:Y:S01]  /*6280*/  LOP3.LUT R20, R20, R21, RZ, 0x3c, !PT ;  /* 0x0000001514147212 */ /* 0x000fe200078e3cff */
[----:B------:R-:W-:Y:S01]  /*6290*/  IMAD.X R21, RZ, RZ, R195, P2 ;  /* 0x000000ffff157224 */ /* 0x000fe200010e06c3 */
[----:B------:R-:W-:Y:S01]  /*62a0*/  LOP3.LUT R186, R186, R187, RZ, 0x3c, !PT ;  /* 0x000000bbbaba7212 */ /* 0x000fe200078e3cff */
[----:B------:R-:W-:Y:S01]  /*62b0*/  IMAD.X R187, RZ, RZ, R197, P3 ;  /* 0x000000ffffbb7224 */ /* 0x000fe200018e06c5 */
[----:B------:R-:W-:Y:S02]  /*62c0*/  SHF.R.U64 R156, R156, 0x3, RZ ;  /* 0x000000039c9c7819 */ /* 0x000fe400000012ff */
[----:B------:R-:W-:Y:S01]  /*62d0*/  LOP3.LUT R160, R160, R161, RZ, 0x3c, !PT ;  /* 0x000000a1a0a07212 */ /* 0x000fe200078e3cff */
[----:B------:R-:W-:Y:S01]  /*62e0*/  IMAD.X R161, RZ, RZ, R195, P6 ;  /* 0x000000ffffa17224 */ /* 0x000fe200030e06c3 */
[----:B------:R-:W-:-:S02]  /*62f0*/  LOP3.LUT R10, R10, R13, RZ, 0x3c, !PT ;  /* 0x0000000d0a0a7212 */ /* 0x000fc400078e3cff */
[----:B------:R-:W-:Y:S01]  /*6300*/  LOP3.LUT R188, R188, R189, RZ, 0x3c, !PT ;  /* 0x000000bdbcbc7212 */ /* 0x000fe200078e3cff */
[--C-:B------:R-:W-:Y:S01]  /*6310*/  IMAD.X R189, RZ, RZ, R197.reuse, P5 ;  /* 0x000000ffffbd7224 */ /* 0x100fe200028e06c5 */
[----:B------:R-:W-:Y:S01]  /*6320*/  LOP3.LUT R14, R14, R15, RZ, 0x3c, !PT ;  /* 0x0000000f0e0e7212 */ /* 0x000fe200078e3cff */
[----:B------:R-:W-:Y:S01]  /*6330*/  IMAD.X R15, RZ, RZ, R197, P4 ;  /* 0x000000ffff0f7224 */ /* 0x000fe200020e06c5 */
[C---:B------:R-:W-:Y:S02]  /*6340*/  IADD3 R171, P2, R194.reuse, 0x8000, RZ ;  /* 0x00008000c2ab7810 */ /* 0x040fe40007f5e0ff */
[C---:B------:R-:W-:Y:S02]  /*6350*/  IADD3 R13, P3, R194.reuse, 0x1000, RZ ;  /* 0x00001000c20d7810 */ /* 0x040fe40007f7e0ff */
[----:B------:R-:W-:Y:S02]  /*6360*/  IADD3 R159, P6, R194, 0xb000, RZ ;  /* 0x0000b000c29f7810 */ /* 0x000fe40007fde0ff */
[----:B------:R-:W-:-:S02]  /*6370*/  MOV R6, R6 ;  /* 0x0000000600067202 */ /* 0x000fc40000000f00 */
[----:B------:R-:W-:Y:S02]  /*6380*/  IADD3 R155, P5, R194, 0x3000, RZ ;  /* 0x00003000c29b7810 */ /* 0x000fe40007fbe0ff */
[----:B------:R-:W-:Y:S01]  /*6390*/  LOP3.LUT R156, R156, R157, RZ, 0x3c, !PT ;  /* 0x0000009d9c9c7212 */ /* 0x000fe200078e3cff */
[----:B------:R-:W-:Y:S01]  /*63a0*/  IMAD.X R157, RZ, RZ, R195, P1 ;  /* 0x000000ffff9d7224 */ /* 0x000fe200008e06c3 */
[----:B------:R-:W-:Y:S02]  /*63b0*/  LOP3.LUT R170, R171, 0x380, RZ, 0xc0, !PT ;  /* 0x00000380abaa7812 */ /* 0x000fe400078ec0ff */
[----:B------:R-:W-:Y:S02]  /*63c0*/  LOP3.LUT R12, R13, 0x380, RZ, 0xc0, !PT ;  /* 0x000003800d0c7812 */ /* 0x000fe400078ec0ff */
[----:B------:R-:W-:Y:S02]  /*63d0*/  IADD3 R153, P1, R194, 0xa000, RZ ;  /* 0x0000a000c2997810 */ /* 0x000fe40007f3e0ff */
[----:B------:R-:W-:-:S02]  /*63e0*/  LOP3.LUT R158, R159, 0x380, RZ, 0xc0, !PT ;  /* 0x000003809f9e7812 */ /* 0x000fc400078ec0ff */
[----:B------:R-:W-:Y:S02]  /*63f0*/  LOP3.LUT R154, R155, 0x380, RZ, 0xc0, !PT ;  /* 0x000003809b9a7812 */ /* 0x000fe400078ec0ff */
[----:B------:R-:W-:Y:S02]  /*6400*/  MOV R14, R14 ;  /* 0x0000000e000e7202 */ /* 0x000fe40000000f00 */
[----:B------:R-:W-:Y:S02]  /*6410*/  SHF.R.U64 R170, R170, 0x3, RZ ;  /* 0x00000003aaaa7819 */ /* 0x000fe400000012ff */
[----:B------:R-:W-:Y:S02]  /*6420*/  SHF.R.U64 R12, R12, 0x3, RZ ;  /* 0x000000030c0c7819 */ /* 0x000fe400000012ff */
[----:B------:R-:W-:Y:S02]  /*6430*/  LOP3.LUT R152, R153, 0x380, RZ, 0xc0, !PT ;  /* 0x0000038099987812 */ /* 0x000fe400078ec0ff */
[----:B------:R-:W-:-:S02]  /*6440*/  SHF.R.U64 R158, R158, 0x3, RZ ;  /* 0x000000039e9e7819 */ /* 0x000fc400000012ff */
[----:B------:R-:W-:Y:S02]  /*6450*/  SHF.R.U64 R154, R154, 0x3, RZ ;  /* 0x000000039a9a7819 */ /* 0x000fe400000012ff */
[----:B------:R-:W-:Y:S01]  /*6460*/  LOP3.LUT R170, R170, R171, RZ, 0x3c, !PT ;  /* 0x000000abaaaa7212 */ /* 0x000fe200078e3cff */
[--C-:B------:R-:W-:Y:S01]  /*6470*/  IMAD.X R171, RZ, RZ, R195.reuse, P2 ;  /* 0x000000ffffab7224 */ /* 0x100fe200010e06c3 */
[----:B------:R-:W-:Y:S01]  /*6480*/  LOP3.LUT R12, R12, R13, RZ, 0x3c, !PT ;  /* 0x0000000d0c0c7212 */ /* 0x000fe200078e3cff */
[----:B------:R-:W-:Y:S01]  /*6490*/  IMAD.X R13, RZ, RZ, R195, P3 ;  /* 0x000000ffff0d7224 */ /* 0x000fe200018e06c3 */
[----:B------:R-:W-:Y:S02]  /*64a0*/  SHF.R.U64 R152, R152, 0x3, RZ ;  /* 0x0000000398987819 */ /* 0x000fe400000012ff */
[----:B------:R-:W-:Y:S02]  /*64b0*/  LOP3.LUT R158, R158, R159, RZ, 0x3c, !PT ;  /* 0x0000009f9e9e7212 */ /* 0x000fe400078e3cff */
[----:B------:R-:W-:-:S02]  /*64c0*/  LOP3.LUT R201, R196, 0x380, RZ, 0xc0, !PT ;  /* 0x00000380c4c97812 */ /* 0x000fc400078ec0ff */
[----:B------:R-:W-:Y:S01]  /*64d0*/  LOP3.LUT R154, R154, R155, RZ, 0x3c, !PT ;  /* 0x0000009b9a9a7212 */ /* 0x000fe200078e3cff */
[----:B------:R-:W-:Y:S01]  /*64e0*/  IMAD.X R155, RZ, RZ, R195, P5 ;  /* 0x000000ffff9b7224 */ /* 0x000fe200028e06c3 */
[C---:B------:R-:W-:Y:S02]  /*64f0*/  IADD3 R159, P2, R194.reuse, 0xe000, RZ ;  /* 0x0000e000c29f7810 */ /* 0x040fe40007f5e0ff */
[----:B------:R-:W-:Y:S01]  /*6500*/  IADD3 R169, P3, R194, 0x7000, RZ ;  /* 0x00007000c2a97810 */ /* 0x000fe20007f7e0ff */
[-C--:B---3--:R-:W-:Y:S01]  /*6510*/  FMUL.FTZ R205, R205, R202.reuse ;  /* 0x000000cacdcd7220 */ /* 0x088fe20000410000 */
[----:B------:R-:W-:-:S03]  /*6520*/  FMUL.FTZ R207, R207, R202 ;  /* 0x000000cacfcf7220 */ /* 0x000fc60000410000 */
[-C--:B------:R-:W-:Y:S01]  /*6530*/  FMUL.FTZ R7, R32, R205.reuse ;  /* 0x000000cd20077220 */ /* 0x080fe20000410000 */
[-C--:B------:R-:W-:Y:S01]  /*6540*/  FMUL.FTZ R32, R33, R205.reuse ;  /* 0x000000cd21207220 */ /* 0x080fe20000410000 */
[-C--:B------:R-:W-:Y:S01]  /*6550*/  FMUL.FTZ R33, R72, R205.reuse ;  /* 0x000000cd48217220 */ /* 0x080fe20000410000 */
[-C--:B------:R-:W-:Y:S01]  /*6560*/  FMUL.FTZ R72, R73, R205.reuse ;  /* 0x000000cd49487220 */ /* 0x080fe20000410000 */
[-C--:B------:R-:W-:Y:S01]  /*6570*/  FMUL.FTZ R73, R112, R205.reuse ;  /* 0x000000cd70497220 */ /* 0x080fe20000410000 */
[-C--:B------:R-:W-:Y:S01]  /*6580*/  FMUL.FTZ R15, R56, R205.reuse ;  /* 0x000000cd380f7220 */ /* 0x080fe20000410000 */
[-C--:B------:R-:W-:Y:S01]  /*6590*/  FMUL.FTZ R112, R113, R205.reuse ;  /* 0x000000cd71707220 */ /* 0x080fe20000410000 */
[-C--:B------:R-:W-:Y:S01]  /*65a0*/  FMUL.FTZ R61, R61, R205.reuse ;  /* 0x000000cd3d3d7220 */ /* 0x080fe20000410000 */
[----:B------:R-:W-:Y:S01]  /*65b0*/  FMUL.FTZ R56, R57, R205 ;  /* 0x000000cd39387220 */ /* 0x000fe20000410000 */
[----:B------:R-:W-:Y:S01]  /*65c0*/  FMUL.FTZ R113, R26, R207 ;  /* 0x000000cf1a717220 */ /* 0x000fe20000410000 */
[----:B------:R-:W-:Y:S01]  /*65d0*/  FMUL.FTZ R60, R60, R205 ;  /* 0x000000cd3c3c7220 */ /* 0x000fe20000410000 */
[-C--:B------:R-:W-:Y:S01]  /*65e0*/  FMUL.FTZ R26, R27, R207.reuse ;  /* 0x000000cf1b1a7220 */ /* 0x080fe20000410000 */
[-C--:B------:R-:W-:Y:S01]  /*65f0*/  FMUL.FTZ R27, R34, R207.reuse ;  /* 0x000000cf221b7220 */ /* 0x080fe20000410000 */
[-C--:B------:R-:W-:Y:S01]  /*6600*/  FMUL.FTZ R34, R35, R207.reuse ;  /* 0x000000cf23227220 */ /* 0x080fe20000410000 */
[-C--:B------:R-:W-:Y:S01]  /*6610*/  FMUL.FTZ R46, R46, R207.reuse ;  /* 0x000000cf2e2e7220 */ /* 0x080fe20000410000 */
[----:B------:R-:W-:Y:S01]  /*6620*/  FMUL.FTZ R35, R42, R207 ;  /* 0x000000cf2a237220 */ /* 0x000fe20000410000 */
[----:B------:R-:W-:-:S02]  /*6630*/  F2FP.BF16.F32.PACK_AB R56, R61, R56 ;  /* 0x000000383d38723e */ /* 0x000fc400000010ff */
[----:B------:R-:W-:Y:S02]  /*6640*/  F2FP.BF16.F32.PACK_AB R15, R60, R15 ;  /* 0x0000000f3c0f723e */ /* 0x000fe400000010ff */
[C---:B------:R-:W-:Y:S02]  /*6650*/  IADD3 R165, P4, R194.reuse, 0x6000, RZ ;  /* 0x00006000c2a57810 */ /* 0x040fe40007f9e0ff */
[----:B------:R-:W-:Y:S02]  /*6660*/  IADD3 R175, P5, R194, 0x9000, RZ ;  /* 0x00009000c2af7810 */ /* 0x000fe40007fbe0ff */
[----:B------:R-:W-:Y:S02]  /*6670*/  LOP3.LUT R152, R152, R153, RZ, 0x3c, !PT ;  /* 0x0000009998987212 */ /* 0x000fe400078e3cff */
[----:B------:R-:W-:Y:S02]  /*6680*/  SHF.R.U64 R201, R201, 0x3, RZ ;  /* 0x00000003c9c97819 */ /* 0x000fe400000012ff */
[----:B------:R-:W-:-:S02]  /*6690*/  F2FP.BF16.F32.PACK_AB R35, R46, R35 ;  /* 0x000000232e23723e */ /* 0x000fc400000010ff */
[----:B------:R-:W-:Y:S02]  /*66a0*/  LOP3.LUT R153, R159, 0x380, RZ, 0xc0, !PT ;  /* 0x000003809f997812 */ /* 0x000fe400078ec0ff */
[----:B------:R-:W-:Y:S02]  /*66b0*/  SEL R46, R15, R56, P0 ;  /* 0x000000380f2e7207 */ /* 0x000fe40000000000 */
[----:B------:R-:W-:Y:S02]  /*66c0*/  SEL R60, R56, R15, P0 ;  /* 0x0000000f383c7207 */ /* 0x000fe40000000000 */
[----:B------:R-:W-:Y:S01]  /*66d0*/  LOP3.LUT R168, R169, 0x380, RZ, 0xc0, !PT ;  /* 0x00000380a9a87812 */ /* 0x000fe200078ec0ff */
[----:B------:R-:W0:Y:S01]  /*66e0*/  LDC R56, c[0x0][0xbe8] ;  /* 0x0002fa00ff387b82 */ /* 0x000e220000000800 */
[----:B------:R-:W-:Y:S02]  /*66f0*/  LOP3.LUT R164, R165, 0x380, RZ, 0xc0, !PT ;  /* 0x00000380a5a47812 */ /* 0x000fe400078ec0ff */
[----:B------:R-:W-:-:S02]  /*6700*/  LOP3.LUT R174, R175, 0x380, RZ, 0xc0, !PT ;  /* 0x00000380afae7812 */ /* 0x000fc400078ec0ff */
[----:B------:R-:W-:Y:S02]  /*6710*/  LOP3.LUT R200, R201, R196, RZ, 0x3c, !PT ;  /* 0x000000c4c9c87212 */ /* 0x000fe400078e3cff */
[----:B------:R-:W-:Y:S02]  /*6720*/  SHF.R.U64 R196, R153, 0x3, RZ ;  /* 0x0000000399c47819 */ /* 0x000fe400000012ff */
[----:B------:R-:W-:Y:S02]  /*6730*/  SHF.R.U64 R168, R168, 0x3, RZ ;  /* 0x00000003a8a87819 */ /* 0x000fe400000012ff */
[----:B------:R-:W-:Y:S02]  /*6740*/  LOP3.LUT R153, R194, 0x380, RZ, 0xc0, !PT ;  /* 0x00000380c2997812 */ /* 0x000fe400078ec0ff */
[----:B------:R-:W-:Y:S02]  /*6750*/  SHF.R.U64 R164, R164, 0x3, RZ ;  /* 0x00000003a4a47819 */ /* 0x000fe400000012ff */
[----:B------:R-:W-:Y:S01]  /*6760*/  SHF.R.U64 R174, R174, 0x3, RZ ;  /* 0x00000003aeae7819 */ /* 0x000fe200000012ff */
[----:B------:R-:W-:Y:S01]  /*6770*/  FMUL.FTZ R42, R43, R207 ;  /* 0x000000cf2b2a7220 */ /* 0x000fe20000410000 */
[----:B------:R-:W-:Y:S01]  /*6780*/  MOV R4, R4 ;  /* 0x0000000400047202 */ /* 0x000fe20000000f00 */
[----:B------:R-:W-:Y:S01]  /*6790*/  FMUL.FTZ R43, R50, R207 ;  /* 0x000000cf322b7220 */ /* 0x000fe20000410000 */
[----:B------:R-:W-:Y:S01]  /*67a0*/  LOP3.LUT R168, R168, R169, RZ, 0x3c, !PT ;  /* 0x000000a9a8a87212 */ /* 0x000fe200078e3cff */
[--C-:B------:R-:W-:Y:S01]  /*67b0*/  IMAD.X R169, RZ, RZ, R195.reuse, P3 ;  /* 0x000000ffffa97224 */ /* 0x100fe200018e06c3 */
[----:B------:R-:W-:Y:S01]  /*67c0*/  SHF.R.U64 R5, R153, 0x3, RZ ;  /* 0x0000000399057819 */ /* 0x000fe200000012ff */
[----:B------:R-:W-:Y:S01]  /*67d0*/  FMUL.FTZ R50, R51, R207 ;  /* 0x000000cf33327220 */ /* 0x000fe20000410000 */
[----:B------:R-:W-:Y:S01]  /*67e0*/  LOP3.LUT R164, R164, R165, RZ, 0x3c, !PT ;  /* 0x000000a5a4a47212 */ /* 0x000fe200078e3cff */
[--C-:B------:R-:W-:Y:S01]  /*67f0*/  IMAD.X R165, RZ, RZ, R195.reuse, P4 ;  /* 0x000000ffffa57224 */ /* 0x100fe200020e06c3 */
[----:B------:R-:W-:Y:S01]  /*6800*/  LOP3.LUT R174, R174, R175, RZ, 0x3c, !PT ;  /* 0x000000afaeae7212 */ /* 0x000fe200078e3cff */
[--C-:B------:R-:W-:Y:S01]  /*6810*/  IMAD.X R175, RZ, RZ, R195.reuse, P5 ;  /* 0x000000ffffaf7224 */ /* 0x100fe200028e06c3 */
[----:B------:R-:W-:Y:S01]  /*6820*/  IADD3 R173, P3, R194, 0xd000, RZ ;  /* 0x0000d000c2ad7810 */ /* 0x000fe20007f7e0ff */
[-C--:B------:R-:W-:Y:S01]  /*6830*/  FMUL.FTZ R51, R58, R207.reuse ;  /* 0x000000cf3a337220 */ /* 0x080fe20000410000 */
[C---:B------:R-:W-:Y:S01]  /*6840*/  IADD3 R167, P4, R194.reuse, 0xc000, RZ ;  /* 0x0000c000c2a77810 */ /* 0x040fe20007f9e0ff */
[-C--:B------:R-:W-:Y:S01]  /*6850*/  FMUL.FTZ R58, R59, R207.reuse ;  /* 0x000000cf3b3a7220 */ /* 0x080fe20000410000 */
[----:B------:R-:W-:Y:S01]  /*6860*/  IADD3 R199, P5, R194, 0xf000, RZ ;  /* 0x0000f000c2c77810 */ /* 0x000fe20007fbe0ff */
[----:B------:R-:W-:Y:S01]  /*6870*/  FMUL.FTZ R59, R66, R207 ;  /* 0x000000cf423b7220 */ /* 0x000fe20000410000 */
[----:B------:R-:W-:Y:S01]  /*6880*/  LOP3.LUT R194, R5, R194, RZ, 0x3c, !PT ;  /* 0x000000c205c27212 */ /* 0x000fe200078e3cff */
[----:B------:R-:W-:Y:S01]  /*6890*/  FMUL.FTZ R5, R24, R205 ;  /* 0x000000cd18057220 */ /* 0x000fe20000410000 */
[----:B------:R-:W-:Y:S01]  /*68a0*/  FMUL.FTZ R66, R67, R207 ;  /* 0x000000cf43427220 */ /* 0x000fe20000410000 */
[----:B------:R-:W-:Y:S01]  /*68b0*/  LOP3.LUT R172, R173, 0x380, RZ, 0xc0, !PT ;  /* 0x00000380adac7812 */ /* 0x000fe200078ec0ff */
[----:B------:R-:W-:Y:S01]  /*68c0*/  FMUL.FTZ R28, R28, R205 ;  /* 0x000000cd1c1c7220 */ /* 0x000fe20000410000 */
[----:B------:R-:W-:Y:S01]  /*68d0*/  MOV R8, R8 ;  /* 0x0000000800087202 */ /* 0x000fe20000000f00 */
[-C--:B------:R-:W-:Y:S01]  /*68e0*/  FMUL.FTZ R29, R29, R205.reuse ;  /* 0x000000cd1d1d7220 */ /* 0x080fe20000410000 */
[----:B------:R-:W-:Y:S01]  /*68f0*/  FMUL.FTZ R24, R25, R205 ;  /* 0x000000cd19187220 */ /* 0x000fe20000410000 */
[----:B------:R-:W-:Y:S01]  /*6900*/  FMUL.FTZ R67, R74, R207 ;  /* 0x000000cf4a437220 */ /* 0x000fe20000410000 */
[-C--:B------:R-:W-:Y:S01]  /*6910*/  FMUL.FTZ R36, R36, R205.reuse ;  /* 0x000000cd24247220 */ /* 0x080fe20000410000 */
[-C--:B------:R-:W-:Y:S01]  /*6920*/  FMUL.FTZ R37, R37, R205.reuse ;  /* 0x000000cd25257220 */ /* 0x080fe20000410000 */
[----:B------:R-:W-:Y:S01]  /*6930*/  FMUL.FTZ R9, R40, R205 ;  /* 0x000000cd28097220 */ /* 0x000fe20000410000 */
[-C--:B------:R-:W-:Y:S01]  /*6940*/  FMUL.FTZ R30, R30, R207.reuse ;  /* 0x000000cf1e1e7220 */ /* 0x080fe20000410000 */
[-C--:B------:R-:W-:Y:S01]  /*6950*/  FMUL.FTZ R31, R31, R207.reuse ;  /* 0x000000cf1f1f7220 */ /* 0x080fe20000410000 */
[----:B------:R-:W-:Y:S01]  /*6960*/  FMUL.FTZ R74, R75, R207 ;  /* 0x000000cf4b4a7220 */ /* 0x000fe20000410000 */
[-C--:B------:R-:W-:Y:S01]  /*6970*/  FMUL.FTZ R44, R44, R205.reuse ;  /* 0x000000cd2c2c7220 */ /* 0x080fe20000410000 */
[-C--:B------:R-:W-:Y:S01]  /*6980*/  FMUL.FTZ R45, R45, R205.reuse ;  /* 0x000000cd2d2d7220 */ /* 0x080fe20000410000 */
[----:B------:R-:W-:Y:S01]  /*6990*/  FMUL.FTZ R40, R41, R205 ;  /* 0x000000cd29287220 */ /* 0x000fe20000410000 */
[----:B------:R-:W-:Y:S01]  /*69a0*/  FMUL.FTZ R75, R82, R207 ;  /* 0x000000cf524b7220 */ /* 0x000fe20000410000 */
[----:B------:R-:W-:Y:S01]  /*69b0*/  FMUL.FTZ R25, R64, R205 ;  /* 0x000000cd40197220 */ /* 0x000fe20000410000 */
[-C--:B------:R-:W-:Y:S01]  /*69c0*/  FMUL.FTZ R47, R47, R207.reuse ;  /* 0x000000cf2f2f7220 */ /* 0x080fe20000410000 */
[----:B------:R-:W-:Y:S01]  /*69d0*/  FMUL.FTZ R82, R83, R207 ;  /* 0x000000cf53527220 */ /* 0x000fe20000410000 */
[----:B------:R-:W-:Y:S01]  /*69e0*/  SHF.R.U64 R172, R172, 0x3, RZ ;  /* 0x00000003acac7819 */ /* 0x000fe200000012ff */
[----:B------:R-:W-:Y:S01]  /*69f0*/  FMUL.FTZ R68, R68, R205 ;  /* 0x000000cd44447220 */ /* 0x000fe20000410000 */
[----:B------:R-:W-:Y:S01]  /*6a00*/  MOV R10, R10 ;  /* 0x0000000a000a7202 */ /* 0x000fe20000000f00 */
[-C--:B------:R-:W-:Y:S01]  /*6a10*/  FMUL.FTZ R69, R69, R205.reuse ;  /* 0x000000cd45457220 */ /* 0x080fe20000410000 */
[----:B------:R-:W-:Y:S01]  /*6a20*/  FMUL.FTZ R64, R65, R205 ;  /* 0x000000cd41407220 */ /* 0x000fe20000410000 */
[-C--:B------:R-:W-:Y:S01]  /*6a30*/  FMUL.FTZ R94, R94, R207.reuse ;  /* 0x000000cf5e5e7220 */ /* 0x080fe20000410000 */
[----:B------:R-:W-:Y:S01]  /*6a40*/  FMUL.FTZ R83, R90, R207 ;  /* 0x000000cf5a537220 */ /* 0x000fe20000410000 */
[----:B------:R-:W-:Y:S01]  /*6a50*/  FMUL.FTZ R11, R48, R205 ;  /* 0x000000cd300b7220 */ /* 0x000fe20000410000 */
[-C--:B------:R-:W-:Y:S01]  /*6a60*/  FMUL.FTZ R38, R38, R207.reuse ;  /* 0x000000cf26267220 */ /* 0x080fe20000410000 */
[-C--:B------:R-:W-:Y:S01]  /*6a70*/  FMUL.FTZ R39, R39, R207.reuse ;  /* 0x000000cf27277220 */ /* 0x080fe20000410000 */
[----:B------:R-:W-:Y:S01]  /*6a80*/  FMUL.FTZ R90, R91, R207 ;  /* 0x000000cf5b5a7220 */ /* 0x000fe20000410000 */
[----:B------:R-:W-:Y:S01]  /*6a90*/  F2FP.BF16.F32.PACK_AB R5, R28, R5 ;  /* 0x000000051c05723e */ /* 0x000fe200000010ff */
[----:B------:R-:W-:Y:S01]  /*6aa0*/  FMUL.FTZ R48, R49, R205 ;  /* 0x000000cd31307220 */ /* 0x000fe20000410000 */
[----:B------:R-:W-:Y:S01]  /*6ab0*/  F2FP.BF16.F32.PACK_AB R24, R29, R24 ;  /* 0x000000181d18723e */ /* 0x000fe200000010ff */
[-C--:B------:R-:W-:Y:S01]  /*6ac0*/  FMUL.FTZ R102, R102, R207.reuse ;  /* 0x000000cf66667220 */ /* 0x080fe20000410000 */
[----:B------:R-:W-:Y:S01]  /*6ad0*/  FMUL.FTZ R91, R98, R207 ;  /* 0x000000cf625b7220 */ /* 0x000fe20000410000 */
[----:B------:R-:W-:Y:S01]  /*6ae0*/  F2FP.BF16.F32.PACK_AB R30, R30, R113 ;  /* 0x000000711e1e723e */ /* 0x000fe200000010ff */
[-C--:B------:R-:W-:Y:S01]  /*6af0*/  FMUL.FTZ R52, R52, R205.reuse ;  /* 0x000000cd34347220 */ /* 0x080fe20000410000 */
[----:B------:R-:W-:Y:S01]  /*6b00*/  F2FP.BF16.F32.PACK_AB R31, R31, R26 ;  /* 0x0000001a1f1f723e */ /* 0x000fe200000010ff */
        /* <DEDUP_REMOVED lines=9> */
[----:B------:R-:W-:Y:S01]  /*6ba0*/  LOP3.LUT R172, R172, R173, RZ, 0x3c, !PT ;  /* 0x000000adacac7212 */ /* 0x000fe200078e3cff */
[-C--:B------:R-:W-:Y:S01]  /*6bb0*/  FMUL.FTZ R93, R93, R205.reuse ;  /* 0x000000cd5d5d7220 */ /* 0x080fe20000410000 */
[-C--:B------:R-:W-:Y:S01]  /*6bc0*/  FMUL.FTZ R88, R89, R205.reuse ;  /* 0x000000cd59587220 */ /* 0x080fe20000410000 */
[-C--:B------:R-:W-:Y:S01]  /*6bd0*/  FMUL.FTZ R100, R100, R205.reuse ;  /* 0x000000cd64647220 */ /* 0x080fe20000410000 */
[----:B------:R-:W-:Y:S01]  /*6be0*/  FMUL.FTZ R57, R96, R205 ;  /* 0x000000cd60397220 */ /* 0x000fe20000410000 */
[----:B------:R-:W-:Y:S01]  /*6bf0*/  F2FP.BF16.F32.PACK_AB R42, R47, R42 ;  /* 0x0000002a2f2a723e */ /* 0x000fe200000010ff */
[----:B------:R-:W-:-:S02]  /*6c00*/  IMAD.X R173, RZ, RZ, R195, P3 ;  /* 0x000000ffffad7224 */ /* 0x000fc400018e06c3 */
[-C--:B------:R-:W-:Y:S01]  /*6c10*/  FMUL.FTZ R85, R85, R205.reuse ;  /* 0x000000cd55557220 */ /* 0x080fe20000410000 */
[----:B------:R-:W-:Y:S01]  /*6c20*/  FMUL.FTZ R80, R81, R205 ;  /* 0x000000cd51507220 */ /* 0x000fe20000410000 */
[----:B------:R-:W-:Y:S02]  /*6c30*/  F2FP.BF16.F32.PACK_AB R25, R68, R25 ;  /* 0x000000194419723e */ /* 0x000fe400000010ff */
[----:B------:R-:W-:Y:S02]  /*6c40*/  F2FP.BF16.F32.PACK_AB R64, R69, R64 ;  /* 0x000000404540723e */ /* 0x000fe400000010ff */
[----:B------:R-:W-:Y:S02]  /*6c50*/  F2FP.BF16.F32.PACK_AB R83, R94, R83 ;  /* 0x000000535e53723e */ /* 0x000fe400000010ff */
[----:B------:R-:W-:Y:S01]  /*6c60*/  SEL R26, R5, R24, P0 ;  /* 0x00000018051a7207 */ /* 0x000fe20000000000 */
[----:B------:R-:W-:Y:S01]  /*6c70*/  FMUL.FTZ R53, R53, R205 ;  /* 0x000000cd35357220 */ /* 0x000fe20000410000 */
[----:B------:R-:W-:Y:S01]  /*6c80*/  F2FP.BF16.F32.PACK_AB R27, R38, R27 ;  /* 0x0000001b261b723e */ /* 0x000fe200000010ff */
[-C--:B------:R-:W-:Y:S01]  /*6c90*/  FMUL.FTZ R76, R76, R205.reuse ;  /* 0x000000cd4c4c7220 */ /* 0x080fe20000410000 */
[----:B------:R-:W-:Y:S01]  /*6ca0*/  F2FP.BF16.F32.PACK_AB R34, R39, R34 ;  /* 0x000000222722723e */ /* 0x000fe200000010ff */
[----:B------:R-:W-:Y:S01]  /*6cb0*/  FMUL.FTZ R77, R77, R205 ;  /* 0x000000cd4d4d7220 */ /* 0x000fe20000410000 */
[----:B------:R-:W-:-:S02]  /*6cc0*/  SEL R24, R24, R5, P0 ;  /* 0x0000000518187207 */ /* 0x000fc40000000000 */
[----:B------:R-:W-:Y:S02]  /*6cd0*/  SEL R28, R7, R32, P0 ;  /* 0x00000020071c7207 */ /* 0x000fe40000000000 */
[----:B------:R-:W-:Y:S02]  /*6ce0*/  SEL R94, R30, R31, P0 ;  /* 0x0000001f1e5e7207 */ /* 0x000fe40000000000 */
[----:B----4-:R-:W-:Y:S02]  /*6cf0*/  LOP3.LUT R29, R203, 0x2, RZ, 0x3c, !PT ;  /* 0x00000002cb1d7812 */ /* 0x010fe400078e3cff */
[----:B0-----:R-:W-:Y:S01]  /*6d00*/  ISETP.NE.AND P3, PT, R56, 0x1, PT ;  /* 0x000000013800780c */ /* 0x001fe20003f65270 */
[----:B------:R-:W-:Y:S01]  /*6d10*/  FMUL.FTZ R63, R63, R207 ;  /* 0x000000cf3f3f7220 */ /* 0x000fe20000410000 */
[----:B------:R-:W-:Y:S02]  /*6d20*/  F2FP.BF16.F32.PACK_AB R91, R102, R91 ;  /* 0x0000005b665b723e */ /* 0x000fe400000010ff */
[----:B------:R-:W-:-:S02]  /*6d30*/  SEL R32, R32, R7, P0 ;  /* 0x0000000720207207 */ /* 0x000fc40000000000 */
[----:B------:R-:W-:Y:S02]  /*6d40*/  SEL R36, R9, R40, P0 ;  /* 0x0000002809247207 */ /* 0x000fe40000000000 */
[----:B------:R-:W-:Y:S02]  /*6d50*/  SEL R30, R31, R30, P0 ;  /* 0x0000001e1f1e7207 */ /* 0x000fe40000000000 */
[----:B------:R-:W-:Y:S02]  /*6d60*/  F2FP.BF16.F32.PACK_AB R11, R52, R11 ;  /* 0x0000000b340b723e */ /* 0x000fe400000010ff */
[----:B------:R-:W-:Y:S02]  /*6d70*/  F2FP.BF16.F32.PACK_AB R65, R108, R65 ;  /* 0x000000416c41723e */ /* 0x000fe400000010ff */
[----:B------:R-:W-:Y:S02]  /*6d80*/  SEL R38, R40, R9, P0 ;  /* 0x0000000928267207 */ /* 0x000fe40000000000 */
[----:B------:R-:W-:Y:S01]  /*6d90*/  SEL R102, R35, R42, P0 ;  /* 0x0000002a23667207 */ /* 0x000fe20000000000 */
[----:B------:R-:W-:Y:S01]  /*6da0*/  FMUL.FTZ R101, R101, R205 ;  /* 0x000000cd65657220 */ /* 0x000fe20000410000 */
[----:B------:R-:W-:Y:S01]  /*6db0*/  F2FP.BF16.F32.PACK_AB R49, R92, R49 ;  /* 0x000000315c31723e */ /* 0x000fe200000010ff */
[----:B------:R-:W-:Y:S01]  /*6dc0*/  FMUL.FTZ R96, R97, R205 ;  /* 0x000000cd61607220 */ /* 0x000fe20000410000 */
[----:B------:R-:W-:Y:S01]  /*6dd0*/  F2FP.BF16.F32.PACK_AB R88, R93, R88 ;  /* 0x000000585d58723e */ /* 0x000fe200000010ff */
[----:B------:R-:W-:Y:S01]  /*6de0*/  FMUL.FTZ R54, R54, R207 ;  /* 0x000000cf36367220 */ /* 0x000fe20000410000 */
[----:B------:R-:W-:-:S02]  /*6df0*/  F2FP.BF16.F32.PACK_AB R57, R100, R57 ;  /* 0x000000396439723e */ /* 0x000fc400000010ff */
[----:B------:R-:W-:Y:S02]  /*6e00*/  SEL R52, R25, R64, P0 ;  /* 0x0000004019347207 */ /* 0x000fe40000000000 */
[----:B------:R-:W-:Y:S01]  /*6e10*/  SEL R108, R42, R35, P0 ;  /* 0x000000232a6c7207 */ /* 0x000fe20000000000 */
[----:B------:R-:W-:Y:S01]  /*6e20*/  SHFL.IDX PT, R26, R26, R203, 0x1c1f ;  /* 0x001c1fcb1a1a7589 */ /* 0x000fe200000e0000 */
[----:B------:R-:W-:Y:S02]  /*6e30*/  F2FP.BF16.F32.PACK_AB R80, R85, R80 ;  /* 0x000000505550723e */ /* 0x000fe400000010ff */
[----:B------:R-:W-:Y:S01]  /*6e40*/  SEL R64, R64, R25, P0 ;  /* 0x0000001940407207 */ /* 0x000fe20000000000 */
[----:B------:R-:W0:Y:S01]  /*6e50*/  LDC R85, c[0x0][0xc38] ;  /* 0x00030e00ff557b82 */ /* 0x000e220000000800 */
[----:B------:R-:W-:Y:S01]  /*6e60*/  SEL R100, R27, R34, P0 ;  /* 0x000000221b647207 */ /* 0x000fe20000000000 */
[----:B------:R-:W1:Y:S01]  /*6e70*/  SHFL.IDX PT, R25, R24, R29, 0x1c1f ;  /* 0x001c1f1d18197589 */ /* 0x000e6200000e0000 */
[----:B------:R-:W-:Y:S01]  /*6e80*/  SEL R34, R34, R27, P0 ;  /* 0x0000001b22227207 */ /* 0x000fe20000000000 */
[----:B------:R-:W-:Y:S01]  /*6e90*/  FMUL.FTZ R55, R55, R207 ;  /* 0x000000cf37377220 */ /* 0x000fe20000410000 */
[----:B------:R-:W-:Y:S01]  /*6ea0*/  F2FP.BF16.F32.PACK_AB R48, R53, R48 ;  /* 0x000000303530723e */ /* 0x000fe200000010ff */
[----:B------:R-:W-:Y:S01]  /*6eb0*/  SHFL.IDX PT, R28, R28, R203, 0x1c1f ;  /* 0x001c1fcb1c1c7589 */ /* 0x000fe200000e0000 */
[----:B------:R-:W-:Y:S01]  /*6ec0*/  F2FP.BF16.F32.PACK_AB R33, R76, R33 ;  /* 0x000000214c21723e */ /* 0x000fe200000010ff */
[-C--:B------:R-:W-:Y:S01]  /*6ed0*/  FMUL.FTZ R70, R70, R207.reuse ;  /* 0x000000cf46467220 */ /* 0x080fe20000410000 */
[----:B------:R-:W-:Y:S01]  /*6ee0*/  F2FP.BF16.F32.PACK_AB R72, R77, R72 ;  /* 0x000000484d48723e */ /* 0x000fe200000010ff */
[----:B------:R-:W-:Y:S01]  /*6ef0*/  SHFL.IDX PT, R94, R94, R203, 0x1c1f ;  /* 0x001c1fcb5e5e7589 */ /* 0x000fe200000e0000 */
[-C--:B------:R-:W-:Y:S01]  /*6f00*/  FMUL.FTZ R95, R95, R207.reuse ;  /* 0x000000cf5f5f7220 */ /* 0x080fe20000410000 */
[----:B------:R-:W-:Y:S01]  /*6f10*/  FMUL.FTZ R98, R99, R207 ;  /* 0x000000cf63627220 */ /* 0x000fe20000410000 */
[----:B------:R-:W-:Y:S01]  /*6f20*/  F2FP.BF16.F32.PACK_AB R58, R63, R58 ;  /* 0x0000003a3f3a723e */ /* 0x000fe200000010ff */
[----:B------:R-:W-:Y:S01]  /*6f30*/  SHFL.IDX PT, R27, R32, R29, 0x1c1f ;  /* 0x001c1f1d201b7589 */ /* 0x000fe200000e0000 */
[----:B------:R-:W-:Y:S01]  /*6f40*/  SEL R68, R49, R88, P0 ;  /* 0x0000005831447207 */ /* 0x000fe20000000000 */
[----:B------:R-:W-:-:S02]  /*6f50*/  FMUL.FTZ R81, R120, R205 ;  /* 0x000000cd78517220 */ /* 0x000fc40000410000 */
[----:B------:R-:W2:Y:S01]  /*6f60*/  SHFL.IDX PT, R35, R30, R29, 0x1c1f ;  /* 0x001c1f1d1e237589 */ /* 0x000ea200000e0000 */
[-C--:B------:R-:W-:Y:S01]  /*6f70*/  FMUL.FTZ R62, R62, R207.reuse ;  /* 0x000000cf3e3e7220 */ /* 0x080fe20000410000 */
[----:B------:R-:W-:Y:S02]  /*6f80*/  FMUL.FTZ R99, R106, R207 ;  /* 0x000000cf6a637220 */ /* 0x000fe40000410000 */
[----:B------:R-:W-:Y:S01]  /*6f90*/  SHFL.IDX PT, R36, R36, R203, 0x1c1f ;  /* 0x001c1fcb24247589 */ /* 0x000fe200000e0000 */
[----:B------:R-:W-:Y:S01]  /*6fa0*/  FMUL.FTZ R120, R121, R205 ;  /* 0x000000cd79787220 */ /* 0x000fe20000410000 */
[-C--:B------:R-:W-:Y:S02]  /*6fb0*/  FMUL.FTZ R71, R71, R207.reuse ;  /* 0x000000cf47477220 */ /* 0x080fe40000410000 */
[----:B------:R-:W3:Y:S01]  /*6fc0*/  SHFL.IDX PT, R31, R38, R29, 0x1c1f ;  /* 0x001c1f1d261f7589 */ /* 0x000ee200000e0000 */
[----:B------:R-:W-:Y:S01]  /*6fd0*/  FMUL.FTZ R106, R107, R207 ;  /* 0x000000cf6b6a7220 */ /* 0x000fe20000410000 */
[----:B------:R-:W-:-:S02]  /*6fe0*/  F2FP.BF16.F32.PACK_AB R43, R54, R43 ;  /* 0x0000002b362b723e */ /* 0x000fc400000010ff */
[----:B------:R-:W-:Y:S01]  /*6ff0*/  SHFL.IDX PT, R102, R102, R203, 0x1c1f ;  /* 0x001c1fcb66667589 */ /* 0x000fe200000e0000 */
[----:B------:R-:W-:Y:S01]  /*7000*/  F2FP.BF16.F32.PACK_AB R96, R101, R96 ;  /* 0x000000606560723e */ /* 0x000fe200000010ff */
[----:B------:R-:W-:Y:S02]  /*7010*/  FMUL.FTZ R116, R116, R205 ;  /* 0x000000cd74747220 */ /* 0x000fe40000410000 */
[----:B------:R-:W4:Y:S01]  /*7020*/  SHFL.IDX PT, R63, R108, R29, 0x1c1f ;  /* 0x001c1f1d6c3f7589 */ /* 0x000f2200000e0000 */
[-C--:B------:R-:W-:Y:S01]  /*7030*/  FMUL.FTZ R78, R78, R207.reuse ;  /* 0x000000cf4e4e7220 */ /* 0x080fe20000410000 */
[-C--:B------:R-:W-:Y:S01]  /*7040*/  FMUL.FTZ R79, R79, R207.reuse ;  /* 0x000000cf4f4f7220 */ /* 0x080fe20000410000 */
[-C--:B------:R-:W-:Y:S01]  /*7050*/  FMUL.FTZ R110, R110, R207.reuse ;  /* 0x000000cf6e6e7220 */ /* 0x080fe20000410000 */
[-C--:B------:R-:W-:Y:S01]  /*7060*/  FMUL.FTZ R107, R114, R207.reuse ;  /* 0x000000cf726b7220 */ /* 0x080fe20000410000 */
[-C--:B------:R-:W-:Y:S01]  /*7070*/  FMUL.FTZ R134, R134, R207.reuse ;  /* 0x000000cf86867220 */ /* 0x080fe20000410000 */
[----:B------:R-:W-:Y:S01]  /*7080*/  FMUL.FTZ R121, R130, R207 ;  /* 0x000000cf82797220 */ /* 0x000fe20000410000 */
[----:B------:R-:W-:Y:S01]  /*7090*/  SEL R44, R11, R48, P0 ;  /* 0x000000300b2c7207 */ /* 0x000fe20000000000 */
[-C--:B------:R-:W-:Y:S01]  /*70a0*/  FMUL.FTZ R109, R109, R205.reuse ;  /* 0x000000cd6d6d7220 */ /* 0x080fe20000410000 */
[----:B------:R-:W-:Y:S01]  /*70b0*/  SEL R54, R33, R72, P0 ;  /* 0x0000004821367207 */ /* 0x000fe20000000000 */
[----:B------:R-:W-:Y:S01]  /*70c0*/  FMUL.FTZ R104, R105, R205 ;  /* 0x000000cd69687220 */ /* 0x000fe20000410000 */
[----:B------:R-:W-:Y:S01]  /*70d0*/  FMUL.FTZ R114, R115, R207 ;  /* 0x000000cf73727220 */ /* 0x000fe20000410000 */
[----:B------:R-:W-:Y:S01]  /*70e0*/  SEL R48, R48, R11, P0 ;  /* 0x0000000b30307207 */ /* 0x000fe20000000000 */
[----:B------:R-:W-:Y:S01]  /*70f0*/  FMUL.FTZ R118, R118, R207 ;  /* 0x000000cf76767220 */ /* 0x000fe20000410000 */
[----:B------:R-:W-:Y:S01]  /*7100*/  SEL R88, R88, R49, P0 ;  /* 0x0000003158587207 */ /* 0x000fe20000000000 */
[----:B------:R-:W-:Y:S01]  /*7110*/  FMUL.FTZ R115, R122, R207 ;  /* 0x000000cf7a737220 */ /* 0x000fe20000410000 */
[----:B------:R-:W-:Y:S01]  /*7120*/  F2FP.BF16.F32.PACK_AB R50, R55, R50 ;  /* 0x000000323732723e */ /* 0x000fe200000010ff */
[----:B------:R1:W-:Y:S01]  /*7130*/  SHFL.IDX PT, R49, R68, R203, 0x1c1f ;  /* 0x001c1fcb44317589 */ /* 0x0003e200000e0000 */
[----:B------:R-:W-:Y:S01]  /*7140*/  F2FP.BF16.F32.PACK_AB R59, R70, R59 ;  /* 0x0000003b463b723e */ /* 0x000fe200000010ff */
[-C--:B------:R-:W-:Y:S01]  /*7150*/  FMUL.FTZ R124, R124, R205.reuse ;  /* 0x000000cd7c7c7220 */ /* 0x080fe20000410000 */
[----:B------:R-:W-:Y:S01]  /*7160*/  F2FP.BF16.F32.PACK_AB R90, R95, R90 ;  /* 0x0000005a5f5a723e */ /* 0x000fe200000010ff */
[----:B------:R-:W-:Y:S01]  /*7170*/  FMUL.FTZ R89, R128, R205 ;  /* 0x000000cd80597220 */ /* 0x000fe20000410000 */
[-C--:B------:R-:W-:Y:S01]  /*7180*/  FMUL.FTZ R126, R126, R207.reuse ;  /* 0x000000cf7e7e7220 */ /* 0x080fe20000410000 */
[----:B------:R-:W-:Y:S01]  /*7190*/  FMUL.FTZ R122, R123, R207 ;  /* 0x000000cf7b7a7220 */ /* 0x000fe20000410000 */
[----:B------:R-:W-:Y:S01]  /*71a0*/  F2FP.BF16.F32.PACK_AB R51, R62, R51 ;  /* 0x000000333e33723e */ /* 0x000fe200000010ff */
[----:B------:R-:W-:Y:S01]  /*71b0*/  FMUL.FTZ R128, R129, R205 ;  /* 0x000000cd81807220 */ /* 0x000fe20000410000 */
[----:B------:R-:W-:Y:S01]  /*71c0*/  SEL R70, R57, R96, P0 ;  /* 0x0000006039467207 */ /* 0x000fe20000000000 */
[----:B-1----:R-:W1:Y:S01]  /*71d0*/  @P3 LDC R68, c[0x0][0xbec] ;  /* 0x0002fb00ff443b82 */ /* 0x002e620000000800 */
[----:B------:R-:W-:Y:S01]  /*71e0*/  FMUL.FTZ R123, R138, R207 ;  /* 0x000000cf8a7b7220 */ /* 0x000fe20000410000 */
[----:B------:R-:W-:Y:S01]  /*71f0*/  F2FP.BF16.F32.PACK_AB R66, R71, R66 ;  /* 0x000000424742723e */ /* 0x000fe200000010ff */
[----:B------:R-:W-:Y:S01]  /*7200*/  FMUL.FTZ R117, R117, R205 ;  /* 0x000000cd75757220 */ /* 0x000fe20000410000 */
[----:B------:R-:W-:Y:S01]  /*7210*/  SEL R96, R96, R57, P0 ;  /* 0x0000003960607207 */ /* 0x000fe20000000000 */
[-C--:B------:R-:W-:Y:S01]  /*7220*/  FMUL.FTZ R97, R136, R205.reuse ;  /* 0x000000cd88617220 */ /* 0x080fe20000410000 */
[----:B------:R-:W-:Y:S01]  /*7230*/  FMUL.FTZ R105, R144, R205 ;  /* 0x000000cd90697220 */ /* 0x000fe20000410000 */
        /* <DEDUP_REMOVED lines=8> */
[----:B------:R-:W-:Y:S01]  /*72c0*/  F2FP.BF16.F32.PACK_AB R67, R78, R67 ;  /* 0x000000434e43723e */ /* 0x000fe200000010ff */
[----:B------:R-:W-:Y:S01]  /*72d0*/  SHFL.IDX PT, R57, R54, R203, 0x1c1f ;  /* 0x001c1fcb36397589 */ /* 0x000fe200000e0000 */
[----:B------:R-:W-:Y:S01]  /*72e0*/  F2FP.BF16.F32.PACK_AB R74, R79, R74 ;  /* 0x0000004a4f4a723e */ /* 0x000fe200000010ff */
[----:B------:R-:W-:Y:S01]  /*72f0*/  FMUL.FTZ R84, R84, R205 ;  /* 0x000000cd54547220 */ /* 0x000fe20000410000 */
[----:B------:R-:W-:Y:S01]  /*7300*/  F2FP.BF16.F32.PACK_AB R99, R110, R99 ;  /* 0x000000636e63723e */ /* 0x000fe200000010ff */
[----:B------:R-:W-:Y:S01]  /*7310*/  FMUL.FTZ R125, R125, R205 ;  /* 0x000000cd7d7d7220 */ /* 0x000fe20000410000 */
[----:B------:R-:W-:Y:S01]  /*7320*/  F2FP.BF16.F32.PACK_AB R73, R116, R73 ;  /* 0x000000497449723e */ /* 0x000fe200000010ff */
[----:B------:R-:W-:Y:S01]  /*7330*/  FMUL.FTZ R132, R132, R205 ;  /* 0x000000cd84847220 */ /* 0x000fe20000410000 */
[----:B------:R-:W-:Y:S01]  /*7340*/  F2FP.BF16.F32.PACK_AB R121, R134, R121 ;  /* 0x000000798679723e */ /* 0x000fe200000010ff */
[-C--:B------:R-:W-:Y:S01]  /*7350*/  FMUL.FTZ R133, R133, R205.reuse ;  /* 0x000000cd85857220 */ /* 0x080fe20000410000 */
[-C--:B------:R-:W-:Y:S01]  /*7360*/  FMUL.FTZ R140, R140, R205.reuse ;  /* 0x000000cd8c8c7220 */ /* 0x080fe20000410000 */
[-C--:B------:R-:W-:Y:S01]  /*7370*/  FMUL.FTZ R141, R141, R205.reuse ;  /* 0x000000cd8d8d7220 */ /* 0x080fe20000410000 */
[-C--:B------:R-:W-:Y:S01]  /*7380*/  FMUL.FTZ R136, R137, R205.reuse ;  /* 0x000000cd89887220 */ /* 0x080fe20000410000 */
[-C--:B------:R-:W-:Y:S01]  /*7390*/  FMUL.FTZ R148, R148, R205.reuse ;  /* 0x000000cd94947220 */ /* 0x080fe20000410000 */
        /* <DEDUP_REMOVED lines=11> */
[----:B------:R-:W-:-:S02]  /*7450*/  SEL R110, R43, R50, P0 ;  /* 0x000000322b6e7207 */ /* 0x000fc40000000000 */
[----:B------:R-:W-:Y:S01]  /*7460*/  SEL R116, R50, R43, P0 ;  /* 0x0000002b32747207 */ /* 0x000fe20000000000 */
[----:B------:R-:W-:Y:S01]  /*7470*/  SHFL.IDX PT, R100, R100, R203, 0x1c1f ;  /* 0x001c1fcb64647589 */ /* 0x000fe200000e0000 */
[----:B------:R-:W-:Y:S02]  /*7480*/  SEL R134, R83, R90, P0 ;  /* 0x0000005a53867207 */ /* 0x000fe40000000000 */
[----:B------:R-:W-:Y:S01]  /*7490*/  F2FP.BF16.F32.PACK_AB R107, R118, R107 ;  /* 0x0000006b766b723e */ /* 0x000fe200000010ff */
[----:B------:R-:W-:Y:S01]  /*74a0*/  SHFL.IDX PT, R54, R48, R29, 0x1c1f ;  /* 0x001c1f1d30367589 */ /* 0x000fe200000e0000 */
[----:B------:R-:W-:Y:S02]  /*74b0*/  SEL R50, R51, R58, P0 ;  /* 0x0000003a33327207 */ /* 0x000fe40000000000 */
[----:B------:R-:W-:Y:S01]  /*74c0*/  SEL R90, R90, R83, P0 ;  /* 0x000000535a5a7207 */ /* 0x000fe20000000000 */
[----:B------:R-:W1:Y:S01]  /*74d0*/  SHFL.IDX PT, R39, R34, R29, 0x1c1f ;  /* 0x001c1f1d22277589 */ /* 0x000e6200000e0000 */
[----:B------:R-:W-:Y:S01]  /*74e0*/  F2FP.BF16.F32.PACK_AB R81, R124, R81 ;  /* 0x000000517c51723e */ /* 0x000fe200000010ff */
[----:B------:R-:W1:Y:S01]  /*74f0*/  @P3 LDC R83, c[0x0][0xbf0] ;  /* 0x0002fc00ff533b82 */ /* 0x000e620000000800 */
[----:B------:R-:W-:-:S02]  /*7500*/  F2FP.BF16.F32.PACK_AB R115, R126, R115 ;  /* 0x000000737e73723e */ /* 0x000fc400000010ff */
[----:B------:R-:W-:Y:S02]  /*7510*/  SEL R58, R58, R51, P0 ;  /* 0x000000333a3a7207 */ /* 0x000fe40000000000 */
[----:B------:R-:W-:Y:S02]  /*7520*/  SEL R118, R59, R66, P0 ;  /* 0x000000423b767207 */ /* 0x000fe40000000000 */
[----:B------:R-:W-:Y:S02]  /*7530*/  SEL R72, R72, R33, P0 ;  /* 0x0000002148487207 */ /* 0x000fe40000000000 */
[----:B------:R-:W-:Y:S02]  /*7540*/  SEL R124, R66, R59, P0 ;  /* 0x0000003b427c7207 */ /* 0x000fe40000000000 */
[----:B------:R-:W-:Y:S02]  /*7550*/  SEL R126, R67, R74, P0 ;  /* 0x0000004a437e7207 */ /* 0x000fe40000000000 */
[----:B------:R-:W-:-:S02]  /*7560*/  F2FP.BF16.F32.PACK_AB R106, R111, R106 ;  /* 0x0000006a6f6a723e */ /* 0x000fc400000010ff */
[----:B------:R-:W-:Y:S02]  /*7570*/  F2FP.BF16.F32.PACK_AB R112, R117, R112 ;  /* 0x000000707570723e */ /* 0x000fe400000010ff */
[----:B------:R-:W-:Y:S02]  /*7580*/  F2FP.BF16.F32.PACK_AB R122, R127, R122 ;  /* 0x0000007a7f7a723e */ /* 0x000fe400000010ff */
[----:B------:R-:W-:Y:S02]  /*7590*/  F2FP.BF16.F32.PACK_AB R130, R135, R130 ;  /* 0x000000828782723e */ /* 0x000fe400000010ff */
[----:B------:R-:W-:Y:S02]  /*75a0*/  F2FP.BF16.F32.PACK_AB R123, R142, R123 ;  /* 0x0000007b8e7b723e */ /* 0x000fe400000010ff */
[----:B------:R-:W-:Y:S02]  /*75b0*/  F2FP.BF16.F32.PACK_AB R138, R143, R138 ;  /* 0x0000008a8f8a723e */ /* 0x000fe400000010ff */
[----:B------:R-:W-:-:S02]  /*75c0*/  SEL R40, R65, R104, P0 ;  /* 0x0000006841287207 */ /* 0x000fc40000000000 */
[----:B------:R-:W-:Y:S01]  /*75d0*/  SEL R74, R74, R67, P0 ;  /* 0x000000434a4a7207 */ /* 0x000fe20000000000 */
[----:B------:R-:W-:Y:S01]  /*75e0*/  SHFL.IDX PT, R53, R46, R203, 0x1c1f ;  /* 0x001c1fcb2e357589 */ /* 0x000fe200000e0000 */
[----:B------:R-:W-:Y:S02]  /*75f0*/  F2FP.BF16.F32.PACK_AB R41, R84, R41 ;  /* 0x000000295429723e */ /* 0x000fe400000010ff */
[----:B------:R-:W-:Y:S01]  /*7600*/  F2FP.BF16.F32.PACK_AB R75, R86, R75 ;  /* 0x0000004b564b723e */ /* 0x000fe200000010ff */
[----:B------:R-:W-:Y:S01]  /*7610*/  SHFL.IDX PT, R110, R110, R203, 0x1c1f ;  /* 0x001c1fcb6e6e7589 */ /* 0x000fe200000e0000 */
[----:B------:R-:W-:Y:S02]  /*7620*/  F2FP.BF16.F32.PACK_AB R82, R87, R82 ;  /* 0x000000525752723e */ /* 0x000fe400000010ff */
[----:B------:R-:W-:Y:S01]  /*7630*/  F2FP.BF16.F32.PACK_AB R98, R103, R98 ;  /* 0x000000626762723e */ /* 0x000fe200000010ff */
[----:B------:R-:W-:Y:S01]  /*7640*/  SHFL.IDX PT, R60, R60, R29, 0x1c1f ;  /* 0x001c1f1d3c3c7589 */ /* 0x000fe200000e0000 */
[----:B------:R-:W-:-:S02]  /*7650*/  F2FP.BF16.F32.PACK_AB R114, R119, R114 ;  /* 0x000000727772723e */ /* 0x000fc400000010ff */
[----:B------:R-:W-:Y:S02]  /*7660*/  F2FP.BF16.F32.PACK_AB R120, R125, R120 ;  /* 0x000000787d78723e */ /* 0x000fe400000010ff */
[----:B------:R-:W-:Y:S02]  /*7670*/  F2FP.BF16.F32.PACK_AB R89, R132, R89 ;  /* 0x000000598459723e */ /* 0x000fe400000010ff */
[----:B------:R-:W-:Y:S02]  /*7680*/  F2FP.BF16.F32.PACK_AB R128, R133, R128 ;  /* 0x000000808580723e */ /* 0x000fe400000010ff */
[----:B------:R-:W-:Y:S02]  /*7690*/  F2FP.BF16.F32.PACK_AB R97, R140, R97 ;  /* 0x000000618c61723e */ /* 0x000fe400000010ff */
[----:B------:R-:W-:Y:S02]  /*76a0*/  F2FP.BF16.F32.PACK_AB R136, R141, R136 ;  /* 0x000000888d88723e */ /* 0x000fe400000010ff */
[----:B------:R-:W-:-:S02]  /*76b0*/  F2FP.BF16.F32.PACK_AB R105, R148, R105 ;  /* 0x000000699469723e */ /* 0x000fc400000010ff */
[----:B------:R-:W-:Y:S02]  /*76c0*/  F2FP.BF16.F32.PACK_AB R129, R150, R129 ;  /* 0x000000819681723e */ /* 0x000fe400000010ff */
[----:B------:R-:W-:Y:S02]  /*76d0*/  F2FP.BF16.F32.PACK_AB R144, R149, R144 ;  /* 0x000000909590723e */ /* 0x000fe400000010ff */
[----:B------:R-:W-:Y:S02]  /*76e0*/  F2FP.BF16.F32.PACK_AB R146, R151, R146 ;  /* 0x000000929792723e */ /* 0x000fe400000010ff */
[----:B------:R-:W-:Y:S01]  /*76f0*/  SEL R104, R104, R65, P0 ;  /* 0x0000004168687207 */ /* 0x000fe20000000000 */
[----:B------:R-:W-:Y:S01]  /*7700*/  SHFL.IDX PT, R66, R50, R203, 0x1c1f ;  /* 0x001c1fcb32427589 */ /* 0x000fe200000e0000 */
[----:B------:R-:W-:-:S03]  /*7710*/  SEL R76, R73, R112, P0 ;  /* 0x00000070494c7207 */ /* 0x000fc60000000000 */
[----:B------:R-:W1:Y:S01]  /*7720*/  SHFL.IDX PT, R65, R116, R29, 0x1c1f ;  /* 0x001c1f1d74417589 */ /* 0x000e6200000e0000 */
[----:B------:R-:W-:Y:S02]  /*7730*/  SEL R142, R99, R106, P0 ;  /* 0x0000006a638e7207 */ /* 0x000fe40000000000 */
[----:B------:R-:W-:Y:S01]  /*7740*/  SEL R150, R115, R122, P0 ;  /* 0x0000007a73967207 */ /* 0x000fe20000000000 */
[----:B------:R2:W-:Y:S01]  /*7750*/  SHFL.IDX PT, R67, R58, R29, 0x1c1f ;  /* 0x001c1f1d3a437589 */ /* 0x0005e200000e0000 */
[----:B------:R-:W-:Y:S02]  /*7760*/  SEL R202, R121, R130, P0 ;  /* 0x0000008279ca7207 */ /* 0x000fe40000000000 */
[----:B------:R-:W-:Y:S01]  /*7770*/  SEL R204, R123, R138, P0 ;  /* 0x0000008a7bcc7207 */ /* 0x000fe20000000000 */
[----:B------:R-:W-:Y:S01]  /*7780*/  SHFL.IDX PT, R55, R52, R203, 0x1c1f ;  /* 0x001c1fcb34377589 */ /* 0x000fe200000e0000 */
[----:B------:R-:W-:Y:S01]  /*7790*/  SEL R62, R41, R80, P0 ;  /* 0x00000050293e7207 */ /* 0x000fe20000000000 */
[----:B------:R-:W-:Y:S01]  /*77a0*/  IMAD.MOV.U32 R201, RZ, RZ, R197 ;  /* 0x000000ffffc97224 */ /* 0x000fe200078e00c5 */
[----:B------:R-:W-:Y:S01]  /*77b0*/  SEL R112, R112, R73, P0 ;  /* 0x0000004970707207 */ /* 0x000fe20000000000 */
[----:B------:R-:W-:Y:S01]  /*77c0*/  SHFL.IDX PT, R118, R118, R203, 0x1c1f ;  /* 0x001c1fcb76767589 */ /* 0x000fe200000e0000 */
[----:B------:R-:W-:Y:S01]  /*77d0*/  SEL R78, R81, R120, P0 ;  /* 0x00000078514e7207 */ /* 0x000fe20000000000 */
[----:B--2---:R-:W-:Y:S01]  /*77e0*/  IMAD R58, RZ, RZ, -UR38 ;  /* 0x80000026ff3a7e24 */ /* 0x004fe2000f8e02ff */
[----:B------:R-:W-:Y:S01]  /*77f0*/  SEL R84, R89, R128, P0 ;  /* 0x0000008059547207 */ /* 0x000fe20000000000 */
[----:B------:R-:W-:Y:S01]  /*7800*/  SHFL.IDX PT, R64, R64, R29, 0x1c1f ;  /* 0x001c1f1d40407589 */ /* 0x000fe200000e0000 */
[----:B------:R-:W-:-:S02]  /*7810*/  SEL R86, R97, R136, P0 ;  /* 0x0000008861567207 */ /* 0x000fc40000000000 */
[----:B------:R-:W-:Y:S01]  /*7820*/  SEL R92, R105, R144, P0 ;  /* 0x00000090695c7207 */ /* 0x000fe20000000000 */
[----:B------:R-:W-:Y:S01]  /*7830*/  SHFL.IDX PT, R69, R124, R29, 0x1c1f ;  /* 0x001c1f1d7c457589 */ /* 0x000fe200000e0000 */
[----:B------:R-:W-:Y:S02]  /*7840*/  SEL R132, R75, R82, P0 ;  /* 0x000000524b847207 */ /* 0x000fe40000000000 */
[----:B------:R-:W-:Y:S01]  /*7850*/  SEL R140, R91, R98, P0 ;  /* 0x000000625b8c7207 */ /* 0x000fe20000000000 */
[----:B------:R-:W-:Y:S01]  /*7860*/  SHFL.IDX PT, R126, R126, R203, 0x1c1f ;  /* 0x001c1fcb7e7e7589 */ /* 0x000fe200000e0000 */
[----:B------:R-:W-:Y:S02]  /*7870*/  SEL R106, R106, R99, P0 ;  /* 0x000000636a6a7207 */ /* 0x000fe40000000000 */
[----:B------:R-:W-:Y:S01]  /*7880*/  SEL R148, R107, R114, P0 ;  /* 0x000000726b947207 */ /* 0x000fe20000000000 */
[----:B------:R-:W2:Y:S01]  /*7890*/  SHFL.IDX PT, R72, R72, R29, 0x1c1f ;  /* 0x001c1f1d48487589 */ /* 0x000ea200000e0000 */
[----:B------:R-:W-:-:S02]  /*78a0*/  SEL R122, R122, R115, P0 ;  /* 0x000000737a7a7207 */ /* 0x000fc40000000000 */
[----:B------:R-:W-:Y:S01]  /*78b0*/  SEL R130, R130, R121, P0 ;  /* 0x0000007982827207 */ /* 0x000fe20000000000 */
[----:B------:R-:W2:Y:S01]  /*78c0*/  SHFL.IDX PT, R71, R74, R29, 0x1c1f ;  /* 0x001c1f1d4a477589 */ /* 0x000ea200000e0000 */
[----:B------:R-:W-:Y:S02]  /*78d0*/  SEL R138, R138, R123, P0 ;  /* 0x0000007b8a8a7207 */ /* 0x000fe40000000000 */
[----:B------:R-:W-:Y:S02]  /*78e0*/  SEL R206, R129, R146, P0 ;  /* 0x0000009281ce7207 */ /* 0x000fe40000000000 */
[----:B------:R-:W-:Y:S02]  /*78f0*/  SEL R80, R80, R41, P0 ;  /* 0x0000002950507207 */ /* 0x000fe40000000000 */
[----:B------:R-:W-:Y:S02]  /*7900*/  SEL R120, R120, R81, P0 ;  /* 0x0000005178787207 */ /* 0x000fe40000000000 */
[----:B------:R-:W-:-:S02]  /*7910*/  SEL R128, R128, R89, P0 ;  /* 0x0000005980807207 */ /* 0x000fc40000000000 */
[----:B------:R-:W-:Y:S02]  /*7920*/  SEL R136, R136, R97, P0 ;  /* 0x0000006188887207 */ /* 0x000fe40000000000 */
[----:B------:R-:W-:Y:S02]  /*7930*/  SEL R144, R144, R105, P0 ;  /* 0x0000006990907207 */ /* 0x000fe40000000000 */
[----:B------:R-:W-:Y:S02]  /*7940*/  SEL R82, R82, R75, P0 ;  /* 0x0000004b52527207 */ /* 0x000fe40000000000 */
[----:B------:R-:W-:Y:S02]  /*7950*/  SEL R98, R98, R91, P0 ;  /* 0x0000005b62627207 */ /* 0x000fe40000000000 */
[----:B------:R-:W-:Y:S02]  /*7960*/  SEL R114, R114, R107, P0 ;  /* 0x0000006b72727207 */ /* 0x000fe40000000000 */
[----:B------:R-:W-:Y:S01]  /*7970*/  SEL R146, R146, R129, P0 ;  /* 0x0000008192927207 */ /* 0x000fe20000000000 */
[----:B0-----:R-:W-:Y:S01]  /*7980*/  IMAD R58, R85, R58, UR41 ;  /* 0x00000029553a7e24 */ /* 0x001fe2000f8e023a */
[----:B------:R-:W-:-:S02]  /*7990*/  SEL R32, R26, R25, P0 ;  /* 0x000000191a207207 */ /* 0x000fc40000000000 */
[----:B------:R-:W-:Y:S01]  /*79a0*/  SEL R34, R25, R26, P0 ;  /* 0x0000001a19227207 */ /* 0x000fe20000000000 */
[----:B------:R-:W-:Y:S01]  /*79b0*/  SHFL.IDX PT, R59, R80, R29, 0x1c1f ;  /* 0x001c1f1d503b7589 */ /* 0x000fe200000e0000 */
[----:B------:R-:W-:Y:S02]  /*79c0*/  SEL R33, R94, R35, P0 ;  /* 0x000000235e217207 */ /* 0x000fe40000000000 */
[----:B------:R-:W-:Y:S01]  /*79d0*/  SEL R24, R28, R27, P0 ;  /* 0x0000001b1c187207 */ /* 0x000fe20000000000 */
[----:B------:R-:W-:Y:S01]  /*79e0*/  SHFL.IDX PT, R88, R88, R29, 0x1c1f ;  /* 0x001c1f1d58587589 */ /* 0x000fe200000e0000 */
[----:B------:R-:W-:Y:S02]  /*79f0*/  SEL R26, R27, R28, P0 ;  /* 0x0000001c1b1a7207 */ /* 0x000fe40000000000 */
[----:B------:R-:W-:Y:S01]  /*7a00*/  MOV R200, R200 ;  /* 0x000000c800c87202 */ /* 0x000fe20000000f00 */
[----:B------:R-:W-:Y:S01]  /*7a10*/  SHFL.IDX PT, R96, R96, R29, 0x1c1f ;  /* 0x001c1f1d60607589 */ /* 0x000fe200000e0000 */
[----:B------:R-:W-:Y:S01]  /*7a20*/  SEL R35, R35, R94, P0 ;  /* 0x0000005e23237207 */ /* 0x000fe20000000000 */
[----:B------:R-:W-:Y:S01]  /*7a30*/  BAR.SYNC.DEFER_BLOCKING 0x1, 0x100 ;  /* 0x0044000000007b1d */ /* 0x000fe20000010000 */
[----:B---3--:R-:W-:-:S02]  /*7a40*/  SEL R28, R36, R31, P0 ;  /* 0x0000001f241c7207 */ /* 0x008fc40000000000 */
[----:B------:R-:W-:Y:S02]  /*7a50*/  SEL R30, R31, R36, P0 ;  /* 0x000000241f1e7207 */ /* 0x000fe40000000000 */
[----:B----4-:R-:W-:Y:S01]  /*7a60*/  SEL R31, R63, R102, P0 ;  /* 0x000000663f1f7207 */ /* 0x010fe20000000000 */
[----:B------:R-:W-:Y:S04]  /*7a70*/  SHFL.IDX PT, R61, R104, R29, 0x1c1f ;  /* 0x001c1f1d683d7589 */ /* 0x000fe800000e0000 */
        /* <DEDUP_REMOVED lines=13> */
[----:B------:R0:W-:Y:S01]  /*7b50*/  SHFL.IDX PT, R81, R146, R29, 0x1c1f ;  /* 0x001c1f1d92517589 */ /* 0x0001e200000e0000 */
[----:B------:R-:W-:-:S03]  /*7b60*/  UIMAD UR7, UR12, UR10, URZ ;  /* 0x0000000a0c0772a4 */ /* 0x000fc6000f8e023f */
[----:B------:R3:W-:Y:S01]  /*7b70*/  STSM.16.M88.4 [R200], R32 ;  /* 0x00000020c8007844 */ /* 0x0007e20000000200 */
[----:B0-----:R-:W-:Y:S01]  /*7b80*/  SEL R29, R102, R63, P0 ;  /* 0x0000003f661d7207 */ /* 0x001fe20000000000 */
[----:B------:R-:W-:Y:S02]  /*7b90*/  IMAD R63, R58, 0x80, R219 ;  /* 0x000000803a3f7824 */ /* 0x000fe400078e02db */
[----:B------:R-:W0:Y:S01]  /*7ba0*/  SHFL.IDX PT, R62, R62, R203, 0x1c1f ;  /* 0x001c1fcb3e3e7589 */ /* 0x000e2200000e0000 */
[----:B------:R-:W-:Y:S01]  /*7bb0*/  MOV R176, R176 ;  /* 0x000000b000b07202 */ /* 0x000fe20000000f00 */
[----:B------:R-:W-:Y:S02]  /*7bc0*/  UIMAD.WIDE.U32 UR8, UR5, UR10, URZ ;  /* 0x0000000a050872a5 */ /* 0x000fe4000f8e003f */
[----:B------:R-:W4:Y:S01]  /*7bd0*/  SHFL.IDX PT, R132, R132, R203, 0x1c1f ;  /* 0x001c1fcb84847589 */ /* 0x000f2200000e0000 */
[----:B-1----:R-:W-:Y:S01]  /*7be0*/  SEL R25, R100, R39, P0 ;  /* 0x0000002764197207 */ /* 0x002fe20000000000 */
[----:B---3--:R-:W-:-:S02]  /*7bf0*/  @P3 IMAD.HI.U32 R32, R63, R68, RZ ;  /* 0x000000443f203227 */ /* 0x008fc400078e00ff */
[----:B------:R-:W-:Y:S01]  /*7c00*/  SHFL.IDX PT, R40, R40, R203, 0x1c1f ;  /* 0x001c1fcb28287589 */ /* 0x000fe200000e0000 */
[----:B------:R-:W-:Y:S01]  /*7c10*/  SEL R27, R39, R100, P0 ;  /* 0x00000064271b7207 */ /* 0x000fe20000000000 */
[----:B------:R-:W-:Y:S01]  /*7c20*/  UIMAD UR7, UR5, UR11, UR7 ;  /* 0x0000000b050772a4 */ /* 0x000fe2000f8e0207 */
[----:B------:R-:W-:Y:S01]  /*7c30*/  SEL R36, R37, R54, P0 ;  /* 0x0000003625247207 */ /* 0x000fe20000000000 */
[----:B------:R-:W1:Y:S01]  /*7c40*/  SHFL.IDX PT, R134, R134, R203, 0x1c1f ;  /* 0x001c1fcb86867589 */ /* 0x000e6200000e0000 */
[----:B------:R-:W-:Y:S01]  /*7c50*/  SEL R38, R54, R37, P0 ;  /* 0x0000002536267207 */ /* 0x000fe20000000000 */
[----:B------:R-:W-:Y:S02]  /*7c60*/  IMAD.MOV.U32 R54, RZ, RZ, R63 ;  /* 0x000000ffff367224 */ /* 0x000fe400078e003f */
[----:B------:R-:W3:Y:S01]  /*7c70*/  SHFL.IDX PT, R45, R70, R203, 0x1c1f ;  /* 0x001c1fcb462d7589 */ /* 0x000ee200000e0000 */
[----:B------:R-:W-:Y:S01]  /*7c80*/  MOV R188, R188 ;  /* 0x000000bc00bc7202 */ /* 0x000fe20000000f00 */
[----:B------:R-:W-:-:S02]  /*7c90*/  ULDC.64 UR10, c[0x0][0xb98] ;  /* 0x0002e600000a7ab9 */ /* 0x000fc40000000a00 */
[----:B------:R-:W3:Y:S01]  /*7ca0*/  SHFL.IDX PT, R140, R140, R203, 0x1c1f ;  /* 0x001c1fcb8c8c7589 */ /* 0x000ee200000e0000 */
[----:B------:R-:W-:Y:S01]  /*7cb0*/  @P3 SHF.R.U32.HI R54, RZ, R83, R32 ;  /* 0x00000053ff363219 */ /* 0x000fe20000011620 */
[----:B------:R-:W-:Y:S01]  /*7cc0*/  UIADD3 UR9, UR9, UR7, URZ ;  /* 0x0000000709097290 */ /* 0x000fe2000fffe03f */
[----:B------:R-:W-:Y:S01]  /*7cd0*/  SEL R37, R110, R65, P0 ;  /* 0x000000416e257207 */ /* 0x000fe20000000000 */
[----:B------:R-:W3:Y:S01]  /*7ce0*/  SHFL.IDX PT, R47, R142, R203, 0x1c1f ;  /* 0x001c1fcb8e2f7589 */ /* 0x000ee200000e0000 */
[----:B------:R-:W-:Y:S01]  /*7cf0*/  UIMAD UR7, UR4, UR10, URZ ;  /* 0x0000000a040772a4 */ /* 0x000fe2000f8e023f */
[----:B------:R-:W-:Y:S02]  /*7d00*/  SEL R39, R65, R110, P0 ;  /* 0x0000006e41277207 */ /* 0x000fe40000000000 */
[----:B------:R0:W-:Y:S01]  /*7d10*/  STSM.16.M88.4 [R176], R24 ;  /* 0x00000018b0007844 */ /* 0x0001e20000000200 */
[----:B------:R-:W-:Y:S01]  /*7d20*/  MOV R190, R190 ;  /* 0x000000be00be7202 */ /* 0x000fe20000000f00 */
[----:B------:R-:W-:Y:S01]  /*7d30*/  UIMAD UR7, UR39, UR11, UR7 ;  /* 0x0000000b270772a4 */ /* 0x000fe2000f8e0207 */
[----:B------:R-:W-:Y:S01]  /*7d40*/  MOV R192, R192 ;  /* 0x000000c000c07202 */ /* 0x000fe20000000f00 */
[----:B------:R4:W-:Y:S01]  /*7d50*/  STSM.16.M88.4 [R188], R28 ;  /* 0x0000001cbc007844 */ /* 0x0009e20000000200 */
[----:B------:R-:W-:Y:S01]  /*7d60*/  MOV R182, R182 ;  /* 0x000000b600b67202 */ /* 0x000fe20000000f00 */
[----:B------:R-:W-:Y:S01]  /*7d70*/  UIMAD.WIDE.U32 UR8, UR39, UR10, UR8 ;  /* 0x0000000a270872a5 */ /* 0x000fe2000f8e0008 */
[----:B--2---:R-:W-:-:S02]  /*7d80*/  SEL R32, R57, R72, P0 ;  /* 0x0000004839207207 */ /* 0x004fc40000000000 */
[----:B------:R-:W-:Y:S02]  /*7d90*/  SEL R34, R72, R57, P0 ;  /* 0x0000003948227207 */ /* 0x000fe40000000000 */
[----:B------:R-:W-:Y:S02]  /*7da0*/  SEL R33, R126, R71, P0 ;  /* 0x000000477e217207 */ /* 0x000fe40000000000 */
[----:B------:R-:W-:Y:S02]  /*7db0*/  SEL R35, R71, R126, P0 ;  /* 0x0000007e47237207 */ /* 0x000fe40000000000 */
[----:B0-----:R-:W-:Y:S02]  /*7dc0*/  SEL R24, R53, R60, P0 ;  /* 0x0000003c35187207 */ /* 0x001fe40000000000 */
[----:B------:R-:W-:Y:S01]  /*7dd0*/  SEL R26, R60, R53, P0 ;  /* 0x000000353c1a7207 */ /* 0x000fe20000000000 */
[----:B------:R-:W-:Y:S01]  /*7de0*/  IMAD.MOV R53, RZ, RZ, -R54 ;  /* 0x000000ffff357224 */ /* 0x000fe200078e0a36 */
[----:B------:R-:W-:-:S02]  /*7df0*/  SEL R25, R66, R67, P0 ;  /* 0x0000004342197207 */ /* 0x000fc40000000000 */
[----:B------:R-:W-:Y:S02]  /*7e00*/  SEL R27, R67, R66, P0 ;  /* 0x00000042431b7207 */ /* 0x000fe40000000000 */
[----:B----4-:R-:W-:Y:S02]  /*7e10*/  SEL R28, R55, R64, P0 ;  /* 0x00000040371c7207 */ /* 0x010fe40000000000 */
[----:B------:R-:W-:Y:S02]  /*7e20*/  SEL R30, R64, R55, P0 ;  /* 0x00000037401e7207 */ /* 0x000fe40000000000 */
[----:B------:R-:W-:Y:S02]  /*7e30*/  SEL R29, R118, R69, P0 ;  /* 0x00000045761d7207 */ /* 0x000fe40000000000 */
[----:B------:R-:W-:Y:S01]  /*7e40*/  SEL R31, R69, R118, P0 ;  /* 0x00000076451f7207 */ /* 0x000fe20000000000 */
[----:B------:R-:W0:Y:S01]  /*7e50*/  SHFL.IDX PT, R15, R76, R203, 0x1c1f ;  /* 0x001c1fcb4c0f7589 */ /* 0x000e2200000e0000 */
[----:B------:R-:W-:Y:S01]  /*7e60*/  IMAD R53, R56, R53, R63 ;  /* 0x0000003538357224 */ /* 0x000fe200078e023f */
[----:B------:R-:W-:-:S02]  /*7e70*/  ULDC.64 UR10, c[0x0][0xb88] ;  /* 0x0002e200000a7ab9 */ /* 0x000fc40000000a00 */
[----:B------:R-:W2:Y:S04]  /*7e80*/  SHFL.IDX PT, R44, R148, R203, 0x1c1f ;  /* 0x001c1fcb942c7589 */ /* 0x000ea800000e0000 */
[----:B------:R-:W4:Y:S04]  /*7e90*/  SHFL.IDX PT, R41, R150, R203, 0x1c1f ;  /* 0x001c1fcb96297589 */ /* 0x000f2800000e0000 */
[----:B------:R1:W-:Y:S01]  /*7ea0*/  STSM.16.M88.4 [R14], R36 ;  /* 0x000000240e007844 */ /* 0x0003e20000000200 */
[----:B------:R-:W-:-:S03]  /*7eb0*/  IMAD.X R153, RZ, RZ, R195, P1 ;  /* 0x000000ffff997224 */ /* 0x000fc600008e06c3 */
[----:B------:R-:W4:Y:S04]  /*7ec0*/  SHFL.IDX PT, R9, R78, R203, 0x1c1f ;  /* 0x001c1fcb4e097589 */ /* 0x000f2800000e0000 */
[----:B------:R-:W4:Y:S04]  /*7ed0*/  SHFL.IDX PT, R42, R84, R203, 0x1c1f ;  /* 0x001c1fcb542a7589 */ /* 0x000f2800000e0000 */
[----:B------:R-:W4:Y:S04]  /*7ee0*/  SHFL.IDX PT, R43, R202, R203, 0x1c1f ;  /* 0x001c1fcbca2b7589 */ /* 0x000f2800000e0000 */
[----:B------:R-:W-:Y:S01]  /*7ef0*/  STSM.16.M88.4 [R190], R24 ;  /* 0x00000018be007844 */ /* 0x000fe20000000200 */
[----:B-1----:R-:W-:-:S03]  /*7f00*/  SHF.R.S32.HI R14, RZ, 0x1f, R53 ;  /* 0x0000001fff0e7819 */ /* 0x002fc60000011435 */
[----:B------:R-:W-:Y:S04]  /*7f10*/  STSM.16.M88.4 [R192], R28 ;  /* 0x0000001cc0007844 */ /* 0x000fe80000000200 */
[----:B------:R-:W1:Y:S04]  /*7f20*/  SHFL.IDX PT, R7, R86, R203, 0x1c1f ;  /* 0x001c1fcb56077589 */ /* 0x000e6800000e0000 */
[----:B------:R-:W1:Y:S04]  /*7f30*/  SHFL.IDX PT, R11, R204, R203, 0x1c1f ;  /* 0x001c1fcbcc0b7589 */ /* 0x000e6800000e0000 */
[----:B------:R3:W-:Y:S04]  /*7f40*/  STSM.16.M88.4 [R182], R32 ;  /* 0x00000020b6007844 */ /* 0x0007e80000000200 */
[----:B------:R-:W-:Y:S04]  /*7f50*/  SHFL.IDX PT, R5, R92, R203, 0x1c1f ;  /* 0x001c1fcb5c057589 */ /* 0x000fe800000e0000 */
[----:B------:R-:W1:Y:S01]  /*7f60*/  SHFL.IDX PT, R50, R206, R203, 0x1c1f ;  /* 0x001c1fcbce327589 */ /* 0x000e6200000e0000 */
[----:B------:R-:W-:Y:S01]  /*7f70*/  LOP3.LUT R166, R167, 0x380, RZ, 0xc0, !PT ;  /* 0x00000380a7a67812 */ /* 0x000fe200078ec0ff */
[----:B------:R-:W-:-:S02]  /*7f80*/  IMAD R14, R14, UR10, RZ ;  /* 0x0000000a0e0e7c24 */ /* 0x000fc4000f8e02ff */
[----:B---3--:R-:W-:Y:S01]  /*7f90*/  IMAD.U32 R33, RZ, RZ, UR7 ;  /* 0x00000007ff217e24 */ /* 0x008fe2000f8e00ff */
[----:B------:R-:W-:Y:S01]  /*7fa0*/  SHF.R.S32.HI R32, RZ, 0x1f, R54 ;  /* 0x0000001fff207819 */ /* 0x000fe20000011436 */
[----:B------:R-:W-:Y:S01]  /*7fb0*/  ULDC UR7, c[0x0][0xa88] ;  /* 0x0002a20000077ab9 */ /* 0x000fe20000000800 */
[----:B------:R-:W-:Y:S02]  /*7fc0*/  IADD3 R54, P1, R54, UR8, RZ ;  /* 0x0000000836367c10 */ /* 0x000fe4000ff3e0ff */
[----:B------:R-:W-:Y:S02]  /*7fd0*/  MOV R186, R186 ;  /* 0x000000ba00ba7202 */ /* 0x000fe40000000f00 */
[----:B------:R-:W-:Y:S02]  /*7fe0*/  IADD3.X R55, R32, UR9, R33, P1, !PT ;  /* 0x0000000920377c10 */ /* 0x000fe40008ffe421 */
[----:B------:R-:W-:Y:S02]  /*7ff0*/  SEL R36, R62, R59, P0 ;  /* 0x0000003b3e247207 */ /* 0x000fe40000000000 */
[----:B------:R-:W-:-:S02]  /*8000*/  SEL R38, R59, R62, P0 ;  /* 0x0000003e3b267207 */ /* 0x000fc40000000000 */
[----:B------:R-:W-:Y:S02]  /*8010*/  SEL R37, R132, R73, P0 ;  /* 0x0000004984257207 */ /* 0x000fe40000000000 */
[----:B------:R-:W-:Y:S02]  /*8020*/  SEL R39, R73, R132, P0 ;  /* 0x0000008449277207 */ /* 0x000fe40000000000 */
[----:B------:R-:W-:Y:S02]  /*8030*/  MOV R184, R184 ;  /* 0x000000b800b87202 */ /* 0x000fe40000000f00 */
[----:B------:R-:W-:Y:S02]  /*8040*/  SEL R24, R49, R88, P0 ;  /* 0x0000005831187207 */ /* 0x000fe40000000000 */
[----:B------:R-:W-:Y:S02]  /*8050*/  SEL R26, R88, R49, P0 ;  /* 0x00000031581a7207 */ /* 0x000fe40000000000 */
[----:B------:R-:W-:-:S02]  /*8060*/  SEL R25, R134, R75, P0 ;  /* 0x0000004b86197207 */ /* 0x000fc40000000000 */
[----:B------:R-:W-:Y:S02]  /*8070*/  SEL R27, R75, R134, P0 ;  /* 0x000000864b1b7207 */ /* 0x000fe40000000000 */
[----:B------:R-:W-:Y:S02]  /*8080*/  SEL R32, R40, R61, P0 ;  /* 0x0000003d28207207 */ /* 0x000fe40000000000 */
[----:B------:R-:W-:Y:S01]  /*8090*/  SEL R34, R61, R40, P0 ;  /* 0x000000283d227207 */ /* 0x000fe20000000000 */
[----:B------:R-:W-:Y:S01]  /*80a0*/  IMAD R40, R58, 0x80, R217 ;  /* 0x000000803a287824 */ /* 0x000fe200078e02d9 */
[----:B------:R-:W-:Y:S01]  /*80b0*/  SHF.R.U64 R166, R166, 0x3, RZ ;  /* 0x00000003a6a67819 */ /* 0x000fe200000012ff */
[----:B------:R-:W-:Y:S01]  /*80c0*/  IMAD.WIDE.U32 R54, R53, UR10, R54 ;  /* 0x0000000a35367c25 */ /* 0x000fe2000f8e0036 */
[----:B------:R-:W-:Y:S02]  /*80d0*/  MOV R162, R162 ;  /* 0x000000a200a27202 */ /* 0x000fe40000000f00 */
[----:B------:R-:W-:-:S02]  /*80e0*/  SEL R28, R45, R96, P0 ;  /* 0x000000602d1c7207 */ /* 0x000fc40000000000 */
[----:B------:R-:W-:Y:S01]  /*80f0*/  SEL R30, R96, R45, P0 ;  /* 0x0000002d601e7207 */ /* 0x000fe20000000000 */
[----:B------:R-:W-:Y:S01]  /*8100*/  IMAD R45, R53, UR11, R14 ;  /* 0x0000000b352d7c24 */ /* 0x000fe2000f8e020e */
[----:B------:R-:W-:Y:S02]  /*8110*/  SEL R29, R140, R77, P0 ;  /* 0x0000004d8c1d7207 */ /* 0x000fe40000000000 */
[----:B------:R-:W-:Y:S01]  /*8120*/  SEL R31, R77, R140, P0 ;  /* 0x0000008c4d1f7207 */ /* 0x000fe20000000000 */
[----:B------:R-:W-:Y:S01]  /*8130*/  STSM.16.M88.4 [R186], R36 ;  /* 0x00000024ba007844 */ /* 0x000fe20000000200 */
[----:B------:R-:W-:Y:S01]  /*8140*/  IMAD R57, R56, UR7, RZ ;  /* 0x0000000738397c24 */ /* 0x000fe2000f8e02ff */
[----:B------:R-:W-:Y:S01]  /*8150*/  LOP3.LUT R166, R166, R167, RZ, 0x3c, !PT ;  /* 0x000000a7a6a67212 */ /* 0x000fe200078e3cff */
[----:B------:R-:W-:Y:S01]  /*8160*/  ULDC.64 UR8, c[0x0][0xb50] ;  /* 0x0002d40000087ab9 */ /* 0x000fe20000000a00 */
[----:B------:R3:W-:Y:S01]  /*8170*/  STSM.16.M88.4 [R184], R24 ;  /* 0x00000018b8007844 */ /* 0x0007e20000000200 */
[----:B------:R-:W-:Y:S01]  /*8180*/  LOP3.LUT P1, RZ, R23, 0x3, RZ, 0xc0, !PT ;  /* 0x0000000317ff7812 */ /* 0x000fe2000782c0ff */
[----:B------:R-:W-:Y:S01]  /*8190*/  VIADD R14, R40, 0x8 ;  /* 0x00000008280e7836 */ /* 0x000fe20000000000 */
[----:B------:R-:W-:Y:S01]  /*81a0*/  MOV R178, R178 ;  /* 0x000000b200b27202 */ /* 0x000fe20000000f00 */
[--C-:B------:R-:W-:Y:S01]  /*81b0*/  IMAD.X R167, RZ, RZ, R195.reuse, P4 ;  /* 0x000000ffffa77224 */ /* 0x100fe200020e06c3 */
[----:B------:R0:W-:Y:S01]  /*81c0*/  STSM.16.M88.4 [R162], R28 ;  /* 0x0000001ca2007844 */ /* 0x0001e20000000200 */
[----:B------:R-:W-:Y:S01]  /*81d0*/  SEL R33, R47, R106, P0 ;  /* 0x0000006a2f217207 */ /* 0x000fe20000000000 */
[----:B------:R-:W-:Y:S01]  /*81e0*/  IMAD.X R197, RZ, RZ, R195, P2 ;  /* 0x000000ffffc57224 */ /* 0x000fe200010e06c3 */
[----:B------:R-:W-:Y:S01]  /*81f0*/  SEL R35, R106, R47, P0 ;  /* 0x0000002f6a237207 */ /* 0x000fe20000000000 */
[----:B------:R-:W1:Y:S01]  /*8200*/  @P3 LDC R59, c[0x0][0xbf0] ;  /* 0x0002fc00ff3b3b82 */ /* 0x000e620000000800 */
[-C--:B------:R-:W-:Y:S01]  /*8210*/  ISETP.GE.OR P2, PT, R40, R57.reuse, P1 ;  /* 0x000000392800720c */ /* 0x080fe20000f46670 */
[----:B------:R-:W-:Y:S01]  /*8220*/  ULDC.64 UR10, c[0x0][0xae8] ;  /* 0x0002ba00000a7ab9 */ /* 0x000fe20000000a00 */
[----:B------:R-:W-:Y:S01]  /*8230*/  ISETP.GE.OR P1, PT, R14, R57, P1 ;  /* 0x000000390e00720c */ /* 0x000fe20000f26670 */
[----:B---3--:R-:W-:Y:S01]  /*8240*/  IMAD.IADD R25, R55, 0x1, R45 ;  /* 0x0000000137197824 */ /* 0x008fe200078e022d */
[----:B------:R4:W-:Y:S01]  /*8250*/  STSM.16.M88.4 [R178], R32 ;  /* 0x00000020b2007844 */ /* 0x0009e20000000200 */
[----:B0-----:R-:W-:-:S02]  /*8260*/  LEA R28, P4, R54, UR8, 0x2 ;  /* 0x00000008361c7c11 */ /* 0x001fc4000f8810ff */
[----:B------:R-:W-:Y:S02]  /*8270*/  MOV R180, R180 ;  /* 0x000000b400b47202 */ /* 0x000fe40000000f00 */
[----:B------:R-:W-:Y:S02]  /*8280*/  LEA.HI.X R14, R54, UR9, R25, 0x2, P4 ;  /* 0x00000009360e7c11 */ /* 0x000fe4000a0f1419 */
[----:B------:R-:W-:Y:S02]  /*8290*/  SEL R24, R15, R112, P0 ;  /* 0x000000700f187207 */ /* 0x000fe40000000000 */
[----:B------:R-:W-:Y:S02]  /*82a0*/  SEL R26, R112, R15, P0 ;  /* 0x0000000f701a7207 */ /* 0x000fe40000000000 */
[----:B--2---:R-:W-:Y:S02]  /*82b0*/  SEL R25, R44, R79, P0 ;  /* 0x0000004f2c197207 */ /* 0x004fe40000000000 */
[----:B------:R-:W-:-:S02]  /*82c0*/  SEL R27, R79, R44, P0 ;  /* 0x0000002c4f1b7207 */ /* 0x000fc40000000000 */
[----:B----4-:R-:W-:Y:S02]  /*82d0*/  SEL R33, R41, R122, P0 ;  /* 0x0000007a29217207 */ /* 0x010fe40000000000 */
[----:B------:R-:W-:Y:S02]  /*82e0*/  SEL R35, R122, R41, P0 ;  /* 0x000000297a237207 */ /* 0x000fe40000000000 */
[----:B------:R-:W-:Y:S02]  /*82f0*/  SEL R32, R9, R52, P0 ;  /* 0x0000003409207207 */ /* 0x000fe40000000000 */
[----:B------:R-:W-:Y:S02]  /*8300*/  SEL R34, R52, R9, P0 ;  /* 0x0000000934227207 */ /* 0x000fe40000000000 */
[----:B------:R-:W-:Y:S02]  /*8310*/  SEL R40, R42, R51, P0 ;  /* 0x000000332a287207 */ /* 0x000fe40000000000 */
[----:B------:R-:W-:Y:S01]  /*8320*/  SEL R41, R43, R130, P0 ;  /* 0x000000822b297207 */ /* 0x000fe20000000000 */
[----:B------:R-:W-:Y:S01]  /*8330*/  SHFL.IDX PT, R54, R28, RZ, 0x1c1f ;  /* 0x001c1fff1c367589 */ /* 0x000fe200000e0000 */
[----:B------:R-:W-:-:S02]  /*8340*/  SEL R42, R51, R42, P0 ;  /* 0x0000002a332a7207 */ /* 0x000fc40000000000 */
[----:B------:R-:W-:Y:S01]  /*8350*/  SEL R43, R130, R43, P0 ;  /* 0x0000002b822b7207 */ /* 0x000fe20000000000 */
[----:B------:R0:W-:Y:S01]  /*8360*/  SHFL.IDX PT, R64, R28, 0x1, 0x1c1f ;  /* 0x003c1f001c407f89 */ /* 0x0001e200000e0000 */
[----:B-1----:R-:W-:Y:S02]  /*8370*/  SEL R60, R7, R48, P0 ;  /* 0x00000030073c7207 */ /* 0x002fe40000000000 */
[----:B------:R-:W-:Y:S02]  /*8380*/  SEL R62, R48, R7, P0 ;  /* 0x00000007303e7207 */ /* 0x000fe40000000000 */
[----:B------:R-:W-:Y:S02]  /*8390*/  SEL R61, R11, R138, P0 ;  /* 0x0000008a0b3d7207 */ /* 0x000fe40000000000 */
[----:B------:R-:W-:Y:S01]  /*83a0*/  SEL R63, R138, R11, P0 ;  /* 0x0000000b8a3f7207 */ /* 0x000fe20000000000 */
[----:B------:R-:W-:Y:S01]  /*83b0*/  STSM.16.M88.4 [R180], R24 ;  /* 0x00000018b4007844 */ /* 0x000fe20000000200 */
[----:B------:R-:W-:-:S02]  /*83c0*/  SEL R29, R50, R81, P0 ;  /* 0x00000051321d7207 */ /* 0x000fc40000000000 */
[----:B------:R-:W-:Y:S02]  /*83d0*/  SEL R31, R81, R50, P0 ;  /* 0x00000032511f7207 */ /* 0x000fe40000000000 */
[----:B0-----:R-:W-:Y:S02]  /*83e0*/  SEL R28, R5, R46, P0 ;  /* 0x0000002e051c7207 */ /* 0x001fe40000000000 */
[----:B------:R-:W-:Y:S01]  /*83f0*/  SEL R30, R46, R5, P0 ;  /* 0x000000052e1e7207 */ /* 0x000fe20000000000 */
[----:B------:R-:W-:Y:S04]  /*8400*/  STSM.16.M88.4 [R6], R32 ;  /* 0x0000002006007844 */ /* 0x000fe80000000200 */
[----:B------:R-:W-:Y:S04]  /*8410*/  STSM.16.M88.4 [R10], R40 ;  /* 0x000000280a007844 */ /* 0x000fe80000000200 */
[----:B------:R-:W-:Y:S04]  /*8420*/  STSM.16.M88.4 [R8], R60 ;  /* 0x0000003c08007844 */ /* 0x000fe80000000200 */
[----:B------:R-:W-:Y:S04]  /*8430*/  STSM.16.M88.4 [R4], R28 ;  /* 0x0000001c04007844 */ /* 0x000fe80000000200 */
[----:B------:R-:W0:Y:S01]  /*8440*/  SHFL.IDX PT, R55, R14, RZ, 0x1c1f ;  /* 0x001c1fff0e377589 */ /* 0x000e2200000e0000 */
[----:B------:R-:W-:Y:S06]  /*8450*/  BAR.SYNC.DEFER_BLOCKING 0x1, 0x100 ;  /* 0x0044000000007b1d */ /* 0x000fec0000010000 */
[----:B------:R-:W1:Y:S01]  /*8460*/  SHFL.IDX PT, R65, R14, 0x1, 0x1c1f ;  /* 0x003c1f000e417f89 */ /* 0x000e6200000e0000 */
[----:B------:R-:W-:-:S03]  /*8470*/  UIMAD UR7, UR12, UR10, URZ ;  /* 0x0000000a0c0772a4 */ /* 0x000fc6000f8e023f */
[----:B0-----:R-:W-:Y:S04]  /*8480*/  @!P2 ST.E desc[UR50][R54.64], R0 ;  /* 0x000000003600a985 */ /* 0x001fe8000c101932 */
[----:B-1----:R0:W-:Y:S04]  /*8490*/  @!P1 ST.E desc[UR50][R64.64], R3 ;  /* 0x0000000340009985 */ /* 0x0021e8000c101932 */
[----:B------:R1:W5:Y:S01]  /*84a0*/  LD.E.128 R36, desc[UR50][R20.64] ;  /* 0x0000003214247980 */ /* 0x000362000c101d00 */
[----:B------:R-:W-:Y:S01]  /*84b0*/  UIMAD.WIDE.U32 UR8, UR5, UR10, URZ ;  /* 0x0000000a050872a5 */ /* 0x000fe2000f8e003f */
[----:B------:R-:W-:-:S02]  /*84c0*/  LOP3.LUT R198, R199, 0x380, RZ, 0xc0, !PT ;  /* 0x00000380c7c67812 */ /* 0x000fc400078ec0ff */
[----:B------:R-:W-:Y:S01]  /*84d0*/  LOP3.LUT R196, R196, R159, RZ, 0x3c, !PT ;  /* 0x0000009fc4c47212 */ /* 0x000fe200078e3cff */
[----:B------:R-:W5:Y:S01]  /*84e0*/  LD.E.128 R12, desc[UR50][R12.64] ;  /* 0x000000320c0c7980 */ /* 0x000f62000c101d00 */
[----:B0-----:R-:W-:-:S03]  /*84f0*/  IMAD R3, R19, 0x20, R22 ;  /* 0x0000002013037824 */ /* 0x001fc600078e0216 */
[----:B------:R0:W5:Y:S01]  /*8500*/  LD.E.128 R24, desc[UR50][R154.64] ;  /* 0x000000329a187980 */ /* 0x000162000c101d00 */
[----:B-1----:R-:W1:Y:S01]  /*8510*/  @P3 LDC R21, c[0x0][0xbec] ;  /* 0x0002fb00ff153b82 */ /* 0x002e620000000800 */
[----:B------:R-:W-:Y:S01]  /*8520*/  UIMAD UR5, UR5, UR11, UR7 ;  /* 0x0000000b050572a4 */ /* 0x000fe2000f8e0207 */
[----:B------:R-:W-:Y:S01]  /*8530*/  SHF.R.U64 R198, R198, 0x3, RZ ;  /* 0x00000003c6c67819 */ /* 0x000fe200000012ff */
[----:B------:R-:W-:Y:S01]  /*8540*/  IMAD.X R159, RZ, RZ, R195, P6 ;  /* 0x000000ffff9f7224 */ /* 0x000fe200030e06c3 */
[----:B------:R-:W-:Y:S01]  /*8550*/  ULDC.64 UR10, c[0x0][0xaf0] ;  /* 0x0002bc00000a7ab9 */ /* 0x000fe20000000a00 */
[----:B------:R-:W-:Y:S01]  /*8560*/  IMAD R72, R58, 0x80, R3 ;  /* 0x000000803a487824 */ /* 0x000fe200078e0203 */
[----:B------:R-:W-:Y:S01]  /*8570*/  UIMAD UR4, UR4, UR10, URZ ;  /* 0x0000000a040472a4 */ /* 0x000fe2000f8e023f */
[----:B------:R0:W5:Y:S01]  /*8580*/  LD.E.128 R44, desc[UR50][R156.64] ;  /* 0x000000329c2c7980 */ /* 0x000162000c101d00 */
[----:B------:R-:W-:Y:S02]  /*8590*/  UIADD3 UR5, UR9, UR5, URZ ;  /* 0x0000000509057290 */ /* 0x000fe4000fffe03f */
[----:B------:R-:W-:Y:S01]  /*85a0*/  UIMAD UR7, UR39, UR11, UR4 ;  /* 0x0000000b270772a4 */ /* 0x000fe2000f8e0204 */
[----:B------:R-:W-:Y:S01]  /*85b0*/  IMAD.MOV.U32 R3, RZ, RZ, R72 ;  /* 0x000000ffff037224 */ /* 0x000fe200078e0048 */
[----:B------:R-:W-:Y:S01]  /*85c0*/  LOP3.LUT R198, R198, R199, RZ, 0x3c, !PT ;  /* 0x000000c7c6c67212 */ /* 0x000fe200078e3cff */
[----:B------:R-:W-:Y:S01]  /*85d0*/  UMOV UR4, UR8 ;  /* 0x0000000800047c82 */ /* 0x000fe20008000000 */
[----:B------:R-:W5:Y:S01]  /*85e0*/  LD.E.128 R160, desc[UR50][R160.64] ;  /* 0x00000032a0a07980 */ /* 0x000f62000c101d00 */
[----:B------:R-:W-:-:S03]  /*85f0*/  UIMAD.WIDE.U32 UR4, UR39, UR10, UR4 ;  /* 0x0000000a270472a5 */ /* 0x000fc6000f8e0004 */
[----:B------:R0:W5:Y:S04]  /*8600*/  LD.E.128 R8, desc[UR50][R164.64] ;  /* 0x00000032a4087980 */ /* 0x000168000c101d00 */
[----:B------:R0:W5:Y:S01]  /*8610*/  LD.E.128 R4, desc[UR50][R168.64] ;  /* 0x00000032a8047980 */ /* 0x000162000c101d00 */
[----:B-1----:R-:W-:Y:S01]  /*8620*/  @P3 IMAD.HI.U32 R0, R72, R21, RZ ;  /* 0x0000001548003227 */ /* 0x002fe200078e00ff */
[----:B------:R-:W-:Y:S02]  /*8630*/  UIADD3 UR7, UR5, UR7, URZ ;  /* 0x0000000705077290 */ /* 0x000fe4000fffe03f */
[----:B------:R0:W5:Y:S01]  /*8640*/  LD.E.128 R60, desc[UR50][R170.64] ;  /* 0x00000032aa3c7980 */ /* 0x000162000c101d00 */
[----:B------:R-:W-:Y:S01]  /*8650*/  ULDC.64 UR8, c[0x0][0xad8] ;  /* 0x0002b60000087ab9 */ /* 0x000fe20000000a00 */
[----:B------:R-:W-:Y:S01]  /*8660*/  IMAD.X R199, RZ, RZ, R195, P5 ;  /* 0x000000ffffc77224 */ /* 0x000fe200028e06c3 */
[----:B------:R-:W-:Y:S01]  /*8670*/  @P3 SHF.R.U32.HI R3, RZ, R59, R0 ;  /* 0x0000003bff033219 */ /* 0x000fe20000011600 */
[----:B------:R-:W-:Y:S01]  /*8680*/  IMAD.U32 R20, RZ, RZ, UR4 ;  /* 0x00000004ff147e24 */ /* 0x000fe2000f8e00ff */
[----:B------:R-:W5:Y:S01]  /*8690*/  LD.E.128 R192, desc[UR50][R194.64] ;  /* 0x00000032c2c07980 */ /* 0x000f62000c101d00 */
[----:B------:R-:W-:Y:S01]  /*86a0*/  IMAD R78, R58, 0x80, R22 ;  /* 0x000000803a4e7824 */ /* 0x000fe200078e0216 */
[--C-:B------:R-:W-:Y:S01]  /*86b0*/  SHF.R.S32.HI R0, RZ, 0x1f, R3.reuse ;  /* 0x0000001fff007819 */ /* 0x100fe20000011403 */
[----:B------:R-:W-:Y:S01]  /*86c0*/  IMAD.U32 R21, RZ, RZ, UR5 ;  /* 0x00000005ff157e24 */ /* 0x000fe2000f8e00ff */
[----:B------:R-:W-:Y:S01]  /*86d0*/  ULDC.64 UR4, c[0x0][0xae0] ;  /* 0x0002b80000047ab9 */ /* 0x000fe20000000a00 */
[----:B------:R-:W-:Y:S01]  /*86e0*/  IMAD.U32 R21, RZ, RZ, UR7 ;  /* 0x00000007ff157e24 */ /* 0x000fe2000f8e00ff */
[----:B------:R0:W5:Y:S01]  /*86f0*/  LD.E.128 R48, desc[UR50][R174.64] ;  /* 0x00000032ae307980 */ /* 0x000162000c101d00 */
[----:B------:R-:W-:Y:S01]  /*8700*/  IMAD R0, R0, UR4, RZ ;  /* 0x0000000400007c24 */ /* 0x000fe2000f8e02ff */
[----:B------:R-:W-:Y:S01]  /*8710*/  UIADD3 UR6, UR6, 0x38820, URZ ;  /* 0x0003882006067890 */ /* 0x000fe2000fffe03f */
[----:B------:R-:W-:Y:S01]  /*8720*/  IMAD.MOV R73, RZ, RZ, -R3 ;  /* 0x000000ffff497224 */ /* 0x000fe200078e0a03 */
[----:B------:R0:W5:Y:S01]  /*8730*/  LD.E.128 R32, desc[UR50][R152.64] ;  /* 0x0000003298207980 */ /* 0x000162000c101d00 */
[C---:B------:R-:W-:Y:S01]  /*8740*/  IMAD R59, R3.reuse, UR5, R0 ;  /* 0x00000005033b7c24 */ /* 0x040fe2000f8e0200 */
[----:B------:R-:W-:Y:S01]  /*8750*/  UIADD3 UR36, UR36, 0x1, URZ ;  /* 0x0000000124247890 */ /* 0x000fe2000fffe03f */
[----:B------:R-:W-:Y:S01]  /*8760*/  IMAD.WIDE.U32 R20, R3, UR4, R20 ;  /* 0x0000000403147c25 */ /* 0x000fe2000f8e0014 */
[----:B------:R0:W5:Y:S01]  /*8770*/  LD.E.128 R28, desc[UR50][R158.64] ;  /* 0x000000329e1c7980 */ /* 0x000162000c101d00 */
[----:B------:R-:W-:-:S02]  /*8780*/  ULDC.64 UR10, c[0x0][0xa80] ;  /* 0x0002a000000a7ab9 */ /* 0x000fc40000000a00 */
[----:B------:R-:W-:Y:S01]  /*8790*/  IMAD R3, R56, R73, R72 ;  /* 0x0000004938037224 */ /* 0x000fe200078e0248 */
[----:B------:R0:W5:Y:S04]  /*87a0*/  LD.E.128 R68, desc[UR50][R166.64] ;  /* 0x00000032a6447980 */ /* 0x000168000c101d00 */
[----:B------:R0:W5:Y:S01]  /*87b0*/  LD.E.128 R64, desc[UR50][R172.64] ;  /* 0x00000032ac407980 */ /* 0x000162000c101d00 */
[----:B------:R-:W-:-:S03]  /*87c0*/  SHF.R.S32.HI R0, RZ, 0x1f, R3 ;  /* 0x0000001fff007819 */ /* 0x000fc60000011403 */
[----:B------:R0:W5:Y:S04]  /*87d0*/  LD.E.128 R52, desc[UR50][R196.64] ;  /* 0x00000032c4347980 */ /* 0x000168000c101d00 */
[----:B------:R0:W5:Y:S01]  /*87e0*/  LD.E.128 R40, desc[UR50][R198.64] ;  /* 0x00000032c6287980 */ /* 0x000162000c101d00 */
[----:B------:R-:W-:Y:S01]  /*87f0*/  @!PT LDS RZ, [RZ] ;  /* 0x00000000fffff984 */ /* 0x000fe20000000800 */
[----:B------:R-:W-:Y:S01]  /*8800*/  @!PT LDS RZ, [RZ] ;  /* 0x00000000fffff984 */ /* 0x000fe20000000800 */
[----:B------:R-:W-:Y:S01]  /*8810*/  @!PT LDS RZ, [RZ] ;  /* 0x00000000fffff984 */ /* 0x000fe20000000800 */
[----:B------:R-:W-:Y:S01]  /*8820*/  @!PT LDS RZ, [RZ] ;  /* 0x00000000fffff984 */ /* 0x000fe20000000800 */
[----:B------:R1:W-:Y:S06]  /*8830*/  MEMBAR.ALL.CTA ;  /* 0x0000000000007992 */ /* 0x0003ec0000008000 */
[----:B-1----:R-:W1:Y:S01]  /*8840*/  FENCE.VIEW.ASYNC.S ;  /* 0x00000000000073c6 */ /* 0x002e620000000000 */
[----:B------:R-:W-:-:S02]  /*8850*/  IMAD.IADD R21, R21, 0x1, R59 ;  /* 0x0000000115157824 */ /* 0x000fc400078e023b */
[----:B------:R-:W-:Y:S02]  /*8860*/  IMAD R56, R0, UR8, RZ ;  /* 0x0000000800387c24 */ /* 0x000fe4000f8e02ff */
[----:B------:R-:W-:Y:S01]  /*8870*/  IMAD.WIDE.U32 R20, R3, UR8, R20 ;  /* 0x0000000803147c25 */ /* 0x000fe2000f8e0014 */
[----:B------:R-:W-:-:S03]  /*8880*/  ISETP.GE.AND P2, PT, R78, R57, PT ;  /* 0x000000394e00720c */ /* 0x000fc60003f46270 */
[----:B------:R-:W-:Y:S01]  /*8890*/  IMAD R59, R3, UR9, R56 ;  /* 0x00000009033b7c24 */ /* 0x000fe2000f8e0238 */
[----:B------:R-:W-:Y:S01]  /*88a0*/  LEA R56, P3, R20, UR10, 0x1 ;  /* 0x0000000a14387c11 */ /* 0x000fe2000f8608ff */
[----:B------:R-:W-:Y:S02]  /*88b0*/  UPRMT UR6, URZ, 0x654, UR6 ;  /* 0x000006543f067896 */ /* 0x000fe40008000006 */
[----:B------:R-:W-:Y:S01]  /*88c0*/  IMAD.IADD R3, R21, 0x1, R59 ;  /* 0x0000000115037824 */ /* 0x000fe200078e023b */
[----:B------:R-:W-:Y:S01]  /*88d0*/  UISETP.NE.AND UP0, UPT, UR36, 0x2, UPT ;  /* 0x000000022400788c */ /* 0x000fe2000bf05270 */
[----:B------:R-:W-:-:S03]  /*88e0*/  VIADD R0, R78, 0x20 ;  /* 0x000000204e007836 */ /* 0x000fc60000000000 */
[----:B------:R-:W-:Y:S01]  /*88f0*/  LEA.HI.X R3, R20, UR11, R3, 0x1, P3 ;  /* 0x0000000b14037c11 */ /* 0x000fe200098f0c03 */
[----:B------:R-:W-:Y:S01]  /*8900*/  USEL UR5, URZ, 0x1, UP0 ;  /* 0x000000013f057887 */ /* 0x000fe20008000000 */
[-C--:B------:R-:W-:Y:S01]  /*8910*/  ISETP.GE.AND P1, PT, R0, R57.reuse, PT ;  /* 0x000000390000720c */ /* 0x080fe20003f26270 */
[----:B------:R-:W-:Y:S01]  /*8920*/  ULDC UR4, c[0x0][0xc] ;  /* 0x0000030000047ab9 */ /* 0x000fe20000000800 */
[----:B------:R-:W-:Y:S01]  /*8930*/  VIADD R0, R78, 0x40 ;  /* 0x000000404e007836 */ /* 0x000fe20000000000 */
[----:B------:R-:W-:Y:S01]  /*8940*/  UIADD3 UR41, UR4, UR41, URZ ;  /* 0x0000002904297290 */ /* 0x000fe2000fffe03f */
[----:B-1----:R0:W1:Y:S01]  /*8950*/  SHFL.IDX PT, R58, R56, RZ, 0x181f ;  /* 0x00181fff383a7589 */ /* 0x00206200000e0000 */
[----:B------:R-:W-:Y:S01]  /*8960*/  USEL UR36, UR36, URZ, UP0 ;  /* 0x0000003f24247287 */ /* 0x000fe20008000000 */
[----:B------:R-:W-:Y:S01]  /*8970*/  SYNCS.ARRIVE.TRANS64.RED.A1T0 RZ, [UR6], RZ ;  /* 0x000000ffffff79a7 */ /* 0x000fe20008100406 */
[----:B------:R-:W-:Y:S01]  /*8980*/  ULOP3.LUT UR42, UR42, UR5, URZ, 0x3c, !UPT ;  /* 0x000000052a2a7292 */ /* 0x000fe2000f8e3c3f */
[----:B------:R0:W2:Y:S01]  /*8990*/  SHFL.IDX PT, R59, R3, RZ, 0x181f ;  /* 0x00181fff033b7589 */ /* 0x0000a200000e0000 */
[----:B------:R-:W-:Y:S01]  /*89a0*/  BSSY B0, `(.L_x_31) ;  /* 0x0000013000007945 */ /* 0x000fe20003800000 */
[----:B------:R-:W-:-:S03]  /*89b0*/  ISETP.GE.AND P0, PT, R0, R57, PT ;  /* 0x000000390000720c */ /* 0x000fc60003f06270 */
[----:B------:R-:W-:Y:S10]  /*89c0*/  @P2 BRA `(.L_x_32) ;  /* 0x0000000000402947 */ /* 0x000ff40003800000 */
[----:B------:R-:W-:Y:S02]  /*89d0*/  ULDC UR4, c[0x0][0xac8] ;  /* 0x0002b20000047ab9 */ /* 0x000fe40000000800 */
[----:B------:R-:W-:Y:S02]  /*89e0*/  ISETP.GE.AND P4, PT, R18, UR4, PT ;  /* 0x0000000412007c0c */ /* 0x000fe4000bf86270 */
[----:B------:R-:W-:Y:S02]  /*89f0*/  ISETP.GE.AND P3, PT, R17, UR4, PT ;  /* 0x0000000411007c0c */ /* 0x000fe4000bf66270 */
[----:B------:R-:W-:Y:S02]  /*8a00*/  ISETP.GE.AND P2, PT, R16, UR4, PT ;  /* 0x0000000410007c0c */ /* 0x000fe4000bf46270 */
[----:B------:R-:W-:-:S07]  /*8a10*/  ISETP.GE.AND P5, PT, R2, UR4, PT ;  /* 0x0000000402007c0c */ /* 0x000fce000bfa6270 */
[----:B-1----:R-:W-:-:S04]  /*8a20*/  @!P4 LEA R72, P6, R18, R58, 0x1 ;  /* 0x0000003a1248c211 */ /* 0x002fc800078c08ff */
[----:B--2---:R-:W-:Y:S02]  /*8a30*/  @!P4 LEA.HI.X R73, R18, R59, R223, 0x1, P6 ;  /* 0x0000003b1249c211 */ /* 0x004fe400030f0cdf */
[----:B------:R-:W-:Y:S01]  /*8a40*/  @!P3 LEA R74, P6, R17, R58, 0x1 ;  /* 0x0000003a114ab211 */ /* 0x000fe200078c08ff */
[----:B------:R-:W-:-:S03]  /*8a50*/  @!P5 IMAD.WIDE R20, R2, 0x2, R58 ;  /* 0x000000020214d825 */ /* 0x000fc600078e023a */
[-C--:B------:R-:W-:Y:S02]  /*8a60*/  @!P3 LEA.HI.X R75, R17, R59.reuse, R222, 0x1, P6 ;  /* 0x0000003b114bb211 */ /* 0x080fe400030f0cde */
[C---:B------:R-:W-:Y:S01]  /*8a70*/  @!P2 LEA R76, P6, R16.reuse, R58, 0x1 ;  /* 0x0000003a104ca211 */ /* 0x040fe200078c08ff */
[----:B-----5:R3:W-:Y:S03]  /*8a80*/  @!P5 ST.E.128 desc[UR50][R20.64], R192 ;  /* 0x000000c01400d985 */ /* 0x0207e6000c101d32 */
[----:B------:R-:W-:Y:S01]  /*8a90*/  @!P2 LEA.HI.X R77, R16, R59, R221, 0x1, P6 ;  /* 0x0000003b104da211 */ /* 0x000fe200030f0cdd */
[----:B------:R3:W-:Y:S04]  /*8aa0*/  @!P4 ST.E.128 desc[UR50][R72.64], R44 ;  /* 0x0000002c4800c985 */ /* 0x0007e8000c101d32 */
[----:B------:R3:W-:Y:S04]  /*8ab0*/  @!P3 ST.E.128 desc[UR50][R74.64], R60 ;  /* 0x0000003c4a00b985 */ /* 0x0007e8000c101d32 */
[----:B------:R3:W-:Y:S02]  /*8ac0*/  @!P2 ST.E.128 desc[UR50][R76.64], R68 ;  /* 0x000000444c00a985 */ /* 0x0007e4000c101d32 */
.L_x_32:
[----:B------:R-:W-:Y:S05]  /*8ad0*/  BSYNC B0 ;  /* 0x0000000000007941 */ /* 0x000fea0003800000 */
.L_x_31:
[----:B---3-5:R3:W4:Y:S01]  /*8ae0*/  SHFL.IDX PT, R45, R3, 0x1, 0x181f ;  /* 0x00381f00032d7f89 */ /* 0x02872200000e0000 */
[----:B------:R-:W-:Y:S03]  /*8af0*/  BSSY B0, `(.L_x_33) ;  /* 0x0000013000007945 */ /* 0x000fe60003800000 */
[----:B------:R3:W0:Y:S01]  /*8b00*/  SHFL.IDX PT, R44, R56, 0x1, 0x181f ;  /* 0x00381f00382c7f89 */ /* 0x00062200000e0000 */
[----:B------:R-:W-:Y:S05]  /*8b10*/  @P1 BRA `(.L_x_34) ;  /* 0x0000000000401947 */ /* 0x000fea0003800000 */
[----:B------:R-:W-:Y:S02]  /*8b20*/  ULDC UR4, c[0x0][0xac8] ;  /* 0x0002b20000047ab9 */ /* 0x000fe40000000800 */
[----:B------:R-:W-:Y:S02]  /*8b30*/  ISETP.GE.AND P3, PT, R18, UR4, PT ;  /* 0x0000000412007c0c */ /* 0x000fe4000bf66270 */
[----:B------:R-:W-:Y:S02]  /*8b40*/  ISETP.GE.AND P2, PT, R17, UR4, PT ;  /* 0x0000000411007c0c */ /* 0x000fe4000bf46270 */
[----:B------:R-:W-:Y:S02]  /*8b50*/  ISETP.GE.AND P1, PT, R16, UR4, PT ;  /* 0x0000000410007c0c */ /* 0x000fe4000bf26270 */
[----:B------:R-:W-:-:S07]  /*8b60*/  ISETP.GE.AND P4, PT, R2, UR4, PT ;  /* 0x0000000402007c0c */ /* 0x000fce000bf86270 */
[CC--:B0-----:R-:W-:Y:S02]  /*8b70*/  @!P3 LEA R46, P6, R18.reuse, R44.reuse, 0x1 ;  /* 0x0000002c122eb211 */ /* 0x0c1fe400078c08ff */
[CC--:B-1----:R-:W-:Y:S02]  /*8b80*/  @!P2 LEA R58, P5, R17.reuse, R44.reuse, 0x1 ;  /* 0x0000002c113aa211 */ /* 0x0c2fe400078a08ff */
[-C--:B----4-:R-:W-:Y:S02]  /*8b90*/  @!P3 LEA.HI.X R47, R18, R45.reuse, R223, 0x1, P6 ;  /* 0x0000002d122fb211 */ /* 0x090fe400030f0cdf */
[----:B------:R-:W-:Y:S01]  /*8ba0*/  @!P1 LEA R60, P6, R16, R44, 0x1 ;  /* 0x0000002c103c9211 */ /* 0x000fe200078c08ff */
[----:B------:R-:W-:Y:S01]  /*8bb0*/  @!P4 IMAD.WIDE R20, R2, 0x2, R44 ;  /* 0x000000020214c825 */ /* 0x000fe200078e022c */
[-C--:B--2---:R-:W-:Y:S02]  /*8bc0*/  @!P2 LEA.HI.X R59, R17, R45.reuse, R222, 0x1, P5 ;  /* 0x0000002d113ba211 */ /* 0x084fe400028f0cde */
[----:B------:R-:W-:-:S02]  /*8bd0*/  @!P1 LEA.HI.X R61, R16, R45, R221, 0x1, P6 ;  /* 0x0000002d103d9211 */ /* 0x000fc400030f0cdd */
[----:B------:R0:W-:Y:S04]  /*8be0*/  @!P4 ST.E.128 desc[UR50][R20.64], R12 ;  /* 0x0000000c1400c985 */ /* 0x0001e8000c101d32 */
[----:B------:R0:W-:Y:S04]  /*8bf0*/  @!P3 ST.E.128 desc[UR50][R46.64], R160 ;  /* 0x000000a02e00b985 */ /* 0x0001e8000c101d32 */
[----:B------:R0:W-:Y:S04]  /*8c00*/  @!P2 ST.E.128 desc[UR50][R58.64], R48 ;  /* 0x000000303a00a985 */ /* 0x0001e8000c101d32 */
[----:B------:R0:W-:Y:S02]  /*8c10*/  @!P1 ST.E.128 desc[UR50][R60.64], R64 ;  /* 0x000000403c009985 */ /* 0x0001e4000c101d32 */
.L_x_34:
[----:B------:R-:W-:Y:S05]  /*8c20*/  BSYNC B0 ;  /* 0x0000000000007941 */ /* 0x000fea0003800000 */
.L_x_33:
[----:B0-----:R0:W0:Y:S01]  /*8c30*/  SHFL.IDX PT, R15, R3, 0x2, 0x181f ;  /* 0x00581f00030f7f89 */ /* 0x00102200000e0000 */
        /* <DEDUP_REMOVED lines=8> */
[-C--:B0-----:R-:W-:Y:S02]  /*8cc0*/  @!P4 LEA R20, P0, R18, R14.reuse, 0x1 ;  /* 0x0000000e1214c211 */ /* 0x081fe400078008ff */
[CC--:B------:R-:W-:Y:S02]  /*8cd0*/  @!P5 LEA R44, P1, R17.reuse, R14.reuse, 0x1 ;  /* 0x0000000e112cd211 */ /* 0x0c0fe400078208ff */
[----:B------:R-:W-:Y:S02]  /*8ce0*/  @!P6 LEA R46, P2, R16, R14, 0x1 ;  /* 0x0000000e102ee211 */ /* 0x000fe400078408ff */
[----:B------:R-:W-:Y:S01]  /*8cf0*/  @!P3 IMAD.WIDE R12, R2, 0x2, R14 ;  /* 0x00000002020cb825 */ /* 0x000fe200078e020e */
[-C--:B------:R-:W-:Y:S02]  /*8d00*/  @!P4 LEA.HI.X R21, R18, R15.reuse, R223, 0x1, P0 ;  /* 0x0000000f1215c211 */ /* 0x080fe400000f0cdf */
[-C--:B----4-:R-:W-:Y:S02]  /*8d10*/  @!P5 LEA.HI.X R45, R17, R15.reuse, R222, 0x1, P1 ;  /* 0x0000000f112dd211 */ /* 0x090fe400008f0cde */
[----:B------:R-:W-:Y:S01]  /*8d20*/  @!P6 LEA.HI.X R47, R16, R15, R221, 0x1, P2 ;  /* 0x0000000f102fe211 */ /* 0x000fe200010f0cdd */
[----:B------:R0:W-:Y:S04]  /*8d30*/  @!P3 ST.E.128 desc[UR50][R12.64], R36 ;  /* 0x000000240c00b985 */ /* 0x0001e8000c101d32 */
[----:B------:R0:W-:Y:S04]  /*8d40*/  @!P4 ST.E.128 desc[UR50][R20.64], R8 ;  /* 0x000000081400c985 */ /* 0x0001e8000c101d32 */
[----:B------:R0:W-:Y:S04]  /*8d50*/  @!P5 ST.E.128 desc[UR50][R44.64], R32 ;  /* 0x000000202c00d985 */ /* 0x0001e8000c101d32 */
[----:B------:R0:W-:Y:S02]  /*8d60*/  @!P6 ST.E.128 desc[UR50][R46.64], R52 ;  /* 0x000000342e00e985 */ /* 0x0001e4000c101d32 */
.L_x_36:
[----:B------:R-:W-:Y:S05]  /*8d70*/  BSYNC B0 ;  /* 0x0000000000007941 */ /* 0x000fea0003800000 */
.L_x_35:
[----:B------:R-:W-:Y:S01]  /*8d80*/  VIADD R0, R78, 0x60 ;  /* 0x000000604e007836 */ /* 0x000fe20000000000 */
[----:B0-----:R0:W0:Y:S01]  /*8d90*/  SHFL.IDX PT, R11, R3, 0x3, 0x181f ;  /* 0x00781f00030b7f89 */ /* 0x00102200000e0000 */
[----:B------:R-:W-:Y:S01]  /*8da0*/  UIADD3 UR43, UR43, 0x1, URZ ;  /* 0x000000012b2b7890 */ /* 0x000fe2000fffe03f */
[----:B------:R-:W-:Y:S02]  /*8db0*/  BSSY B0, `(.L_x_37) ;  /* 0x0000014000007945 */ /* 0x000fe40003800000 */
[----:B------:R-:W-:Y:S01]  /*8dc0*/  ISETP.GE.AND P0, PT, R0, R57, PT ;  /* 0x000000390000720c */ /* 0x000fe20003f06270 */
[----:B------:R0:W0:-:S12]  /*8dd0*/  SHFL.IDX PT, R10, R56, 0x3, 0x181f ;  /* 0x00781f00380a7f89 */ /* 0x00001800000e0000 */
        /* <DEDUP_REMOVED lines=11> */
[-C--:B------:R-:W-:Y:S02]  /*8e90*/  @!P5 LEA.HI.X R15, R17, R11.reuse, R222, 0x1, P1 ;  /* 0x0000000b110fd211 */ /* 0x080fe400008f0cde */
[----:B------:R-:W-:Y:S01]  /*8ea0*/  @!P6 LEA.HI.X R21, R16, R11, R221, 0x1, P2 ;  /* 0x0000000b1015e211 */ /* 0x000fe200010f0cdd */
[----:B------:R0:W-:Y:S04]  /*8eb0*/  @!P3 ST.E.128 desc[UR50][R8.64], R24 ;  /* 0x000000180800b985 */ /* 0x0001e8000c101d32 */
[----:B------:R0:W-:Y:S04]  /*8ec0*/  @!P4 ST.E.128 desc[UR50][R12.64], R4 ;  /* 0x000000040c00c985 */ /* 0x0001e8000c101d32 */
[----:B------:R0:W-:Y:S04]  /*8ed0*/  @!P5 ST.E.128 desc[UR50][R14.64], R28 ;  /* 0x0000001c0e00d985 */ /* 0x0001e8000c101d32 */
[----:B------:R0:W-:Y:S02]  /*8ee0*/  @!P6 ST.E.128 desc[UR50][R20.64], R40 ;  /* 0x000000281400e985 */ /* 0x0001e4000c101d32 */
.L_x_38:
[----:B------:R-:W-:Y:S05]  /*8ef0*/  BSYNC B0 ;  /* 0x0000000000007941 */ /* 0x000fea0003800000 */
.L_x_37:
[----:B------:R-:W5:Y:S02]  /*8f00*/  LDC R0, c[0x0][0xc34] ;  /* 0x00030d00ff007b82 */ /* 0x000f640000000800 */
[----:B-----5:R-:W-:-:S13]  /*8f10*/  ISETP.LE.AND P0, PT, R0, UR41, PT ;  /* 0x0000002900007c0c */ /* 0x020fda000bf03270 */
[----:B------:R-:W-:Y:S05]  /*8f20*/  @!P0 BRA `(.L_x_39) ;  /* 0xffffff7c00788947 */ /* 0x000fea000383ffff */
[----:B------:R-:W-:Y:S05]  /*8f30*/  EXIT ;  /* 0x000000000000794d */ /* 0x000fea0003800000 */
.L_x_5:
[----:B------:R-:W-:-:S08]  /*8f40*/  NOP ;  /* 0x0000000000007918 */ /* 0x000fd00000000000 */
[----:B------:R-:W0:-:S00]  /*8f50*/  USETMAXREG.DEALLOC.CTAPOOL 0x28 ;  /* 0x00000028000079c8 */ /* 0x000e0000080e0500 */
[----:B------:R-:W1:Y:S01]  /*8f60*/  S2UR UR38, SR_CTAID.X ;  /* 0x00000000002679c3 */ /* 0x000e620000002500 */
[----:B------:R-:W-:Y:S01]  /*8f70*/  UMOV UR36, 0x1 ;  /* 0x0000000100247882 */ /* 0x000fe20000000000 */
[----:B0-----:R-:W-:Y:S02]  /*8f80*/  IMAD.MOV.U32 R29, RZ, RZ, RZ ;  /* 0x000000ffff1d7224 */ /* 0x001fe400078e00ff */
[----:B------:R-:W-:-:S04]  /*8f90*/  IMAD.MOV.U32 R31, RZ, RZ, 0x1 ;  /* 0x00000001ff1f7424 */ /* 0x000fc800078e00ff */
[----:B------:R-:W1:Y:S02]  /*8fa0*/  LDC R2, c[0x0][0xc34] ;  /* 0x00030d00ff027b82 */ /* 0x000e640000000800 */
[----:B-1----:R-:W-:-:S13]  /*8fb0*/  ISETP.LE.AND P0, PT, R2, UR38, PT ;  /* 0x0000002602007c0c */ /* 0x002fda000bf03270 */
[----:B------:R-:W-:Y:S05]  /*8fc0*/  @P0 BRA `(.L_x_40) ;  /* 0x0000004c00800947 */ /* 0x000fea0003800000 */
[----:B------:R-:W-:Y:S01]  /*8fd0*/  ULDC.64 UR4, c[0x0][0x418] ;  /* 0x0001060000047ab9 */ /* 0x000fe20000000a00 */
[----:B------:R-:W0:Y:S01]  /*8fe0*/  S2R R4, SR_TID.X ;  /* 0x0000000000047919 */ /* 0x000e220000002100 */
[----:B------:R-:W-:Y:S01]  /*8ff0*/  UISETP.NE.U32.AND UP0, UPT, UR4, URZ, UPT ;  /* 0x0000003f0400728c */ /* 0x000fe2000bf05070 */
[----:B------:R-:W-:Y:S01]  /*9000*/  IMAD.MOV.U32 R36, RZ, RZ, 0x40 ;  /* 0x00000040ff247424 */ /* 0x000fe200078e00ff */
[----:B------:R-:W-:Y:S01]  /*9010*/  ULDC.64 UR6, c[0x0][0x2f0] ;  /* 0x0000bc0000067ab9 */ /* 0x000fe20000000a00 */
[----:B------:R-:W-:Y:S01]  /*9020*/  ULDC UR4, c[0x0][0x424] ;  /* 0x0001090000047ab9 */ /* 0x000fe20000000800 */
[----:B------:R-:W-:Y:S01]  /*9030*/  UISETP.NE.AND.EX UP0, UPT, UR5, URZ, UPT, UP0 ;  /* 0x0000003f0500728c */ /* 0x000fe2000bf05300 */
[----:B------:R-:W-:Y:S01]  /*9040*/  IMAD.MOV.U32 R34, RZ, RZ, 0x20 ;  /* 0x00000020ff227424 */ /* 0x000fe200078e00ff */
[----:B------:R-:W-:Y:S01]  /*9050*/  ULDC UR40, c[0x0][0x448] ;  /* 0x0001120000287ab9 */ /* 0x000fe20000000800 */
[----:B------:R-:W-:Y:S01]  /*9060*/  LOP3.LUT R16, R16, 0xf7ffffff, RZ, 0xc0, !PT ;  /* 0xf7ffffff10107812 */ /* 0x000fe200078ec0ff */
[----:B------:R-:W-:Y:S01]  /*9070*/  USEL UR4, UR4, 0x1, UP0 ;  /* 0x0000000104047887 */ /* 0x000fe20008000000 */
[----:B------:R-:W-:Y:S01]  /*9080*/  IMAD.MOV.U32 R31, RZ, RZ, 0x1 ;  /* 0x00000001ff1f7424 */ /* 0x000fe200078e00ff */
[----:B------:R-:W-:Y:S01]  /*9090*/  ULDC UR8, c[0x0][0x2b8] ;  /* 0x0000ae0000087ab9 */ /* 0x000fe20000000800 */
[----:B------:R-:W-:Y:S01]  /*90a0*/  UMOV UR41, 0x400 ;  /* 0x0000040000297882 */ /* 0x000fe20000000000 */
[----:B------:R-:W-:Y:S01]  /*90b0*/  UIMAD UR39, UR4, UR6, URZ ;  /* 0x00000006042772a4 */ /* 0x000fe2000f8e023f */
[----:B------:R-:W-:Y:S01]  /*90c0*/  IMAD.MOV.U32 R29, RZ, RZ, RZ ;  /* 0x000000ffff1d7224 */ /* 0x000fe200078e00ff */
[----:B------:R-:W-:-:S02]  /*90d0*/  ULEA UR41, UR45, UR41, 0x18 ;  /* 0x000000292d297291 */ /* 0x000fc4000f8ec03f */
[----:B------:R-:W-:Y:S01]  /*90e0*/  UIADD3 UR5, UR39, 0x7f, URZ ;  /* 0x0000007f27057890 */ /* 0x000fe2000fffe03f */
[----:B------:R-:W-:Y:S01]  /*90f0*/  ULDC UR4, c[0x0][0x288] ;  /* 0x0000a20000047ab9 */ /* 0x000fe20000000800 */
[----:B------:R-:W-:Y:S02]  /*9100*/  ULOP3.LUT UR46, UR37, 0x2, URZ, 0xfc, !UPT ;  /* 0x00000002252e7892 */ /* 0x000fe4000f8efc3f */
[----:B------:R-:W-:Y:S02]  /*9110*/  USHF.R.S32.HI UR6, URZ, 0x1f, UR5 ;  /* 0x0000001f3f067899 */ /* 0x000fe40008011405 */
[----:B------:R-:W-:Y:S02]  /*9120*/  UIMAD UR40, UR40, UR4, URZ ;  /* 0x00000004282872a4 */ /* 0x000fe4000f8e023f */
[----:B------:R-:W-:Y:S02]  /*9130*/  ULEA.HI UR6, UR6, UR5, URZ, 0x7 ;  /* 0x0000000506067291 */ /* 0x000fe4000f8f383f */
[----:B------:R-:W-:-:S02]  /*9140*/  ULOP3.LUT UR47, UR37, 0x1, URZ, 0xfc, !UPT ;  /* 0x00000001252f7892 */ /* 0x000fc4000f8efc3f */
[----:B------:R-:W-:Y:S01]  /*9150*/  ULOP3.LUT UR4, UR6, 0xffffff80, URZ, 0xc0, !UPT ;  /* 0xffffff8006047892 */ /* 0x000fe2000f8ec03f */
[C---:B0-----:R-:W-:Y:S01]  /*9160*/  LOP3.LUT R0, R4.reuse, 0x7f, RZ, 0xc0, !PT ;  /* 0x0000007f04007812 */ /* 0x041fe200078ec0ff */
[C---:B------:R-:W-:Y:S02]  /*9170*/  IMAD.SHL.U32 R7, R4.reuse, 0x10, RZ ;  /* 0x0000001004077824 */ /* 0x040fe400078e00ff */
[----:B------:R-:W-:Y:S01]  /*9180*/  UIADD3 UR4, UR4, -0x80, URZ ;  /* 0xffffff8004047890 */ /* 0x000fe2000fffe03f */
[C---:B------:R-:W-:Y:S01]  /*9190*/  R2P PR, R4.reuse, 0x6 ;  /* 0x0000000604007804 */ /* 0x040fe20000000000 */
[C---:B------:R-:W-:Y:S01]  /*91a0*/  IMAD.SHL.U32 R3, R4.reuse, 0x80, RZ ;  /* 0x0000008004037824 */ /* 0x040fe200078e00ff */
[--C-:B------:R-:W-:Y:S01]  /*91b0*/  SHF.R.U32.HI R2, RZ, 0x5, R0.reuse ;  /* 0x00000005ff027819 */ /* 0x100fe20000011600 */
[----:B------:R-:W-:Y:S01]  /*91c0*/  IMAD.SHL.U32 R11, R4, 0x2, RZ ;  /* 0x00000002040b7824 */ /* 0x000fe200078e00ff */
[----:B------:R-:W-:Y:S01]  /*91d0*/  SHF.R.U32.HI R8, RZ, 0x3, R0 ;  /* 0x00000003ff087819 */ /* 0x000fe20000011600 */
[----:B------:R-:W-:Y:S01]  /*91e0*/  IMAD.U32 R0, RZ, RZ, UR4 ;  /* 0x00000004ff007e24 */ /* 0x000fe2000f8e00ff */
[----:B------:R-:W-:Y:S01]  /*91f0*/  LOP3.LUT R32, R7, 0x70, RZ, 0xc0, !PT ;  /* 0x0000007007207812 */ /* 0x000fe200078ec0ff */
[----:B------:R-:W-:Y:S01]  /*9200*/  ULDC UR48, c[0x0][0xc] ;  /* 0x0000030000307ab9 */ /* 0x000fe20000000800 */
[----:B------:R-:W-:Y:S01]  /*9210*/  SEL R36, R36, 0xffffffc0, !P2 ;  /* 0xffffffc024247807 */ /* 0x000fe20005000000 */
[----:B------:R-:W-:Y:S01]  /*9220*/  UMOV UR36, URZ ;  /* 0x0000003f00247c82 */ /* 0x000fe20008000000 */
[----:B------:R-:W-:Y:S01]  /*9230*/  ISETP.GE.AND P0, PT, R32, UR7, PT ;  /* 0x0000000720007c0c */ /* 0x000fe2000bf06270 */
[----:B------:R-:W-:Y:S01]  /*9240*/  ULEA.HI.SX32 UR42, UR6, 0xfffffffe, 0x19 ;  /* 0xfffffffe062a7891 */ /* 0x000fe2000f8fca3f */
[----:B------:R-:W-:-:S02]  /*9250*/  IADD3 R0, -R8, UR39, -R0 ;  /* 0x0000002708007c10 */ /* 0x000fc4000fffe900 */
[----:B------:R-:W-:Y:S02]  /*9260*/  SEL R34, R34, 0xffffffe0, !P1 ;  /* 0xffffffe022227807 */ /* 0x000fe40004800000 */
[C---:B------:R-:W-:Y:S02]  /*9270*/  ISETP.LT.OR P2, PT, R0.reuse, 0x1, P0 ;  /* 0x000000010000780c */ /* 0x040fe40000741670 */
[C---:B------:R-:W-:Y:S02]  /*9280*/  ISETP.LT.OR P1, PT, R0.reuse, 0x11, P0 ;  /* 0x000000110000780c */ /* 0x040fe40000721670 */
[----:B------:R-:W-:Y:S02]  /*9290*/  ISETP.LT.OR P3, PT, R0, 0x21, P0 ;  /* 0x000000210000780c */ /* 0x000fe40000761670 */
[C---:B------:R-:W-:Y:S02]  /*92a0*/  LOP3.LUT R9, R3.reuse, 0x400, RZ, 0xc0, !PT ;  /* 0x0000040003097812 */ /* 0x040fe400078ec0ff */
[----:B------:R-:W-:-:S02]  /*92b0*/  LOP3.LUT R5, R3, 0x380, RZ, 0xc0, !PT ;  /* 0x0000038003057812 */ /* 0x000fc400078ec0ff */
[----:B------:R-:W-:Y:S01]  /*92c0*/  LOP3.LUT R6, R7, 0x3f0, RZ, 0xc0, !PT ;  /* 0x000003f007067812 */ /* 0x000fe200078ec0ff */
[C---:B------:R-:W-:Y:S01]  /*92d0*/  IMAD R9, R2.reuse, 0x800, R9 ;  /* 0x0000080002097824 */ /* 0x040fe200078e0209 */
[----:B------:R-:W-:Y:S01]  /*92e0*/  LOP3.LUT R4, R5, 0x10, R4, 0xf8, !PT ;  /* 0x0000001005047812 */ /* 0x000fe200078ef804 */
[----:B------:R-:W-:Y:S01]  /*92f0*/  IMAD R2, R2, 0x10, R5 ;  /* 0x0000001002027824 */ /* 0x000fe200078e0205 */
[----:B------:R-:W-:Y:S02]  /*9300*/  @P2 LOP3.LUT R16, R16, 0x8000000, RZ, 0xfc, !PT ;  /* 0x0800000010102812 */ /* 0x000fe400078efcff */
[----:B------:R-:W-:Y:S02]  /*9310*/  ISETP.LT.OR P2, PT, R0, 0x31, P0 ;  /* 0x000000310000780c */ /* 0x000fe40000741670 */
[----:B------:R-:W-:Y:S02]  /*9320*/  LOP3.LUT R16, R16, 0xfdffffff, RZ, 0xc0, !PT ;  /* 0xfdffffff10107812 */ /* 0x000fe400078ec0ff */
[----:B------:R-:W-:-:S02]  /*9330*/  LOP3.LUT R2, R2, 0x70, R7, 0x78, !PT ;  /* 0x0000007002027812 */ /* 0x000fc400078e7807 */
[----:B------:R-:W-:Y:S02]  /*9340*/  @P1 LOP3.LUT R16, R16, 0x2000000, RZ, 0xfc, !PT ;  /* 0x0200000010101812 */ /* 0x000fe400078efcff */
[----:B------:R-:W-:Y:S02]  /*9350*/  ISETP.LT.OR P1, PT, R0, 0x41, P0 ;  /* 0x000000410000780c */ /* 0x000fe40000721670 */
[----:B------:R-:W-:Y:S02]  /*9360*/  LOP3.LUT R16, R16, 0xff7fffff, RZ, 0xc0, !PT ;  /* 0xff7fffff10107812 */ /* 0x000fe400078ec0ff */
[----:B------:R-:W-:Y:S02]  /*9370*/  LOP3.LUT R2, R2, 0xc00, R3, 0xf8, !PT ;  /* 0x00000c0002027812 */ /* 0x000fe400078ef803 */
[----:B------:R-:W-:Y:S02]  /*9380*/  @P3 LOP3.LUT R16, R16, 0x800000, RZ, 0xfc, !PT ;  /* 0x0080000010103812 */ /* 0x000fe400078efcff */
[----:B------:R-:W-:Y:S01]  /*9390*/  ISETP.LT.OR P3, PT, R0, 0x51, P0 ;  /* 0x000000510000780c */ /* 0x000fe20000761670 */
[----:B------:R0:W-:Y:S01]  /*93a0*/  STL [R1+0x10], R2 ;  /* 0x0000100201007387 */ /* 0x0001e20000100800 */
[----:B------:R-:W-:-:S02]  /*93b0*/  LOP3.LUT R16, R16, 0xffdfffff, RZ, 0xc0, !PT ;  /* 0xffdfffff10107812 */ /* 0x000fc400078ec0ff */
[----:B------:R-:W-:Y:S02]  /*93c0*/  LOP3.LUT R4, R4, 0x70, R7, 0x78, !PT ;  /* 0x0000007004047812 */ /* 0x000fe400078e7807 */
[----:B------:R-:W-:Y:S02]  /*93d0*/  @P2 LOP3.LUT R16, R16, 0x200000, RZ, 0xfc, !PT ;  /* 0x0020000010102812 */ /* 0x000fe400078efcff */
[----:B------:R-:W-:Y:S02]  /*93e0*/  ISETP.LT.OR P2, PT, R0, 0x61, P0 ;  /* 0x000000610000780c */ /* 0x000fe40000741670 */
[----:B------:R-:W-:Y:S01]  /*93f0*/  LOP3.LUT R16, R16, 0xfff7ffff, RZ, 0xc0, !PT ;  /* 0xfff7ffff10107812 */ /* 0x000fe200078ec0ff */
[----:B0-----:R-:W-:Y:S01]  /*9400*/  IMAD.IADD R2, R9, 0x1, R4 ;  /* 0x0000000109027824 */ /* 0x001fe200078e0204 */
[----:B------:R-:W-:Y:S02]  /*9410*/  LOP3.LUT R6, R6, 0x70, R11, 0x78, !PT ;  /* 0x0000007006067812 */ /* 0x000fe400078e780b */
[----:B------:R-:W-:-:S02]  /*9420*/  @P1 LOP3.LUT R16, R16, 0x80000, RZ, 0xfc, !PT ;  /* 0x0008000010101812 */ /* 0x000fc400078efcff */
[----:B------:R0:W-:Y:S01]  /*9430*/  STL [R1+0xc], R2 ;  /* 0x00000c0201007387 */ /* 0x0001e20000100800 */
[----:B------:R-:W-:Y:S02]  /*9440*/  ISETP.LT.OR P1, PT, R0, 0x71, P0 ;  /* 0x000000710000780c */ /* 0x000fe40000721670 */
[----:B------:R-:W-:Y:S02]  /*9450*/  LOP3.LUT R16, R16, 0xfffdffff, RZ, 0xc0, !PT ;  /* 0xfffdffff10107812 */ /* 0x000fe400078ec0ff */
[--C-:B------:R-:W-:Y:S02]  /*9460*/  LOP3.LUT R5, R6, 0x400, R7.reuse, 0xf8, !PT ;  /* 0x0000040006057812 */ /* 0x100fe400078ef807 */
[----:B------:R-:W-:Y:S02]  /*9470*/  @P3 LOP3.LUT R16, R16, 0x20000, RZ, 0xfc, !PT ;  /* 0x0002000010103812 */ /* 0x000fe400078efcff */
[----:B------:R-:W-:Y:S01]  /*9480*/  LOP3.LUT R3, R8, 0x70, R7, 0xf8, !PT ;  /* 0x0000007008037812 */ /* 0x000fe200078ef807 */
[----:B------:R-:W-:Y:S01]  /*9490*/  VIADD R4, R5, UR41 ;  /* 0x0000002905047c36 */ /* 0x000fe20008000000 */
[----:B0-----:R-:W-:Y:S01]  /*94a0*/  LOP3.LUT R2, R32, 0x80, RZ, 0xfc, !PT ;  /* 0x0000008020027812 */ /* 0x001fe200078efcff */
[----:B------:R0:W-:Y:S01]  /*94b0*/  STL [R1+0x4], R5 ;  /* 0x0000040501007387 */ /* 0x0001e20000100800 */
[----:B------:R-:W-:-:S02]  /*94c0*/  LOP3.LUT R16, R16, 0xffff7fff, RZ, 0xc0, !PT ;  /* 0xffff7fff10107812 */ /* 0x000fc400078ec0ff */
[----:B------:R-:W-:Y:S01]  /*94d0*/  ISETP.GE.AND P0, PT, R2, UR7, PT ;  /* 0x0000000702007c0c */ /* 0x000fe2000bf06270 */
[----:B------:R0:W-:Y:S01]  /*94e0*/  STL [R1+0x18], R4 ;  /* 0x0000180401007387 */ /* 0x0001e20000100800 */
[----:B------:R-:W-:Y:S02]  /*94f0*/  @P2 LOP3.LUT R16, R16, 0x8000, RZ, 0xfc, !PT ;  /* 0x0000800010102812 */ /* 0x000fe400078efcff */
[----:B------:R-:W-:Y:S01]  /*9500*/  ISETP.LT.OR P2, PT, R0, 0x1, P0 ;  /* 0x000000010000780c */ /* 0x000fe20000741670 */
[----:B------:R0:W-:Y:S01]  /*9510*/  STL [R1+0x8], R0 ;  /* 0x0000080001007387 */ /* 0x0001e20000100800 */
[----:B------:R-:W-:Y:S02]  /*9520*/  LOP3.LUT R16, R16, 0xdfffffff, RZ, 0xc0, !PT ;  /* 0xdfffffff10107812 */ /* 0x000fe400078ec0ff */
[----:B------:R-:W-:Y:S02]  /*9530*/  ISETP.LT.OR P3, PT, R0, 0x21, P0 ;  /* 0x000000210000780c */ /* 0x000fe40000761670 */
[----:B------:R-:W-:-:S02]  /*9540*/  @P1 LOP3.LUT R16, R16, 0x20000000, RZ, 0xfc, !PT ;  /* 0x2000000010101812 */ /* 0x000fc400078efcff */
[----:B------:R-:W-:Y:S02]  /*9550*/  ISETP.LT.OR P1, PT, R0, 0x11, P0 ;  /* 0x000000110000780c */ /* 0x000fe40000721670 */
[----:B------:R-:W-:Y:S02]  /*9560*/  LOP3.LUT R16, R16, 0xfbffffff, RZ, 0xc0, !PT ;  /* 0xfbffffff10107812 */ /* 0x000fe400078ec0ff */
[----:B------:R-:W-:Y:S02]  /*9570*/  LOP3.LUT R3, R3, UR4, RZ, 0xfc, !PT ;  /* 0x0000000403037c12 */ /* 0x000fe4000f8efcff */
[----:B------:R-:W-:Y:S02]  /*9580*/  @P2 LOP3.LUT R16, R16, 0x4000000, RZ, 0xfc, !PT ;  /* 0x0400000010102812 */ /* 0x000fe400078efcff */
[----:B------:R-:W-:Y:S01]  /*9590*/  ISETP.LT.OR P2, PT, R0, 0x31, P0 ;  /* 0x000000310000780c */ /* 0x000fe20000741670 */
[----:B------:R0:W-:Y:S01]  /*95a0*/  STL [R1+0x14], R3 ;  /* 0x0000140301007387 */ /* 0x0001e20000100800 */
[----:B------:R-:W-:-:S04]  /*95b0*/  LOP3.LUT R16, R16, 0xfeffffff, RZ, 0xc0, !PT ;  /* 0xfeffffff10107812 */ /* 0x000fc800078ec0ff */
[----:B------:R-:W-:Y:S02]  /*95c0*/  @P1 LOP3.LUT R16, R16, 0x1000000, RZ, 0xfc, !PT ;  /* 0x0100000010101812 */ /* 0x000fe400078efcff */
[----:B------:R-:W-:Y:S02]  /*95d0*/  ISETP.LT.OR P1, PT, R0, 0x41, P0 ;  /* 0x000000410000780c */ /* 0x000fe40000721670 */
        /* <DEDUP_REMOVED lines=9> */
[----:B------:R-:W-:Y:S02]  /*9670*/  LOP3.LUT R16, R16, 0xfffeffff, RZ, 0xc0, !PT ;  /* 0xfffeffff10107812 */ /* 0x000fe400078ec0ff */
[----:B------:R-:W-:Y:S02]  /*9680*/  ISETP.GE.AND P0, PT, R2, UR7, PT ;  /* 0x0000000702007c0c */ /* 0x000fe4000bf06270 */
[----:B------:R-:W-:-:S04]  /*9690*/  @P3 LOP3.LUT R16, R16, 0x10000, RZ, 0xfc, !PT ;  /* 0x0001000010103812 */ /* 0x000fc800078efcff */
[----:B------:R-:W-:-:S04]  /*96a0*/  LOP3.LUT R16, R16, 0xffffbfff, RZ, 0xc0, !PT ;  /* 0xffffbfff10107812 */ /* 0x000fc800078ec0ff */
[----:B------:R-:W-:Y:S02]  /*96b0*/  @P2 LOP3.LUT R16, R16, 0x4000, RZ, 0xfc, !PT ;  /* 0x0000400010102812 */ /* 0x000fe400078efcff */
[----:B------:R-:W-:Y:S02]  /*96c0*/  ISETP.GE.AND P2, PT, R0, 0x11, PT ;  /* 0x000000110000780c */ /* 0x000fe40003f46270 */
[----:B------:R-:W-:-:S04]  /*96d0*/  LOP3.LUT R16, R16, 0xfffffffe, RZ, 0xc0, !PT ;  /* 0xfffffffe10107812 */ /* 0x000fc800078ec0ff */
[----:B------:R-:W-:-:S04]  /*96e0*/  LOP3.LUT R16, R16, 0xefffffff, RZ, 0xc0, !PT ;  /* 0xefffffff10107812 */ /* 0x000fc800078ec0ff */
[----:B------:R-:W-:Y:S02]  /*96f0*/  @P1 LOP3.LUT R16, R16, 0x10000000, RZ, 0xfc, !PT ;  /* 0x1000000010101812 */ /* 0x000fe400078efcff */
[----:B------:R-:W-:Y:S02]  /*9700*/  ISETP.GE.AND P1, PT, R2, UR8, PT ;  /* 0x0000000802007c0c */ /* 0x000fe4000bf26270 */
[----:B------:R-:W-:Y:S02]  /*9710*/  @P0 LOP3.LUT R16, R16, 0x1, RZ, 0xfc, !PT ;  /* 0x0000000110100812 */ /* 0x000fe400078efcff */
[----:B------:R-:W-:Y:S02]  /*9720*/  ISETP.GE.AND P0, PT, R0, 0x1, PT ;  /* 0x000000010000780c */ /* 0x000fe40003f06270 */
[----:B------:R-:W-:-:S07]  /*9730*/  LOP3.LUT R16, R16, 0xfffff7ff, RZ, 0xc0, !PT ;  /* 0xfffff7ff10107812 */ /* 0x000fce00078ec0ff */
[----:B------:R-:W-:Y:S02]  /*9740*/  @P1 LOP3.LUT R16, R16, 0x800, RZ, 0xfc, !PT ;  /* 0x0000080010101812 */ /* 0x000fe400078efcff */
[----:B------:R-:W-:Y:S02]  /*9750*/  ISETP.GE.AND P1, PT, R0, 0x21, PT ;  /* 0x000000210000780c */ /* 0x000fe40003f26270 */
[----:B------:R-:W-:-:S04]  /*9760*/  LOP3.LUT R16, R16, 0xfffffbff, RZ, 0xc0, !PT ;  /* 0xfffffbff10107812 */ /* 0x000fc800078ec0ff */
        /* <DEDUP_REMOVED lines=16> */
[----:B------:R-:W-:Y:S02]  /*9870*/  ISETP.GE.AND P1, PT, R32, UR7, PT ;  /* 0x0000000720007c0c */ /* 0x000fe4000bf26270 */
[----:B------:R-:W-:-:S04]  /*9880*/  LOP3.LUT R16, R16, 0xffffffef, RZ, 0xc0, !PT ;  /* 0xffffffef10107812 */ /* 0x000fc800078ec0ff */
[----:B------:R-:W-:Y:S02]  /*9890*/  @P0 LOP3.LUT R16, R16, 0x10, RZ, 0xfc, !PT ;  /* 0x0000001010100812 */ /* 0x000fe400078efcff */
[----:B------:R-:W-:Y:S02]  /*98a0*/  ISETP.GE.AND P0, PT, R32, UR8, PT ;  /* 0x0000000820007c0c */ /* 0x000fe4000bf06270 */
[----:B------:R-:W-:-:S04]  /*98b0*/  LOP3.LUT R16, R16, 0xffffdfff, RZ, 0xc0, !PT ;  /* 0xffffdfff10107812 */ /* 0x000fc800078ec0ff */
[----:B------:R-:W-:-:S04]  /*98c0*/  @P2 LOP3.LUT R16, R16, 0x2000, RZ, 0xfc, !PT ;  /* 0x0000200010102812 */ /* 0x000fc800078efcff */
[----:B------:R-:W-:-:S04]  /*98d0*/  LOP3.LUT R16, R16, 0xffffefff, RZ, 0xc0, !PT ;  /* 0xffffefff10107812 */ /* 0x000fc800078ec0ff */
[----:B------:R-:W-:-:S04]  /*98e0*/  LOP3.LUT R16, R16, 0xfffffffd, RZ, 0xc0, !PT ;  /* 0xfffffffd10107812 */ /* 0x000fc800078ec0ff */
[----:B------:R-:W-:-:S04]  /*98f0*/  @P1 LOP3.LUT R16, R16, 0x2, RZ, 0xfc, !PT ;  /* 0x0000000210101812 */ /* 0x000fc800078efcff */
[----:B0-----:R-:W-:-:S07]  /*9900*/  @P0 LOP3.LUT R16, R16, 0x1000, RZ, 0xfc, !PT ;  /* 0x0000100010100812 */ /* 0x001fce00078efcff */
.L_x_90:
[----:B------:R-:W-:Y:S01]  /*9910*/  ULDC UR4, c[0x0][0xc38] ;  /* 0x00030e0000047ab9 */ /* 0x000fe20000000800 */
[----:B------:R-:W-:Y:S01]  /*9920*/  ULDC.64 UR8, c[0x0][0xa28] ;  /* 0x00028a0000087ab9 */ /* 0x000fe20000000a00 */
[----:B------:R-:W-:Y:S01]  /*9930*/  UISETP.NE.AND UP0, UPT, UR4, 0x1, UPT ;  /* 0x000000010400788c */ /* 0x000fe2000bf05270 */
[----:B------:R0:W-:Y:S01]  /*9940*/  STL [R1], RZ ;  /* 0x000000ff01007387 */ /* 0x0001e20000100800 */
[----:B------:R-:W-:Y:S01]  /*9950*/  ISETP.NE.U32.AND P0, PT, RZ, UR8, PT ;  /* 0x00000008ff007c0c */ /* 0x000fe2000bf05070 */
[----:B------:R-:W-:Y:S01]  /*9960*/  ULDC UR4, c[0x0][0xc44] ;  /* 0x0003110000047ab9 */ /* 0x000fe20000000800 */
[----:B------:R-:W-:Y:S01]  /*9970*/  UMOV UR43, UR38 ;  /* 0x00000026002b7c82 */ /* 0x000fe20008000000 */
[----:B------:R-:W-:Y:S01]  /*9980*/  UISETP.NE.AND UP1, UPT, UR4, 0x1, UPT ;  /* 0x000000010400788c */ /* 0x000fe2000bf25270 */
[----:B------:R-:W-:Y:S01]  /*9990*/  ISETP.NE.AND.EX P0, PT, RZ, UR9, PT, P0 ;  /* 0x00000009ff007c0c */ /* 0x000fe2000bf05300 */
[----:B------:R-:W-:-:S04]  /*99a0*/  UIADD3 UR11, UR41, 0x28400, URZ ;  /* 0x00028400290b7890 */ /* 0x000fc8000fffe03f */
[----:B------:R-:W-:Y:S01]  /*99b0*/  @UP0 ULDC UR4, c[0x0][0xc3c] ;  /* 0x00030f0000040ab9 */ /* 0x000fe20000000800 */
[----:B------:R-:W-:Y:S01]  /*99c0*/  @UP0 ULDC UR10, c[0x0][0xc40] ;  /* 0x00031000000a0ab9 */ /* 0x000fe20000000800 */
[----:B------:R-:W-:-:S03]  /*99d0*/  UIMAD.WIDE.U32 UR4, UR38, UR4, URZ ;  /* 0x00000004260472a5 */ /* 0x000fc6000f8e003f */
[----:B------:R-:W-:Y:S01]  /*99e0*/  @UP1 ULDC.64 UR6, c[0x0][0xc48] ;  /* 0x0003120000061ab9 */ /* 0x000fe20000000a00 */
[----:B------:R-:W-:Y:S02]  /*99f0*/  @UP0 USHF.R.U32.HI UR43, URZ, UR10, UR5 ;  /* 0x0000000a3f2b0299 */ /* 0x000fe40008011605 */
[----:B------:R-:W-:Y:S02]  /*9a00*/  ULOP3.LUT UP0, URZ, UR11, 0x3ff, URZ, 0xc0, !UPT ;  /* 0x000003ff0b3f7892 */ /* 0x000fe4000f80c03f */
[----:B------:R-:W-:-:S03]  /*9a10*/  UIMAD.WIDE.U32 UR4, UR43, UR6, URZ ;  /* 0x000000062b0472a5 */ /* 0x000fc6000f8e003f */
[----:B------:R-:W-:Y:S01]  /*9a20*/  UMOV UR44, UR43 ;  /* 0x0000002b002c7c82 */ /* 0x000fe20008000000 */
[----:B------:R-:W-:Y:S01]  /*9a30*/  @UP1 USHF.R.U32.HI UR44, URZ, UR7, UR5 ;  /* 0x000000073f2c1299 */ /* 0x000fe20008011605 */
[----:B0-----:R-:W-:Y:S11]  /*9a40*/  @!P0 BRA `(.L_x_41) ;  /* 0x0000000000188947 */ /* 0x001ff60003800000 */
[----:B------:R-:W-:Y:S02]  /*9a50*/  ULDC.64 UR4, c[0x0][0xa28] ;  /* 0x00028a0000047ab9 */ /* 0x000fe40000000a00 */
[----:B------:R-:W-:-:S06]  /*9a60*/  UIMAD.WIDE UR4, UR44, 0x4, UR4 ;  /* 0x000000042c0478a5 */ /* 0x000fcc000f8e0204 */
[----:B------:R-:W-:Y:S02]  /*9a70*/  IMAD.U32 R2, RZ, RZ, UR4 ;  /* 0x00000004ff027e24 */ /* 0x000fe4000f8e00ff */
[----:B------:R-:W-:-:S05]  /*9a80*/  IMAD.U32 R3, RZ, RZ, UR5 ;  /* 0x00000005ff037e24 */ /* 0x000fca000f8e00ff */
[----:B------:R-:W2:Y:S04]  /*9a90*/  LDG.E R0, desc[UR50][R2.64] ;  /* 0x0000003202007981 */ /* 0x000ea8000c1e1900 */
[----:B--2---:R0:W-:Y:S02]  /*9aa0*/  STL [R1], R0 ;  /* 0x0000000001007387 */ /* 0x0041e40000100800 */
.L_x_41:
[----:B------:R-:W-:-:S13]  /*9ab0*/  PLOP3.LUT P0, PT, PT, PT, UP0, 0x80, 0x0 ;  /* 0x000000000000781c */ /* 0x000fda0003f0f008 */
[----:B------:R-:W-:Y:S05]  /*9ac0*/  @!P0 BRA `(.L_x_42) ;  /* 0x0000000000408947 */ /* 0x000fea0003800000 */
[----:B------:R-:W-:Y:S01]  /*9ad0*/  MOV R2, 0x0 ;  /* 0x0000000000027802 */ /* 0x000fe20000000f00 */
[----:B------:R-:W-:Y:S01]  /*9ae0*/  ULDC.64 UR4, c[0x4][0xc0] ;  /* 0x0100300000047ab9 */ /* 0x000fe20000000a00 */
[----:B------:R-:W-:Y:S01]  /*9af0*/  ULDC.64 UR6, c[0x4][0xc8] ;  /* 0x0100320000067ab9 */ /* 0x000fe20000000a00 */
[----:B------:R-:W-:Y:S02]  /*9b00*/  IMAD.U32 R4, RZ, RZ, UR4 ;  /* 0x00000004ff047e24 */ /* 0x000fe4000f8e00ff */
[----:B------:R-:W-:Y:S01]  /*9b10*/  IMAD.U32 R5, RZ, RZ, UR5 ;  /* 0x00000005ff057e24 */ /* 0x000fe2000f8e00ff */
[----:B------:R-:W1:Y:S01]  /*9b20*/  LDC.64 R2, c[0x4][R2] ;  /* 0x0100000002027b82 */ /* 0x000e620000000a00 */
[----:B------:R-:W-:Y:S01]  /*9b30*/  ULDC.64 UR4, c[0x4][0x8] ;  /* 0x0100020000047ab9 */ /* 0x000fe20000000a00 */
[----:B------:R-:W-:Y:S02]  /*9b40*/  IMAD.U32 R6, RZ, RZ, UR6 ;  /* 0x00000006ff067e24 */ /* 0x000fe4000f8e00ff */
[----:B------:R-:W-:-:S02]  /*9b50*/  IMAD.U32 R7, RZ, RZ, UR7 ;  /* 0x00000007ff077e24 */ /* 0x000fc4000f8e00ff */
[----:B------:R-:W-:Y:S02]  /*9b60*/  IMAD.U32 R10, RZ, RZ, UR4 ;  /* 0x00000004ff0a7e24 */ /* 0x000fe4000f8e00ff */
[----:B------:R-:W-:Y:S02]  /*9b70*/  IMAD.U32 R11, RZ, RZ, UR5 ;  /* 0x00000005ff0b7e24 */ /* 0x000fe4000f8e00ff */
[----:B------:R-:W-:Y:S02]  /*9b80*/  IMAD.MOV.U32 R8, RZ, RZ, 0x70 ;  /* 0x00000070ff087424 */ /* 0x000fe400078e00ff */
[----:B------:R-:W-:Y:S02]  /*9b90*/  IMAD.MOV.U32 R12, RZ, RZ, 0x1 ;  /* 0x00000001ff0c7424 */ /* 0x000fe400078e00ff */
[----:B------:R-:W-:-:S07]  /*9ba0*/  IMAD.MOV.U32 R13, RZ, RZ, RZ ;  /* 0x000000ffff0d7224 */ /* 0x000fce00078e00ff */
[----:B------:R-:W-:-:S07]  /*9bb0*/  LEPC R20, `(.L_x_42) ;  /* 0x000000001014794e */ /* 0x000fce0000000000 */
[----:B01----:R-:W-:Y:S05]  /*9bc0*/  CALL.ABS.NOINC R2 ;  /* 0x0000000002007343 */ /* 0x003fea0003c00000 */
.L_x_42:
[----:B------:R-:W-:Y:S01]  /*9bd0*/  UIADD3 UR4, UR41, 0x10400, URZ ;  /* 0x0001040029047890 */ /* 0x000fe2000fffe03f */
[----:B------:R-:W-:-:S05]  /*9be0*/  LOP3.LUT R16, R16, 0xfffffffb, RZ, 0xc0, !PT ;  /* 0xfffffffb10107812 */ /* 0x000fca00078ec0ff */
[----:B------:R-:W-:-:S05]  /*9bf0*/  IMAD.U32 R17, RZ, RZ, UR4 ;  /* 0x00000004ff117e24 */ /* 0x000fca000f8e00ff */
[----:B------:R-:W-:-:S13]  /*9c00*/  LOP3.LUT P0, RZ, R17, 0x3ff, RZ, 0xc0, !PT ;  /* 0x000003ff11ff7812 */ /* 0x000fda000780c0ff */
[----:B------:R-:W-:Y:S01]  /*9c10*/  @P0 LOP3.LUT R16, R16, 0x4, RZ, 0xfc, !PT ;  /* 0x0000000410100812 */ /* 0x000fe200078efcff */
[----:B------:R-:W-:Y:S06]  /*9c20*/  @!P0 BRA `(.L_x_43) ;  /* 0x0000000000408947 */ /* 0x000fec0003800000 */
        /* <DEDUP_REMOVED lines=16> */
.L_x_43:
[----:B------:R-:W-:-:S04]  /*9d30*/  UIADD3 UR4, UR41, 0x400, URZ ;  /* 0x0000040029047890 */ /* 0x000fc8000fffe03f */
[----:B------:R-:W-:-:S06]  /*9d40*/  ULOP3.LUT UP0, URZ, UR4, 0x3ff, URZ, 0xc0, !UPT ;  /* 0x000003ff043f7892 */ /* 0x000fcc000f80c03f */
        /* <DEDUP_REMOVED lines=18> */
.L_x_44:
[----:B------:R-:W-:-:S13]  /*9e70*/  LOP3.LUT P6, RZ, R17, 0x3ff, RZ, 0xc0, !PT ;  /* 0x000003ff11ff7812 */ /* 0x000fda00078cc0ff */
        /* <DEDUP_REMOVED lines=17> */
.L_x_45:
[----:B------:R-:W-:Y:S01]  /*9f90*/  ULDC.64 UR4, c[0x0][0x9f8] ;  /* 0x00027e0000047ab9 */ /* 0x000fe20000000a00 */
[----:B------:R-:W-:Y:S01]  /*9fa0*/  IMAD.U32 R33, RZ, RZ, UR44 ;  /* 0x0000002cff217e24 */ /* 0x000fe2000f8e00ff */
[----:B------:R-:W-:Y:S01]  /*9fb0*/  UISETP.NE.U32.AND UP0, UPT, UR4, URZ, UPT ;  /* 0x0000003f0400728c */ /* 0x000fe2000bf05070 */
[----:B------:R-:W1:Y:S03]  /*9fc0*/  LDC R8, c[0x0][0x430] ;  /* 0x00010c00ff087b82 */ /* 0x000e660000000800 */
[----:B------:R-:W-:-:S06]  /*9fd0*/  UISETP.NE.AND.EX UP0, UPT, UR5, URZ, UPT, UP0 ;  /* 0x0000003f0500728c */ /* 0x000fcc000bf05300 */
[----:B------:R-:W-:-:S05]  /*9fe0*/  PLOP3.LUT P0, PT, PT, PT, UP0, 0x80, 0x0 ;  /* 0x000000000000781c */ /* 0x000fca0003f0f008 */
[----:B------:R-:W-:Y:S02]  /*9ff0*/  @UP0 ULDC.64 UR4, c[0x0][0x9f8] ;  /* 0x00027e0000040ab9 */ /* 0x000fe40000000a00 */
[----:B------:R-:W-:-:S06]  /*a000*/  @UP0 UIMAD.WIDE UR4, UR44, 0x4, UR4 ;  /* 0x000000042c0408a5 */ /* 0x000fcc000f8e0204 */
[----:B------:R-:W-:Y:S02]  /*a010*/  IMAD.U32 R2, RZ, RZ, UR4 ;  /* 0x00000004ff027e24 */ /* 0x000fe4000f8e00ff */
[----:B------:R-:W-:-:S05]  /*a020*/  IMAD.U32 R3, RZ, RZ, UR5 ;  /* 0x00000005ff037e24 */ /* 0x000fca000f8e00ff */
[----:B------:R2:W5:Y:S01]  /*a030*/  @P0 LDG.E R33, desc[UR50][R2.64] ;  /* 0x0000003202210981 */ /* 0x000562000c1e1900 */
[----:B------:R-:W-:-:S03]  /*a040*/  UMOV UR4, 0xffffffff ;  /* 0xffffffff00047882 */ /* 0x000fc60000000000 */
[----:B------:R-:W-:Y:S05]  /*a050*/  BRA.DIV UR4, `(.L_x_46) ;  /* 0x0000004204bc7947 */ /* 0x000fea000b800000 */
.L_x_107:
[----:B0-----:R-:W3:Y:S04]  /*a060*/  LDL R0, [R1+0x14] ;  /* 0x0000140001007983 */ /* 0x001ee80000100800 */
[----:B--2---:R-:W2:Y:S01]  /*a070*/  LDL R2, [R1] ;  /* 0x0000000001027983 */ /* 0x004ea20000100800 */
[----:B-1----:R-:W-:-:S13]  /*a080*/  ISETP.NE.AND P1, PT, R8, 0x1, PT ;  /* 0x000000010800780c */ /* 0x002fda0003f25270 */
[----:B------:R-:W0:Y:S08]  /*a090*/  @P1 LDC R3, c[0x0][0x434] ;  /* 0x00010d00ff031b82 */ /* 0x000e300000000800 */
[----:B------:R-:W1:Y:S01]  /*a0a0*/  @P1 LDC R7, c[0x0][0x438] ;  /* 0x00010e00ff071b82 */ /* 0x000e620000000800 */
[----:B-----5:R-:W-:Y:S02]  /*a0b0*/  SHF.R.S32.HI R37, RZ, 0x1f, R33 ;  /* 0x0000001fff257819 */ /* 0x020fe40000011421 */
[----:B------:R-:W-:-:S04]  /*a0c0*/  LOP3.LUT R16, R16, 0xfffffff7, RZ, 0xc0, !PT ;  /* 0xfffffff710107812 */ /* 0x000fc800078ec0ff */
[----:B------:R-:W-:Y:S02]  /*a0d0*/  @P1 LOP3.LUT R16, R16, 0x8, RZ, 0xfc, !PT ;  /* 0x0000000810101812 */ /* 0x000fe400078efcff */
[C---:B---3--:R-:W-:Y:S01]  /*a0e0*/  ISETP.GE.AND P0, PT, R0.reuse, UR39, PT ;  /* 0x0000002700007c0c */ /* 0x048fe2000bf06270 */
[----:B--2---:R-:W-:-:S12]  /*a0f0*/  IMAD.IADD R0, R0, 0x1, R2 ;  /* 0x0000000100007824 */ /* 0x004fd800078e0202 */
[----:B------:R-:W2:Y:S01]  /*a100*/  @!P0 LDC.64 R4, c[0x0][0x428] ;  /* 0x00010a00ff048b82 */ /* 0x000ea20000000a00 */
[----:B0-----:R-:W-:-:S04]  /*a110*/  @P1 IMAD.HI.U32 R2, R0, R3, RZ ;  /* 0x0000000300021227 */ /* 0x001fc800078e00ff */
[----:B------:R-:W-:Y:S01]  /*a120*/  IMAD.MOV.U32 R9, RZ, RZ, R0 ;  /* 0x000000ffff097224 */ /* 0x000fe200078e0000 */
[----:B-1----:R-:W-:Y:S02]  /*a130*/  @P1 SHF.R.U32.HI R9, RZ, R7, R2 ;  /* 0x00000007ff091219 */ /* 0x002fe40000011602 */
[----:B------:R-:W0:Y:S02]  /*a140*/  @!P0 LDC.64 R6, c[0x0][0x418] ;  /* 0x00010600ff068b82 */ /* 0x000e240000000a00 */
[----:B------:R-:W-:Y:S01]  /*a150*/  @!P0 SHF.R.S32.HI R3, RZ, 0x1f, R9 ;  /* 0x0000001fff038819 */ /* 0x000fe20000011409 */
[----:B--2---:R-:W-:-:S04]  /*a160*/  @!P0 IMAD R2, R37, R4, RZ ;  /* 0x0000000425028224 */ /* 0x004fc800078e02ff */
[----:B------:R-:W-:Y:S02]  /*a170*/  @!P0 IMAD R5, R33, R5, R2 ;  /* 0x0000000521058224 */ /* 0x000fe400078e0202 */
[----:B------:R-:W-:-:S04]  /*a180*/  @!P0 IMAD.MOV.U32 R2, RZ, RZ, R9 ;  /* 0x000000ffff028224 */ /* 0x000fc800078e0009 */
[----:B------:R-:W-:-:S04]  /*a190*/  @!P0 IMAD.WIDE.U32 R2, R33, R4, R2 ;  /* 0x0000000421028225 */ /* 0x000fc800078e0002 */
[----:B------:R-:W-:Y:S01]  /*a1a0*/  @!P0 IMAD.IADD R3, R3, 0x1, R5 ;  /* 0x0000000103038824 */ /* 0x000fe200078e0205 */
[----:B0-----:R-:W-:Y:S01]  /*a1b0*/  @!P0 LEA R6, P1, R2, R6, 0x2 ;  /* 0x0000000602068211 */ /* 0x001fe200078210ff */
[----:B------:R-:W-:-:S03]  /*a1c0*/  IMAD.MOV.U32 R4, RZ, RZ, RZ ;  /* 0x000000ffff047224 */ /* 0x000fc600078e00ff */
[----:B------:R-:W-:Y:S02]  /*a1d0*/  @!P0 LEA.HI.X R7, R2, R7, R3, 0x2, P1 ;  /* 0x0000000702078211 */ /* 0x000fe400008f1403 */
[----:B------:R-:W0:Y:S03]  /*a1e0*/  LDC R3, c[0x0][0xc44] ;  /* 0x00031100ff037b82 */ /* 0x000e260000000800 */
[----:B------:R1:W5:Y:S01]  /*a1f0*/  @!P0 LDG.E R4, desc[UR50][R6.64] ;  /* 0x0000003206048981 */ /* 0x000362000c1e1900 */
[----:B------:R-:W-:-:S05]  /*a200*/  IMAD.U32 R2, RZ, RZ, UR46 ;  /* 0x0000002eff027e24 */ /* 0x000fca000f8e00ff */
[----:B------:R-:W-:Y:S01]  /*a210*/  ISETP.NE.AND P2, PT, R2, 0x3, PT ;  /* 0x000000030200780c */ /* 0x000fe20003f45270 */
[----:B------:R-:W-:Y:S01]  /*a220*/  IMAD R28, RZ, RZ, -UR44 ;  /* 0x8000002cff1c7e24 */ /* 0x000fe2000f8e02ff */
[----:B------:R-:W-:Y:S01]  /*a230*/  LOP3.LUT R16, R16, 0xfffffffb, RZ, 0xc0, !PT ;  /* 0xfffffffb10107812 */ /* 0x000fe200078ec0ff */
[----:B------:R-:W-:-:S04]  /*a240*/  IMAD.MOV R5, RZ, RZ, -R9 ;  /* 0x000000ffff057224 */ /* 0x000fc800078e0a09 */
[----:B------:R-:W-:Y:S02]  /*a250*/  IMAD R5, R8, R5, R0 ;  /* 0x0000000508057224 */ /* 0x000fe400078e0200 */
[----:B0-----:R-:W-:-:S04]  /*a260*/  IMAD R28, R3, R28, UR43 ;  /* 0x0000002b031c7e24 */ /* 0x001fc8000f8e021c */
[----:B------:R-:W-:Y:S02]  /*a270*/  @P2 LOP3.LUT R16, R16, 0x4, RZ, 0xfc, !PT ;  /* 0x0000000410102812 */ /* 0x000fe400078efcff */
[----:B------:R-:W-:Y:S01]  /*a280*/  SHF.R.S32.HI R35, RZ, 0x1f, R28 ;  /* 0x0000001fff237819 */ /* 0x000fe2000001141c */
[----:B-1----:R-:W-:Y:S06]  /*a290*/  @!P2 BRA `(.L_x_47) ;  /* 0x000000000004a947 */ /* 0x002fec0003800000 */
[----:B------:R-:W-:Y:S01]  /*a2a0*/  BPT.TRAP 0x1 ;  /* 0x000000040000795c */ /* 0x000fe20000300000 */
.L_x_47:
[----:B------:R-:W-:Y:S01]  /*a2b0*/  LEA R6, R29, UR41, 0x3 ;  /* 0x000000291d067c11 */ /* 0x000fe2000f8e18ff */
[----:B------:R-:W-:Y:S01]  /*a2c0*/  BSSY B0, `(.L_x_48) ;  /* 0x0000005000007945 */ /* 0x000fe20003800000 */
[----:B------:R-:W-:Y:S02]  /*a2d0*/  SHF.L.U32 R20, R31, 0x1f, RZ ;  /* 0x0000001f1f147819 */ /* 0x000fe400000006ff */
[----:B------:R-:W-:Y:S02]  /*a2e0*/  SHF.R.S32.HI R9, RZ, 0x1f, R5 ;  /* 0x0000001fff097819 */ /* 0x000fe40000011405 */
[----:B------:R-:W0:Y:S02]  /*a2f0*/  SYNCS.PHASECHK.TRANS64.TRYWAIT P0, [R6+URZ+0x38880], R20 ;  /* 0x03888014060075a7 */ /* 0x000e24000800017f */
[----:B0-----:R-:W-:Y:S05]  /*a300*/  @!P0 BRA `(.L_x_49) ;  /* 0x00000040003c8947 */ /* 0x001fea0003800000 */
.L_x_108:
[----:B------:R-:W-:Y:S05]  /*a310*/  BSYNC B0 ;  /* 0x0000000000007941 */ /* 0x000fea0003800000 */
.L_x_48:
[----:B------:R-:W2:Y:S01]  /*a320*/  LDL R10, [R1+0x4] ;  /* 0x00000400010a7983 */ /* 0x000ea20000100800 */
[----:B------:R-:W-:Y:S01]  /*a330*/  ULDC.64 UR4, c[0x0][0x328] ;  /* 0x0000ca0000047ab9 */ /* 0x000fe20000000a00 */
[----:B-----5:R-:W-:Y:S01]  /*a340*/  SHF.R.S32.HI R17, RZ, 0x1f, R4 ;  /* 0x0000001fff117819 */ /* 0x020fe20000011404 */
[----:B------:R-:W-:Y:S01]  /*a350*/  IMAD R0, R9, UR4, RZ ;  /* 0x0000000409007c24 */ /* 0x000fe2000f8e02ff */
[----:B------:R-:W-:Y:S01]  /*a360*/  ULDC.64 UR6, c[0x0][0x318] ;  /* 0x0000c60000067ab9 */ /* 0x000fe20000000a00 */
[----:B------:R-:W-:-:S04]  /*a370*/  IMAD.WIDE.U32 R2, R5, UR4, RZ ;  /* 0x0000000405027c25 */ /* 0x000fc8000f8e00ff */
[----:B------:R-:W-:Y:S01]  /*a380*/  IMAD R7, R5, UR5, R0 ;  /* 0x0000000505077c24 */ /* 0x000fe2000f8e0200 */
[----:B------:R-:W-:-:S03]  /*a390*/  ULDC.64 UR4, c[0x0][0x338] ;  /* 0x0000ce0000047ab9 */ /* 0x000fc60000000a00 */
[----:B------:R-:W-:Y:S02]  /*a3a0*/  IMAD.IADD R3, R3, 0x1, R7 ;  /* 0x0000000103037824 */ /* 0x000fe400078e0207 */
[----:B------:R-:W-:Y:S02]  /*a3b0*/  IMAD R7, R17, UR4, RZ ;  /* 0x0000000411077c24 */ /* 0x000fe4000f8e02ff */
[----:B------:R-:W-:-:S04]  /*a3c0*/  IMAD.WIDE.U32 R2, R4, UR4, R2 ;  /* 0x0000000404027c25 */ /* 0x000fc8000f8e0002 */
[----:B------:R-:W-:Y:S01]  /*a3d0*/  IMAD R7, R4, UR5, R7 ;  /* 0x0000000504077c24 */ /* 0x000fe2000f8e0207 */
[----:B------:R-:W-:-:S03]  /*a3e0*/  ULDC.64 UR4, c[0x0][0x330] ;  /* 0x0000cc0000047ab9 */ /* 0x000fc60000000a00 */
[----:B------:R-:W-:Y:S02]  /*a3f0*/  IMAD.IADD R3, R3, 0x1, R7 ;  /* 0x0000000103037824 */ /* 0x000fe400078e0207 */
[----:B------:R-:W-:Y:S02]  /*a400*/  IMAD R7, R35, UR4, RZ ;  /* 0x0000000423077c24 */ /* 0x000fe4000f8e02ff */
[----:B------:R-:W-:Y:S01]  /*a410*/  IMAD.WIDE.U32 R2, R28, UR4, R2 ;  /* 0x000000041c027c25 */ /* 0x000fe2000f8e0002 */
[----:B------:R-:W-:-:S03]  /*a420*/  UMOV UR4, 0xffffffff ;  /* 0xffffffff00047882 */ /* 0x000fc60000000000 */
[----:B------:R-:W-:Y:S01]  /*a430*/  IMAD R11, R28, UR5, R7 ;  /* 0x000000051c0b7c24 */ /* 0x000fe2000f8e0207 */
[----:B------:R-:W-:-:S04]  /*a440*/  IADD3 R7, P0, R2, UR6, RZ ;  /* 0x0000000602077c10 */ /* 0x000fc8000ff1e0ff */
[----:B------:R-:W-:Y:S01]  /*a450*/  IADD3.X R8, R3, UR7, R11, P0, !PT ;  /* 0x0000000703087c10 */ /* 0x000fe200087fe40b */
[----:B--2---:R-:W-:Y:S01]  /*a460*/  IMAD R0, R29, 0x8000, R10 ;  /* 0x000080001d007824 */ /* 0x004fe200078e020a */
[----:B------:R-:W-:Y:S07]  /*a470*/  BRA.DIV UR4, `(.L_x_50) ;  /* 0x0000003e04f47947 */ /* 0x000fee000b800000 */
[C---:B------:R-:W-:Y:S01]  /*a480*/  LOP3.LUT P6, RZ, R16.reuse, 0x80000, RZ, 0xc0, !PT ;  /* 0x0008000010ff7812 */ /* 0x040fe200078cc0ff */
[----:B------:R-:W1:Y:S01]  /*a490*/  SHFL.IDX PT, R14, R7, RZ, 0x181f ;  /* 0x00181fff070e7589 */ /* 0x000e6200000e0000 */
[----:B------:R-:W-:Y:S01]  /*a4a0*/  LOP3.LUT R16, R16, 0xbfffffff, RZ, 0xc0, !PT ;  /* 0xbfffffff10107812 */ /* 0x000fe200078ec0ff */
[----:B------:R-:W-:Y:S01]  /*a4b0*/  VIADD R0, R0, UR41 ;  /* 0x0000002900007c36 */ /* 0x000fe20008000000 */
[----:B------:R-:W-:Y:S01]  /*a4c0*/  LOP3.LUT R12, R12, 0xfffffffe, RZ, 0xc0, !PT ;  /* 0xfffffffe0c0c7812 */ /* 0x000fe200078ec0ff */
[----:B------:R-:W2:Y:S04]  /*a4d0*/  SHFL.IDX PT, R3, R8, RZ, 0x181f ;  /* 0x00181fff08037589 */ /* 0x000ea800000e0000 */
[----:B------:R-:W-:Y:S04]  /*a4e0*/  SHFL.IDX PT, R18, R7, 0x2, 0x181f ;  /* 0x00581f0007127f89 */ /* 0x000fe800000e0000 */
[----:B------:R-:W-:Y:S01]  /*a4f0*/  @P6 LOP3.LUT R16, R16, 0x40000000, RZ, 0xfc, !PT ;  /* 0x4000000010106812 */ /* 0x000fe200078efcff */
[----:B------:R-:W-:Y:S03]  /*a500*/  SHFL.IDX PT, R19, R8, 0x2, 0x181f ;  /* 0x00581f0008137f89 */ /* 0x000fe600000e0000 */
[C---:B------:R-:W-:Y:S01]  /*a510*/  LOP3.LUT P6, RZ, R16.reuse, 0x200000, RZ, 0xc0, !PT ;  /* 0x0020000010ff7812 */ /* 0x040fe200078cc0ff */
[----:B------:R-:W-:Y:S01]  /*a520*/  SHFL.IDX PT, R21, R7, 0x4, 0x181f ;  /* 0x00981f0007157f89 */ /* 0x000fe200000e0000 */
[----:B------:R-:W-:-:S02]  /*a530*/  LOP3.LUT R16, R16, 0x7fffffff, RZ, 0xc0, !PT ;  /* 0x7fffffff10107812 */ /* 0x000fc400078ec0ff */
[----:B-1----:R-:W-:Y:S02]  /*a540*/  IADD3 R10, P0, R32, R14, RZ ;  /* 0x0000000e200a7210 */ /* 0x002fe40007f1e0ff */
[----:B------:R-:W1:Y:S07]  /*a550*/  SHFL.IDX PT, R14, R7, 0x1, 0x181f ;  /* 0x00381f00070e7f89 */ /* 0x000e6e00000e0000 */
[----:B------:R-:W-:Y:S01]  /*a560*/  @P6 LOP3.LUT R16, R16, 0x80000000, RZ, 0xfc, !PT ;  /* 0x8000000010106812 */ /* 0x000fe200078efcff */
[----:B--2---:R-:W-:-:S02]  /*a570*/  IMAD.X R11, RZ, RZ, R3, P0 ;  /* 0x000000ffff0b7224 */ /* 0x004fc400000e0603 */
[----:B------:R-:W2:Y:S01]  /*a580*/  SHFL.IDX PT, R3, R8, 0x1, 0x181f ;  /* 0x00381f0008037f89 */ /* 0x000ea200000e0000 */
[C---:B------:R-:W-:Y:S02]  /*a590*/  LOP3.LUT P6, RZ, R16.reuse, 0x800000, RZ, 0xc0, !PT ;  /* 0x0080000010ff7812 */ /* 0x040fe400078cc0ff */
[C---:B------:R-:W-:Y:S02]  /*a5a0*/  LOP3.LUT P5, RZ, R16.reuse, 0x40000, RZ, 0xc0, !PT ;  /* 0x0004000010ff7812 */ /* 0x040fe400078ac0ff */
[C---:B------:R-:W-:Y:S02]  /*a5b0*/  LOP3.LUT P4, RZ, R16.reuse, 0x20000, RZ, 0xc0, !PT ;  /* 0x0002000010ff7812 */ /* 0x040fe4000788c0ff */
[C---:B------:R-:W-:Y:S02]  /*a5c0*/  LOP3.LUT P3, RZ, R16.reuse, 0x10000, RZ, 0xc0, !PT ;  /* 0x0001000010ff7812 */ /* 0x040fe4000786c0ff */
[C---:B------:R-:W-:Y:S02]  /*a5d0*/  LOP3.LUT P2, RZ, R16.reuse, 0x8000, RZ, 0xc0, !PT ;  /* 0x0000800010ff7812 */ /* 0x040fe4000784c0ff */
[----:B------:R-:W-:-:S03]  /*a5e0*/  LOP3.LUT P1, RZ, R16, 0x4000, RZ, 0xc0, !PT ;  /* 0x0000400010ff7812 */ /* 0x000fc6000782c0ff */
[----:B------:R-:W-:Y:S02]  /*a5f0*/  @P6 LOP3.LUT R12, R12, 0x1, RZ, 0xfc, !PT ;  /* 0x000000010c0c6812 */ /* 0x000fe400078efcff */
[----:B------:R-:W-:Y:S02]  /*a600*/  LOP3.LUT P6, RZ, R16, 0x2000000, RZ, 0xc0, !PT ;  /* 0x0200000010ff7812 */ /* 0x000fe400078cc0ff */
[----:B-1----:R-:W-:Y:S02]  /*a610*/  IADD3 R2, P0, R32, R14, RZ ;  /* 0x0000000e20027210 */ /* 0x002fe40007f1e0ff */
[----:B------:R-:W-:Y:S01]  /*a620*/  LOP3.LUT R12, R12, 0xfffffffd, RZ, 0xc0, !PT ;  /* 0xfffffffd0c0c7812 */ /* 0x000fe200078ec0ff */
[----:B------:R-:W1:Y:S02]  /*a630*/  SHFL.IDX PT, R14, R7, 0x3, 0x181f ;  /* 0x00781f00070e7f89 */ /* 0x000e6400000e0000 */
[----:B--2---:R-:W-:Y:S01]  /*a640*/  IMAD.X R3, RZ, RZ, R3, P0 ;  /* 0x000000ffff037224 */ /* 0x004fe200000e0603 */
[----:B------:R-:W-:-:S05]  /*a650*/  IADD3 R18, P0, R32, R18, RZ ;  /* 0x0000001220127210 */ /* 0x000fca0007f1e0ff */
[----:B------:R-:W-:Y:S01]  /*a660*/  @P6 LOP3.LUT R12, R12, 0x2, RZ, 0xfc, !PT ;  /* 0x000000020c0c6812 */ /* 0x000fe200078efcff */
[----:B------:R-:W-:Y:S01]  /*a670*/  IMAD.X R19, RZ, RZ, R19, P0 ;  /* 0x000000ffff137224 */ /* 0x000fe200000e0613 */
[C---:B------:R-:W-:Y:S02]  /*a680*/  LOP3.LUT P6, RZ, R16.reuse, 0x8000000, RZ, 0xc0, !PT ;  /* 0x0800000010ff7812 */ /* 0x040fe400078cc0ff */
[----:B------:R-:W-:-:S11]  /*a690*/  LOP3.LUT P0, RZ, R16, 0x4000000, RZ, 0xc0, !PT ;  /* 0x0400000010ff7812 */ /* 0x000fd6000780c0ff */
[----:B------:R-:W-:Y:S01]  /*a6a0*/  LDGSTS.E.BYPASS.LTC128B.128 [R0+0x10400], desc[UR50][R10.64], !P6 ;  /* 0x104000000a007fae */ /* 0x000fe2000f101d72 */
[----:B------:R-:W-:-:S03]  /*a6b0*/  LOP3.LUT P6, RZ, R12, 0x2, RZ, 0xc0, !PT ;  /* 0x000000020cff7812 */ /* 0x000fc600078cc0ff */
[----:B------:R2:W-:Y:S01]  /*a6c0*/  LDGSTS.E.BYPASS.LTC128B.128 [R0+0x14400], desc[UR50][R10.64+0x80], !P0 ;  /* 0x144000800a007fae */ /* 0x0005e2000c101d72 */
[----:B-1----:R-:W-:-:S09]  /*a6d0*/  IADD3 R14, P0, R32, R14, RZ ;  /* 0x0000000e200e7210 */ /* 0x002fd20007f1e0ff */
[----:B------:R-:W-:Y:S01]  /*a6e0*/  LDGSTS.E.BYPASS.LTC128B.128 [R0+0x10c00], desc[UR50][R2.64], !P6 ;  /* 0x10c0000002007fae */ /* 0x000fe2000f101d72 */
[----:B------:R-:W-:-:S03]  /*a6f0*/  LOP3.LUT P6, RZ, R12, 0x1, RZ, 0xc0, !PT ;  /* 0x000000010cff7812 */ /* 0x000fc600078cc0ff */
[----:B--2---:R-:W1:Y:S02]  /*a700*/  SHFL.IDX PT, R10, R8, 0x3, 0x181f ;  /* 0x00781f00080a7f89 */ /* 0x004e6400000e0000 */
[----:B-1----:R-:W-:Y:S01]  /*a710*/  IMAD.X R15, RZ, RZ, R10, P0 ;  /* 0x000000ffff0f7224 */ /* 0x002fe200000e060a */
[----:B------:R-:W-:-:S13]  /*a720*/  LOP3.LUT P0, RZ, R16, 0x1000000, RZ, 0xc0, !PT ;  /* 0x0100000010ff7812 */ /* 0x000fda000780c0ff */
[----:B------:R1:W-:Y:S01]  /*a730*/  LDGSTS.E.BYPASS.LTC128B.128 [R0+0x14c00], desc[UR50][R2.64+0x80], !P0 ;  /* 0x14c0008002007fae */ /* 0x0003e2000c101d72 */
[----:B------:R-:W-:-:S03]  /*a740*/  IADD3 R12, P0, R32, R21, RZ ;  /* 0x00000015200c7210 */ /* 0x000fc60007f1e0ff */
[----:B------:R-:W-:Y:S04]  /*a750*/  SHFL.IDX PT, R21, R7, 0x5, 0x181f ;  /* 0x00b81f0007157f89 */ /* 0x000fe800000e0000 */
[----:B------:R-:W-:Y:S01]  /*a760*/  LDGSTS.E.BYPASS.LTC128B.128 [R0+0x11400], desc[UR50][R18.64], !P6 ;  /* 0x1140000012007fae */ /* 0x000fe2000f101d72 */
[----:B------:R-:W-:-:S03]  /*a770*/  LOP3.LUT P6, RZ, R16, 0x80000000, RZ, 0xc0, !PT ;  /* 0x8000000010ff7812 */ /* 0x000fc600078cc0ff */
[----:B-1----:R-:W1:Y:S02]  /*a780*/  SHFL.IDX PT, R3, R8, 0x4, 0x181f ;  /* 0x00981f0008037f89 */ /* 0x002e6400000e0000 */
[----:B-1----:R-:W-:Y:S01]  /*a790*/  IMAD.X R13, RZ, RZ, R3, P0 ;  /* 0x000000ffff0d7224 */ /* 0x002fe200000e0603 */
[----:B------:R-:W-:Y:S01]  /*a7a0*/  LOP3.LUT P0, RZ, R16, 0x400000, RZ, 0xc0, !PT ;  /* 0x0040000010ff7812 */ /* 0x000fe2000780c0ff */
[----:B------:R-:W1:-:S12]  /*a7b0*/  SHFL.IDX PT, R3, R8, 0x5, 0x181f ;  /* 0x00b81f0008037f89 */ /* 0x000e5800000e0000 */
[----:B------:R-:W-:Y:S01]  /*a7c0*/  LDGSTS.E.BYPASS.LTC128B.128 [R0+0x15400], desc[UR50][R18.64+0x80], !P0 ;  /* 0x1540008012007fae */ /* 0x000fe2000c101d72 */
[----:B------:R-:W-:-:S03]  /*a7d0*/  IADD3 R10, P0, R32, R21, RZ ;  /* 0x00000015200a7210 */ /* 0x000fc60007f1e0ff */
[----:B------:R-:W2:Y:S04]  /*a7e0*/  SHFL.IDX PT, R21, R7, 0x6, 0x181f ;  /* 0x00d81f0007157f89 */ /* 0x000ea800000e0000 */
[----:B------:R-:W-:Y:S01]  /*a7f0*/  LDGSTS.E.BYPASS.LTC128B.128 [R0+0x11c00], desc[UR50][R14.64], !P6 ;  /* 0x11c000000e007fae */ /* 0x000fe2000f101d72 */
[C---:B------:R-:W-:Y:S01]  /*a800*/  LOP3.LUT P6, RZ, R16.reuse, 0x40000000, RZ, 0xc0, !PT ;  /* 0x4000000010ff7812 */ /* 0x040fe200078cc0ff */
[----:B-1----:R-:W-:Y:S01]  /*a810*/  IMAD.X R11, RZ, RZ, R3, P0 ;  /* 0x000000ffff0b7224 */ /* 0x002fe200000e0603 */
[----:B------:R-:W-:Y:S01]  /*a820*/  LOP3.LUT P0, RZ, R16, 0x100000, RZ, 0xc0, !PT ;  /* 0x0010000010ff7812 */ /* 0x000fe2000780c0ff */
[----:B------:R-:W1:Y:S04]  /*a830*/  SHFL.IDX PT, R3, R8, 0x6, 0x181f ;  /* 0x00d81f0008037f89 */ /* 0x000e6800000e0000 */
[----:B------:R-:W3:Y:S08]  /*a840*/  SHFL.IDX PT, R8, R8, 0x7, 0x181f ;  /* 0x00f81f0008087f89 */ /* 0x000ef000000e0000 */
[----:B------:R4:W-:Y:S01]  /*a850*/  LDGSTS.E.BYPASS.LTC128B.128 [R0+0x15c00], desc[UR50][R14.64+0x80], !P0 ;  /* 0x15c000800e007fae */ /* 0x0009e2000c101d72 */
[----:B--2---:R-:W-:-:S03]  /*a860*/  IADD3 R2, P0, R32, R21, RZ ;  /* 0x0000001520027210 */ /* 0x004fc60007f1e0ff */
[----:B------:R2:W-:Y:S04]  /*a870*/  LDGSTS.E.BYPASS.LTC128B.128 [R0+0x12400], desc[UR50][R12.64], !P6 ;  /* 0x124000000c007fae */ /* 0x0005e8000f101d72 */
[----:B------:R2:W-:Y:S01]  /*a880*/  LDGSTS.E.BYPASS.LTC128B.128 [R0+0x16400], desc[UR50][R12.64+0x80], !P5 ;  /* 0x164000800c007fae */ /* 0x0005e2000e901d72 */
[----:B-1----:R-:W-:-:S03]  /*a890*/  IMAD.X R3, RZ, RZ, R3, P0 ;  /* 0x000000ffff037224 */ /* 0x002fc600000e0603 */
[----:B------:R2:W-:Y:S04]  /*a8a0*/  LDGSTS.E.BYPASS.LTC128B.128 [R0+0x12c00], desc[UR50][R10.64], !P4 ;  /* 0x12c000000a007fae */ /* 0x0005e8000e101d72 */
[----:B------:R2:W-:Y:S04]  /*a8b0*/  LDGSTS.E.BYPASS.LTC128B.128 [R0+0x16c00], desc[UR50][R10.64+0x80], !P3 ;  /* 0x16c000800a007fae */ /* 0x0005e8000d901d72 */
[----:B------:R2:W-:Y:S04]  /*a8c0*/  LDGSTS.E.BYPASS.LTC128B.128 [R0+0x13400], desc[UR50][R2.64], !P2 ;  /* 0x1340000002007fae */ /* 0x0005e8000d101d72 */
[----:B------:R2:W-:Y:S04]  /*a8d0*/  LDGSTS.E.BYPASS.LTC128B.128 [R0+0x17400], desc[UR50][R2.64+0x80], !P1 ;  /* 0x1740008002007fae */ /* 0x0005e8000c901d72 */
[----:B---34-:R2:W1:Y:S02]  /*a8e0*/  SHFL.IDX PT, R14, R7, 0x7, 0x181f ;  /* 0x00f81f00070e7f89 */ /* 0x01846400000e0000 */
.L_x_126:
[C---:B------:R-:W-:Y:S02]  /*a8f0*/  LOP3.LUT P2, RZ, R16.reuse, 0x20000000, RZ, 0xc0, !PT ;  /* 0x2000000010ff7812 */ /* 0x040fe4000784c0ff */
[----:B------:R-:W-:Y:S02]  /*a900*/  LOP3.LUT P1, RZ, R16, 0x10000000, RZ, 0xc0, !PT ;  /* 0x1000000010ff7812 */ /* 0x000fe4000782c0ff */
[----:B-12---:R-:W-:-:S05]  /*a910*/  IADD3 R2, P0, R32, R14, RZ ;  /* 0x0000000e20027210 */ /* 0x006fca0007f1e0ff */
[----:B------:R-:W-:Y:S01]  /*a920*/  IMAD.X R3, RZ, RZ, R8, P0 ;  /* 0x000000ffff037224 */ /* 0x000fe200000e0608 */
[----:B------:R-:W-:-:S04]  /*a930*/  PLOP3.LUT P0, PT, PT, PT, PT, 0x80, 0x0 ;  /* 0x000000000000781c */ /* 0x000fc80003f0f070 */
[----:B------:R-:W-:Y:S01]  /*a940*/  @!PT LDS RZ, [RZ] ;  /* 0x00000000fffff984 */ /* 0x000fe20000000800 */
[----:B------:R-:W-:Y:S01]  /*a950*/  @!PT LDS RZ, [RZ] ;  /* 0x00000000fffff984 */ /* 0x000fe20000000800 */
[----:B------:R-:W-:Y:S01]  /*a960*/  @!PT LDS RZ, [RZ] ;  /* 0x00000000fffff984 */ /* 0x000fe20000000800 */
[----:B------:R1:W-:Y:S04]  /*a970*/  LDGSTS.E.BYPASS.LTC128B.128 [R0+0x13c00], desc[UR50][R2.64], !P2 ;  /* 0x13c0000002007fae */ /* 0x0003e8000d101d72 */
[----:B------:R1:W-:Y:S01]  /*a980*/  LDGSTS.E.BYPASS.LTC128B.128 [R0+0x17c00], desc[UR50][R2.64+0x80], !P1 ;  /* 0x17c0008002007fae */ /* 0x0003e2000c901d72 */
[----:B------:R-:W-:-:S04]  /*a990*/  NOP ;  /* 0x0000000000007918 */ /* 0x000fc80000000000 */
.L_x_51:
[----:B------:R-:W-:Y:S02]  /*a9a0*/  PLOP3.LUT P1, PT, P1, P0, PT, 0xa2, 0x0 ;  /* 0x000000000000781c */ /* 0x000fe40000f21472 */
[----:B------:R-:W-:-:S08]  /*a9b0*/  @P0 R2UR P1, UR4, R6 ;  /* 0x00000000060402ca */ /* 0x000fd00000020000 */
[----:B------:R-:W-:-:S05]  /*a9c0*/  @P0 PLOP3.LUT P0, PT, P1, PT, PT, 0x80, 0x0 ;  /* 0x000000000000081c */ /* 0x000fca0000f0f070 */
[----:B------:R-:W-:Y:S01]  /*a9d0*/  @!P1 SYNCS.ARRIVE.TRANS64.RED.A0T1 RZ, [UR4+0x38870], RZ ;  /* 0x038870ffffff99a7 */ /* 0x000fe20008200404 */
[----:B------:R-:W-:Y:S07]  /*a9e0*/  @!P1 ARRIVES.LDGSTSBAR.64.TRANSCNT [UR4+0x38870] ;  /* 0x03887000ff0099b0 */ /* 0x000fee0008000a84 */
[----:B------:R-:W-:Y:S05]  /*a9f0*/  @P0 BRA.U.ANY `(.L_x_51) ;  /* 0xfffffffd00e80947 */ /* 0x000fea000393ffff */
[----:B------:R-:W-:Y:S01]  /*aa00*/  NOP ;  /* 0x0000000000007918 */ /* 0x000fe20000000000 */
[----:B-1----:R-:W-:-:S05]  /*aa10*/  IMAD.U32 R2, RZ, RZ, UR46 ;  /* 0x0000002eff027e24 */ /* 0x002fca000f8e00ff */
[----:B------:R-:W-:-:S13]  /*aa20*/  ISETP.NE.AND P2, PT, R2, 0x3, PT ;  /* 0x000000030200780c */ /* 0x000fda0003f45270 */
[----:B------:R-:W-:Y:S05]  /*aa30*/  @!P2 BRA `(.L_x_52) ;  /* 0x000000000004a947 */ /* 0x000fea0003800000 */
[----:B------:R-:W-:Y:S01]  /*aa40*/  BPT.TRAP 0x1 ;  /* 0x000000040000795c */ /* 0x000fe20000300000 */
.L_x_52:
[----:B------:R1:W-:Y:S01]  /*aa50*/  SYNCS.ARRIVE.TRANS64.A1T0 RZ, [R6+URZ+0x38870], RZ ;  /* 0x038870ff06ff79a7 */ /* 0x0003e2000810003f */
[----:B------:R-:W-:Y:S05]  /*aa60*/  @!P2 BRA `(.L_x_53) ;  /* 0x000000000004a947 */ /* 0x000fea0003800000 */
[----:B------:R-:W-:Y:S01]  /*aa70*/  BPT.TRAP 0x1 ;  /* 0x000000040000795c */ /* 0x000fe20000300000 */
.L_x_53:
[----:B------:R-:W2:Y:S01]  /*aa80*/  SYNCS.PHASECHK.TRANS64.TRYWAIT P0, [R6+URZ+0x38840], R20 ;  /* 0x03884014060075a7 */ /* 0x000ea2000800017f */
[----:B------:R-:W-:Y:S04]  /*aa90*/  BSSY B0, `(.L_x_54) ;  /* 0x0000002000007945 */ /* 0x000fe80003800000 */
[----:B--2---:R-:W-:Y:S05]  /*aaa0*/  @!P0 BRA `(.L_x_55) ;  /* 0x0000004000d88947 */ /* 0x004fea0003800000 */
.L_x_127:
[----:B------:R-:W-:Y:S05]  /*aab0*/  BSYNC B0 ;  /* 0x0000000000007941 */ /* 0x000fea0003800000 */
.L_x_54:
[----:B------:R3:W5:Y:S01]  /*aac0*/  LDL R21, [R1+0x8] ;  /* 0x0000080001157983 */ /* 0x0007620000100800 */
[----:B------:R-:W-:Y:S01]  /*aad0*/  ULDC.64 UR4, c[0x0][0x300] ;  /* 0x0000c00000047ab9 */ /* 0x000fe20000000a00 */
[----:B------:R-:W-:Y:S01]  /*aae0*/  ULDC.64 UR6, c[0x0][0x2e8] ;  /* 0x0000ba0000067ab9 */ /* 0x000fe20000000a00 */
[----:B------:R-:W-:Y:S01]  /*aaf0*/  IMAD R2, R9, UR4, RZ ;  /* 0x0000000409027c24 */ /* 0x000fe2000f8e02ff */
[C---:B------:R-:W-:Y:S02]  /*ab00*/  LOP3.LUT P3, RZ, R16.reuse, 0x2, RZ, 0xc0, !PT ;  /* 0x0000000210ff7812 */ /* 0x040fe4000786c0ff */
[----:B------:R-:W-:Y:S01]  /*ab10*/  LOP3.LUT P1, RZ, R16, 0x1, RZ, 0xc0, !PT ;  /* 0x0000000110ff7812 */ /* 0x000fe2000782c0ff */
[C---:B------:R-:W-:Y:S02]  /*ab20*/  IMAD R7, R5.reuse, UR5, R2 ;  /* 0x0000000505077c24 */ /* 0x040fe4000f8e0202 */
[----:B------:R-:W-:Y:S01]  /*ab30*/  IMAD.WIDE.U32 R2, R5, UR4, RZ ;  /* 0x0000000405027c25 */ /* 0x000fe2000f8e00ff */
[----:B------:R-:W-:-:S03]  /*ab40*/  ULDC.64 UR4, c[0x0][0x310] ;  /* 0x0000c40000047ab9 */ /* 0x000fc60000000a00 */
[----:B------:R-:W-:Y:S02]  /*ab50*/  IMAD.IADD R3, R3, 0x1, R7 ;  /* 0x0000000103037824 */ /* 0x000fe400078e0207 */
[----:B------:R-:W-:Y:S02]  /*ab60*/  IMAD R17, R17, UR4, RZ ;  /* 0x0000000411117c24 */ /* 0x000fe4000f8e02ff */
[----:B------:R-:W-:-:S04]  /*ab70*/  IMAD.WIDE.U32 R2, R4, UR4, R2 ;  /* 0x0000000404027c25 */ /* 0x000fc8000f8e0002 */
[----:B------:R-:W-:Y:S01]  /*ab80*/  IMAD R17, R4, UR5, R17 ;  /* 0x0000000504117c24 */ /* 0x000fe2000f8e0211 */
[----:B------:R-:W-:Y:S02]  /*ab90*/  ULDC.64 UR4, c[0x0][0x308] ;  /* 0x0000c20000047ab9 */ /* 0x000fe40000000a00 */
[----:B------:R-:W-:Y:S02]  /*aba0*/  IMAD R5, R35, UR4, RZ ;  /* 0x0000000423057c24 */ /* 0x000fe4000f8e02ff */
[----:B------:R-:W-:Y:S02]  /*abb0*/  IMAD.IADD R3, R3, 0x1, R17 ;  /* 0x0000000103037824 */ /* 0x000fe400078e0211 */
[C---:B------:R-:W-:Y:S02]  /*abc0*/  IMAD R5, R28.reuse, UR5, R5 ;  /* 0x000000051c057c24 */ /* 0x040fe4000f8e0205 */
[----:B------:R-:W-:Y:S01]  /*abd0*/  IMAD.WIDE.U32 R2, R28, UR4, R2 ;  /* 0x000000041c027c25 */ /* 0x000fe2000f8e0002 */
[----:B------:R-:W-:-:S02]  /*abe0*/  UMOV UR4, 0xffffffff ;  /* 0xffffffff00047882 */ /* 0x000fc40000000000 */
[----:B------:R-:W-:-:S04]  /*abf0*/  IADD3 R4, P0, R2, UR6, RZ ;  /* 0x0000000602047c10 */ /* 0x000fc8000ff1e0ff */
[----:B------:R-:W-:Y:S01]  /*ac00*/  IADD3.X R5, R3, UR7, R5, P0, !PT ;  /* 0x0000000703057c10 */ /* 0x000fe200087fe405 */
[----:B---3--:R-:W-:Y:S08]  /*ac10*/  BRA.DIV UR4, `(.L_x_56) ;  /* 0x0000004204907947 */ /* 0x008ff0000b800000 */
[----:B------:R-:W3:Y:S01]  /*ac20*/  SHFL.IDX PT, R14, R4, RZ, 0x181f ;  /* 0x00181fff040e7589 */ /* 0x000ee200000e0000 */
[C---:B-----5:R-:W-:Y:S02]  /*ac30*/  ISETP.GE.AND P2, PT, R21.reuse, 0x1, PT ;  /* 0x000000011500780c */ /* 0x060fe40003f46270 */
[C---:B------:R-:W-:Y:S01]  /*ac40*/  ISETP.GE.AND P4, PT, R21.reuse, 0x11, PT ;  /* 0x000000111500780c */ /* 0x040fe20003f86270 */
[----:B------:R-:W4:Y:S01]  /*ac50*/  SHFL.IDX PT, R9, R5, RZ, 0x181f ;  /* 0x00181fff05097589 */ /* 0x000f2200000e0000 */
[C---:B------:R-:W-:Y:S02]  /*ac60*/  ISETP.GE.AND P6, PT, R21.reuse, 0x31, PT ;  /* 0x000000311500780c */ /* 0x040fe40003fc6270 */
[----:B------:R-:W-:Y:S01]  /*ac70*/  ISETP.GE.AND P5, PT, R21, 0x41, PT ;  /* 0x000000411500780c */ /* 0x000fe20003fa6270 */
[----:B------:R-:W-:Y:S01]  /*ac80*/  SHFL.IDX PT, R18, R5, 0x1, 0x181f ;  /* 0x00381f0005127f89 */ /* 0x000fe200000e0000 */
[----:B------:R-:W-:-:S03]  /*ac90*/  LOP3.LUT R16, R16, 0xbfffffff, RZ, 0xc0, !PT ;  /* 0xbfffffff10107812 */ /* 0x000fc600078ec0ff */
[----:B------:R-:W-:Y:S04]  /*aca0*/  SHFL.IDX PT, R17, R5, 0x2, 0x181f ;  /* 0x00581f0005117f89 */ /* 0x000fe800000e0000 */
[----:B------:R-:W-:Y:S02]  /*acb0*/  SHFL.IDX PT, R2, R5, 0x3, 0x181f ;  /* 0x00781f0005027f89 */ /* 0x000fe400000e0000 */
[----:B------:R-:W-:Y:S02]  /*acc0*/  @P6 LOP3.LUT R16, R16, 0x40000000, RZ, 0xfc, !PT ;  /* 0x4000000010106812 */ /* 0x000fe400078efcff */
[----:B------:R-:W-:Y:S01]  /*acd0*/  SHFL.IDX PT, R7, R4, 0x4, 0x181f ;  /* 0x00981f0004077f89 */ /* 0x000fe200000e0000 */
[----:B---3--:R-:W-:-:S03]  /*ace0*/  @P2 IADD3 R3, P0, R32, R14, RZ ;  /* 0x0000000e20032210 */ /* 0x008fc60007f1e0ff */
[----:B------:R-:W-:Y:S04]  /*acf0*/  SHFL.IDX PT, R8, R5, 0x5, 0x181f ;  /* 0x00b81f0005087f89 */ /* 0x000fe800000e0000 */
[----:B------:R-:W3:Y:S01]  /*ad00*/  SHFL.IDX PT, R14, R4, 0x1, 0x181f ;  /* 0x00381f00040e7f89 */ /* 0x000ee200000e0000 */
[----:B----4-:R-:W-:Y:S01]  /*ad10*/  @P2 IMAD.X R9, RZ, RZ, R9, P0 ;  /* 0x000000ffff092224 */ /* 0x010fe200000e0609 */
[----:B------:R-:W-:Y:S02]  /*ad20*/  ISETP.GE.AND P2, PT, R21, 0x21, PT ;  /* 0x000000211500780c */ /* 0x000fe40003f46270 */
[----:B------:R-:W-:Y:S01]  /*ad30*/  SHFL.IDX PT, R10, R5, 0x6, 0x181f ;  /* 0x00d81f00050a7f89 */ /* 0x000fe200000e0000 */
[----:B---3--:R-:W-:-:S03]  /*ad40*/  @P4 IADD3 R19, P0, R32, R14, RZ ;  /* 0x0000000e20134210 */ /* 0x008fc60007f1e0ff */
[----:B------:R-:W3:Y:S02]  /*ad50*/  SHFL.IDX PT, R14, R4, 0x2, 0x181f ;  /* 0x00581f00040e7f89 */ /* 0x000ee400000e0000 */
[----:B------:R-:W-:Y:S01]  /*ad60*/  @P4 IMAD.X R18, RZ, RZ, R18, P0 ;  /* 0x000000ffff124224 */ /* 0x000fe200000e0612 */
[----:B------:R-:W-:-:S04]  /*ad70*/  ISETP.GE.AND P4, PT, R21, 0x51, PT ;  /* 0x000000511500780c */ /* 0x000fc80003f86270 */
[C---:B---3--:R-:W-:Y:S02]  /*ad80*/  @P2 IADD3 R15, P0, R32.reuse, R14, RZ ;  /* 0x0000000e200f2210 */ /* 0x048fe40007f1e0ff */
[----:B------:R-:W3:Y:S03]  /*ad90*/  SHFL.IDX PT, R14, R4, 0x3, 0x181f ;  /* 0x00781f00040e7f89 */ /* 0x000ee600000e0000 */
[----:B------:R-:W-:Y:S01]  /*ada0*/  @P2 IMAD.X R17, RZ, RZ, R17, P0 ;  /* 0x000000ffff112224 */ /* 0x000fe200000e0611 */
[----:B------:R-:W-:Y:S02]  /*adb0*/  ISETP.GE.AND P2, PT, R21, 0x61, PT ;  /* 0x000000611500780c */ /* 0x000fe40003f46270 */
[----:B---3--:R-:W-:-:S05]  /*adc0*/  @P6 IADD3 R13, P0, R32, R14, RZ ;  /* 0x0000000e200d6210 */ /* 0x008fca0007f1e0ff */
[----:B------:R-:W-:Y:S01]  /*add0*/  @P6 IMAD.X R14, RZ, RZ, R2, P0 ;  /* 0x000000ffff0e6224 */ /* 0x000fe200000e0602 */
[----:B------:R-:W-:Y:S01]  /*ade0*/  ISETP.GE.AND P6, PT, R21, 0x1, PT ;  /* 0x000000011500780c */ /* 0x000fe20003fc6270 */
[----:B------:R-:W3:Y:S01]  /*adf0*/  SHFL.IDX PT, R2, R5, 0x4, 0x181f ;  /* 0x00981f0005027f89 */ /* 0x000ee200000e0000 */
[----:B------:R-:W-:-:S03]  /*ae00*/  @P5 IADD3 R11, P0, R32, R7, RZ ;  /* 0x00000007200b5210 */ /* 0x000fc60007f1e0ff */
[----:B------:R-:W4:Y:S04]  /*ae10*/  SHFL.IDX PT, R7, R4, 0x5, 0x181f ;  /* 0x00b81f0004077f89 */ /* 0x000f2800000e0000 */
[----:B------:R-:W-:Y:S01]  /*ae20*/  SHFL.IDX PT, R5, R5, 0x7, 0x181f ;  /* 0x00f81f0005057f89 */ /* 0x000fe200000e0000 */
[----:B---3--:R-:W-:-:S03]  /*ae30*/  @P5 IMAD.X R12, RZ, RZ, R2, P0 ;  /* 0x000000ffff0c5224 */ /* 0x008fc600000e0602 */
[----:B------:R-:W-:Y:S02]  /*ae40*/  @P6 IMAD.MOV.U32 R2, RZ, RZ, R3 ;  /* 0x000000ffff026224 */ /* 0x000fe400078e0003 */
[----:B------:R-:W-:Y:S01]  /*ae50*/  @P6 IMAD.MOV.U32 R3, RZ, RZ, R9 ;  /* 0x000000ffff036224 */ /* 0x000fe200078e0009 */
[----:B----4-:R-:W-:Y:S01]  /*ae60*/  @P4 IADD3 R7, P0, R32, R7, RZ ;  /* 0x0000000720074210 */ /* 0x010fe20007f1e0ff */
[----:B------:R-:W3:Y:S04]  /*ae70*/  SHFL.IDX PT, R9, R4, 0x6, 0x181f ;  /* 0x00d81f0004097f89 */ /* 0x000ee800000e0000 */
[----:B------:R-:W-:Y:S01]  /*ae80*/  @P6 LDGSTS.E.BYPASS.LTC128B.128 [R0+0x28400], desc[UR50][R2.64], !P3 ;  /* 0x2840000002006fae */ /* 0x000fe2000d901d72 */
[----:B------:R-:W-:-:S03]  /*ae90*/  @P4 IMAD.X R8, RZ, RZ, R8, P0 ;  /* 0x000000ffff084224 */ /* 0x000fc600000e0608 */
[----:B------:R4:W-:Y:S01]  /*aea0*/  @P6 LDGSTS.E.BYPASS.LTC128B.128 [R0+0x2c400], desc[UR50][R2.64+0x80], !P1 ;  /* 0x2c40008002006fae */ /* 0x0009e2000c901d72 */
[----:B------:R-:W-:-:S13]  /*aeb0*/  ISETP.GE.AND P6, PT, R21, 0x11, PT ;  /* 0x000000111500780c */ /* 0x000fda0003fc6270 */
[----:B----4-:R-:W-:Y:S01]  /*aec0*/  @P6 IMAD.MOV.U32 R2, RZ, RZ, R19 ;  /* 0x000000ffff026224 */ /* 0x010fe200078e0013 */
[----:B---3--:R-:W-:Y:S01]  /*aed0*/  @P2 IADD3 R9, P0, R32, R9, RZ ;  /* 0x0000000920092210 */ /* 0x008fe20007f1e0ff */
[----:B------:R-:W-:-:S04]  /*aee0*/  @P6 IMAD.MOV.U32 R3, RZ, RZ, R18 ;  /* 0x000000ffff036224 */ /* 0x000fc800078e0012 */
[----:B------:R-:W-:Y:S01]  /*aef0*/  @P2 IMAD.X R10, RZ, RZ, R10, P0 ;  /* 0x000000ffff0a2224 */ /* 0x000fe200000e060a */
[----:B------:R-:W-:Y:S01]  /*af00*/  ISETP.GE.AND P0, PT, R21, 0x21, PT ;  /* 0x000000211500780c */ /* 0x000fe20003f06270 */
[----:B------:R-:W-:Y:S04]  /*af10*/  @P6 LDGSTS.E.BYPASS.LTC128B.128 [R0+0x28c00], desc[UR50][R2.64], !P3 ;  /* 0x28c0000002006fae */ /* 0x000fe8000d901d72 */
[----:B------:R3:W-:Y:S01]  /*af20*/  @P6 LDGSTS.E.BYPASS.LTC128B.128 [R0+0x2cc00], desc[UR50][R2.64+0x80], !P1 ;  /* 0x2cc0008002006fae */ /* 0x0007e2000c901d72 */
[----:B------:R-:W-:-:S07]  /*af30*/  LOP3.LUT P6, RZ, R16, 0x40000000, RZ, 0xc0, !PT ;  /* 0x4000000010ff7812 */ /* 0x000fce00078cc0ff */
[----:B---3--:R-:W-:Y:S02]  /*af40*/  @P0 IMAD.MOV.U32 R2, RZ, RZ, R15 ;  /* 0x000000ffff020224 */ /* 0x008fe400078e000f */
[----:B------:R-:W-:-:S05]  /*af50*/  @P0 IMAD.MOV.U32 R3, RZ, RZ, R17 ;  /* 0x000000ffff030224 */ /* 0x000fca00078e0011 */
[----:B------:R-:W-:Y:S04]  /*af60*/  @P0 LDGSTS.E.BYPASS.LTC128B.128 [R0+0x29400], desc[UR50][R2.64], !P3 ;  /* 0x2940000002000fae */ /* 0x000fe8000d901d72 */
[----:B------:R3:W-:Y:S02]  /*af70*/  @P0 LDGSTS.E.BYPASS.LTC128B.128 [R0+0x2d400], desc[UR50][R2.64+0x80], !P1 ;  /* 0x2d40008002000fae */ /* 0x0007e4000c901d72 */
[----:B---3--:R-:W-:Y:S02]  /*af80*/  @P6 IMAD.MOV.U32 R2, RZ, RZ, R13 ;  /* 0x000000ffff026224 */ /* 0x008fe400078e000d */
[----:B------:R-:W-:Y:S02]  /*af90*/  @P6 IMAD.MOV.U32 R3, RZ, RZ, R14 ;  /* 0x000000ffff036224 */ /* 0x000fe400078e000e */
[----:B------:R3:W4:Y:S04]  /*afa0*/  SHFL.IDX PT, R14, R4, 0x7, 0x181f ;  /* 0x00f81f00040e7f89 */ /* 0x00072800000e0000 */
[----:B------:R-:W-:Y:S04]  /*afb0*/  @P6 LDGSTS.E.BYPASS.LTC128B.128 [R0+0x29c00], desc[UR50][R2.64], !P3 ;  /* 0x29c0000002006fae */ /* 0x000fe8000d901d72 */
[----:B------:R0:W-:Y:S02]  /*afc0*/  @P6 LDGSTS.E.BYPASS.LTC128B.128 [R0+0x2dc00], desc[UR50][R2.64+0x80], !P1 ;  /* 0x2dc0008002006fae */ /* 0x0001e4000c901d72 */
[----:B0-----:R-:W-:-:S02]  /*afd0*/  @P5 IMAD.MOV.U32 R2, RZ, RZ, R11 ;  /* 0x000000ffff025224 */ /* 0x001fc400078e000b */
[----:B------:R-:W-:-:S05]  /*afe0*/  @P5 IMAD.MOV.U32 R3, RZ, RZ, R12 ;  /* 0x000000ffff035224 */ /* 0x000fca00078e000c */
[----:B------:R-:W-:Y:S04]  /*aff0*/  @P5 LDGSTS.E.BYPASS.LTC128B.128 [R0+0x2a400], desc[UR50][R2.64], !P3 ;  /* 0x2a40000002005fae */ /* 0x000fe8000d901d72 */
[----:B------:R0:W-:Y:S02]  /*b000*/  @P5 LDGSTS.E.BYPASS.LTC128B.128 [R0+0x2e400], desc[UR50][R2.64+0x80], !P1 ;  /* 0x2e40008002005fae */ /* 0x0001e4000c901d72 */
[----:B0-----:R-:W-:Y:S02]  /*b010*/  @P4 IMAD.MOV.U32 R2, RZ, RZ, R7 ;  /* 0x000000ffff024224 */ /* 0x001fe400078e0007 */
[----:B------:R-:W-:-:S05]  /*b020*/  @P4 IMAD.MOV.U32 R3, RZ, RZ, R8 ;  /* 0x000000ffff034224 */ /* 0x000fca00078e0008 */
[----:B------:R-:W-:Y:S04]  /*b030*/  @P4 LDGSTS.E.BYPASS.LTC128B.128 [R0+0x2ac00], desc[UR50][R2.64], !P3 ;  /* 0x2ac0000002004fae */ /* 0x000fe8000d901d72 */
[----:B------:R0:W-:Y:S02]  /*b040*/  @P4 LDGSTS.E.BYPASS.LTC128B.128 [R0+0x2ec00], desc[UR50][R2.64+0x80], !P1 ;  /* 0x2ec0008002004fae */ /* 0x0001e4000c901d72 */
[----:B0-----:R-:W-:Y:S02]  /*b050*/  @P2 IMAD.MOV.U32 R2, RZ, RZ, R9 ;  /* 0x000000ffff022224 */ /* 0x001fe400078e0009 */
[----:B------:R-:W-:-:S05]  /*b060*/  @P2 IMAD.MOV.U32 R3, RZ, RZ, R10 ;  /* 0x000000ffff032224 */ /* 0x000fca00078e000a */
[----:B------:R3:W-:Y:S04]  /*b070*/  @P2 LDGSTS.E.BYPASS.LTC128B.128 [R0+0x2b400], desc[UR50][R2.64], !P3 ;  /* 0x2b40000002002fae */ /* 0x0007e8000d901d72 */
[----:B----4-:R3:W-:Y:S02]  /*b080*/  @P2 LDGSTS.E.BYPASS.LTC128B.128 [R0+0x2f400], desc[UR50][R2.64+0x80], !P1 ;  /* 0x2f40008002002fae */ /* 0x0107e4000c901d72 */
.L_x_145:
[----:B------:R-:W-:-:S13]  /*b090*/  ISETP.GE.AND P2, PT, R21, 0x71, PT ;  /* 0x000000711500780c */ /* 0x000fda0003f46270 */
[----:B---3--:R-:W-:-:S05]  /*b0a0*/  @P2 IADD3 R2, P0, R32, R14, RZ ;  /* 0x0000000e20022210 */ /* 0x008fca0007f1e0ff */
[----:B------:R-:W-:Y:S01]  /*b0b0*/  @P2 IMAD.X R3, RZ, RZ, R5, P0 ;  /* 0x000000ffff032224 */ /* 0x000fe200000e0605 */
[----:B------:R-:W-:-:S04]  /*b0c0*/  PLOP3.LUT P0, PT, PT, PT, PT, 0x80, 0x0 ;  /* 0x000000000000781c */ /* 0x000fc80003f0f070 */
[----:B------:R-:W-:Y:S01]  /*b0d0*/  @!PT LDS RZ, [RZ] ;  /* 0x00000000fffff984 */ /* 0x000fe20000000800 */
[----:B------:R-:W-:Y:S01]  /*b0e0*/  @!PT LDS RZ, [RZ] ;  /* 0x00000000fffff984 */ /* 0x000fe20000000800 */
[----:B------:R-:W-:Y:S01]  /*b0f0*/  @!PT LDS RZ, [RZ] ;  /* 0x00000000fffff984 */ /* 0x000fe20000000800 */
[----:B------:R0:W-:Y:S04]  /*b100*/  @P2 LDGSTS.E.BYPASS.LTC128B.128 [R0+0x2bc00], desc[UR50][R2.64], !P3 ;  /* 0x2bc0000002002fae */ /* 0x0001e8000d901d72 */
[----:B------:R0:W-:Y:S01]  /*b110*/  @P2 LDGSTS.E.BYPASS.LTC128B.128 [R0+0x2fc00], desc[UR50][R2.64+0x80], !P1 ;  /* 0x2fc0008002002fae */ /* 0x0001e2000c901d72 */
[----:B------:R-:W-:-:S04]  /*b120*/  NOP ;  /* 0x0000000000007918 */ /* 0x000fc80000000000 */
.L_x_57:
[----:B------:R-:W-:Y:S02]  /*b130*/  PLOP3.LUT P1, PT, P1, P0, PT, 0xa2, 0x0 ;  /* 0x000000000000781c */ /* 0x000fe40000f21472 */
[----:B------:R-:W-:-:S08]  /*b140*/  @P0 R2UR P1, UR4, R6 ;  /* 0x00000000060402ca */ /* 0x000fd00000020000 */
[----:B------:R-:W-:-:S05]  /*b150*/  @P0 PLOP3.LUT P0, PT, P1, PT, PT, 0x80, 0x0 ;  /* 0x000000000000081c */ /* 0x000fca0000f0f070 */
[----:B------:R-:W-:Y:S01]  /*b160*/  @!P1 SYNCS.ARRIVE.TRANS64.RED.A0T1 RZ, [UR4+0x38830], RZ ;  /* 0x038830ffffff99a7 */ /* 0x000fe20008200404 */
[----:B------:R-:W-:Y:S07]  /*b170*/  @!P1 ARRIVES.LDGSTSBAR.64.TRANSCNT [UR4+0x38830] ;  /* 0x03883000ff0099b0 */ /* 0x000fee0008000a84 */
[----:B------:R-:W-:Y:S05]  /*b180*/  @P0 BRA.U.ANY `(.L_x_57) ;  /* 0xfffffffd00e80947 */ /* 0x000fea000393ffff */
[----:B------:R-:W-:Y:S01]  /*b190*/  NOP ;  /* 0x0000000000007918 */ /* 0x000fe20000000000 */
[----:B0-----:R-:W-:-:S05]  /*b1a0*/  IMAD.U32 R0, RZ, RZ, UR46 ;  /* 0x0000002eff007e24 */ /* 0x001fca000f8e00ff */
[----:B------:R-:W-:-:S13]  /*b1b0*/  ISETP.NE.AND P2, PT, R0, 0x3, PT ;  /* 0x000000030000780c */ /* 0x000fda0003f45270 */
[----:B------:R-:W-:Y:S05]  /*b1c0*/  @!P2 BRA `(.L_x_58) ;  /* 0x000000000004a947 */ /* 0x000fea0003800000 */
[----:B------:R-:W-:Y:S01]  /*b1d0*/  BPT.TRAP 0x1 ;  /* 0x000000040000795c */ /* 0x000fe20000300000 */
.L_x_58:
[----:B------:R0:W-:Y:S02]  /*b1e0*/  SYNCS.ARRIVE.TRANS64.A1T0 RZ, [R6+URZ+0x38830], RZ ;  /* 0x038830ff06ff79a7 */ /* 0x0001e4000810003f */
[----:B------:R-:W-:Y:S05]  /*b1f0*/  WARPSYNC.ALL ;  /* 0x0000000000007948 */ /* 0x000fea0003800000 */
[----:B------:R-:W-:-:S04]  /*b200*/  UIADD3 UR4, UR41, 0x20400, URZ ;  /* 0x0002040029047890 */ /* 0x000fc8000fffe03f */
[----:B------:R-:W-:Y:S01]  /*b210*/  ULOP3.LUT UP0, URZ, UR4, 0x3ff, URZ, 0xc0, !UPT ;  /* 0x000003ff043f7892 */ /* 0x000fe2000f80c03f */
[----:B------:R-:W-:Y:S05]  /*b220*/  BAR.SYNC.DEFER_BLOCKING 0x8, 0x180 ;  /* 0x0206000000007b1d */ /* 0x000fea0000010000 */
[----:B------:R-:W-:-:S13]  /*b230*/  PLOP3.LUT P0, PT, PT, PT, UP0, 0x80, 0x0 ;  /* 0x000000000000781c */ /* 0x000fda0003f0f008 */
[----:B------:R-:W-:Y:S05]  /*b240*/  @!P0 BRA `(.L_x_59) ;  /* 0x0000000000408947 */ /* 0x000fea0003800000 */
[----:B------:R-:W-:Y:S01]  /*b250*/  MOV R2, 0x0 ;  /* 0x0000000000027802 */ /* 0x000fe20000000f00 */
[----:B------:R-:W-:Y:S01]  /*b260*/  ULDC.64 UR6, c[0x4][0xc0] ;  /* 0x0100300000067ab9 */ /* 0x000fe20000000a00 */
[----:B------:R-:W-:Y:S01]  /*b270*/  ULDC.64 UR8, c[0x4][0xc8] ;  /* 0x0100320000087ab9 */ /* 0x000fe20000000a00 */
[----:B------:R-:W-:Y:S01]  /*b280*/  ULDC.64 UR4, c[0x4][0x28] ;  /* 0x01000a0000047ab9 */ /* 0x000fe20000000a00 */
[----:B------:R-:W-:Y:S02]  /*b290*/  IMAD.U32 R4, RZ, RZ, UR6 ;  /* 0x00000006ff047e24 */ /* 0x000fe4000f8e00ff */
[----:B------:R-:W3:Y:S01]  /*b2a0*/  LDC.64 R2, c[0x4][R2] ;  /* 0x0100000002027b82 */ /* 0x000ee20000000a00 */
[----:B------:R-:W-:Y:S02]  /*b2b0*/  IMAD.U32 R5, RZ, RZ, UR7 ;  /* 0x00000007ff057e24 */ /* 0x000fe4000f8e00ff */
[----:B012---:R-:W-:Y:S02]  /*b2c0*/  IMAD.U32 R6, RZ, RZ, UR8 ;  /* 0x00000008ff067e24 */ /* 0x007fe4000f8e00ff */
[----:B------:R-:W-:-:S02]  /*b2d0*/  IMAD.U32 R7, RZ, RZ, UR9 ;  /* 0x00000009ff077e24 */ /* 0x000fc4000f8e00ff */
[----:B------:R-:W-:Y:S02]  /*b2e0*/  IMAD.U32 R10, RZ, RZ, UR4 ;  /* 0x00000004ff0a7e24 */ /* 0x000fe4000f8e00ff */
[----:B------:R-:W-:Y:S02]  /*b2f0*/  IMAD.U32 R11, RZ, RZ, UR5 ;  /* 0x00000005ff0b7e24 */ /* 0x000fe4000f8e00ff */
[----:B------:R-:W-:Y:S02]  /*b300*/  IMAD.MOV.U32 R8, RZ, RZ, 0x70 ;  /* 0x00000070ff087424 */ /* 0x000fe400078e00ff */
[----:B------:R-:W-:Y:S02]  /*b310*/  IMAD.MOV.U32 R12, RZ, RZ, 0x1 ;  /* 0x00000001ff0c7424 */ /* 0x000fe400078e00ff */
[----:B------:R-:W-:-:S07]  /*b320*/  IMAD.MOV.U32 R13, RZ, RZ, RZ ;  /* 0x000000ffff0d7224 */ /* 0x000fce00078e00ff */
[----:B------:R-:W-:-:S07]  /*b330*/  LEPC R20, `(.L_x_59) ;  /* 0x000000001014794e */ /* 0x000fce0000000000 */
[----:B---3--:R-:W-:Y:S05]  /*b340*/  CALL.ABS.NOINC R2 ;  /* 0x0000000002007343 */ /* 0x008fea0003c00000 */
.L_x_59:
[----:B------:R3:W5:Y:S01]  /*b350*/  LDL R8, [R1+0x18] ;  /* 0x0000180001087983 */ /* 0x0007620000100800 */
[----:B012---:R-:W0:Y:S01]  /*b360*/  LDC R6, c[0x0][0x448] ;  /* 0x00011200ff067b82 */ /* 0x007e220000000800 */
[----:B------:R-:W-:Y:S01]  /*b370*/  IMAD R5, RZ, RZ, -UR43 ;  /* 0x8000002bff057e24 */ /* 0x000fe2000f8e02ff */
[C---:B------:R-:W-:Y:S01]  /*b380*/  LOP3.LUT P4, RZ, R16.reuse, 0x1000, RZ, 0xc0, !PT ;  /* 0x0000100010ff7812 */ /* 0x040fe2000788c0ff */
[----:B------:R-:W1:Y:S01]  /*b390*/  S2R R17, SR_TID.X ;  /* 0x0000000000117919 */ /* 0x000e620000002100 */
[----:B------:R-:W-:Y:S01]  /*b3a0*/  LOP3.LUT P5, RZ, R16, 0x800, RZ, 0xc0, !PT ;  /* 0x0000080010ff7812 */ /* 0x000fe200078ac0ff */
[----:B------:R-:W-:-:S03]  /*b3b0*/  ULDC.64 UR8, c[0x0][0x2d8] ;  /* 0x0000b60000087ab9 */ /* 0x000fc60000000a00 */
[----:B------:R-:W2:Y:S01]  /*b3c0*/  LDC R2, c[0x0][0xc38] ;  /* 0x00030e00ff027b82 */ /* 0x000ea20000000800 */
[----:B0-----:R-:W-:Y:S02]  /*b3d0*/  ISETP.NE.AND P0, PT, R6, 0x1, PT ;  /* 0x000000010600780c */ /* 0x001fe40003f05270 */
[----:B------:R-:W-:Y:S02]  /*b3e0*/  R2UR UR6, R35 ;  /* 0x00000000230672ca */ /* 0x000fe400000e0000 */
[C---:B------:R-:W-:Y:S02]  /*b3f0*/  R2UR UR7, R28.reuse ;  /* 0x000000001c0772ca */ /* 0x040fe400000e0000 */
[----:B------:R-:W-:Y:S01]  /*b400*/  R2UR UR4, R28 ;  /* 0x000000001c0472ca */ /* 0x000fe200000e0000 */
[----:B--2---:R-:W-:Y:S01]  /*b410*/  IMAD R5, R2, R5, UR38 ;  /* 0x0000002602057e24 */ /* 0x004fe2000f8e0205 */
[C---:B-1----:R-:W-:Y:S01]  /*b420*/  LOP3.LUT R18, R17.reuse, 0x7f, RZ, 0xc0, !PT ;  /* 0x0000007f11127812 */ /* 0x042fe200078ec0ff */
[----:B------:R-:W-:-:S04]  /*b430*/  IMAD.SHL.U32 R17, R17, 0x10, RZ ;  /* 0x0000001011117824 */ /* 0x000fc800078e00ff */
[----:B------:R-:W0:Y:S01]  /*b440*/  @P0 LDC R0, c[0x0][0x44c] ;  /* 0x00011300ff000b82 */ /* 0x000e220000000800 */
[----:B------:R-:W-:Y:S01]  /*b450*/  IMAD.SHL.U32 R5, R5, 0x80, RZ ;  /* 0x0000008005057824 */ /* 0x000fe200078e00ff */
[----:B------:R-:W-:-:S04]  /*b460*/  SHF.R.U32.HI R18, RZ, 0x3, R18 ;  /* 0x00000003ff127819 */ /* 0x000fc80000011612 */
[----:B------:R-:W-:Y:S02]  /*b470*/  LOP3.LUT R17, R18, 0x70, R17, 0xf8, !PT ;  /* 0x0000007012117812 */ /* 0x000fe400078ef811 */
[----:B------:R-:W1:Y:S01]  /*b480*/  @P0 LDC R3, c[0x0][0x450] ;  /* 0x00011400ff030b82 */ /* 0x000e620000000800 */
[----:B------:R-:W-:Y:S01]  /*b490*/  UIMAD UR6, UR6, UR8, URZ ;  /* 0x00000008060672a4 */ /* 0x000fe2000f8e023f */
[----:B------:R-:W-:Y:S01]  /*b4a0*/  LOP3.LUT R4, R17, R5, RZ, 0xfc, !PT ;  /* 0x0000000511047212 */ /* 0x000fe200078efcff */
[----:B------:R-:W-:Y:S02]  /*b4b0*/  UIMAD.WIDE.U32 UR4, UR4, UR8, URZ ;  /* 0x00000008040472a5 */ /* 0x000fe4000f8e003f */
[----:B------:R-:W-:Y:S02]  /*b4c0*/  UIMAD UR7, UR7, UR9, UR6 ;  /* 0x00000009070772a4 */ /* 0x000fe4000f8e0206 */
[----:B------:R-:W-:Y:S01]  /*b4d0*/  USHF.R.S32.HI UR6, URZ, 0x1f, UR44 ;  /* 0x0000001f3f067899 */ /* 0x000fe2000801142c */
[----:B------:R-:W2:Y:S01]  /*b4e0*/  S2R R17, SR_TID.X ;  /* 0x0000000000117919 */ /* 0x000ea20000002100 */
[----:B------:R-:W-:Y:S01]  /*b4f0*/  ULDC.64 UR8, c[0x0][0x2e0] ;  /* 0x0000b80000087ab9 */ /* 0x000fe20000000a00 */
[----:B------:R-:W-:Y:S01]  /*b500*/  IMAD.MOV.U32 R2, RZ, RZ, R4 ;  /* 0x000000ffff027224 */ /* 0x000fe200078e0004 */
[----:B------:R-:W-:Y:S01]  /*b510*/  UIADD3 UR5, UR5, UR7, URZ ;  /* 0x0000000705057290 */ /* 0x000fe2000fffe03f */
[----:B0-----:R-:W-:Y:S01]  /*b520*/  @P0 IMAD.HI.U32 R0, R4, R0, RZ ;  /* 0x0000000004000227 */ /* 0x001fe200078e00ff */
[----:B------:R-:W-:-:S02]  /*b530*/  UIMAD UR6, UR6, UR8, URZ ;  /* 0x00000008060672a4 */ /* 0x000fc4000f8e023f */
[----:B------:R-:W-:Y:S02]  /*b540*/  UIMAD.WIDE.U32 UR4, UR44, UR8, UR4 ;  /* 0x000000082c0472a5 */ /* 0x000fe4000f8e0004 */
[----:B-1----:R-:W-:Y:S01]  /*b550*/  @P0 SHF.R.U32.HI R2, RZ, R3, R0 ;  /* 0x00000003ff020219 */ /* 0x002fe20000011600 */
[----:B------:R-:W-:-:S03]  /*b560*/  UIMAD UR6, UR44, UR9, UR6 ;  /* 0x000000092c0672a4 */ /* 0x000fc6000f8e0206 */
[--C-:B------:R-:W-:Y:S01]  /*b570*/  SHF.R.S32.HI R0, RZ, 0x1f, R2.reuse ;  /* 0x0000001fff007819 */ /* 0x100fe20000011402 */
[----:B------:R-:W-:Y:S01]  /*b580*/  IMAD.MOV R7, RZ, RZ, -R2 ;  /* 0x000000ffff077224 */ /* 0x000fe200078e0a02 */
[----:B------:R-:W-:Y:S01]  /*b590*/  ULDC.64 UR8, c[0x0][0x2d0] ;  /* 0x0000b40000087ab9 */ /* 0x000fe20000000a00 */
[----:B------:R-:W-:Y:S01]  /*b5a0*/  UIADD3 UR5, UR5, UR6, URZ ;  /* 0x0000000605057290 */ /* 0x000fe2000fffe03f */
[----:B------:R-:W-:Y:S02]  /*b5b0*/  IMAD.U32 R11, RZ, RZ, UR8 ;  /* 0x00000008ff0b7e24 */ /* 0x000fe4000f8e00ff */
[----:B------:R-:W-:Y:S02]  /*b5c0*/  IMAD R3, R0, UR8, RZ ;  /* 0x0000000800037c24 */ /* 0x000fe4000f8e02ff */
[----:B------:R-:W-:Y:S02]  /*b5d0*/  IMAD R7, R6, R7, R4 ;  /* 0x0000000706077224 */ /* 0x000fe400078e0204 */
[----:B------:R-:W-:-:S02]  /*b5e0*/  IMAD R9, R2, UR9, R3 ;  /* 0x0000000902097c24 */ /* 0x000fc4000f8e0203 */
[----:B------:R-:W-:Y:S01]  /*b5f0*/  IMAD.WIDE.U32 R2, R2, R11, UR4 ;  /* 0x0000000402027e25 */ /* 0x000fe2000f8e000b */
[----:B------:R-:W-:Y:S01]  /*b600*/  SHF.R.S32.HI R0, RZ, 0x1f, R7 ;  /* 0x0000001fff007819 */ /* 0x000fe20000011407 */
[----:B------:R-:W-:Y:S02]  /*b610*/  ULDC.64 UR4, c[0x0][0x2c8] ;  /* 0x0000b20000047ab9 */ /* 0x000fe40000000a00 */
[----:B------:R-:W-:Y:S02]  /*b620*/  IMAD.IADD R3, R3, 0x1, R9 ;  /* 0x0000000103037824 */ /* 0x000fe400078e0209 */
[----:B------:R-:W-:Y:S02]  /*b630*/  IMAD R0, R0, UR4, RZ ;  /* 0x0000000400007c24 */ /* 0x000fe4000f8e02ff */
[----:B------:R-:W-:-:S04]  /*b640*/  IMAD.WIDE.U32 R2, R7, UR4, R2 ;  /* 0x0000000407027c25 */ /* 0x000fc8000f8e0002 */
[----:B------:R-:W-:Y:S01]  /*b650*/  IMAD R7, R7, UR5, R0 ;  /* 0x0000000507077c24 */ /* 0x000fe2000f8e0200 */
[----:B------:R-:W-:Y:S02]  /*b660*/  ULDC.64 UR4, c[0x0][0x280] ;  /* 0x0000a00000047ab9 */ /* 0x000fe40000000a00 */
[----:B------:R-:W-:Y:S01]  /*b670*/  IADD3 R0, P0, R2, UR4, RZ ;  /* 0x0000000402007c10 */ /* 0x000fe2000ff1e0ff */
[----:B------:R-:W-:Y:S01]  /*b680*/  UMOV UR4, 0xffffffff ;  /* 0xffffffff00047882 */ /* 0x000fe20000000000 */
[----:B--2---:R-:W-:Y:S02]  /*b690*/  LOP3.LUT R10, R17, 0x7f, RZ, 0xc0, !PT ;  /* 0x0000007f110a7812 */ /* 0x004fe400078ec0ff */
[----:B------:R-:W-:Y:S02]  /*b6a0*/  IADD3.X R4, R3, UR5, R7, P0, !PT ;  /* 0x0000000503047c10 */ /* 0x000fe400087fe407 */
[----:B------:R-:W-:Y:S01]  /*b6b0*/  SHF.R.U32.HI R10, RZ, 0x3, R10 ;  /* 0x00000003ff0a7819 */ /* 0x000fe2000001160a */
[----:B---3--:R-:W-:Y:S06]  /*b6c0*/  BRA.DIV UR4, `(.L_x_60) ;  /* 0x00000042047c7947 */ /* 0x008fec000b800000 */
[----:B------:R-:W0:Y:S01]  /*b6d0*/  SHFL.IDX PT, R14, R0, RZ, 0x181f ;  /* 0x00181fff000e7589 */ /* 0x000e2200000e0000 */
[----:B------:R-:W-:-:S03]  /*b6e0*/  IMAD.IADD R5, R10, 0x1, R5 ;  /* 0x000000010a057824 */ /* 0x000fc600078e0205 */
[----:B------:R-:W1:Y:S01]  /*b6f0*/  SHFL.IDX PT, R2, R4, RZ, 0x181f ;  /* 0x00181fff04027589 */ /* 0x000e6200000e0000 */
[C---:B------:R-:W-:Y:S01]  /*b700*/  VIADD R7, R5.reuse, 0x10 ;  /* 0x0000001005077836 */ /* 0x040fe20000000000 */
[----:B------:R-:W-:Y:S02]  /*b710*/  ISETP.GE.AND P1, PT, R5, UR40, PT ;  /* 0x0000002805007c0c */ /* 0x000fe4000bf26270 */
[----:B------:R-:W-:Y:S11]  /*b720*/  SHFL.IDX PT, R6, R4, 0x1, 0x181f ;  /* 0x00381f0004067f89 */ /* 0x000ff600000e0000 */
[----:B0-----:R-:W-:-:S05]  /*b730*/  @!P1 IADD3 R14, P0, R32, R14, RZ ;  /* 0x0000000e200e9210 */ /* 0x001fca0007f1e0ff */
[----:B-1----:R-:W-:Y:S02]  /*b740*/  @!P1 IMAD.X R3, RZ, RZ, R2, P0 ;  /* 0x000000ffff039224 */ /* 0x002fe400000e0602 */
[----:B------:R-:W-:Y:S02]  /*b750*/  @!P1 IMAD.MOV.U32 R2, RZ, RZ, R14 ;  /* 0x000000ffff029224 */ /* 0x000fe400078e000e */
[----:B------:R-:W0:Y:S04]  /*b760*/  SHFL.IDX PT, R14, R0, 0x1, 0x181f ;  /* 0x00381f00000e7f89 */ /* 0x000e2800000e0000 */
[----:B-----5:R-:W-:Y:S04]  /*b770*/  @!P1 LDGSTS.E.BYPASS.LTC128B.128 [R8+0x20400], desc[UR50][R2.64], !P4 ;  /* 0x2040000002089fae */ /* 0x020fe8000e101d72 */
[----:B------:R1:W-:Y:S01]  /*b780*/  @!P1 LDGSTS.E.BYPASS.LTC128B.128 [R8+0x24400], desc[UR50][R2.64+0x80], !P5 ;  /* 0x2440008002089fae */ /* 0x0003e2000e901d72 */
[----:B------:R-:W-:-:S13]  /*b790*/  ISETP.GE.AND P1, PT, R7, UR40, PT ;  /* 0x0000002807007c0c */ /* 0x000fda000bf26270 */
[----:B0-----:R-:W-:-:S05]  /*b7a0*/  @!P1 IADD3 R14, P0, R32, R14, RZ ;  /* 0x0000000e200e9210 */ /* 0x001fca0007f1e0ff */
[----:B-1----:R-:W-:Y:S02]  /*b7b0*/  @!P1 IMAD.MOV.U32 R2, RZ, RZ, R14 ;  /* 0x000000ffff029224 */ /* 0x002fe400078e000e */
[----:B------:R-:W-:Y:S01]  /*b7c0*/  @!P1 IMAD.X R7, RZ, RZ, R6, P0 ;  /* 0x000000ffff079224 */ /* 0x000fe200000e0606 */
[----:B------:R-:W0:Y:S03]  /*b7d0*/  SHFL.IDX PT, R14, R0, 0x2, 0x181f ;  /* 0x00581f00000e7f89 */ /* 0x000e2600000e0000 */
[----:B------:R-:W-:Y:S01]  /*b7e0*/  @!P1 IMAD.MOV.U32 R3, RZ, RZ, R7 ;  /* 0x000000ffff039224 */ /* 0x000fe200078e0007 */
[----:B------:R-:W1:Y:S01]  /*b7f0*/  SHFL.IDX PT, R6, R4, 0x2, 0x181f ;  /* 0x00581f0004067f89 */ /* 0x000e6200000e0000 */
[----:B------:R-:W-:-:S03]  /*b800*/  VIADD R7, R5, 0x20 ;  /* 0x0000002005077836 */ /* 0x000fc60000000000 */
[----:B------:R-:W-:Y:S04]  /*b810*/  @!P1 LDGSTS.E.BYPASS.LTC128B.128 [R8+0x20c00], desc[UR50][R2.64], !P4 ;  /* 0x20c0000002089fae */ /* 0x000fe8000e101d72 */
[----:B------:R2:W-:Y:S01]  /*b820*/  @!P1 LDGSTS.E.BYPASS.LTC128B.128 [R8+0x24c00], desc[UR50][R2.64+0x80], !P5 ;  /* 0x24c0008002089fae */ /* 0x0005e2000e901d72 */
[----:B------:R-:W-:-:S13]  /*b830*/  ISETP.GE.AND P1, PT, R7, UR40, PT ;  /* 0x0000002807007c0c */ /* 0x000fda000bf26270 */
[----:B0-----:R-:W-:-:S05]  /*b840*/  @!P1 IADD3 R14, P0, R32, R14, RZ ;  /* 0x0000000e200e9210 */ /* 0x001fca0007f1e0ff */
[----:B--2---:R-:W-:Y:S02]  /*b850*/  @!P1 IMAD.MOV.U32 R2, RZ, RZ, R14 ;  /* 0x000000ffff029224 */ /* 0x004fe400078e000e */
[----:B-1----:R-:W-:Y:S01]  /*b860*/  @!P1 IMAD.X R7, RZ, RZ, R6, P0 ;  /* 0x000000ffff079224 */ /* 0x002fe200000e0606 */
        /* <DEDUP_REMOVED lines=38> */
[----:B-1----:R-:W-:Y:S02]  /*bad0*/  @!P1 IMAD.X R7, RZ, RZ, R6, P0 ;  /* 0x000000ffff079224 */ /* 0x002fe400000e0606 */
[----:B--2---:R-:W-:Y:S01]  /*bae0*/  @!P1 IMAD.MOV.U32 R2, RZ, RZ, R14 ;  /* 0x000000ffff029224 */ /* 0x004fe200078e000e */
[----:B------:R0:W1:Y:S01]  /*baf0*/  SHFL.IDX PT, R6, R4, 0x7, 0x181f ;  /* 0x00f81f0004067f89 */ /* 0x00006200000e0000 */
[----:B------:R-:W-:-:S03]  /*bb00*/  @!P1 IMAD.MOV.U32 R3, RZ, RZ, R7 ;  /* 0x000000ffff039224 */ /* 0x000fc600078e0007 */
[----:B------:R0:W2:Y:S04]  /*bb10*/  SHFL.IDX PT, R14, R0, 0x7, 0x181f ;  /* 0x00f81f00000e7f89 */ /* 0x0000a800000e0000 */
[----:B------:R0:W-:Y:S04]  /*bb20*/  @!P1 LDGSTS.E.BYPASS.LTC128B.128 [R8+0x23400], desc[UR50][R2.64], !P4 ;  /* 0x2340000002089fae */ /* 0x0001e8000e101d72 */
[----:B------:R0:W-:Y:S02]  /*bb30*/  @!P1 LDGSTS.E.BYPASS.LTC128B.128 [R8+0x27400], desc[UR50][R2.64+0x80], !P5 ;  /* 0x2740008002089fae */ /* 0x0001e4000e901d72 */
.L_x_162:
[----:B------:R-:W-:-:S05]  /*bb40*/  VIADD R5, R5, 0x70 ;  /* 0x0000007005057836 */ /* 0x000fca0000000000 */
[----:B------:R-:W-:-:S13]  /*bb50*/  ISETP.GE.AND P0, PT, R5, UR40, PT ;  /* 0x0000002805007c0c */ /* 0x000fda000bf06270 */
[----:B0-2---:R-:W-:-:S05]  /*bb60*/  @!P0 IADD3 R2, P1, R32, R14, RZ ;  /* 0x0000000e20028210 */ /* 0x005fca0007f3e0ff */
[----:B-1----:R-:W-:-:S05]  /*bb70*/  @!P0 IMAD.X R3, RZ, RZ, R6, P1 ;  /* 0x000000ffff038224 */ /* 0x002fca00008e0606 */
[----:B------:R-:W-:Y:S01]  /*bb80*/  @!PT LDS RZ, [RZ] ;  /* 0x00000000fffff984 */ /* 0x000fe20000000800 */
[----:B------:R-:W-:Y:S01]  /*bb90*/  @!PT LDS RZ, [RZ] ;  /* 0x00000000fffff984 */ /* 0x000fe20000000800 */
[----:B------:R-:W-:Y:S01]  /*bba0*/  @!PT LDS RZ, [RZ] ;  /* 0x00000000fffff984 */ /* 0x000fe20000000800 */
[----:B------:R-:W-:Y:S04]  /*bbb0*/  @!P0 LDGSTS.E.BYPASS.LTC128B.128 [R8+0x23c00], desc[UR50][R2.64], !P4 ;  /* 0x23c0000002088fae */ /* 0x000fe8000e101d72 */
[----:B------:R0:W-:Y:S01]  /*bbc0*/  @!P0 LDGSTS.E.BYPASS.LTC128B.128 [R8+0x27c00], desc[UR50][R2.64+0x80], !P5 ;  /* 0x27c0008002088fae */ /* 0x0001e2000e901d72 */
[----:B------:R-:W-:Y:S01]  /*bbd0*/  NOP ;  /* 0x0000000000007918 */ /* 0x000fe20000000000 */
[----:B------:R-:W-:Y:S02]  /*bbe0*/  SYNCS.ARRIVE.TRANS64.RED.A0T1 RZ, [UR41+0x38800], RZ ;  /* 0x038800ffffff79a7 */ /* 0x000fe40008200429 */
[----:B------:R-:W-:Y:S01]  /*bbf0*/  ARRIVES.LDGSTSBAR.64.TRANSCNT [UR41+0x38800] ;  /* 0x03880000ff0079b0 */ /* 0x000fe20008000aa9 */
[----:B------:R-:W-:Y:S01]  /*bc00*/  NOP ;  /* 0x0000000000007918 */ /* 0x000fe20000000000 */
[----:B------:R-:W-:Y:S01]  /*bc10*/  ULOP3.LUT UR4, UR36, 0x1, URZ, 0xc, !UPT ;  /* 0x0000000124047892 */ /* 0x000fe2000f8e0c3f */
[----:B------:R-:W-:Y:S01]  /*bc20*/  SYNCS.ARRIVE.TRANS64.A1T0 RZ, [UR41+0x38800], RZ ;  /* 0x038800ffffff79a7 */ /* 0x000fe20008100029 */
[----:B0-----:R-:W-:-:S04]  /*bc30*/  IMAD.U32 R2, RZ, RZ, UR39 ;  /* 0x00000027ff027e24 */ /* 0x001fc8000f8e00ff */
[----:B------:R-:W-:-:S05]  /*bc40*/  IMAD.U32 R0, RZ, RZ, UR4 ;  /* 0x00000004ff007e24 */ /* 0x000fca000f8e00ff */
[----:B------:R-:W-:-:S04]  /*bc50*/  SHF.L.U32 R0, R0, 0x1f, RZ ;  /* 0x0000001f00007819 */ /* 0x000fc800000006ff */
[----:B------:R-:W0:Y:S02]  /*bc60*/  SYNCS.PHASECHK.TRANS64.TRYWAIT P0, [UR41+0x38820], R0 ;  /* 0x03882000ff0075a7 */ /* 0x000e240008000169 */
[----:B0-----:R-:W-:Y:S05]  /*bc70*/  @!P0 BRA `(.L_x_61) ;  /* 0x00000044008c8947 */ /* 0x001fea0003800000 */
.L_x_163:
[----:B------:R-:W-:-:S13]  /*bc80*/  ISETP.GE.AND P0, PT, R2, 0x81, PT ;  /* 0x000000810200780c */ /* 0x000fda0003f06270 */
[----:B------:R-:W-:Y:S05]  /*bc90*/  @!P0 BRA `(.L_x_62) ;  /* 0x0000001400e48947 */ /* 0x000fea0003800000 */
[----:B------:R-:W-:Y:S02]  /*bca0*/  IMAD.MOV.U32 R19, RZ, RZ, R31 ;  /* 0x000000ffff137224 */ /* 0x000fe400078e001f */
[----:B------:R-:W-:Y:S02]  /*bcb0*/  IMAD.MOV.U32 R18, RZ, RZ, R29 ;  /* 0x000000ffff127224 */ /* 0x000fe400078e001d */
[----:B------:R-:W-:-:S07]  /*bcc0*/  IMAD.U32 R30, RZ, RZ, UR42 ;  /* 0x0000002aff1e7e24 */ /* 0x000fce000f8e00ff */
.L_x_82:
[----:B0-----:R-:W2:Y:S01]  /*bcd0*/  LDL R0, [R1] ;  /* 0x0000000001007983 */ /* 0x001ea20000100800 */
[----:B------:R-:W0:Y:S01]  /*bce0*/  LDC R4, c[0x0][0x430] ;  /* 0x00010c00ff047b82 */ /* 0x000e220000000800 */
[----:B------:R-:W-:Y:S01]  /*bcf0*/  ULDC.64 UR4, c[0x0][0x428] ;  /* 0x00010a0000047ab9 */ /* 0x000fe20000000a00 */
[----:B-1----:R-:W1:Y:S01]  /*bd00*/  S2R R3, SR_TID.X ;  /* 0x0000000000037919 */ /* 0x002e620000002100 */
[----:B0-----:R-:W-:-:S13]  /*bd10*/  ISETP.NE.AND P0, PT, R4, 0x1, PT ;  /* 0x000000010400780c */ /* 0x001fda0003f05270 */
[----:B------:R-:W0:Y:S01]  /*bd20*/  @P0 LDC R5, c[0x0][0x434] ;  /* 0x00010d00ff050b82 */ /* 0x000e220000000800 */
[----:B-1----:R-:W-:-:S07]  /*bd30*/  LOP3.LUT R3, R3, 0x7f, RZ, 0xc0, !PT ;  /* 0x0000007f03037812 */ /* 0x002fce00078ec0ff */
[----:B------:R-:W1:Y:S01]  /*bd40*/  @P0 LDC R9, c[0x0][0x438] ;  /* 0x00010e00ff090b82 */ /* 0x000e620000000800 */
[----:B------:R-:W-:-:S05]  /*bd50*/  SHF.R.U32.HI R3, RZ, 0x3, R3 ;  /* 0x00000003ff037819 */ /* 0x000fca0000011603 */
[----:B------:R-:W-:-:S05]  /*bd60*/  IMAD R3, R30, 0x80, R3 ;  /* 0x000000801e037824 */ /* 0x000fca00078e0203 */
[----:B--2---:R-:W-:-:S05]  /*bd70*/  IADD3 R6, R32, R3, R0 ;  /* 0x0000000320067210 */ /* 0x004fca0007ffe000 */
[----:B0-----:R-:W-:-:S04]  /*bd80*/  @P0 IMAD.HI.U32 R0, R6, R5, RZ ;  /* 0x0000000506000227 */ /* 0x001fc800078e00ff */
[----:B------:R-:W-:Y:S01]  /*bd90*/  IMAD.MOV.U32 R7, RZ, RZ, R6 ;  /* 0x000000ffff077224 */ /* 0x000fe200078e0006 */
[----:B-1----:R-:W-:Y:S01]  /*bda0*/  @P0 SHF.R.U32.HI R7, RZ, R9, R0 ;  /* 0x00000009ff070219 */ /* 0x002fe20000011600 */
[----:B------:R-:W-:-:S03]  /*bdb0*/  IMAD R0, R37, UR4, RZ ;  /* 0x0000000425007c24 */ /* 0x000fc6000f8e02ff */
[--C-:B------:R-:W-:Y:S01]  /*bdc0*/  SHF.R.S32.HI R3, RZ, 0x1f, R7.reuse ;  /* 0x0000001fff037819 */ /* 0x100fe20000011407 */
[----:B------:R-:W-:Y:S02]  /*bdd0*/  IMAD.MOV.U32 R2, RZ, RZ, R7 ;  /* 0x000000ffff027224 */ /* 0x000fe400078e0007 */
[C---:B------:R-:W-:Y:S02]  /*bde0*/  IMAD R5, R33.reuse, UR5, R0 ;  /* 0x0000000521057c24 */ /* 0x040fe4000f8e0200 */
[----:B------:R-:W-:Y:S01]  /*bdf0*/  IMAD.WIDE.U32 R2, R33, UR4, R2 ;  /* 0x0000000421027c25 */ /* 0x000fe2000f8e0002 */
[----:B------:R-:W-:-:S03]  /*be00*/  ULDC.64 UR4, c[0x0][0x418] ;  /* 0x0001060000047ab9 */ /* 0x000fc60000000a00 */
[----:B------:R-:W-:Y:S01]  /*be10*/  IMAD.IADD R3, R5, 0x1, R3 ;  /* 0x0000000105037824 */ /* 0x000fe200078e0203 */
[C---:B------:R-:W-:Y:S01]  /*be20*/  LEA R4, P0, R2.reuse, UR4, 0x2 ;  /* 0x0000000402047c11 */ /* 0x040fe2000f8010ff */
[----:B------:R-:W-:Y:S01]  /*be30*/  IMAD.U32 R8, RZ, RZ, UR46 ;  /* 0x0000002eff087e24 */ /* 0x000fe2000f8e00ff */
[----:B------:R-:W-:Y:S02]  /*be40*/  ULDC UR4, c[0x0][0x430] ;  /* 0x00010c0000047ab9 */ /* 0x000fe40000000800 */
[----:B------:R-:W-:-:S06]  /*be50*/  LEA.HI.X R5, R2, UR5, R3, 0x2, P0 ;  /* 0x0000000502057c11 */ /* 0x000fcc00080f1403 */
[----:B------:R-:W2:Y:S01]  /*be60*/  LDG.E R5, desc[UR50][R4.64] ;  /* 0x0000003204057981 */ /* 0x000ea2000c1e1900 */
[----:B------:R-:W-:Y:S01]  /*be70*/  ISETP.NE.AND P2, PT, R8, 0x3, PT ;  /* 0x000000030800780c */ /* 0x000fe20003f45270 */
[----:B------:R-:W-:Y:S02]  /*be80*/  VIADD R29, R18, 0x1 ;  /* 0x00000001121d7836 */ /* 0x000fe40000000000 */
[----:B------:R-:W-:-:S03]  /*be90*/  IMAD.MOV R3, RZ, RZ, -R7 ;  /* 0x000000ffff037224 */ /* 0x000fc600078e0a07 */
[----:B------:R-:W-:Y:S01]  /*bea0*/  ISETP.NE.AND P0, PT, R29, 0x2, PT ;  /* 0x000000021d00780c */ /* 0x000fe20003f05270 */
[----:B------:R-:W-:Y:S02]  /*beb0*/  IMAD.MOV.U32 R2, RZ, RZ, R30 ;  /* 0x000000ffff027224 */ /* 0x000fe400078e001e */
[----:B------:R-:W-:Y:S01]  /*bec0*/  IMAD R6, R3, UR4, R6 ;  /* 0x0000000403067c24 */ /* 0x000fe2000f8e0206 */
[----:B------:R-:W-:Y:S01]  /*bed0*/  SEL R0, RZ, 0x1, P0 ;  /* 0x00000001ff007807 */ /* 0x000fe20000000000 */
[----:B------:R-:W-:Y:S01]  /*bee0*/  VIADD R30, R30, 0xffffffff ;  /* 0xffffffff1e1e7836 */ /* 0x000fe20000000000 */
[----:B------:R-:W-:Y:S02]  /*bef0*/  SEL R29, R29, RZ, P0 ;  /* 0x000000ff1d1d7207 */ /* 0x000fe40000000000 */
[----:B------:R-:W-:Y:S02]  /*bf00*/  LOP3.LUT R31, R19, R0, RZ, 0x3c, !PT ;  /* 0x00000000131f7212 */ /* 0x000fe400078e3cff */
[----:B------:R-:W-:-:S02]  /*bf10*/  ISETP.GT.AND P1, PT, R2, RZ, PT ;  /* 0x000000ff0200720c */ /* 0x000fc40003f24270 */
[----:B--2---:R-:W-:Y:S01]  /*bf20*/  SHF.R.S32.HI R20, RZ, 0x1f, R5 ;  /* 0x0000001fff147819 */ /* 0x004fe20000011405 */
[----:B------:R-:W-:Y:S10]  /*bf30*/  @!P2 BRA `(.L_x_63) ;  /* 0x000000000004a947 */ /* 0x000ff40003800000 */
[----:B------:R-:W-:Y:S01]  /*bf40*/  BPT.TRAP 0x1 ;  /* 0x000000040000795c */ /* 0x000fe20000300000 */
.L_x_63:
[----:B------:R-:W-:Y:S01]  /*bf50*/  LEA R0, R29, UR41, 0x3 ;  /* 0x000000291d007c11 */ /* 0x000fe2000f8e18ff */
[----:B------:R-:W-:Y:S01]  /*bf60*/  BSSY B0, `(.L_x_64) ;  /* 0x0000005000007945 */ /* 0x000fe20003800000 */
[----:B------:R-:W-:Y:S02]  /*bf70*/  SHF.L.U32 R21, R31, 0x1f, RZ ;  /* 0x0000001f1f157819 */ /* 0x000fe400000006ff */
[----:B------:R-:W-:Y:S02]  /*bf80*/  SHF.R.S32.HI R17, RZ, 0x1f, R6 ;  /* 0x0000001fff117819 */ /* 0x000fe40000011406 */
[----:B------:R-:W0:Y:S02]  /*bf90*/  SYNCS.PHASECHK.TRANS64.TRYWAIT P0, [R0+URZ+0x38880], R21 ;  /* 0x03888015000075a7 */ /* 0x000e24000800017f */
[----:B0-----:R-:W-:Y:S05]  /*bfa0*/  @!P0 BRA `(.L_x_65) ;  /* 0x0000004000d88947 */ /* 0x001fea0003800000 */
.L_x_164:
[----:B------:R-:W-:Y:S05]  /*bfb0*/  BSYNC B0 ;  /* 0x0000000000007941 */ /* 0x000fea0003800000 */
.L_x_64:
[----:B------:R-:W2:Y:S01]  /*bfc0*/  LDL R8, [R1+0x4] ;  /* 0x0000040001087983 */ /* 0x000ea20000100800 */
        /* <DEDUP_REMOVED lines=22> */
[----:B------:R-:W1:Y:S01]  /*c130*/  SHFL.IDX PT, R14, R10, RZ, 0x181f ;  /* 0x00181fff0a0e7589 */ /* 0x000e6200000e0000 */
[----:B------:R-:W-:-:S03]  /*c140*/  VIADD R4, R4, UR41 ;  /* 0x0000002904047c36 */ /* 0x000fc60008000000 */
[----:B------:R-:W2:Y:S04]  /*c150*/  SHFL.IDX PT, R3, R7, RZ, 0x181f ;  /* 0x00181fff07037589 */ /* 0x000ea800000e0000 */
[----:B------:R-:W3:Y:S04]  /*c160*/  SHFL.IDX PT, R8, R10, 0x1, 0x181f ;  /* 0x00381f000a087f89 */ /* 0x000ee800000e0000 */
[----:B------:R-:W4:Y:S01]  /*c170*/  SHFL.IDX PT, R9, R7, 0x1, 0x181f ;  /* 0x00381f0007097f89 */ /* 0x000f2200000e0000 */
[----:B-1----:R-:W-:-:S03]  /*c180*/  IADD3 R2, P0, R32, R14, RZ ;  /* 0x0000000e20027210 */ /* 0x002fc60007f1e0ff */
[----:B------:R-:W-:Y:S02]  /*c190*/  SHFL.IDX PT, R14, R10, 0x7, 0x181f ;  /* 0x00f81f000a0e7f89 */ /* 0x000fe400000e0000 */
[----:B--2---:R-:W-:Y:S01]  /*c1a0*/  IMAD.X R3, RZ, RZ, R3, P0 ;  /* 0x000000ffff037224 */ /* 0x004fe200000e0603 */
[----:B---3--:R-:W-:-:S04]  /*c1b0*/  IADD3 R8, P0, R32, R8, RZ ;  /* 0x0000000820087210 */ /* 0x008fc80007f1e0ff */
[----:B------:R-:W-:Y:S01]  /*c1c0*/  LDGSTS.E.BYPASS.LTC128B.128 [R4+0x10400], desc[UR50][R2.64], !P3 ;  /* 0x1040000002047fae */ /* 0x000fe2000d901d72 */
[----:B----4-:R-:W-:-:S03]  /*c1d0*/  IMAD.X R9, RZ, RZ, R9, P0 ;  /* 0x000000ffff097224 */ /* 0x010fc600000e0609 */
[----:B------:R1:W-:Y:S04]  /*c1e0*/  LDGSTS.E.BYPASS.LTC128B.128 [R4+0x14400], desc[UR50][R2.64+0x80], !P2 ;  /* 0x1440008002047fae */ /* 0x0003e8000d101d72 */
[----:B------:R-:W-:Y:S04]  /*c1f0*/  LDGSTS.E.BYPASS.LTC128B.128 [R4+0x10c00], desc[UR50][R8.64], !P3 ;  /* 0x10c0000008047fae */ /* 0x000fe8000d901d72 */
[----:B------:R2:W-:Y:S04]  /*c200*/  LDGSTS.E.BYPASS.LTC128B.128 [R4+0x14c00], desc[UR50][R8.64+0x80], !P2 ;  /* 0x14c0008008047fae */ /* 0x0005e8000d101d72 */
[----:B-1----:R-:W1:Y:S04]  /*c210*/  SHFL.IDX PT, R2, R10, 0x2, 0x181f ;  /* 0x00581f000a027f89 */ /* 0x002e6800000e0000 */
[----:B------:R-:W3:Y:S04]  /*c220*/  SHFL.IDX PT, R3, R7, 0x2, 0x181f ;  /* 0x00581f0007037f89 */ /* 0x000ee800000e0000 */
[----:B--2---:R-:W2:Y:S04]  /*c230*/  SHFL.IDX PT, R8, R10, 0x3, 0x181f ;  /* 0x00781f000a087f89 */ /* 0x004ea800000e0000 */
[----:B------:R-:W4:Y:S01]  /*c240*/  SHFL.IDX PT, R9, R7, 0x3, 0x181f ;  /* 0x00781f0007097f89 */ /* 0x000f2200000e0000 */
[----:B-1----:R-:W-:-:S05]  /*c250*/  IADD3 R2, P0, R32, R2, RZ ;  /* 0x0000000220027210 */ /* 0x002fca0007f1e0ff */
[----:B---3--:R-:W-:Y:S01]  /*c260*/  IMAD.X R3, RZ, RZ, R3, P0 ;  /* 0x000000ffff037224 */ /* 0x008fe200000e0603 */
[----:B--2---:R-:W-:-:S04]  /*c270*/  IADD3 R8, P0, R32, R8, RZ ;  /* 0x0000000820087210 */ /* 0x004fc80007f1e0ff */
        /* <DEDUP_REMOVED lines=15> */
[----:B------:R2:W-:Y:S04]  /*c370*/  LDGSTS.E.BYPASS.LTC128B.128 [R4+0x12c00], desc[UR50][R8.64], !P3 ;  /* 0x12c0000008047fae */ /* 0x0005e8000d901d72 */
[----:B------:R2:W-:Y:S04]  /*c380*/  LDGSTS.E.BYPASS.LTC128B.128 [R4+0x16c00], desc[UR50][R8.64+0x80], !P2 ;  /* 0x16c0008008047fae */ /* 0x0005e8000d101d72 */
[----:B-1----:R-:W1:Y:S04]  /*c390*/  SHFL.IDX PT, R2, R10, 0x6, 0x181f ;  /* 0x00d81f000a027f89 */ /* 0x002e6800000e0000 */
[----:B------:R-:W3:Y:S04]  /*c3a0*/  SHFL.IDX PT, R3, R7, 0x6, 0x181f ;  /* 0x00d81f0007037f89 */ /* 0x000ee800000e0000 */
[----:B------:R-:W4:Y:S01]  /*c3b0*/  SHFL.IDX PT, R7, R7, 0x7, 0x181f ;  /* 0x00f81f0007077f89 */ /* 0x000f2200000e0000 */
[----:B-1----:R-:W-:-:S05]  /*c3c0*/  IADD3 R2, P0, R32, R2, RZ ;  /* 0x0000000220027210 */ /* 0x002fca0007f1e0ff */
[----:B---3--:R-:W-:-:S05]  /*c3d0*/  IMAD.X R3, RZ, RZ, R3, P0 ;  /* 0x000000ffff037224 */ /* 0x008fca00000e0603 */
[----:B------:R2:W-:Y:S04]  /*c3e0*/  LDGSTS.E.BYPASS.LTC128B.128 [R4+0x13400], desc[UR50][R2.64], !P3 ;  /* 0x1340000002047fae */ /* 0x0005e8000d901d72 */
[----:B----4-:R2:W-:Y:S02]  /*c3f0*/  LDGSTS.E.BYPASS.LTC128B.128 [R4+0x17400], desc[UR50][R2.64+0x80], !P2 ;  /* 0x1740008002047fae */ /* 0x0105e4000d101d72 */
.L_x_182:
[----:B--2---:R-:W-:-:S05]  /*c400*/  IADD3 R2, P0, R32, R14, RZ ;  /* 0x0000000e20027210 */ /* 0x004fca0007f1e0ff */
        /* <DEDUP_REMOVED lines=8> */
.L_x_67:
        /* <DEDUP_REMOVED lines=11> */
.L_x_68:
[----:B------:R1:W-:Y:S01]  /*c540*/  SYNCS.ARRIVE.TRANS64.A1T0 RZ, [R0+URZ+0x38870], RZ ;  /* 0x038870ff00ff79a7 */ /* 0x0003e2000810003f */
[----:B------:R-:W-:Y:S05]  /*c550*/  @!P3 BRA `(.L_x_69) ;  /* 0x000000000004b947 */ /* 0x000fea0003800000 */
[----:B------:R-:W-:Y:S01]  /*c560*/  BPT.TRAP 0x1 ;  /* 0x000000040000795c */ /* 0x000fe20000300000 */
.L_x_69:
[----:B------:R-:W2:Y:S01]  /*c570*/  SYNCS.PHASECHK.TRANS64.TRYWAIT P0, [R0+URZ+0x38840], R21 ;  /* 0x03884015000075a7 */ /* 0x000ea2000800017f */
[----:B------:R-:W-:Y:S04]  /*c580*/  BSSY B0, `(.L_x_70) ;  /* 0x0000002000007945 */ /* 0x000fe80003800000 */
[----:B--2---:R-:W-:Y:S05]  /*c590*/  @!P0 BRA `(.L_x_71) ;  /* 0x0000004400b08947 */ /* 0x004fea0003800000 */
.L_x_183:
[----:B------:R-:W-:Y:S05]  /*c5a0*/  BSYNC B0 ;  /* 0x0000000000007941 */ /* 0x000fea0003800000 */
.L_x_70:
[----:B------:R-:W-:Y:S01]  /*c5b0*/  ULDC.64 UR4, c[0x0][0x300] ;  /* 0x0000c00000047ab9 */ /* 0x000fe20000000a00 */
[----:B------:R-:W-:Y:S01]  /*c5c0*/  ULDC.64 UR6, c[0x0][0x2e8] ;  /* 0x0000ba0000067ab9 */ /* 0x000fe20000000a00 */
[----:B------:R-:W-:Y:S01]  /*c5d0*/  IMAD R17, R17, UR4, RZ ;  /* 0x0000000411117c24 */ /* 0x000fe2000f8e02ff */
[----:B------:R-:W-:Y:S01]  /*c5e0*/  LOP3.LUT P3, RZ, R16, 0x2, RZ, 0xc0, !PT ;  /* 0x0000000210ff7812 */ /* 0x000fe2000786c0ff */
[----:B------:R-:W-:Y:S01]  /*c5f0*/  IMAD.WIDE.U32 R2, R6, UR4, RZ ;  /* 0x0000000406027c25 */ /* 0x000fe2000f8e00ff */
[----:B------:R-:W-:-:S03]  /*c600*/  LOP3.LUT P2, RZ, R16, 0x1, RZ, 0xc0, !PT ;  /* 0x0000000110ff7812 */ /* 0x000fc6000784c0ff */
[----:B------:R-:W-:Y:S01]  /*c610*/  IMAD R17, R6, UR5, R17 ;  /* 0x0000000506117c24 */ /* 0x000fe2000f8e0211 */
[----:B------:R-:W-:Y:S02]  /*c620*/  ULDC.64 UR4, c[0x0][0x310] ;  /* 0x0000c40000047ab9 */ /* 0x000fe40000000a00 */
[----:B------:R-:W-:Y:S02]  /*c630*/  IMAD R20, R20, UR4, RZ ;  /* 0x0000000414147c24 */ /* 0x000fe4000f8e02ff */
[----:B------:R-:W-:Y:S02]  /*c640*/  IMAD.IADD R3, R3, 0x1, R17 ;  /* 0x0000000103037824 */ /* 0x000fe400078e0211 */
[C---:B------:R-:W-:Y:S02]  /*c650*/  IMAD R7, R5.reuse, UR5, R20 ;  /* 0x0000000505077c24 */ /* 0x040fe4000f8e0214 */
[----:B------:R-:W-:Y:S01]  /*c660*/  IMAD.WIDE.U32 R2, R5, UR4, R2 ;  /* 0x0000000405027c25 */ /* 0x000fe2000f8e0002 */
        /* <DEDUP_REMOVED lines=8> */
[----:B------:R-:W-:Y:S08]  /*c6f0*/  BRA.DIV UR4, `(.L_x_72) ;  /* 0x00000046046c7947 */ /* 0x000ff0000b800000 */
[----:B------:R-:W3:Y:S04]  /*c700*/  SHFL.IDX PT, R14, R17, RZ, 0x181f ;  /* 0x00181fff110e7589 */ /* 0x000ee800000e0000 */
[----:B------:R-:W4:Y:S04]  /*c710*/  SHFL.IDX PT, R3, R5, RZ, 0x181f ;  /* 0x00181fff05037589 */ /* 0x000f2800000e0000 */
[----:B------:R-:W-:Y:S01]  /*c720*/  SHFL.IDX PT, R8, R5, 0x2, 0x181f ;  /* 0x00581f0005087f89 */ /* 0x000fe200000e0000 */
[----:B---3--:R-:W-:-:S03]  /*c730*/  IADD3 R6, P0, R32, R14, RZ ;  /* 0x0000000e20067210 */ /* 0x008fc60007f1e0ff */
[----:B------:R-:W3:Y:S02]  /*c740*/  SHFL.IDX PT, R14, R17, 0x1, 0x181f ;  /* 0x00381f00110e7f89 */ /* 0x000ee400000e0000 */
[----:B----4-:R-:W-:Y:S02]  /*c750*/  IMAD.X R7, RZ, RZ, R3, P0 ;  /* 0x000000ffff077224 */ /* 0x010fe400000e0603 */
[----:B------:R-:W4:Y:S04]  /*c760*/  SHFL.IDX PT, R3, R5, 0x1, 0x181f ;  /* 0x00381f0005037f89 */ /* 0x000f2800000e0000 */
[----:B------:R-:W-:Y:S04]  /*c770*/  LDGSTS.E.BYPASS.LTC128B.128 [R4+0x28400], desc[UR50][R6.64], !P3 ;  /* 0x2840000006047fae */ /* 0x000fe8000d901d72 */
[----:B------:R5:W-:Y:S01]  /*c780*/  LDGSTS.E.BYPASS.LTC128B.128 [R4+0x2c400], desc[UR50][R6.64+0x80], !P2 ;  /* 0x2c40008006047fae */ /* 0x000be2000d101d72 */
[----:B---3--:R-:W-:-:S03]  /*c790*/  IADD3 R2, P0, R32, R14, RZ ;  /* 0x0000000e20027210 */ /* 0x008fc60007f1e0ff */
[----:B-----5:R-:W-:Y:S04]  /*c7a0*/  SHFL.IDX PT, R6, R5, 0x4, 0x181f ;  /* 0x00981f0005067f89 */ /* 0x020fe800000e0000 */
[----:B------:R-:W3:Y:S01]  /*c7b0*/  SHFL.IDX PT, R14, R17, 0x2, 0x181f ;  /* 0x00581f00110e7f89 */ /* 0x000ee200000e0000 */
[----:B----4-:R-:W-:-:S05]  /*c7c0*/  IMAD.X R3, RZ, RZ, R3, P0 ;  /* 0x000000ffff037224 */ /* 0x010fca00000e0603 */
[----:B------:R-:W-:Y:S04]  /*c7d0*/  LDGSTS.E.BYPASS.LTC128B.128 [R4+0x28c00], desc[UR50][R2.64], !P3 ;  /* 0x28c0000002047fae */ /* 0x000fe8000d901d72 */
[----:B------:R4:W-:Y:S04]  /*c7e0*/  LDGSTS.E.BYPASS.LTC128B.128 [R4+0x2cc00], desc[UR50][R2.64+0x80], !P2 ;  /* 0x2cc0008002047fae */ /* 0x0009e8000d101d72 */
[----:B----4-:R-:W-:Y:S01]  /*c7f0*/  SHFL.IDX PT, R3, R5, 0x5, 0x181f ;  /* 0x00b81f0005037f89 */ /* 0x010fe200000e0000 */
[----:B---3--:R-:W-:-:S03]  /*c800*/  IADD3 R10, P0, R32, R14, RZ ;  /* 0x0000000e200a7210 */ /* 0x008fc60007f1e0ff */
[----:B------:R-:W3:Y:S02]  /*c810*/  SHFL.IDX PT, R14, R17, 0x3, 0x181f ;  /* 0x00781f00110e7f89 */ /* 0x000ee400000e0000 */
[----:B------:R-:W-:Y:S02]  /*c820*/  IMAD.X R11, RZ, RZ, R8, P0 ;  /* 0x000000ffff0b7224 */ /* 0x000fe400000e0608 */
[----:B------:R-:W4:Y:S04]  /*c830*/  SHFL.IDX PT, R8, R5, 0x3, 0x181f ;  /* 0x00781f0005087f89 */ /* 0x000f2800000e0000 */
[----:B------:R0:W-:Y:S04]  /*c840*/  LDGSTS.E.BYPASS.LTC128B.128 [R4+0x29400], desc[UR50][R10.64], !P3 ;  /* 0x294000000a047fae */ /* 0x0001e8000d901d72 */
[----:B------:R0:W-:Y:S01]  /*c850*/  LDGSTS.E.BYPASS.LTC128B.128 [R4+0x2d400], desc[UR50][R10.64+0x80], !P2 ;  /* 0x2d4000800a047fae */ /* 0x0001e2000d101d72 */
[----:B---3--:R-:W-:-:S03]  /*c860*/  IADD3 R12, P0, R32, R14, RZ ;  /* 0x0000000e200c7210 */ /* 0x008fc60007f1e0ff */
[----:B------:R-:W3:Y:S02]  /*c870*/  SHFL.IDX PT, R14, R17, 0x4, 0x181f ;  /* 0x00981f00110e7f89 */ /* 0x000ee400000e0000 */
[----:B----4-:R-:W-:-:S05]  /*c880*/  IMAD.X R13, RZ, RZ, R8, P0 ;  /* 0x000000ffff0d7224 */ /* 0x010fca00000e0608 */
[----:B------:R0:W-:Y:S04]  /*c890*/  LDGSTS.E.BYPASS.LTC128B.128 [R4+0x29c00], desc[UR50][R12.64], !P3 ;  /* 0x29c000000c047fae */ /* 0x0001e8000d901d72 */
[----:B------:R0:W-:Y:S01]  /*c8a0*/  LDGSTS.E.BYPASS.LTC128B.128 [R4+0x2dc00], desc[UR50][R12.64+0x80], !P2 ;  /* 0x2dc000800c047fae */ /* 0x0001e2000d101d72 */
[----:B---3--:R-:W-:-:S03]  /*c8b0*/  IADD3 R8, P0, R32, R14, RZ ;  /* 0x0000000e20087210 */ /* 0x008fc60007f1e0ff */
[----:B------:R-:W3:Y:S02]  /*c8c0*/  SHFL.IDX PT, R14, R17, 0x5, 0x181f ;  /* 0x00b81f00110e7f89 */ /* 0x000ee400000e0000 */
[----:B------:R-:W-:-:S05]  /*c8d0*/  IMAD.X R9, RZ, RZ, R6, P0 ;  /* 0x000000ffff097224 */ /* 0x000fca00000e0606 */
[----:B------:R0:W-:Y:S04]  /*c8e0*/  LDGSTS.E.BYPASS.LTC128B.128 [R4+0x2a400], desc[UR50][R8.64], !P3 ;  /* 0x2a40000008047fae */ /* 0x0001e8000d901d72 */
[----:B------:R0:W-:Y:S01]  /*c8f0*/  LDGSTS.E.BYPASS.LTC128B.128 [R4+0x2e400], desc[UR50][R8.64+0x80], !P2 ;  /* 0x2e40008008047fae */ /* 0x0001e2000d101d72 */
[----:B---3--:R-:W-:-:S03]  /*c900*/  IADD3 R6, P0, R32, R14, RZ ;  /* 0x0000000e20067210 */ /* 0x008fc60007f1e0ff */
[----:B------:R-:W3:Y:S02]  /*c910*/  SHFL.IDX PT, R14, R17, 0x6, 0x181f ;  /* 0x00d81f00110e7f89 */ /* 0x000ee400000e0000 */
[----:B------:R-:W-:Y:S02]  /*c920*/  IMAD.X R7, RZ, RZ, R3, P0 ;  /* 0x000000ffff077224 */ /* 0x000fe400000e0603 */
[----:B------:R-:W4:Y:S04]  /*c930*/  SHFL.IDX PT, R3, R5, 0x6, 0x181f ;  /* 0x00d81f0005037f89 */ /* 0x000f2800000e0000 */
[----:B------:R0:W-:Y:S04]  /*c940*/  LDGSTS.E.BYPASS.LTC128B.128 [R4+0x2ac00], desc[UR50][R6.64], !P3 ;  /* 0x2ac0000006047fae */ /* 0x0001e8000d901d72 */
[----:B------:R0:W-:Y:S04]  /*c950*/  LDGSTS.E.BYPASS.LTC128B.128 [R4+0x2ec00], desc[UR50][R6.64+0x80], !P2 ;  /* 0x2ec0008006047fae */ /* 0x0001e8000d101d72 */
[----:B------:R-:W0:Y:S01]  /*c960*/  SHFL.IDX PT, R5, R5, 0x7, 0x181f ;  /* 0x00f81f0005057f89 */ /* 0x000e2200000e0000 */
[----:B---3--:R-:W-:-:S03]  /*c970*/  IADD3 R2, P0, R32, R14, RZ ;  /* 0x0000000e20027210 */ /* 0x008fc60007f1e0ff */
[----:B------:R3:W0:Y:S02]  /*c980*/  SHFL.IDX PT, R14, R17, 0x7, 0x181f ;  /* 0x00f81f00110e7f89 */ /* 0x00062400000e0000 */
[----:B----4-:R-:W-:-:S05]  /*c990*/  IMAD.X R3, RZ, RZ, R3, P0 ;  /* 0x000000ffff037224 */ /* 0x010fca00000e0603 */
[----:B------:R3:W-:Y:S04]  /*c9a0*/  LDGSTS.E.BYPASS.LTC128B.128 [R4+0x2b400], desc[UR50][R2.64], !P3 ;  /* 0x2b40000002047fae */ /* 0x0007e8000d901d72 */
[----:B------:R3:W-:Y:S02]  /*c9b0*/  LDGSTS.E.BYPASS.LTC128B.128 [R4+0x2f400], desc[UR50][R2.64+0x80], !P2 ;  /* 0x2f40008002047fae */ /* 0x0007e4000d101d72 */
.L_x_201:
[----:B0--3--:R-:W-:-:S05]  /*c9c0*/  IADD3 R2, P0, R32, R14, RZ ;  /* 0x0000000e20027210 */ /* 0x009fca0007f1e0ff */
        /* <DEDUP_REMOVED lines=8> */
.L_x_73:
        /* <DEDUP_REMOVED lines=11> */
.L_x_74:
[----:B------:R1:W-:Y:S02]  /*cb00*/  SYNCS.ARRIVE.TRANS64.A1T0 RZ, [R0+URZ+0x38830], RZ ;  /* 0x038830ff00ff79a7 */ /* 0x0003e4000810003f */
[----:B-12---:R-:W-:-:S05]  /*cb10*/  IMAD.U32 R0, RZ, RZ, UR47 ;  /* 0x0000002fff007e24 */ /* 0x006fca000f8e00ff */
[----:B------:R-:W-:-:S13]  /*cb20*/  ISETP.NE.AND P0, PT, R0, 0x3, PT ;  /* 0x000000030000780c */ /* 0x000fda0003f05270 */
[----:B------:R-:W-:Y:S05]  /*cb30*/  @!P0 BRA `(.L_x_75) ;  /* 0x0000000000048947 */ /* 0x000fea0003800000 */
[----:B------:R-:W-:Y:S01]  /*cb40*/  BPT.TRAP 0x1 ;  /* 0x000000040000795c */ /* 0x000fe20000300000 */
.L_x_75:
[----:B------:R-:W-:Y:S01]  /*cb50*/  LOP3.LUT R0, R19, 0x1, RZ, 0x3c, !PT ;  /* 0x0000000113007812 */ /* 0x000fe200078e3cff */
[----:B------:R-:W-:Y:S01]  /*cb60*/  BSSY B0, `(.L_x_76) ;  /* 0x0000005000007945 */ /* 0x000fe20003800000 */
[----:B------:R-:W-:Y:S02]  /*cb70*/  LEA R17, R18, UR41, 0x3 ;  /* 0x0000002912117c11 */ /* 0x000fe4000f8e18ff */
[----:B------:R-:W-:-:S04]  /*cb80*/  SHF.L.U32 R0, R0, 0x1f, RZ ;  /* 0x0000001f00007819 */ /* 0x000fc800000006ff */
[----:B------:R-:W0:Y:S02]  /*cb90*/  SYNCS.PHASECHK.TRANS64.TRYWAIT P2, [R17+URZ+0x38870], R0 ;  /* 0x03887000110075a7 */ /* 0x000e24000804017f */
[----:B0-----:R-:W-:Y:S05]  /*cba0*/  @!P2 BRA `(.L_x_77) ;  /* 0x000000480064a947 */ /* 0x001fea0003800000 */
.L_x_202:
[----:B------:R-:W-:Y:S05]  /*cbb0*/  BSYNC B0 ;  /* 0x0000000000007941 */ /* 0x000fea0003800000 */
.L_x_76:
[----:B------:R-:W-:-:S05]  /*cbc0*/  IMAD.U32 R2, RZ, RZ, UR46 ;  /* 0x0000002eff027e24 */ /* 0x000fca000f8e00ff */
[----:B------:R-:W-:-:S13]  /*cbd0*/  ISETP.NE.AND P2, PT, R2, 0x3, PT ;  /* 0x000000030200780c */ /* 0x000fda0003f45270 */
[----:B------:R-:W-:Y:S05]  /*cbe0*/  @!P2 BRA `(.L_x_78) ;  /* 0x000000000004a947 */ /* 0x000fea0003800000 */
[----:B------:R-:W-:Y:S01]  /*cbf0*/  BPT.TRAP 0x1 ;  /* 0x000000040000795c */ /* 0x000fe20000300000 */
.L_x_78:
[----:B0-----:R-:W-:Y:S01]  /*cc00*/  SHF.L.U32 R0, R19, 0x1f, RZ ;  /* 0x0000001f13007819 */ /* 0x001fe200000006ff */
[----:B------:R-:W-:-:S03]  /*cc10*/  IMAD.SHL.U32 R2, R18, 0x8000, RZ ;  /* 0x0000800012027824 */ /* 0x000fc600078e00ff */
[----:B------:R-:W0:Y:S02]  /*cc20*/  SYNCS.PHASECHK.TRANS64.TRYWAIT P2, [R17+URZ+0x38860], R0 ;  /* 0x03886000110075a7 */ /* 0x000e24000804017f */
[----:B0-----:R-:W-:Y:S05]  /*cc30*/  @!P2 BRA `(.L_x_79) ;  /* 0x000000480054a947 */ /* 0x001fea0003800000 */
.L_x_203:
[----:B------:R-:W2:Y:S04]  /*cc40*/  LDL R3, [R1+0x10] ;  /* 0x0000100001037983 */ /* 0x000ea80000100800 */
[----:B------:R-:W3:Y:S01]  /*cc50*/  LDL R18, [R1+0xc] ;  /* 0x00000c0001127983 */ /* 0x000ee20000100800 */
[----:B------:R-:W-:Y:S05]  /*cc60*/  WARPSYNC.ALL ;  /* 0x0000000000007948 */ /* 0x000fea0003800000 */
[----:B------:R-:W-:-:S05]  /*cc70*/  IMAD.U32 R19, RZ, RZ, UR46 ;  /* 0x0000002eff137e24 */ /* 0x000fca000f8e00ff */
[----:B------:R-:W-:Y:S02]  /*cc80*/  ISETP.NE.AND P2, PT, R19, 0x3, PT ;  /* 0x000000031300780c */ /* 0x000fe40003f45270 */
[C---:B--2---:R-:W-:Y:S02]  /*cc90*/  LOP3.LUT R3, R2.reuse, R3, RZ, 0xfc, !PT ;  /* 0x0000000302037212 */ /* 0x044fe400078efcff */
[----:B---3--:R-:W-:-:S03]  /*cca0*/  IADD3 R2, R2, UR41, R18 ;  /* 0x0000002902027c10 */ /* 0x008fc6000fffe012 */
[----:B------:R-:W-:Y:S01]  /*ccb0*/  VIADD R5, R3, UR41 ;  /* 0x0000002903057c36 */ /* 0x000fe20008000000 */
[----:B------:R-:W1:Y:S01]  /*ccc0*/  LDSM.16.MT88.4 R12, [R3+UR41+0x10400] ;  /* 0x01040029030c783b */ /* 0x000e620008004200 */
[----:B------:R-:W-:Y:S02]  /*ccd0*/  IADD3 R18, R34, 0x400, R2 ;  /* 0x0000040022127810 */ /* 0x000fe40007ffe002 */
[----:B0-----:R-:W-:-:S05]  /*cce0*/  IMAD.IADD R0, R36, 0x1, R5 ;  /* 0x0000000124007824 */ /* 0x001fca00078e0205 */
[----:B------:R-:W0:Y:S01]  /*ccf0*/  LDSM.16.MT88.4 R4, [R0+0x10400] ;  /* 0x010400000004783b */ /* 0x000e220000004200 */
[C-C-:B-1----:R-:W-:Y:S02]  /*cd00*/  PRMT R8, R12.reuse, 0x6420, R13.reuse ;  /* 0x000064200c087816 */ /* 0x142fe4000000000d */
[----:B------:R-:W-:Y:S02]  /*cd10*/  PRMT R9, R12, 0x7531, R13 ;  /* 0x000075310c097816 */ /* 0x000fe4000000000d */
[C-C-:B------:R-:W-:Y:S02]  /*cd20*/  PRMT R10, R14.reuse, 0x6420, R15.reuse ;  /* 0x000064200e0a7816 */ /* 0x140fe4000000000f */
[----:B------:R-:W-:Y:S02]  /*cd30*/  PRMT R11, R14, 0x7531, R15 ;  /* 0x000075310e0b7816 */ /* 0x000fe4000000000f */
[C-C-:B0-----:R-:W-:Y:S02]  /*cd40*/  PRMT R20, R4.reuse, 0x6420, R5.reuse ;  /* 0x0000642004147816 */ /* 0x141fe40000000005 */
[----:B------:R-:W-:Y:S01]  /*cd50*/  PRMT R21, R4, 0x7531, R5 ;  /* 0x0000753104157816 */ /* 0x000fe20000000005 */
[----:B------:R-:W-:Y:S01]  /*cd60*/  STSM.16.M88.4 [R2+0x400], R8 ;  /* 0x0004000802007844 */ /* 0x000fe20000000200 */
[----:B------:R-:W-:-:S02]  /*cd70*/  PRMT R22, R6, 0x6420, R7 ;  /* 0x0000642006167816 */ /* 0x000fc40000000007 */
[----:B------:R-:W-:-:S05]  /*cd80*/  PRMT R23, R6, 0x7531, R7 ;  /* 0x0000753106177816 */ /* 0x000fca0000000007 */
[----:B------:R-:W-:Y:S04]  /*cd90*/  STSM.16.M88.4 [R2+0x2400], R20 ;  /* 0x0024001402007844 */ /* 0x000fe80000000200 */
[----:B------:R-:W0:Y:S04]  /*cda0*/  LDSM.16.MT88.4 R4, [R3+UR41+0x14400] ;  /* 0x014400290304783b */ /* 0x000e280008004200 */
[----:B------:R-:W1:Y:S01]  /*cdb0*/  LDSM.16.MT88.4 R8, [R0+0x14400] ;  /* 0x014400000008783b */ /* 0x000e620000004200 */
[C-C-:B0-----:R-:W-:Y:S02]  /*cdc0*/  PRMT R12, R4.reuse, 0x6420, R5.reuse ;  /* 0x00006420040c7816 */ /* 0x141fe40000000005 */
[----:B------:R-:W-:-:S02]  /*cdd0*/  PRMT R13, R4, 0x7531, R5 ;  /* 0x00007531040d7816 */ /* 0x000fc40000000005 */
[C-C-:B------:R-:W-:Y:S02]  /*cde0*/  PRMT R14, R6.reuse, 0x6420, R7.reuse ;  /* 0x00006420060e7816 */ /* 0x140fe40000000007 */
[----:B------:R-:W-:Y:S02]  /*cdf0*/  PRMT R15, R6, 0x7531, R7 ;  /* 0x00007531060f7816 */ /* 0x000fe40000000007 */
[C-C-:B-1----:R-:W-:Y:S02]  /*ce00*/  PRMT R24, R8.reuse, 0x6420, R9.reuse ;  /* 0x0000642008187816 */ /* 0x142fe40000000009 */
[----:B------:R-:W-:Y:S01]  /*ce10*/  PRMT R25, R8, 0x7531, R9 ;  /* 0x0000753108197816 */ /* 0x000fe20000000009 */
[----:B------:R-:W-:Y:S01]  /*ce20*/  STSM.16.M88.4 [R2+0x4400], R12 ;  /* 0x0044000c02007844 */ /* 0x000fe20000000200 */
[C-C-:B------:R-:W-:Y:S02]  /*ce30*/  PRMT R26, R10.reuse, 0x6420, R11.reuse ;  /* 0x000064200a1a7816 */ /* 0x140fe4000000000b */
[----:B------:R-:W-:-:S05]  /*ce40*/  PRMT R27, R10, 0x7531, R11 ;  /* 0x000075310a1b7816 */ /* 0x000fca000000000b */
[----:B------:R0:W-:Y:S04]  /*ce50*/  STSM.16.M88.4 [R2+0x6400], R24 ;  /* 0x0064001802007844 */ /* 0x0001e80000000200 */
[----:B------:R-:W1:Y:S04]  /*ce60*/  LDSM.16.MT88.4 R4, [R3+UR41+0x11400] ;  /* 0x011400290304783b */ /* 0x000e680008004200 */
[----:B------:R-:W2:Y:S01]  /*ce70*/  LDSM.16.MT88.4 R8, [R0+0x11400] ;  /* 0x011400000008783b */ /* 0x000ea20000004200 */
[----:B0-----:R-:W-:Y:S02]  /*ce80*/  IADD3 R2, R36, 0x400, R2 ;  /* 0x0000040024027810 */ /* 0x001fe40007ffe002 */
[----:B-1----:R-:W-:-:S02]  /*ce90*/  PRMT R12, R4, 0x6420, R5 ;  /* 0x00006420040c7816 */ /* 0x002fc40000000005 */
[----:B------:R-:W-:Y:S02]  /*cea0*/  PRMT R13, R4, 0x7531, R5 ;  /* 0x00007531040d7816 */ /* 0x000fe40000000005 */
[C-C-:B------:R-:W-:Y:S02]  /*ceb0*/  PRMT R14, R6.reuse, 0x6420, R7.reuse ;  /* 0x00006420060e7816 */ /* 0x140fe40000000007 */
[----:B------:R-:W-:Y:S02]  /*cec0*/  PRMT R15, R6, 0x7531, R7 ;  /* 0x00007531060f7816 */ /* 0x000fe40000000007 */
[C-C-:B--2---:R-:W-:Y:S02]  /*ced0*/  PRMT R20, R8.reuse, 0x6420, R9.reuse ;  /* 0x0000642008147816 */ /* 0x144fe40000000009 */
[----:B------:R-:W-:Y:S01]  /*cee0*/  PRMT R21, R8, 0x7531, R9 ;  /* 0x0000753108157816 */ /* 0x000fe20000000009 */
[----:B------:R-:W-:Y:S01]  /*cef0*/  STSM.16.M88.4 [R18], R12 ;  /* 0x0000000c12007844 */ /* 0x000fe20000000200 */
        /* <DEDUP_REMOVED lines=23> */
[----:B------:R-:W-:Y:S01]  /*d070*/  STSM.16.M88.4 [R2], R12 ;  /* 0x0000000c02007844 */ /* 0x000fe20000000200 */
        /* <DEDUP_REMOVED lines=17> */
[----:B0-----:R-:W-:Y:S01]  /*d190*/  IMAD.IADD R2, R34, 0x1, R2 ;  /* 0x0000000122027824 */ /* 0x001fe200078e0202 */
        /* <DEDUP_REMOVED lines=18> */
[----:B------:R0:W-:Y:S01]  /*d2c0*/  STSM.16.M88.4 [R2+0x4000], R12 ;  /* 0x0040000c02007844 */ /* 0x0001e20000000200 */
[C-C-:B------:R-:W-:Y:S02]  /*d2d0*/  PRMT R6, R10.reuse, 0x6420, R11.reuse ;  /* 0x000064200a067816 */ /* 0x140fe4000000000b */
[----:B------:R-:W-:-:S05]  /*d2e0*/  PRMT R7, R10, 0x7531, R11 ;  /* 0x000075310a077816 */ /* 0x000fca000000000b */
[----:B------:R0:W-:Y:S01]  /*d2f0*/  STSM.16.M88.4 [R2+0x6000], R4 ;  /* 0x0060000402007844 */ /* 0x0001e20000000200 */
[----:B------:R-:W-:Y:S01]  /*d300*/  @!PT LDS RZ, [RZ] ;  /* 0x00000000fffff984 */ /* 0x000fe20000000800 */
[----:B------:R-:W-:Y:S01]  /*d310*/  @!PT LDS RZ, [RZ] ;  /* 0x00000000fffff984 */ /* 0x000fe20000000800 */
[----:B------:R-:W-:Y:S01]  /*d320*/  @!PT LDS RZ, [RZ] ;  /* 0x00000000fffff984 */ /* 0x000fe20000000800 */
[----:B------:R-:W-:Y:S01]  /*d330*/  @!PT LDS RZ, [RZ] ;  /* 0x00000000fffff984 */ /* 0x000fe20000000800 */
[----:B------:R1:W-:Y:S06]  /*d340*/  MEMBAR.ALL.CTA ;  /* 0x0000000000007992 */ /* 0x0003ec0000008000 */
[----:B-1----:R-:W1:Y:S01]  /*d350*/  FENCE.VIEW.ASYNC.S ;  /* 0x00000000000073c6 */ /* 0x002e620000000000 */
[----:B------:R-:W-:Y:S05]  /*d360*/  @!P2 BRA `(.L_x_80) ;  /* 0x000000000004a947 */ /* 0x000fea0003800000 */
[----:B------:R-:W-:Y:S01]  /*d370*/  BPT.TRAP 0x1 ;  /* 0x000000040000795c */ /* 0x000fe20000300000 */
.L_x_80:
[----:B-1----:R1:W-:Y:S01]  /*d380*/  SYNCS.ARRIVE.TRANS64.A1T0 RZ, [R17+URZ+0x38850], RZ ;  /* 0x038850ff11ff79a7 */ /* 0x0023e2000810003f */
[----:B------:R-:W-:Y:S06]  /*d390*/  BAR.SYNC.DEFER_BLOCKING 0x2, 0x80 ;  /* 0x0082000000007b1d */ /* 0x000fec0000010000 */
[----:B------:R-:W-:Y:S05]  /*d3a0*/  @!P0 BRA `(.L_x_81) ;  /* 0x0000000000048947 */ /* 0x000fea0003800000 */
[----:B------:R-:W-:Y:S01]  /*d3b0*/  BPT.TRAP 0x1 ;  /* 0x000000040000795c */ /* 0x000fe20000300000 */
.L_x_81:
[----:B-1----:R-:W-:Y:S02]  /*d3c0*/  VIADD R17, R17, 0x38880 ;  /* 0x0003888011117836 */ /* 0x002fe40000000000 */
[----:B------:R-:W-:Y:S02]  /*d3d0*/  IMAD.U32 R0, RZ, RZ, UR45 ;  /* 0x0000002dff007e24 */ /* 0x000fe4000f8e00ff */
[----:B------:R-:W-:Y:S02]  /*d3e0*/  IMAD.MOV.U32 R19, RZ, RZ, R31 ;  /* 0x000000ffff137224 */ /* 0x000fe400078e001f */
[----:B------:R-:W-:Y:S01]  /*d3f0*/  IMAD.MOV.U32 R18, RZ, RZ, R29 ;  /* 0x000000ffff127224 */ /* 0x000fe200078e001d */
[----:B------:R-:W-:-:S04]  /*d400*/  PRMT R17, R0, 0x654, R17 ;  /* 0x0000065400117816 */ /* 0x000fc80000000011 */
[----:B------:R1:W-:Y:S01]  /*d410*/  SYNCS.ARRIVE.TRANS64.RED.A1T0 RZ, [R17+URZ], RZ ;  /* 0x000000ff11ff79a7 */ /* 0x0003e2000810043f */
[----:B------:R-:W-:Y:S05]  /*d420*/  @P1 BRA `(.L_x_82) ;  /* 0xffffffe800281947 */ /* 0x000fea000383ffff */
.L_x_62:
[----:B0-----:R-:W-:-:S05]  /*d430*/  IMAD.U32 R0, RZ, RZ, UR47 ;  /* 0x0000002fff007e24 */ /* 0x001fca000f8e00ff */
[----:B------:R-:W-:-:S13]  /*d440*/  ISETP.NE.AND P0, PT, R0, 0x3, PT ;  /* 0x000000030000780c */ /* 0x000fda0003f05270 */
[----:B------:R-:W-:Y:S05]  /*d450*/  @!P0 BRA `(.L_x_83) ;  /* 0x0000000000048947 */ /* 0x000fea0003800000 */
[----:B------:R-:W-:Y:S01]  /*d460*/  BPT.TRAP 0x1 ;  /* 0x000000040000795c */ /* 0x000fe20000300000 */
.L_x_83:
[----:B------:R-:W-:Y:S01]  /*d470*/  LOP3.LUT R3, R31, 0x1, RZ, 0x3c, !PT ;  /* 0x000000011f037812 */ /* 0x000fe200078e3cff */
[----:B------:R-:W-:Y:S01]  /*d480*/  BSSY B0, `(.L_x_84) ;  /* 0x0000005000007945 */ /* 0x000fe20003800000 */
[----:B------:R-:W-:Y:S02]  /*d490*/  LEA R18, R29, UR41, 0x3 ;  /* 0x000000291d127c11 */ /* 0x000fe4000f8e18ff */
[----:B------:R-:W-:-:S04]  /*d4a0*/  SHF.L.U32 R3, R3, 0x1f, RZ ;  /* 0x0000001f03037819 */ /* 0x000fc800000006ff */
[----:B------:R-:W0:Y:S02]  /*d4b0*/  SYNCS.PHASECHK.TRANS64.TRYWAIT P1, [R18+URZ+0x38870], R3 ;  /* 0x03887003120075a7 */ /* 0x000e24000802017f */
[----:B0-----:R-:W-:Y:S05]  /*d4c0*/  @!P1 BRA `(.L_x_85) ;  /* 0x0000004000449947 */ /* 0x001fea0003800000 */
.L_x_204:
[----:B------:R-:W-:Y:S05]  /*d4d0*/  BSYNC B0 ;  /* 0x0000000000007941 */ /* 0x000fea0003800000 */
.L_x_84:
[----:B------:R-:W-:-:S05]  /*d4e0*/  IMAD.U32 R0, RZ, RZ, UR46 ;  /* 0x0000002eff007e24 */ /* 0x000fca000f8e00ff */
[----:B------:R-:W-:-:S13]  /*d4f0*/  ISETP.NE.AND P1, PT, R0, 0x3, PT ;  /* 0x000000030000780c */ /* 0x000fda0003f25270 */
[----:B------:R-:W-:Y:S05]  /*d500*/  @!P1 BRA `(.L_x_86) ;  /* 0x0000000000049947 */ /* 0x000fea0003800000 */
[----:B------:R-:W-:Y:S01]  /*d510*/  BPT.TRAP 0x1 ;  /* 0x000000040000795c */ /* 0x000fe20000300000 */
.L_x_86:
[----:B------:R-:W2:Y:S01]  /*d520*/  LDL R0, [R1+0x10] ;  /* 0x0000100001007983 */ /* 0x000ea20000100800 */
[----:B------:R-:W-:Y:S01]  /*d530*/  SHF.L.U32 R5, R31, 0x1f, RZ ;  /* 0x0000001f1f057819 */ /* 0x000fe200000006ff */
[----:B0-----:R-:W-:-:S03]  /*d540*/  IMAD.SHL.U32 R3, R29, 0x8000, RZ ;  /* 0x000080001d037824 */ /* 0x001fc600078e00ff */
[----:B------:R-:W0:Y:S02]  /*d550*/  SYNCS.PHASECHK.TRANS64.TRYWAIT P1, [R18+URZ+0x38860], R5 ;  /* 0x03886005120075a7 */ /* 0x000e24000802017f */
[----:B--2---:R-:W-:Y:S01]  /*d560*/  LOP3.LUT R0, R3, R0, RZ, 0xfc, !PT ;  /* 0x0000000003007212 */ /* 0x004fe200078efcff */
[----:B0-----:R-:W-:Y:S06]  /*d570*/  @!P1 BRA `(.L_x_87) ;  /* 0x00000040002c9947 */ /* 0x001fec0003800000 */
.L_x_205:
[----:B-1----:R-:W2:Y:S01]  /*d580*/  LDL R17, [R1+0xc] ;  /* 0x00000c0001117983 */ /* 0x002ea20000100800 */
[----:B------:R-:W-:Y:S01]  /*d590*/  VIADD R9, R0, UR41 ;  /* 0x0000002900097c36 */ /* 0x000fe20008000000 */
[----:B------:R-:W-:Y:S05]  /*d5a0*/  WARPSYNC.ALL ;  /* 0x0000000000007948 */ /* 0x000fea0003800000 */
[----:B------:R-:W-:Y:S01]  /*d5b0*/  IMAD.IADD R2, R36, 0x1, R9 ;  /* 0x0000000124027824 */ /* 0x000fe200078e0209 */
[----:B0-----:R-:W0:Y:S01]  /*d5c0*/  LDSM.16.MT88.4 R4, [R0+UR41+0x10400] ;  /* 0x010400290004783b */ /* 0x001e220008004200 */
[----:B------:R-:W-:-:S03]  /*d5d0*/  IMAD.U32 R19, RZ, RZ, UR46 ;  /* 0x0000002eff137e24 */ /* 0x000fc6000f8e00ff */
[----:B------:R-:W1:Y:S02]  /*d5e0*/  LDSM.16.MT88.4 R8, [R2+0x10400] ;  /* 0x010400000208783b */ /* 0x000e640000004200 */
[----:B------:R-:W-:Y:S02]  /*d5f0*/  ISETP.NE.AND P1, PT, R19, 0x3, PT ;  /* 0x000000031300780c */ /* 0x000fe40003f25270 */
[C-C-:B0-----:R-:W-:Y:S02]  /*d600*/  PRMT R12, R4.reuse, 0x6420, R5.reuse ;  /* 0x00006420040c7816 */ /* 0x141fe40000000005 */
[----:B------:R-:W-:Y:S02]  /*d610*/  PRMT R13, R4, 0x7531, R5 ;  /* 0x00007531040d7816 */ /* 0x000fe40000000005 */
[C-C-:B------:R-:W-:Y:S02]  /*d620*/  PRMT R14, R6.reuse, 0x6420, R7.reuse ;  /* 0x00006420060e7816 */ /* 0x140fe40000000007 */
[----:B------:R-:W-:-:S02]  /*d630*/  PRMT R15, R6, 0x7531, R7 ;  /* 0x00007531060f7816 */ /* 0x000fc40000000007 */
[C-C-:B-1----:R-:W-:Y:S02]  /*d640*/  PRMT R4, R8.reuse, 0x6420, R9.reuse ;  /* 0x0000642008047816 */ /* 0x142fe40000000009 */
[----:B------:R-:W-:Y:S02]  /*d650*/  PRMT R5, R8, 0x7531, R9 ;  /* 0x0000753108057816 */ /* 0x000fe40000000009 */
[C-C-:B------:R-:W-:Y:S02]  /*d660*/  PRMT R6, R10.reuse, 0x6420, R11.reuse ;  /* 0x000064200a067816 */ /* 0x140fe4000000000b */
[----:B------:R-:W-:Y:S02]  /*d670*/  PRMT R7, R10, 0x7531, R11 ;  /* 0x000075310a077816 */ /* 0x000fe4000000000b */
[----:B--2---:R-:W-:-:S04]  /*d680*/  IADD3 R3, R3, UR41, R17 ;  /* 0x0000002903037c10 */ /* 0x004fc8000fffe011 */
[----:B------:R-:W-:Y:S01]  /*d690*/  IADD3 R17, R34, 0x400, R3 ;  /* 0x0000040022117810 */ /* 0x000fe20007ffe003 */
[----:B------:R-:W-:Y:S04]  /*d6a0*/  STSM.16.M88.4 [R3+0x400], R12 ;  /* 0x0004000c03007844 */ /* 0x000fe80000000200 */
[----:B------:R-:W-:Y:S04]  /*d6b0*/  STSM.16.M88.4 [R3+0x2400], R4 ;  /* 0x0024000403007844 */ /* 0x000fe80000000200 */
[----:B------:R-:W0:Y:S04]  /*d6c0*/  LDSM.16.MT88.4 R4, [R0+UR41+0x14400] ;  /* 0x014400290004783b */ /* 0x000e280008004200 */
[----:B------:R-:W1:Y:S01]  /*d6d0*/  LDSM.16.MT88.4 R8, [R2+0x14400] ;  /* 0x014400000208783b */ /* 0x000e620000004200 */
[----:B0-----:R-:W-:-:S02]  /*d6e0*/  PRMT R12, R4, 0x6420, R5 ;  /* 0x00006420040c7816 */ /* 0x001fc40000000005 */
[----:B------:R-:W-:Y:S02]  /*d6f0*/  PRMT R13, R4, 0x7531, R5 ;  /* 0x00007531040d7816 */ /* 0x000fe40000000005 */
[C-C-:B------:R-:W-:Y:S02]  /*d700*/  PRMT R14, R6.reuse, 0x6420, R7.reuse ;  /* 0x00006420060e7816 */ /* 0x140fe40000000007 */
[----:B------:R-:W-:Y:S02]  /*d710*/  PRMT R15, R6, 0x7531, R7 ;  /* 0x00007531060f7816 */ /* 0x000fe40000000007 */
[C-C-:B-1----:R-:W-:Y:S02]  /*d720*/  PRMT R4, R8.reuse, 0x6420, R9.reuse ;  /* 0x0000642008047816 */ /* 0x142fe40000000009 */
[----:B------:R-:W-:Y:S01]  /*d730*/  PRMT R5, R8, 0x7531, R9 ;  /* 0x0000753108057816 */ /* 0x000fe20000000009 */
[----:B------:R-:W-:Y:S01]  /*d740*/  STSM.16.M88.4 [R3+0x4400], R12 ;  /* 0x0044000c03007844 */ /* 0x000fe20000000200 */
[----:B------:R-:W-:-:S02]  /*d750*/  PRMT R6, R10, 0x6420, R11 ;  /* 0x000064200a067816 */ /* 0x000fc4000000000b */
        /* <DEDUP_REMOVED lines=84> */
.L_x_88:
[----:B-1----:R1:W-:Y:S01]  /*dca0*/  SYNCS.ARRIVE.TRANS64.A1T0 RZ, [R18+URZ+0x38850], RZ ;  /* 0x038850ff12ff79a7 */ /* 0x0023e2000810003f */
[----:B------:R-:W-:Y:S06]  /*dcb0*/  BAR.SYNC.DEFER_BLOCKING 0x2, 0x80 ;  /* 0x0082000000007b1d */ /* 0x000fec0000010000 */
[----:B------:R-:W-:Y:S05]  /*dcc0*/  @!P0 BRA `(.L_x_89) ;  /* 0x0000000000048947 */ /* 0x000fea0003800000 */
[----:B------:R-:W-:Y:S01]  /*dcd0*/  BPT.TRAP 0x1 ;  /* 0x000000040000795c */ /* 0x000fe20000300000 */
.L_x_89:
[----:B------:R-:W2:Y:S01]  /*dce0*/  LDC R2, c[0x0][0xc34] ;  /* 0x00030d00ff027b82 */ /* 0x000ea20000000800 */
[----:B------:R-:W-:Y:S01]  /*dcf0*/  VIADD R29, R29, 0x1 ;  /* 0x000000011d1d7836 */ /* 0x000fe20000000000 */
[----:B------:R-:W-:Y:S01]  /*dd00*/  UIADD3 UR38, UR48, UR38, URZ ;  /* 0x0000002630267290 */ /* 0x000fe2000fffe03f */
[----:B-1----:R-:W-:Y:S01]  /*dd10*/  VIADD R18, R18, 0x38880 ;  /* 0x0003888012127836 */ /* 0x002fe20000000000 */
[----:B------:R-:W-:Y:S01]  /*dd20*/  UIADD3 UR36, UR36, 0x1, URZ ;  /* 0x0000000124247890 */ /* 0x000fe2000fffe03f */
[----:B0-----:R-:W-:Y:S01]  /*dd30*/  IMAD.U32 R3, RZ, RZ, UR45 ;  /* 0x0000002dff037e24 */ /* 0x001fe2000f8e00ff */
[----:B------:R-:W-:-:S04]  /*dd40*/  ISETP.NE.AND P0, PT, R29, 0x2, PT ;  /* 0x000000021d00780c */ /* 0x000fc80003f05270 */
[----:B------:R-:W-:Y:S02]  /*dd50*/  SEL R29, R29, RZ, P0 ;  /* 0x000000ff1d1d7207 */ /* 0x000fe40000000000 */
[----:B------:R-:W-:Y:S02]  /*dd60*/  SEL R0, RZ, 0x1, P0 ;  /* 0x00000001ff007807 */ /* 0x000fe40000000000 */
[----:B------:R-:W-:Y:S02]  /*dd70*/  PRMT R18, R3, 0x654, R18 ;  /* 0x0000065403127816 */ /* 0x000fe40000000012 */
[----:B------:R-:W-:Y:S02]  /*dd80*/  LOP3.LUT R31, R31, R0, RZ, 0x3c, !PT ;  /* 0x000000001f1f7212 */ /* 0x000fe400078e3cff */
[----:B------:R0:W-:Y:S01]  /*dd90*/  SYNCS.ARRIVE.TRANS64.RED.A1T0 RZ, [R18+URZ], RZ ;  /* 0x000000ff12ff79a7 */ /* 0x0001e2000810043f */
[----:B--2---:R-:W-:-:S13]  /*dda0*/  ISETP.LE.AND P0, PT, R2, UR38, PT ;  /* 0x0000002602007c0c */ /* 0x004fda000bf03270 */
[----:B0-----:R-:W-:Y:S05]  /*ddb0*/  @!P0 BRA `(.L_x_90) ;  /* 0xffffffb800d48947 */ /* 0x001fea000383ffff */
[----:B------:R-:W-:-:S12]  /*ddc0*/  ULOP3.LUT UR36, UR36, 0x1, URZ, 0xc, !UPT ;  /* 0x0000000124247892 */ /* 0x000fd8000f8e0c3f */
.L_x_40:
[----:B------:R-:W0:Y:S01]  /*ddd0*/  S2R R3, SR_CgaCtaId ;  /* 0x0000000000037919 */ /* 0x000e220000008800 */
[----:B------:R-:W-:Y:S01]  /*dde0*/  MOV R0, 0x400 ;  /* 0x0000040000007802 */ /* 0x000fe20000000f00 */
[----:B------:R-:W-:-:S03]  /*ddf0*/  IMAD.U32 R2, RZ, RZ, UR36 ;  /* 0x00000024ff027e24 */ /* 0x000fc6000f8e00ff */
[----:B0-----:R-:W-:Y:S02]  /*de00*/  LEA R4, R3, R0, 0x18 ;  /* 0x0000000003047211 */ /* 0x001fe400078ec0ff */
[----:B------:R-:W-:-:S04]  /*de10*/  SHF.L.U32 R0, R2, 0x1f, RZ ;  /* 0x0000001f02007819 */ /* 0x000fc800000006ff */
[----:B------:R-:W0:Y:S02]  /*de20*/  SYNCS.PHASECHK.TRANS64.TRYWAIT P0, [R4+URZ+0x38820], R0 ;  /* 0x03882000040075a7 */ /* 0x000e24000800017f */
[----:B0-----:R-:W-:Y:S05]  /*de30*/  @!P0 BRA `(.L_x_91) ;  /* 0x0000003800108947 */ /* 0x001fea0003800000 */
.L_x_206:
[----:B------:R-:W1:Y:S02]  /*de40*/  S2R R2, SR_TID.X ;  /* 0x0000000000027919 */ /* 0x000e640000002100 */
[----:B-1----:R-:W-:-:S04]  /*de50*/  SHF.R.U32.HI R2, RZ, 0x5, R2 ;  /* 0x00000005ff027819 */ /* 0x002fc80000011602 */
[----:B------:R-:W-:-:S05]  /*de60*/  LOP3.LUT R2, R2, 0x3, RZ, 0xc0, !PT ;  /* 0x0000000302027812 */ /* 0x000fca00078ec0ff */
[----:B0-----:R-:W0:Y:S02]  /*de70*/  SHFL.IDX PT, R0, R2, RZ, 0x1f ;  /* 0x00001fff02007589 */ /* 0x001e2400000e0000 */
[----:B0-----:R-:W-:-:S13]  /*de80*/  ISETP.NE.AND P0, PT, R0, RZ, PT ;  /* 0x000000ff0000720c */ /* 0x001fda0003f05270 */
[----:B------:R-:W-:Y:S05]  /*de90*/  @P0 EXIT ;  /* 0x000000000000094d */ /* 0x000fea0003800000 */
[----:B------:R-:W-:Y:S01]  /*dea0*/  ELECT P0, URZ, PT ;  /* 0x00000000003f782f */ /* 0x000fe20003800000 */
[----:B------:R-:W-:-:S12]  /*deb0*/  BSSY B0, `(.L_x_92) ;  /* 0x0000028000007945 */ /* 0x000fd80003800000 */
[----:B------:R-:W-:Y:S05]  /*dec0*/  @!P0 BRA `(.L_x_93) ;  /* 0x0000000000988947 */ /* 0x000fea0003800000 */
[----:B------:R-:W-:-:S06]  /*ded0*/  ULOP3.LUT UR4, UR37, 0x2, URZ, 0xfc, !UPT ;  /* 0x0000000225047892 */ /* 0x000fcc000f8efc3f */
[----:B------:R-:W-:-:S05]  /*dee0*/  IMAD.U32 R0, RZ, RZ, UR4 ;  /* 0x00000004ff007e24 */ /* 0x000fca000f8e00ff */
[----:B------:R-:W-:-:S13]  /*def0*/  ISETP.NE.AND P0, PT, R0, 0x3, PT ;  /* 0x000000030000780c */ /* 0x000fda0003f05270 */
[----:B------:R-:W-:Y:S05]  /*df00*/  @!P0 BRA `(.L_x_94) ;  /* 0x0000000000048947 */ /* 0x000fea0003800000 */
[----:B------:R-:W-:Y:S01]  /*df10*/  BPT.TRAP 0x1 ;  /* 0x000000040000795c */ /* 0x000fe20000300000 */
.L_x_94:
[----:B------:R-:W-:Y:S01]  /*df20*/  IMAD R3, R29, 0x8, R4 ;  /* 0x000000081d037824 */ /* 0x000fe200078e0204 */
[----:B------:R-:W-:Y:S01]  /*df30*/  SHF.L.U32 R2, R31, 0x1f, RZ ;  /* 0x0000001f1f027819 */ /* 0x000fe200000006ff */
[----:B------:R-:W-:-:S03]  /*df40*/  VIADD R29, R29, 0x1 ;  /* 0x000000011d1d7836 */ /* 0x000fc60000000000 */
[----:B------:R-:W0:Y:S02]  /*df50*/  SYNCS.PHASECHK.TRANS64.TRYWAIT P1, [R3+URZ+0x38840], R2 ;  /* 0x03884002030075a7 */ /* 0x000e24000802017f */
[----:B------:R-:W-:-:S04]  /*df60*/  ISETP.NE.AND P2, PT, R29, 0x2, PT ;  /* 0x000000021d00780c */ /* 0x000fc80003f45270 */
[----:B------:R-:W-:Y:S01]  /*df70*/  SEL R0, RZ, 0x1, P2 ;  /* 0x00000001ff007807 */ /* 0x000fe20001000000 */
[----:B0-----:R-:W-:Y:S08]  /*df80*/  @!P1 BRA `(.L_x_95) ;  /* 0x0000003400d09947 */ /* 0x001ff00003800000 */
.L_x_207:
[----:B------:R-:W-:Y:S02]  /*df90*/  SEL R29, R29, RZ, P2 ;  /* 0x000000ff1d1d7207 */ /* 0x000fe40001000000 */
[----:B------:R-:W-:Y:S01]  /*dfa0*/  LOP3.LUT R0, R31, R0, RZ, 0x3c, !PT ;  /* 0x000000001f007212 */ /* 0x000fe200078e3cff */
[----:B------:R-:W-:Y:S06]  /*dfb0*/  @!P0 BRA `(.L_x_96) ;  /* 0x0000000000048947 */ /* 0x000fec0003800000 */
[----:B------:R-:W-:Y:S01]  /*dfc0*/  BPT.TRAP 0x1 ;  /* 0x000000040000795c */ /* 0x000fe20000300000 */
.L_x_96:
[----:B------:R-:W-:Y:S01]  /*dfd0*/  IMAD R29, R29, 0x8, R4 ;  /* 0x000000081d1d7824 */ /* 0x000fe200078e0204 */
[----:B------:R-:W-:-:S04]  /*dfe0*/  SHF.L.U32 R0, R0, 0x1f, RZ ;  /* 0x0000001f00007819 */ /* 0x000fc800000006ff */
[----:B------:R-:W1:Y:S02]  /*dff0*/  SYNCS.PHASECHK.TRANS64.TRYWAIT P1, [R29+URZ+0x38840], R0 ;  /* 0x038840001d0075a7 */ /* 0x000e64000802017f */
[----:B-1----:R-:W-:Y:S05]  /*e000*/  @!P1 BRA `(.L_x_97) ;  /* 0x0000003400c49947 */ /* 0x002fea0003800000 */
.L_x_208:
[----:B------:R-:W-:Y:S05]  /*e010*/  @!P0 BRA `(.L_x_98) ;  /* 0x0000000000048947 */ /* 0x000fea0003800000 */
[----:B------:R-:W-:Y:S01]  /*e020*/  BPT.TRAP 0x1 ;  /* 0x000000040000795c */ /* 0x000fe20000300000 */
.L_x_98:
[----:B------:R-:W2:Y:S02]  /*e030*/  SYNCS.PHASECHK.TRANS64.TRYWAIT P1, [R3+URZ+0x38860], R2 ;  /* 0x03886002030075a7 */ /* 0x000ea4000802017f */
[----:B--2---:R-:W-:Y:S05]  /*e040*/  @!P1 BRA `(.L_x_99) ;  /* 0x0000003400c89947 */ /* 0x004fea0003800000 */
.L_x_209:
[----:B------:R-:W-:Y:S05]  /*e050*/  @!P0 BRA `(.L_x_100) ;  /* 0x0000000000048947 */ /* 0x000fea0003800000 */
[----:B------:R-:W-:Y:S01]  /*e060*/  BPT.TRAP 0x1 ;  /* 0x000000040000795c */ /* 0x000fe20000300000 */
.L_x_100:
[----:B------:R-:W3:Y:S02]  /*e070*/  SYNCS.PHASECHK.TRANS64.TRYWAIT P1, [R29+URZ+0x38860], R0 ;  /* 0x038860001d0075a7 */ /* 0x000ee4000802017f */
[----:B---3--:R-:W-:Y:S05]  /*e080*/  @!P1 BRA `(.L_x_101) ;  /* 0x0000003400cc9947 */ /* 0x008fea0003800000 */
.L_x_210:
[----:B------:R-:W-:Y:S05]  /*e090*/  @!P0 BRA `(.L_x_102) ;  /* 0x0000000000048947 */ /* 0x000fea0003800000 */
[----:B------:R-:W-:Y:S01]  /*e0a0*/  BPT.TRAP 0x1 ;  /* 0x000000040000795c */ /* 0x000fe20000300000 */
.L_x_102:
[----:B------:R-:W4:Y:S02]  /*e0b0*/  SYNCS.PHASECHK.TRANS64.TRYWAIT P1, [R3+URZ+0x38880], R2 ;  /* 0x03888002030075a7 */ /* 0x000f24000802017f */
[----:B----4-:R-:W-:Y:S05]  /*e0c0*/  @!P1 BRA `(.L_x_103) ;  /* 0x0000003400d09947 */ /* 0x010fea0003800000 */
.L_x_211:
[----:B------:R-:W-:Y:S05]  /*e0d0*/  @!P0 BRA `(.L_x_104) ;  /* 0x0000000000048947 */ /* 0x000fea0003800000 */
[----:B------:R-:W-:Y:S01]  /*e0e0*/  BPT.TRAP 0x1 ;  /* 0x000000040000795c */ /* 0x000fe20000300000 */
.L_x_104:
[----:B------:R0:W0:Y:S02]  /*e0f0*/  SYNCS.PHASECHK.TRANS64.TRYWAIT P0, [R29+URZ+0x38880], R0 ;  /* 0x038880001d0075a7 */ /* 0x000024000800017f */
[----:B0-----:R-:W-:Y:S05]  /*e100*/  @!P0 NANOSLEEP.SYNCS 0x989680 ;  /* 0x009896800000895d */ /* 0x001fea0003900000 */
[----:B------:R-:W0:Y:S02]  /*e110*/  @!P0 SYNCS.PHASECHK.TRANS64 P0, [R29+URZ+0x38880], R0 ;  /* 0x038880001d0085a7 */ /* 0x000e24000800007f */
[----:B0-----:R-:W-:Y:S05]  /*e120*/  @!P0 BRA `(.L_x_104) ;  /* 0xfffffffc00f08947 */ /* 0x001fea000383ffff */
.L_x_93:
[----:B------:R-:W-:Y:S05]  /*e130*/  BSYNC B0 ;  /* 0x0000000000007941 */ /* 0x000fea0003800000 */
.L_x_92:
[----:B------:R-:W-:Y:S05]  /*e140*/  EXIT ;  /* 0x000000000000794d */ /* 0x000fea0003800000 */
.L_x_8:
[----:B0-----:R-:W-:-:S04]  /*e150*/  IMAD.U32 R3, RZ, RZ, UR49 ;  /* 0x00000031ff037e24 */ /* 0x001fc8000f8e00ff */
[----:B------:R0:W1:Y:S03]  /*e160*/  SYNCS.PHASECHK.TRANS64.TRYWAIT P0, [R3+URZ+0x38800], R0 ;  /* 0x03880000030075a7 */ /* 0x000066000800017f */
[----:B-1----:R-:W-:Y:S05]  /*e170*/  @!P0 NANOSLEEP.SYNCS 0x989680 ;  /* 0x009896800000895d */ /* 0x002fea0003900000 */
[----:B------:R-:W1:Y:S02]  /*e180*/  @!P0 SYNCS.PHASECHK.TRANS64 P0, [R3+URZ+0x38800], R0 ;  /* 0x03880000030085a7 */ /* 0x000e64000800007f */
[----:B-1----:R-:W-:Y:S05]  /*e190*/  @!P0 BRA `(.L_x_8) ;  /* 0xfffffffc00ec8947 */ /* 0x002fea000383ffff */
[----:B------:R-:W-:Y:S05]  /*e1a0*/  BRA `(.L_x_105) ;  /* 0xffffff3000a47947 */ /* 0x000fea000383ffff */
.L_x_12:
[----:B-1----:R-:W-:-:S04]  /*e1b0*/  IMAD.U32 R0, RZ, RZ, UR52 ;  /* 0x00000034ff007e24 */ /* 0x002fc8000f8e00ff */
[----:B------:R1:W2:Y:S03]  /*e1c0*/  SYNCS.PHASECHK.TRANS64.TRYWAIT P1, [R0+URZ+0x38830], R7 ;  /* 0x03883007000075a7 */ /* 0x0002a6000802017f */
[----:B--2---:R-:W-:Y:S05]  /*e1d0*/  @!P1 NANOSLEEP.SYNCS 0x989680 ;  /* 0x009896800000995d */ /* 0x004fea0003900000 */
[----:B------:R-:W2:Y:S02]  /*e1e0*/  @!P1 SYNCS.PHASECHK.TRANS64 P1, [R0+URZ+0x38830], R7 ;  /* 0x03883007000095a7 */ /* 0x000ea4000802007f */
[----:B--2---:R-:W-:Y:S05]  /*e1f0*/  @!P1 BRA `(.L_x_12) ;  /* 0xfffffffc00ec9947 */ /* 0x004fea000383ffff */
[----:B------:R-:W-:Y:S05]  /*e200*/  BRA `(.L_x_11) ;  /* 0xffffff3000c87947 */ /* 0x000fea000383ffff */
.L_x_17:
[----:B--2---:R-:W-:-:S04]  /*e210*/  IMAD.U32 R8, RZ, RZ, UR52 ;  /* 0x00000034ff087e24 */ /* 0x004fc8000f8e00ff */
[----:B------:R2:W3:Y:S03]  /*e220*/  SYNCS.PHASECHK.TRANS64.TRYWAIT P1, [R8+URZ+0x38850], R7 ;  /* 0x03885007080075a7 */ /* 0x0004e6000802017f */
[----:B---3--:R-:W-:Y:S05]  /*e230*/  @!P1 NANOSLEEP.SYNCS 0x989680 ;  /* 0x009896800000995d */ /* 0x008fea0003900000 */
[----:B------:R-:W3:Y:S02]  /*e240*/  @!P1 SYNCS.PHASECHK.TRANS64 P1, [R8+URZ+0x38850], R7 ;  /* 0x03885007080095a7 */ /* 0x000ee4000802007f */
[----:B---3--:R-:W-:Y:S05]  /*e250*/  @!P1 BRA `(.L_x_17) ;  /* 0xfffffffc00ec9947 */ /* 0x008fea000383ffff */
[----:B------:R-:W-:Y:S05]  /*e260*/  BRA `(.L_x_16) ;  /* 0xffffff5000587947 */ /* 0x000fea000383ffff */
.L_x_23:
[----:B0-----:R-:W-:Y:S02]  /*e270*/  IMAD.U32 R0, RZ, RZ, UR45 ;  /* 0x0000002dff007e24 */ /* 0x001fe4000f8e00ff */
[----:B------:R-:W-:-:S04]  /*e280*/  IMAD.U32 R3, RZ, RZ, UR52 ;  /* 0x00000034ff037e24 */ /* 0x000fc8000f8e00ff */
[----:B------:R0:W1:Y:S03]  /*e290*/  SYNCS.PHASECHK.TRANS64.TRYWAIT P2, [R0+URZ+0x38830], R3 ;  /* 0x03883003000075a7 */ /* 0x000066000804017f */
[----:B-1----:R-:W-:Y:S05]  /*e2a0*/  @!P2 NANOSLEEP.SYNCS 0x989680 ;  /* 0x009896800000a95d */ /* 0x002fea0003900000 */
[----:B------:R-:W1:Y:S02]  /*e2b0*/  @!P2 SYNCS.PHASECHK.TRANS64 P2, [R0+URZ+0x38830], R3 ;  /* 0x038830030000a5a7 */ /* 0x000e64000804007f */
[----:B-1----:R-:W-:Y:S05]  /*e2c0*/  @!P2 BRA `(.L_x_23) ;  /* 0xfffffffc00e8a947 */ /* 0x002fea000383ffff */
[----:B------:R-:W-:Y:S05]  /*e2d0*/  BRA `(.L_x_22) ;  /* 0xffffff5400407947 */ /* 0x000fea000383ffff */
.L_x_28:
[----:B-1----:R-:W-:Y:S02]  /*e2e0*/  IMAD.U32 R7, RZ, RZ, UR45 ;  /* 0x0000002dff077e24 */ /* 0x002fe4000f8e00ff */
[----:B------:R-:W-:-:S04]  /*e2f0*/  IMAD.U32 R8, RZ, RZ, UR52 ;  /* 0x00000034ff087e24 */ /* 0x000fc8000f8e00ff */
[----:B------:R1:W2:Y:S03]  /*e300*/  SYNCS.PHASECHK.TRANS64.TRYWAIT P2, [R7+URZ+0x38850], R8 ;  /* 0x03885008070075a7 */ /* 0x0002a6000804017f */
[----:B--2---:R-:W-:Y:S05]  /*e310*/  @!P2 NANOSLEEP.SYNCS 0x989680 ;  /* 0x009896800000a95d */ /* 0x004fea0003900000 */
[----:B------:R-:W2:Y:S02]  /*e320*/  @!P2 SYNCS.PHASECHK.TRANS64 P2, [R7+URZ+0x38850], R8 ;  /* 0x038850080700a5a7 */ /* 0x000ea4000804007f */
[----:B--2---:R-:W-:Y:S05]  /*e330*/  @!P2 BRA `(.L_x_28) ;  /* 0xfffffffc00e8a947 */ /* 0x004fea000383ffff */
[----:B------:R-:W-:Y:S05]  /*e340*/  BRA `(.L_x_27) ;  /* 0xffffff7000dc7947 */ /* 0x000fea000383ffff */
.L_x_46:
[----:B------:R-:W3:Y:S01]  /*e350*/  S2R R17, SR_TID.X ;  /* 0x0000000000117919 */ /* 0x000ee20000002100 */
[----:B------:R-:W-:Y:S02]  /*e360*/  IMAD.MOV.U32 R12, RZ, RZ, RZ ;  /* 0x000000ffff0c7224 */ /* 0x000fe400078e00ff */
[----:B------:R-:W-:Y:S02]  /*e370*/  IMAD.MOV.U32 R11, RZ, RZ, 0x1f ;  /* 0x0000001fff0b7424 */ /* 0x000fe400078e00ff */
[----:B------:R-:W-:Y:S01]  /*e380*/  IMAD.MOV.U32 R15, RZ, RZ, -0x1 ;  /* 0xffffffffff0f7424 */ /* 0x000fe200078e00ff */
[----:B---3--:R-:W-:-:S04]  /*e390*/  SHF.R.U32.HI R17, RZ, 0x5, R17 ;  /* 0x00000005ff117819 */ /* 0x008fc80000011611 */
[----:B------:R-:W-:-:S05]  /*e3a0*/  LOP3.LUT R17, R17, 0x3, RZ, 0xc0, !PT ;  /* 0x0000000311117812 */ /* 0x000fca00078ec0ff */
[----:B------:R-:W-:-:S07]  /*e3b0*/  IMAD.MOV.U32 R13, RZ, RZ, R17 ;  /* 0x000000ffff0d7224 */ /* 0x000fce00078e0011 */
[----:B012--5:R-:W-:Y:S05]  /*e3c0*/  WARPSYNC.COLLECTIVE R15, `(.L_x_106) ;  /* 0x000000000f087348 */ /* 0x027fea0003c00000 */
[----:B------:R3:W4:Y:S02]  /*e3d0*/  SHFL.IDX P6, R14, R13, R12, R11 ;  /* 0x0000000c0d0e7389 */ /* 0x00072400000c000b */
[----:B012345:R-:W-:Y:S01]  /*e3e0*/  ENDCOLLECTIVE ;  /* 0x000000000000791b */ /* 0x03ffe20003800000 */
.L_x_106:
[----:B------:R-:W-:Y:S05]  /*e3f0*/  BRA `(.L_x_107) ;  /* 0xffffffbc00187947 */ /* 0x000fea000383ffff */
.L_x_49:
[----:B0-----:R0:W1:Y:S02]  /*e400*/  SYNCS.PHASECHK.TRANS64.TRYWAIT P0, [R6+URZ+0x38880], R20 ;  /* 0x03888014060075a7 */ /* 0x001064000800017f */
[----:B-1----:R-:W-:Y:S05]  /*e410*/  @!P0 NANOSLEEP.SYNCS 0x989680 ;  /* 0x009896800000895d */ /* 0x002fea0003900000 */
[----:B------:R-:W1:Y:S02]  /*e420*/  @!P0 SYNCS.PHASECHK.TRANS64 P0, [R6+URZ+0x38880], R20 ;  /* 0x03888014060085a7 */ /* 0x000e64000800007f */
[----:B-1----:R-:W-:Y:S05]  /*e430*/  @!P0 BRA `(.L_x_49) ;  /* 0xfffffffc00f08947 */ /* 0x002fea000383ffff */
[----:B------:R-:W-:Y:S05]  /*e440*/  BRA `(.L_x_108) ;  /* 0xffffffbc00b07947 */ /* 0x000fea000383ffff */
.L_x_50:
[----:B------:R-:W-:Y:S01]  /*e450*/  BSSY B0, `(.L_x_109) ;  /* 0x0000008000007945 */ /* 0x000fe20003800000 */
[----:B------:R-:W-:Y:S02]  /*e460*/  IMAD.MOV.U32 R13, RZ, RZ, R8 ;  /* 0x000000ffff0d7224 */ /* 0x000fe400078e0008 */
[----:B------:R-:W-:Y:S02]  /*e470*/  IMAD.MOV.U32 R12, RZ, RZ, RZ ;  /* 0x000000ffff0c7224 */ /* 0x000fe400078e00ff */
[----:B------:R-:W-:Y:S02]  /*e480*/  IMAD.MOV.U32 R11, RZ, RZ, 0x181f ;  /* 0x0000181fff0b7424 */ /* 0x000fe400078e00ff */
[----:B------:R-:W-:-:S07]  /*e490*/  IMAD.MOV.U32 R15, RZ, RZ, -0x1 ;  /* 0xffffffffff0f7424 */ /* 0x000fce00078e00ff */
[----:B0-----:R-:W-:Y:S05]  /*e4a0*/  WARPSYNC.COLLECTIVE R15, `(.L_x_110) ;  /* 0x000000000f087348 */ /* 0x001fea0003c00000 */
[----:B------:R1:W2:Y:S02]  /*e4b0*/  SHFL.IDX P6, R14, R13, R12, R11 ;  /* 0x0000000c0d0e7389 */ /* 0x0002a400000c000b */
[----:B012---:R-:W-:Y:S01]  /*e4c0*/  ENDCOLLECTIVE ;  /* 0x000000000000791b */ /* 0x007fe20003800000 */
.L_x_110:
[----:B------:R-:W-:Y:S05]  /*e4d0*/  BSYNC B0 ;  /* 0x0000000000007941 */ /* 0x000fea0003800000 */
.L_x_109:
[----:B------:R-:W-:Y:S01]  /*e4e0*/  IMAD.MOV.U32 R13, RZ, RZ, R7 ;  /* 0x000000ffff0d7224 */ /* 0x000fe200078e0007 */
[C---:B------:R-:W-:Y:S01]  /*e4f0*/  LOP3.LUT P1, RZ, R16.reuse, 0x8000000, RZ, 0xc0, !PT ;  /* 0x0800000010ff7812 */ /* 0x040fe2000782c0ff */
[----:B------:R-:W-:Y:S01]  /*e500*/  IMAD.MOV.U32 R12, RZ, RZ, RZ ;  /* 0x000000ffff0c7224 */ /* 0x000fe200078e00ff */
[C---:B------:R-:W-:Y:S01]  /*e510*/  LOP3.LUT P3, RZ, R16.reuse, 0x4000000, RZ, 0xc0, !PT ;  /* 0x0400000010ff7812 */ /* 0x040fe2000786c0ff */
[----:B------:R-:W-:Y:S01]  /*e520*/  IMAD.MOV.U32 R11, RZ, RZ, 0x181f ;  /* 0x0000181fff0b7424 */ /* 0x000fe200078e00ff */
[C---:B------:R-:W-:Y:S01]  /*e530*/  LOP3.LUT P2, RZ, R16.reuse, 0x2000000, RZ, 0xc0, !PT ;  /* 0x0200000010ff7812 */ /* 0x040fe2000784c0ff */
[----:B------:R-:W-:Y:S01]  /*e540*/  IMAD.MOV.U32 R15, RZ, RZ, -0x1 ;  /* 0xffffffffff0f7424 */ /* 0x000fe200078e00ff */
[----:B------:R-:W-:Y:S01]  /*e550*/  LOP3.LUT P4, RZ, R16, 0x20000, RZ, 0xc0, !PT ;  /* 0x0002000010ff7812 */ /* 0x000fe2000788c0ff */
[----:B------:R-:W-:Y:S02]  /*e560*/  IMAD.MOV.U32 R3, RZ, RZ, R14 ;  /* 0x000000ffff037224 */ /* 0x000fe400078e000e */
[----:B------:R-:W-:-:S10]  /*e570*/  VIADD R0, R0, UR41 ;  /* 0x0000002900007c36 */ /* 0x000fd40008000000 */
[----:B------:R-:W-:Y:S05]  /*e580*/  WARPSYNC.COLLECTIVE R15, `(.L_x_111) ;  /* 0x000000000f087348 */ /* 0x000fea0003c00000 */
[----:B------:R0:W1:Y:S02]  /*e590*/  SHFL.IDX P6, R14, R13, R12, R11 ;  /* 0x0000000c0d0e7389 */ /* 0x00006400000c000b */
[----:B01----:R-:W-:Y:S01]  /*e5a0*/  ENDCOLLECTIVE ;  /* 0x000000000000791b */ /* 0x003fe20003800000 */
.L_x_111:
[----:B------:R-:W-:Y:S02]  /*e5b0*/  IMAD.MOV.U32 R13, RZ, RZ, R8 ;  /* 0x000000ffff0d7224 */ /* 0x000fe400078e0008 */
[----:B------:R-:W-:Y:S01]  /*e5c0*/  IMAD.MOV.U32 R12, RZ, RZ, 0x1 ;  /* 0x00000001ff0c7424 */ /* 0x000fe200078e00ff */
[----:B------:R-:W-:-:S13]  /*e5d0*/  IADD3 R2, P0, R32, R14, RZ ;  /* 0x0000000e20027210 */ /* 0x000fda0007f1e0ff */
[----:B------:R-:W-:Y:S05]  /*e5e0*/  WARPSYNC.COLLECTIVE R15, `(.L_x_112) ;  /* 0x000000000f087348 */ /* 0x000fea0003c00000 */
[----:B------:R0:W1:Y:S02]  /*e5f0*/  SHFL.IDX P6, R14, R13, R12, R11 ;  /* 0x0000000c0d0e7389 */ /* 0x00006400000c000b */
[----:B01----:R-:W-:Y:S01]  /*e600*/  ENDCOLLECTIVE ;  /* 0x000000000000791b */ /* 0x003fe20003800000 */
.L_x_112:
[----:B------:R-:W-:-:S05]  /*e610*/  IMAD.X R3, RZ, RZ, R3, P0 ;  /* 0x000000ffff037224 */ /* 0x000fca00000e0603 */
[----:B------:R-:W-:Y:S01]  /*e620*/  @!PT LDS RZ, [RZ] ;  /* 0x00000000fffff984 */ /* 0x000fe20000000800 */
[----:B------:R-:W-:Y:S01]  /*e630*/  @!PT LDS RZ, [RZ] ;  /* 0x00000000fffff984 */ /* 0x000fe20000000800 */
[----:B------:R-:W-:Y:S01]  /*e640*/  @!PT LDS RZ, [RZ] ;  /* 0x00000000fffff984 */ /* 0x000fe20000000800 */
[----:B------:R-:W-:Y:S01]  /*e650*/  LDGSTS.E.BYPASS.LTC128B.128 [R0+0x10400], desc[UR50][R2.64], !P1 ;  /* 0x1040000002007fae */ /* 0x000fe2000c901d72 */
[----:B------:R-:W-:-:S03]  /*e660*/  LOP3.LUT P1, RZ, R16, 0x1000000, RZ, 0xc0, !PT ;  /* 0x0100000010ff7812 */ /* 0x000fc6000782c0ff */
[----:B------:R0:W-:Y:S01]  /*e670*/  LDGSTS.E.BYPASS.LTC128B.128 [R0+0x14400], desc[UR50][R2.64+0x80], !P3 ;  /* 0x1440008002007fae */ /* 0x0001e2000d901d72 */
[----:B------:R-:W-:Y:S01]  /*e680*/  LOP3.LUT P3, RZ, R16, 0x800000, RZ, 0xc0, !PT ;  /* 0x0080000010ff7812 */ /* 0x000fe2000786c0ff */
[----:B------:R-:W-:Y:S02]  /*e690*/  IMAD.MOV.U32 R13, RZ, RZ, R7 ;  /* 0x000000ffff0d7224 */ /* 0x000fe400078e0007 */
[----:B0-----:R-:W-:-:S10]  /*e6a0*/  IMAD.MOV.U32 R3, RZ, RZ, R14 ;  /* 0x000000ffff037224 */ /* 0x001fd400078e000e */
[----:B------:R-:W-:Y:S05]  /*e6b0*/  WARPSYNC.COLLECTIVE R15, `(.L_x_113) ;  /* 0x000000000f087348 */ /* 0x000fea0003c00000 */
[----:B------:R0:W1:Y:S02]  /*e6c0*/  SHFL.IDX P6, R14, R13, R12, R11 ;  /* 0x0000000c0d0e7389 */ /* 0x00006400000c000b */
[----:B01----:R-:W-:Y:S01]  /*e6d0*/  ENDCOLLECTIVE ;  /* 0x000000000000791b */ /* 0x003fe20003800000 */
.L_x_113:
[----:B------:R-:W-:Y:S02]  /*e6e0*/  IMAD.MOV.U32 R13, RZ, RZ, R8 ;  /* 0x000000ffff0d7224 */ /* 0x000fe400078e0008 */
[----:B------:R-:W-:Y:S01]  /*e6f0*/  IMAD.MOV.U32 R12, RZ, RZ, 0x2 ;  /* 0x00000002ff0c7424 */ /* 0x000fe200078e00ff */
[----:B------:R-:W-:-:S13]  /*e700*/  IADD3 R2, P0, R32, R14, RZ ;  /* 0x0000000e20027210 */ /* 0x000fda0007f1e0ff */
[----:B------:R-:W-:Y:S05]  /*e710*/  WARPSYNC.COLLECTIVE R15, `(.L_x_114) ;  /* 0x000000000f087348 */ /* 0x000fea0003c00000 */
[----:B------:R0:W1:Y:S02]  /*e720*/  SHFL.IDX P6, R14, R13, R12, R11 ;  /* 0x0000000c0d0e7389 */ /* 0x00006400000c000b */
[----:B01----:R-:W-:Y:S01]  /*e730*/  ENDCOLLECTIVE ;  /* 0x000000000000791b */ /* 0x003fe20003800000 */
.L_x_114:
[----:B------:R-:W-:-:S05]  /*e740*/  IMAD.X R3, RZ, RZ, R3, P0 ;  /* 0x000000ffff037224 */ /* 0x000fca00000e0603 */
[----:B------:R-:W-:Y:S01]  /*e750*/  @!PT LDS RZ, [RZ] ;  /* 0x00000000fffff984 */ /* 0x000fe20000000800 */
[----:B------:R-:W-:Y:S01]  /*e760*/  @!PT LDS RZ, [RZ] ;  /* 0x00000000fffff984 */ /* 0x000fe20000000800 */
[----:B------:R-:W-:Y:S01]  /*e770*/  @!PT LDS RZ, [RZ] ;  /* 0x00000000fffff984 */ /* 0x000fe20000000800 */
[----:B------:R0:W-:Y:S01]  /*e780*/  LDGSTS.E.BYPASS.LTC128B.128 [R0+0x10c00], desc[UR50][R2.64], !P2 ;  /* 0x10c0000002007fae */ /* 0x0001e2000d101d72 */
[----:B------:R-:W-:-:S03]  /*e790*/  LOP3.LUT P2, RZ, R16, 0x400000, RZ, 0xc0, !PT ;  /* 0x0040000010ff7812 */ /* 0x000fc6000784c0ff */
[----:B------:R0:W-:Y:S01]  /*e7a0*/  LDGSTS.E.BYPASS.LTC128B.128 [R0+0x14c00], desc[UR50][R2.64+0x80], !P1 ;  /* 0x14c0008002007fae */ /* 0x0001e2000c901d72 */
[----:B------:R-:W-:Y:S01]  /*e7b0*/  LOP3.LUT P1, RZ, R16, 0x200000, RZ, 0xc0, !PT ;  /* 0x0020000010ff7812 */ /* 0x000fe2000782c0ff */
[----:B------:R-:W-:Y:S02]  /*e7c0*/  IMAD.MOV.U32 R13, RZ, RZ, R7 ;  /* 0x000000ffff0d7224 */ /* 0x000fe400078e0007 */
[----:B------:R-:W-:-:S10]  /*e7d0*/  IMAD.MOV.U32 R19, RZ, RZ, R14 ;  /* 0x000000ffff137224 */ /* 0x000fd400078e000e */
[----:B0-----:R-:W-:Y:S05]  /*e7e0*/  WARPSYNC.COLLECTIVE R15, `(.L_x_115) ;  /* 0x000000000f087348 */ /* 0x001fea0003c00000 */
[----:B------:R1:W2:Y:S02]  /*e7f0*/  SHFL.IDX P6, R14, R13, R12, R11 ;  /* 0x0000000c0d0e7389 */ /* 0x0002a400000c000b */
[----:B012---:R-:W-:Y:S01]  /*e800*/  ENDCOLLECTIVE ;  /* 0x000000000000791b */ /* 0x007fe20003800000 */
.L_x_115:
[----:B------:R-:W-:Y:S02]  /*e810*/  IMAD.MOV.U32 R13, RZ, RZ, R8 ;  /* 0x000000ffff0d7224 */ /* 0x000fe400078e0008 */
[----:B------:R-:W-:Y:S02]  /*e820*/  IMAD.MOV.U32 R12, RZ, RZ, 0x3 ;  /* 0x00000003ff0c7424 */ /* 0x000fe400078e00ff */
[----:B------:R-:W-:-:S07]  /*e830*/  IMAD.MOV.U32 R18, RZ, RZ, R14 ;  /* 0x000000ffff127224 */ /* 0x000fce00078e000e */
[----:B------:R-:W-:Y:S05]  /*e840*/  WARPSYNC.COLLECTIVE R15, `(.L_x_116) ;  /* 0x000000000f087348 */ /* 0x000fea0003c00000 */
[----:B------:R0:W1:Y:S02]  /*e850*/  SHFL.IDX P6, R14, R13, R12, R11 ;  /* 0x0000000c0d0e7389 */ /* 0x00006400000c000b */
[----:B01----:R-:W-:Y:S01]  /*e860*/  ENDCOLLECTIVE ;  /* 0x000000000000791b */ /* 0x003fe20003800000 */
.L_x_116:
[----:B------:R-:W-:-:S05]  /*e870*/  IADD3 R2, P0, R32, R18, RZ ;  /* 0x0000001220027210 */ /* 0x000fca0007f1e0ff */
[----:B------:R-:W-:-:S05]  /*e880*/  IMAD.X R3, RZ, RZ, R19, P0 ;  /* 0x000000ffff037224 */ /* 0x000fca00000e0613 */
[----:B------:R-:W-:Y:S01]  /*e890*/  @!PT LDS RZ, [RZ] ;  /* 0x00000000fffff984 */ /* 0x000fe20000000800 */
[----:B------:R-:W-:Y:S01]  /*e8a0*/  @!PT LDS RZ, [RZ] ;  /* 0x00000000fffff984 */ /* 0x000fe20000000800 */
[----:B------:R-:W-:Y:S01]  /*e8b0*/  @!PT LDS RZ, [RZ] ;  /* 0x00000000fffff984 */ /* 0x000fe20000000800 */
[----:B------:R0:W-:Y:S01]  /*e8c0*/  LDGSTS.E.BYPASS.LTC128B.128 [R0+0x11400], desc[UR50][R2.64], !P3 ;  /* 0x1140000002007fae */ /* 0x0001e2000d901d72 */
[----:B------:R-:W-:Y:S01]  /*e8d0*/  IMAD.MOV.U32 R13, RZ, RZ, R7 ;  /* 0x000000ffff0d7224 */ /* 0x000fe200078e0007 */
[C---:B------:R-:W-:Y:S02]  /*e8e0*/  LOP3.LUT P3, RZ, R16.reuse, 0x100000, RZ, 0xc0, !PT ;  /* 0x0010000010ff7812 */ /* 0x040fe4000786c0ff */
[----:B------:R0:W-:Y:S01]  /*e8f0*/  LDGSTS.E.BYPASS.LTC128B.128 [R0+0x15400], desc[UR50][R2.64+0x80], !P2 ;  /* 0x1540008002007fae */ /* 0x0001e2000d101d72 */
[----:B------:R-:W-:Y:S01]  /*e900*/  LOP3.LUT P2, RZ, R16, 0x80000, RZ, 0xc0, !PT ;  /* 0x0008000010ff7812 */ /* 0x000fe2000784c0ff */
[----:B------:R-:W-:-:S12]  /*e910*/  IMAD.MOV.U32 R10, RZ, RZ, R14 ;  /* 0x000000ffff0a7224 */ /* 0x000fd800078e000e */
[----:B0-----:R-:W-:Y:S05]  /*e920*/  WARPSYNC.COLLECTIVE R15, `(.L_x_117) ;  /* 0x000000000f087348 */ /* 0x001fea0003c00000 */
[----:B------:R1:W2:Y:S02]  /*e930*/  SHFL.IDX P6, R14, R13, R12, R11 ;  /* 0x0000000c0d0e7389 */ /* 0x0002a400000c000b */
[----:B012---:R-:W-:Y:S01]  /*e940*/  ENDCOLLECTIVE ;  /* 0x000000000000791b */ /* 0x007fe20003800000 */
.L_x_117:
[----:B------:R-:W-:Y:S02]  /*e950*/  IMAD.MOV.U32 R13, RZ, RZ, R8 ;  /* 0x000000ffff0d7224 */ /* 0x000fe400078e0008 */
[----:B------:R-:W-:Y:S01]  /*e960*/  IMAD.MOV.U32 R12, RZ, RZ, 0x4 ;  /* 0x00000004ff0c7424 */ /* 0x000fe200078e00ff */
[----:B------:R-:W-:-:S13]  /*e970*/  IADD3 R2, P0, R32, R14, RZ ;  /* 0x0000000e20027210 */ /* 0x000fda0007f1e0ff */
[----:B------:R-:W-:Y:S05]  /*e980*/  WARPSYNC.COLLECTIVE R15, `(.L_x_118) ;  /* 0x000000000f087348 */ /* 0x000fea0003c00000 */
[----:B------:R0:W1:Y:S02]  /*e990*/  SHFL.IDX P6, R14, R13, R12, R11 ;  /* 0x0000000c0d0e7389 */ /* 0x00006400000c000b */
[----:B01----:R-:W-:Y:S01]  /*e9a0*/  ENDCOLLECTIVE ;  /* 0x000000000000791b */ /* 0x003fe20003800000 */
.L_x_118:
        /* <DEDUP_REMOVED lines=13> */
.L_x_119:
[----:B------:R-:W-:Y:S02]  /*ea80*/  IMAD.MOV.U32 R13, RZ, RZ, R8 ;  /* 0x000000ffff0d7224 */ /* 0x000fe400078e0008 */
[----:B------:R-:W-:Y:S02]  /*ea90*/  IMAD.MOV.U32 R12, RZ, RZ, 0x5 ;  /* 0x00000005ff0c7424 */ /* 0x000fe400078e00ff */
[----:B------:R-:W-:-:S07]  /*eaa0*/  IMAD.MOV.U32 R21, RZ, RZ, R14 ;  /* 0x000000ffff157224 */ /* 0x000fce00078e000e */
[----:B------:R-:W-:Y:S05]  /*eab0*/  WARPSYNC.COLLECTIVE R15, `(.L_x_120) ;  /* 0x000000000f087348 */ /* 0x000fea0003c00000 */
[----:B------:R0:W1:Y:S02]  /*eac0*/  SHFL.IDX P6, R14, R13, R12, R11 ;  /* 0x0000000c0d0e7389 */ /* 0x00006400000c000b */
[----:B01----:R-:W-:Y:S01]  /*ead0*/  ENDCOLLECTIVE ;  /* 0x000000000000791b */ /* 0x003fe20003800000 */
.L_x_120:
[----:B------:R-:W-:-:S05]  /*eae0*/  IADD3 R2, P0, R32, R21, RZ ;  /* 0x0000001520027210 */ /* 0x000fca0007f1e0ff */
[----:B------:R-:W-:-:S05]  /*eaf0*/  IMAD.X R3, RZ, RZ, R3, P0 ;  /* 0x000000ffff037224 */ /* 0x000fca00000e0603 */
[----:B------:R-:W-:Y:S01]  /*eb00*/  @!PT LDS RZ, [RZ] ;  /* 0x00000000fffff984 */ /* 0x000fe20000000800 */
[----:B------:R-:W-:Y:S01]  /*eb10*/  @!PT LDS RZ, [RZ] ;  /* 0x00000000fffff984 */ /* 0x000fe20000000800 */
[----:B------:R-:W-:Y:S01]  /*eb20*/  @!PT LDS RZ, [RZ] ;  /* 0x00000000fffff984 */ /* 0x000fe20000000800 */
[----:B------:R-:W-:Y:S01]  /*eb30*/  LDGSTS.E.BYPASS.LTC128B.128 [R0+0x12400], desc[UR50][R2.64], !P2 ;  /* 0x1240000002007fae */ /* 0x000fe2000d101d72 */
[----:B------:R-:W-:Y:S01]  /*eb40*/  IMAD.MOV.U32 R13, RZ, RZ, R7 ;  /* 0x000000ffff0d7224 */ /* 0x000fe200078e0007 */
[C---:B------:R-:W-:Y:S02]  /*eb50*/  LOP3.LUT P2, RZ, R16.reuse, 0x8000, RZ, 0xc0, !PT ;  /* 0x0000800010ff7812 */ /* 0x040fe4000784c0ff */
[----:B------:R0:W-:Y:S01]  /*eb60*/  LDGSTS.E.BYPASS.LTC128B.128 [R0+0x16400], desc[UR50][R2.64+0x80], !P1 ;  /* 0x1640008002007fae */ /* 0x0001e2000c901d72 */
[----:B------:R-:W-:Y:S01]  /*eb70*/  LOP3.LUT P1, RZ, R16, 0x4000, RZ, 0xc0, !PT ;  /* 0x0000400010ff7812 */ /* 0x000fe2000782c0ff */
[----:B0-----:R-:W-:-:S12]  /*eb80*/  IMAD.MOV.U32 R3, RZ, RZ, R14 ;  /* 0x000000ffff037224 */ /* 0x001fd800078e000e */
[----:B------:R-:W-:Y:S05]  /*eb90*/  WARPSYNC.COLLECTIVE R15, `(.L_x_121) ;  /* 0x000000000f087348 */ /* 0x000fea0003c00000 */
[----:B------:R0:W1:Y:S02]  /*eba0*/  SHFL.IDX P6, R14, R13, R12, R11 ;  /* 0x0000000c0d0e7389 */ /* 0x00006400000c000b */
[----:B01----:R-:W-:Y:S01]  /*ebb0*/  ENDCOLLECTIVE ;  /* 0x000000000000791b */ /* 0x003fe20003800000 */
.L_x_121:
[----:B------:R-:W-:Y:S02]  /*ebc0*/  IMAD.MOV.U32 R13, RZ, RZ, R8 ;  /* 0x000000ffff0d7224 */ /* 0x000fe400078e0008 */
[----:B------:R-:W-:Y:S02]  /*ebd0*/  IMAD.MOV.U32 R12, RZ, RZ, 0x6 ;  /* 0x00000006ff0c7424 */ /* 0x000fe400078e00ff */
[----:B------:R-:W-:-:S07]  /*ebe0*/  IMAD.MOV.U32 R21, RZ, RZ, R14 ;  /* 0x000000ffff157224 */ /* 0x000fce00078e000e */
[----:B------:R-:W-:Y:S05]  /*ebf0*/  WARPSYNC.COLLECTIVE R15, `(.L_x_122) ;  /* 0x000000000f087348 */ /* 0x000fea0003c00000 */
[----:B------:R0:W1:Y:S02]  /*ec00*/  SHFL.IDX P6, R14, R13, R12, R11 ;  /* 0x0000000c0d0e7389 */ /* 0x00006400000c000b */
[----:B01----:R-:W-:Y:S01]  /*ec10*/  ENDCOLLECTIVE ;  /* 0x000000000000791b */ /* 0x003fe20003800000 */
.L_x_122:
[----:B------:R-:W-:-:S05]  /*ec20*/  IADD3 R2, P0, R32, R21, RZ ;  /* 0x0000001520027210 */ /* 0x000fca0007f1e0ff */
[----:B------:R-:W-:-:S05]  /*ec30*/  IMAD.X R3, RZ, RZ, R3, P0 ;  /* 0x000000ffff037224 */ /* 0x000fca00000e0603 */
[----:B------:R-:W-:Y:S01]  /*ec40*/  @!PT LDS RZ, [RZ] ;  /* 0x00000000fffff984 */ /* 0x000fe20000000800 */
[----:B------:R-:W-:Y:S01]  /*ec50*/  @!PT LDS RZ, [RZ] ;  /* 0x00000000fffff984 */ /* 0x000fe20000000800 */
[----:B------:R-:W-:Y:S01]  /*ec60*/  @!PT LDS RZ, [RZ] ;  /* 0x00000000fffff984 */ /* 0x000fe20000000800 */
[----:B------:R-:W-:Y:S01]  /*ec70*/  LDGSTS.E.BYPASS.LTC128B.128 [R0+0x12c00], desc[UR50][R2.64], !P4 ;  /* 0x12c0000002007fae */ /* 0x000fe2000e101d72 */
[----:B------:R-:W-:-:S03]  /*ec80*/  IMAD.MOV.U32 R13, RZ, RZ, R7 ;  /* 0x000000ffff0d7224 */ /* 0x000fc600078e0007 */
[----:B------:R0:W-:Y:S02]  /*ec90*/  LDGSTS.E.BYPASS.LTC128B.128 [R0+0x16c00], desc[UR50][R2.64+0x80], !P3 ;  /* 0x16c0008002007fae */ /* 0x0001e4000d901d72 */
[----:B0-----:R-:W-:-:S07]  /*eca0*/  IMAD.MOV.U32 R3, RZ, RZ, R14 ;  /* 0x000000ffff037224 */ /* 0x001fce00078e000e */
[----:B------:R-:W-:Y:S05]  /*ecb0*/  WARPSYNC.COLLECTIVE R15, `(.L_x_123) ;  /* 0x000000000f087348 */ /* 0x000fea0003c00000 */
[----:B------:R0:W1:Y:S02]  /*ecc0*/  SHFL.IDX P6, R14, R13, R12, R11 ;  /* 0x0000000c0d0e7389 */ /* 0x00006400000c000b */
[----:B01----:R-:W-:Y:S01]  /*ecd0*/  ENDCOLLECTIVE ;  /* 0x000000000000791b */ /* 0x003fe20003800000 */
.L_x_123:
[----:B------:R-:W-:Y:S02]  /*ece0*/  IMAD.MOV.U32 R13, RZ, RZ, R8 ;  /* 0x000000ffff0d7224 */ /* 0x000fe400078e0008 */
[----:B------:R-:W-:Y:S02]  /*ecf0*/  IMAD.MOV.U32 R12, RZ, RZ, 0x7 ;  /* 0x00000007ff0c7424 */ /* 0x000fe400078e00ff */
[----:B------:R-:W-:-:S07]  /*ed00*/  IMAD.MOV.U32 R21, RZ, RZ, R14 ;  /* 0x000000ffff157224 */ /* 0x000fce00078e000e */
[----:B------:R-:W-:Y:S05]  /*ed10*/  WARPSYNC.COLLECTIVE R15, `(.L_x_124) ;  /* 0x000000000f087348 */ /* 0x000fea0003c00000 */
[----:B------:R0:W1:Y:S02]  /*ed20*/  SHFL.IDX P6, R14, R13, R12, R11 ;  /* 0x0000000c0d0e7389 */ /* 0x00006400000c000b */
[----:B01----:R-:W-:Y:S01]  /*ed30*/  ENDCOLLECTIVE ;  /* 0x000000000000791b */ /* 0x003fe20003800000 */
.L_x_124:
[----:B------:R-:W-:-:S05]  /*ed40*/  IADD3 R2, P0, R32, R21, RZ ;  /* 0x0000001520027210 */ /* 0x000fca0007f1e0ff */
[----:B------:R-:W-:-:S05]  /*ed50*/  IMAD.X R3, RZ, RZ, R3, P0 ;  /* 0x000000ffff037224 */ /* 0x000fca00000e0603 */
[----:B------:R-:W-:Y:S01]  /*ed60*/  @!PT LDS RZ, [RZ] ;  /* 0x00000000fffff984 */ /* 0x000fe20000000800 */
[----:B------:R-:W-:Y:S01]  /*ed70*/  @!PT LDS RZ, [RZ] ;  /* 0x00000000fffff984 */ /* 0x000fe20000000800 */
[----:B------:R-:W-:Y:S01]  /*ed80*/  @!PT LDS RZ, [RZ] ;  /* 0x00000000fffff984 */ /* 0x000fe20000000800 */
[----:B------:R0:W-:Y:S01]  /*ed90*/  LDGSTS.E.BYPASS.LTC128B.128 [R0+0x13400], desc[UR50][R2.64], !P2 ;  /* 0x1340000002007fae */ /* 0x0001e2000d101d72 */
[----:B------:R-:W-:-:S03]  /*eda0*/  IMAD.MOV.U32 R13, RZ, RZ, R7 ;  /* 0x000000ffff0d7224 */ /* 0x000fc600078e0007 */
[----:B------:R0:W-:Y:S01]  /*edb0*/  LDGSTS.E.BYPASS.LTC128B.128 [R0+0x17400], desc[UR50][R2.64+0x80], !P1 ;  /* 0x1740008002007fae */ /* 0x0001e2000c901d72 */
[----:B------:R-:W-:-:S07]  /*edc0*/  IMAD.MOV.U32 R8, RZ, RZ, R14 ;  /* 0x000000ffff087224 */ /* 0x000fce00078e000e */
[----:B0-----:R-:W-:Y:S05]  /*edd0*/  WARPSYNC.COLLECTIVE R15, `(.L_x_125) ;  /* 0x000000000f087348 */ /* 0x001fea0003c00000 */
[----:B------:R1:W2:Y:S02]  /*ede0*/  SHFL.IDX P6, R14, R13, R12, R11 ;  /* 0x0000000c0d0e7389 */ /* 0x0002a400000c000b */
[----:B012---:R-:W-:Y:S01]  /*edf0*/  ENDCOLLECTIVE ;  /* 0x000000000000791b */ /* 0x007fe20003800000 */
.L_x_125:
[----:B------:R-:W-:Y:S05]  /*ee00*/  BRA `(.L_x_126) ;  /* 0xffffffb800b87947 */ /* 0x000fea000383ffff */
.L_x_55:
[----:B--2---:R2:W3:Y:S02]  /*ee10*/  SYNCS.PHASECHK.TRANS64.TRYWAIT P0, [R6+URZ+0x38840], R20 ;  /* 0x03884014060075a7 */ /* 0x0044e4000800017f */
[----:B---3--:R-:W-:Y:S05]  /*ee20*/  @!P0 NANOSLEEP.SYNCS 0x989680 ;  /* 0x009896800000895d */ /* 0x008fea0003900000 */
[----:B------:R-:W3:Y:S02]  /*ee30*/  @!P0 SYNCS.PHASECHK.TRANS64 P0, [R6+URZ+0x38840], R20 ;  /* 0x03884014060085a7 */ /* 0x000ee4000800007f */
[----:B---3--:R-:W-:Y:S05]  /*ee40*/  @!P0 BRA `(.L_x_55) ;  /* 0xfffffffc00f08947 */ /* 0x008fea000383ffff */
[----:B------:R-:W-:Y:S05]  /*ee50*/  BRA `(.L_x_127) ;  /* 0xffffffbc00147947 */ /* 0x000fea000383ffff */
.L_x_56:
[----:B------:R-:W-:Y:S01]  /*ee60*/  BSSY B0, `(.L_x_128) ;  /* 0x0000008000007945 */ /* 0x000fe20003800000 */
[----:B------:R-:W-:Y:S02]  /*ee70*/  IMAD.MOV.U32 R13, RZ, RZ, R5 ;  /* 0x000000ffff0d7224 */ /* 0x000fe400078e0005 */
[----:B------:R-:W-:Y:S02]  /*ee80*/  IMAD.MOV.U32 R12, RZ, RZ, RZ ;  /* 0x000000ffff0c7224 */ /* 0x000fe400078e00ff */
[----:B------:R-:W-:Y:S02]  /*ee90*/  IMAD.MOV.U32 R11, RZ, RZ, 0x181f ;  /* 0x0000181fff0b7424 */ /* 0x000fe400078e00ff */
[----:B------:R-:W-:-:S07]  /*eea0*/  IMAD.MOV.U32 R15, RZ, RZ, -0x1 ;  /* 0xffffffffff0f7424 */ /* 0x000fce00078e00ff */
[----:B012--5:R-:W-:Y:S05]  /*eeb0*/  WARPSYNC.COLLECTIVE R15, `(.L_x_129) ;  /* 0x000000000f087348 */ /* 0x027fea0003c00000 */
[----:B------:R3:W4:Y:S02]  /*eec0*/  SHFL.IDX P6, R14, R13, R12, R11 ;  /* 0x0000000c0d0e7389 */ /* 0x00072400000c000b */
[----:B012345:R-:W-:Y:S01]  /*eed0*/  ENDCOLLECTIVE ;  /* 0x000000000000791b */ /* 0x03ffe20003800000 */
.L_x_129:
[----:B------:R-:W-:Y:S05]  /*eee0*/  BSYNC B0 ;  /* 0x0000000000007941 */ /* 0x000fea0003800000 */
.L_x_128:
[----:B------:R-:W-:Y:S01]  /*eef0*/  IMAD.MOV.U32 R13, RZ, RZ, R4 ;  /* 0x000000ffff0d7224 */ /* 0x000fe200078e0004 */
[----:B------:R-:W-:Y:S01]  /*ef00*/  ISETP.GE.AND P2, PT, R21, 0x1, PT ;  /* 0x000000011500780c */ /* 0x000fe20003f46270 */
[----:B------:R-:W-:Y:S02]  /*ef10*/  IMAD.MOV.U32 R12, RZ, RZ, RZ ;  /* 0x000000ffff0c7224 */ /* 0x000fe400078e00ff */
[----:B------:R-:W-:Y:S02]  /*ef20*/  IMAD.MOV.U32 R11, RZ, RZ, 0x181f ;  /* 0x0000181fff0b7424 */ /* 0x000fe400078e00ff */
[----:B------:R-:W-:Y:S02]  /*ef30*/  IMAD.MOV.U32 R15, RZ, RZ, -0x1 ;  /* 0xffffffffff0f7424 */ /* 0x000fe400078e00ff */
[----:B------:R-:W-:-:S07]  /*ef40*/  IMAD.MOV.U32 R9, RZ, RZ, R14 ;  /* 0x000000ffff097224 */ /* 0x000fce00078e000e */
[----:B------:R-:W-:Y:S05]  /*ef50*/  WARPSYNC.COLLECTIVE R15, `(.L_x_130) ;  /* 0x000000000f087348 */ /* 0x000fea0003c00000 */
[----:B------:R0:W1:Y:S02]  /*ef60*/  SHFL.IDX P6, R14, R13, R12, R11 ;  /* 0x0000000c0d0e7389 */ /* 0x00006400000c000b */
[----:B01----:R-:W-:Y:S01]  /*ef70*/  ENDCOLLECTIVE ;  /* 0x000000000000791b */ /* 0x003fe20003800000 */
.L_x_130:
[----:B------:R-:W-:Y:S02]  /*ef80*/  IMAD.MOV.U32 R13, RZ, RZ, R5 ;  /* 0x000000ffff0d7224 */ /* 0x000fe400078e0005 */
[----:B------:R-:W-:Y:S01]  /*ef90*/  IMAD.MOV.U32 R12, RZ, RZ, 0x1 ;  /* 0x00000001ff0c7424 */ /* 0x000fe200078e00ff */
[----:B------:R-:W-:-:S13]  /*efa0*/  @P2 IADD3 R3, P0, R32, R14, RZ ;  /* 0x0000000e20032210 */ /* 0x000fda0007f1e0ff */
[----:B------:R-:W-:Y:S05]  /*efb0*/  WARPSYNC.COLLECTIVE R15, `(.L_x_131) ;  /* 0x000000000f087348 */ /* 0x000fea0003c00000 */
[----:B------:R0:W1:Y:S02]  /*efc0*/  SHFL.IDX P6, R14, R13, R12, R11 ;  /* 0x0000000c0d0e7389 */ /* 0x00006400000c000b */
[----:B01----:R-:W-:Y:S01]  /*efd0*/  ENDCOLLECTIVE ;  /* 0x000000000000791b */ /* 0x003fe20003800000 */
.L_x_131:
[----:B------:R-:W-:Y:S02]  /*efe0*/  @P2 IMAD.X R9, RZ, RZ, R9, P0 ;  /* 0x000000ffff092224 */ /* 0x000fe400000e0609 */
[----:B------:R-:W-:Y:S02]  /*eff0*/  @P2 IMAD.MOV.U32 R2, RZ, RZ, R3 ;  /* 0x000000ffff022224 */ /* 0x000fe400078e0003 */
[----:B------:R-:W-:-:S05]  /*f000*/  @P2 IMAD.MOV.U32 R3, RZ, RZ, R9 ;  /* 0x000000ffff032224 */ /* 0x000fca00078e0009 */
[----:B------:R-:W-:Y:S01]  /*f010*/  @!PT LDS RZ, [RZ] ;  /* 0x00000000fffff984 */ /* 0x000fe20000000800 */
[----:B------:R-:W-:Y:S01]  /*f020*/  @!PT LDS RZ, [RZ] ;  /* 0x00000000fffff984 */ /* 0x000fe20000000800 */
[----:B------:R-:W-:Y:S01]  /*f030*/  @!PT LDS RZ, [RZ] ;  /* 0x00000000fffff984 */ /* 0x000fe20000000800 */
[----:B------:R0:W-:Y:S01]  /*f040*/  @P2 LDGSTS.E.BYPASS.LTC128B.128 [R0+0x28400], desc[UR50][R2.64], !P3 ;  /* 0x2840000002002fae */ /* 0x0001e2000d901d72 */
[----:B------:R-:W-:-:S03]  /*f050*/  IMAD.MOV.U32 R13, RZ, RZ, R4 ;  /* 0x000000ffff0d7224 */ /* 0x000fc600078e0004 */
[----:B------:R0:W-:Y:S01]  /*f060*/  @P2 LDGSTS.E.BYPASS.LTC128B.128 [R0+0x2c400], desc[UR50][R2.64+0x80], !P1 ;  /* 0x2c40008002002fae */ /* 0x0001e2000c901d72 */
[----:B------:R-:W-:Y:S01]  /*f070*/  ISETP.GE.AND P2, PT, R21, 0x11, PT ;  /* 0x000000111500780c */ /* 0x000fe20003f46270 */
[----:B------:R-:W-:-:S12]  /*f080*/  IMAD.MOV.U32 R18, RZ, RZ, R14 ;  /* 0x000000ffff127224 */ /* 0x000fd800078e000e */
[----:B0-----:R-:W-:Y:S05]  /*f090*/  WARPSYNC.COLLECTIVE R15, `(.L_x_132) ;  /* 0x000000000f087348 */ /* 0x001fea0003c00000 */
[----:B------:R1:W2:Y:S02]  /*f0a0*/  SHFL.IDX P6, R14, R13, R12, R11 ;  /* 0x0000000c0d0e7389 */ /* 0x0002a400000c000b */
[----:B012---:R-:W-:Y:S01]  /*f0b0*/  ENDCOLLECTIVE ;  /* 0x000000000000791b */ /* 0x007fe20003800000 */
.L_x_132:
[----:B------:R-:W-:Y:S02]  /*f0c0*/  IMAD.MOV.U32 R13, RZ, RZ, R5 ;  /* 0x000000ffff0d7224 */ /* 0x000fe400078e0005 */
[----:B------:R-:W-:Y:S01]  /*f0d0*/  IMAD.MOV.U32 R12, RZ, RZ, 0x2 ;  /* 0x00000002ff0c7424 */ /* 0x000fe200078e00ff */
[----:B------:R-:W-:-:S13]  /*f0e0*/  @P2 IADD3 R19, P0, R32, R14, RZ ;  /* 0x0000000e20132210 */ /* 0x000fda0007f1e0ff */
[----:B------:R-:W-:Y:S05]  /*f0f0*/  WARPSYNC.COLLECTIVE R15, `(.L_x_133) ;  /* 0x000000000f087348 */ /* 0x000fea0003c00000 */
[----:B------:R0:W1:Y:S02]  /*f100*/  SHFL.IDX P6, R14, R13, R12, R11 ;  /* 0x0000000c0d0e7389 */ /* 0x00006400000c000b */
[----:B01----:R-:W-:Y:S01]  /*f110*/  ENDCOLLECTIVE ;  /* 0x000000000000791b */ /* 0x003fe20003800000 */
.L_x_133:
        /* <DEDUP_REMOVED lines=14> */
.L_x_134:
[----:B------:R-:W-:Y:S02]  /*f200*/  IMAD.MOV.U32 R13, RZ, RZ, R5 ;  /* 0x000000ffff0d7224 */ /* 0x000fe400078e0005 */
[----:B------:R-:W-:Y:S01]  /*f210*/  IMAD.MOV.U32 R12, RZ, RZ, 0x3 ;  /* 0x00000003ff0c7424 */ /* 0x000fe200078e00ff */
[----:B------:R-:W-:-:S05]  /*f220*/  @P2 IADD3 R15, P0, R32, R14, RZ ;  /* 0x0000000e200f2210 */ /* 0x000fca0007f1e0ff */
[----:B------:R-:W-:Y:S02]  /*f230*/  @P2 IMAD.MOV.U32 R2, RZ, RZ, R15 ;  /* 0x000000ffff022224 */ /* 0x000fe400078e000f */
[----:B------:R-:W-:Y:S02]  /*f240*/  IMAD.MOV.U32 R15, RZ, RZ, -0x1 ;  /* 0xffffffffff0f7424 */ /* 0x000fe400078e00ff */
[----:B------:R-:W-:-:S07]  /*f250*/  @P2 IMAD.X R17, RZ, RZ, R17, P0 ;  /* 0x000000ffff112224 */ /* 0x000fce00000e0611 */
[----:B------:R-:W-:Y:S05]  /*f260*/  WARPSYNC.COLLECTIVE R15, `(.L_x_135) ;  /* 0x000000000f087348 */ /* 0x000fea0003c00000 */
[----:B------:R0:W1:Y:S02]  /*f270*/  SHFL.IDX P6, R14, R13, R12, R11 ;  /* 0x0000000c0d0e7389 */ /* 0x00006400000c000b */
[----:B01----:R-:W-:Y:S01]  /*f280*/  ENDCOLLECTIVE ;  /* 0x000000000000791b */ /* 0x003fe20003800000 */
.L_x_135:
[----:B------:R-:W-:-:S05]  /*f290*/  @P2 IMAD.MOV.U32 R3, RZ, RZ, R17 ;  /* 0x000000ffff032224 */ /* 0x000fca00078e0011 */
[----:B------:R-:W-:Y:S01]  /*f2a0*/  @!PT LDS RZ, [RZ] ;  /* 0x00000000fffff984 */ /* 0x000fe20000000800 */
[----:B------:R-:W-:Y:S01]  /*f2b0*/  @!PT LDS RZ, [RZ] ;  /* 0x00000000fffff984 */ /* 0x000fe20000000800 */
[----:B------:R-:W-:Y:S01]  /*f2c0*/  @!PT LDS RZ, [RZ] ;  /* 0x00000000fffff984 */ /* 0x000fe20000000800 */
[----:B------:R-:W-:Y:S04]  /*f2d0*/  @P2 LDGSTS.E.BYPASS.LTC128B.128 [R0+0x29400], desc[UR50][R2.64], !P3 ;  /* 0x2940000002002fae */ /* 0x000fe8000d901d72 */
[----:B------:R0:W-:Y:S01]  /*f2e0*/  @P2 LDGSTS.E.BYPASS.LTC128B.128 [R0+0x2d400], desc[UR50][R2.64+0x80], !P1 ;  /* 0x2d40008002002fae */ /* 0x0001e2000c901d72 */
[----:B------:R-:W-:Y:S01]  /*f2f0*/  ISETP.GE.AND P2, PT, R21, 0x31, PT ;  /* 0x000000311500780c */ /* 0x000fe20003f46270 */
[----:B------:R-:W-:Y:S02]  /*f300*/  IMAD.MOV.U32 R13, RZ, RZ, R4 ;  /* 0x000000ffff0d7224 */ /* 0x000fe400078e0004 */
[----:B0-----:R-:W-:-:S10]  /*f310*/  IMAD.MOV.U32 R2, RZ, RZ, R14 ;  /* 0x000000ffff027224 */ /* 0x001fd400078e000e */
[----:B------:R-:W-:Y:S05]  /*f320*/  WARPSYNC.COLLECTIVE R15, `(.L_x_136) ;  /* 0x000000000f087348 */ /* 0x000fea0003c00000 */
[----:B------:R0:W1:Y:S02]  /*f330*/  SHFL.IDX P6, R14, R13, R12, R11 ;  /* 0x0000000c0d0e7389 */ /* 0x00006400000c000b */
[----:B01----:R-:W-:Y:S01]  /*f340*/  ENDCOLLECTIVE ;  /* 0x000000000000791b */ /* 0x003fe20003800000 */
.L_x_136:
[----:B------:R-:W-:Y:S01]  /*f350*/  IMAD.MOV.U32 R12, RZ, RZ, 0x4 ;  /* 0x00000004ff0c7424 */ /* 0x000fe200078e00ff */
[----:B------:R-:W-:-:S05]  /*f360*/  @P2 IADD3 R13, P0, R32, R14, RZ ;  /* 0x0000000e200d2210 */ /* 0x000fca0007f1e0ff */
[----:B------:R-:W-:Y:S02]  /*f370*/  @P2 IMAD.X R14, RZ, RZ, R2, P0 ;  /* 0x000000ffff0e2224 */ /* 0x000fe400000e0602 */
[----:B------:R-:W-:Y:S02]  /*f380*/  @P2 IMAD.MOV.U32 R2, RZ, RZ, R13 ;  /* 0x000000ffff022224 */ /* 0x000fe400078e000d */
[----:B------:R-:W-:Y:S02]  /*f390*/  IMAD.MOV.U32 R13, RZ, RZ, R5 ;  /* 0x000000ffff0d7224 */ /* 0x000fe400078e0005 */
[----:B------:R-:W-:-:S07]  /*f3a0*/  @P2 IMAD.MOV.U32 R3, RZ, RZ, R14 ;  /* 0x000000ffff032224 */ /* 0x000fce00078e000e */
[----:B------:R-:W-:Y:S05]  /*f3b0*/  WARPSYNC.COLLECTIVE R15, `(.L_x_137) ;  /* 0x000000000f087348 */ /* 0x000fea0003c00000 */
[----:B------:R0:W1:Y:S02]  /*f3c0*/  SHFL.IDX P6, R14, R13, R12, R11 ;  /* 0x0000000c0d0e7389 */ /* 0x00006400000c000b */
[----:B01----:R-:W-:Y:S01]  /*f3d0*/  ENDCOLLECTIVE ;  /* 0x000000000000791b */ /* 0x003fe20003800000 */
.L_x_137:
        /* <DEDUP_REMOVED lines=11> */
.L_x_138:
[----:B------:R-:W-:Y:S02]  /*f490*/  IMAD.MOV.U32 R13, RZ, RZ, R5 ;  /* 0x000000ffff0d7224 */ /* 0x000fe400078e0005 */
[----:B------:R-:W-:-:S05]  /*f4a0*/  IMAD.MOV.U32 R7, RZ, RZ, R14 ;  /* 0x000000ffff077224 */ /* 0x000fca00078e000e */
[----:B------:R-:W-:-:S05]  /*f4b0*/  @P2 IADD3 R11, P0, R32, R7, RZ ;  /* 0x00000007200b2210 */ /* 0x000fca0007f1e0ff */
[----:B------:R-:W-:Y:S02]  /*f4c0*/  @P2 IMAD.X R12, RZ, RZ, R2, P0 ;  /* 0x000000ffff0c2224 */ /* 0x000fe400000e0602 */
[----:B------:R-:W-:Y:S02]  /*f4d0*/  @P2 IMAD.MOV.U32 R2, RZ, RZ, R11 ;  /* 0x000000ffff022224 */ /* 0x000fe400078e000b */
[----:B------:R-:W-:Y:S02]  /*f4e0*/  @P2 IMAD.MOV.U32 R3, RZ, RZ, R12 ;  /* 0x000000ffff032224 */ /* 0x000fe400078e000c */
[----:B------:R-:W-:Y:S02]  /*f4f0*/  IMAD.MOV.U32 R12, RZ, RZ, 0x5 ;  /* 0x00000005ff0c7424 */ /* 0x000fe400078e00ff */
[----:B------:R-:W-:Y:S01]  /*f500*/  IMAD.MOV.U32 R11, RZ, RZ, 0x181f ;  /* 0x0000181fff0b7424 */ /* 0x000fe200078e00ff */
[----:B------:R-:W-:Y:S01]  /*f510*/  @!PT LDS RZ, [RZ] ;  /* 0x00000000fffff984 */ /* 0x000fe20000000800 */
[----:B------:R-:W-:Y:S01]  /*f520*/  @!PT LDS RZ, [RZ] ;  /* 0x00000000fffff984 */ /* 0x000fe20000000800 */
[----:B------:R-:W-:Y:S01]  /*f530*/  @!PT LDS RZ, [RZ] ;  /* 0x00000000fffff984 */ /* 0x000fe20000000800 */
[----:B------:R0:W-:Y:S06]  /*f540*/  @P2 LDGSTS.E.BYPASS.LTC128B.128 [R0+0x2a400], desc[UR50][R2.64], !P3 ;  /* 0x2a40000002002fae */ /* 0x0001ec000d901d72 */
[----:B0-----:R-:W-:Y:S05]  /*f550*/  WARPSYNC.COLLECTIVE R15, `(.L_x_139) ;  /* 0x000000000f087348 */ /* 0x001fea0003c00000 */
[----:B------:R1:W2:Y:S02]  /*f560*/  SHFL.IDX P6, R14, R13, R12, R11 ;  /* 0x0000000c0d0e7389 */ /* 0x0002a400000c000b */
[----:B012---:R-:W-:Y:S01]  /*f570*/  ENDCOLLECTIVE ;  /* 0x000000000000791b */ /* 0x007fe20003800000 */
.L_x_139:
[----:B------:R-:W-:Y:S01]  /*f580*/  @!PT LDS RZ, [RZ] ;  /* 0x00000000fffff984 */ /* 0x000fe20000000800 */
[----:B------:R-:W-:Y:S01]  /*f590*/  @!PT LDS RZ, [RZ] ;  /* 0x00000000fffff984 */ /* 0x000fe20000000800 */
[----:B------:R-:W-:Y:S01]  /*f5a0*/  @!PT LDS RZ, [RZ] ;  /* 0x00000000fffff984 */ /* 0x000fe20000000800 */
[----:B------:R0:W-:Y:S01]  /*f5b0*/  @P2 LDGSTS.E.BYPASS.LTC128B.128 [R0+0x2e400], desc[UR50][R2.64+0x80], !P1 ;  /* 0x2e40008002002fae */ /* 0x0001e2000c901d72 */
[----:B------:R-:W-:Y:S01]  /*f5c0*/  ISETP.GE.AND P2, PT, R21, 0x51, PT ;  /* 0x000000511500780c */ /* 0x000fe20003f46270 */
[----:B------:R-:W-:Y:S02]  /*f5d0*/  IMAD.MOV.U32 R13, RZ, RZ, R4 ;  /* 0x000000ffff0d7224 */ /* 0x000fe400078e0004 */
[----:B------:R-:W-:-:S10]  /*f5e0*/  IMAD.MOV.U32 R8, RZ, RZ, R14 ;  /* 0x000000ffff087224 */ /* 0x000fd400078e000e */
[----:B0-----:R-:W-:Y:S05]  /*f5f0*/  WARPSYNC.COLLECTIVE R15, `(.L_x_140) ;  /* 0x000000000f087348 */ /* 0x001fea0003c00000 */
[----:B------:R1:W2:Y:S02]  /*f600*/  SHFL.IDX P6, R14, R13, R12, R11 ;  /* 0x0000000c0d0e7389 */ /* 0x0002a400000c000b */
[----:B012---:R-:W-:Y:S01]  /*f610*/  ENDCOLLECTIVE ;  /* 0x000000000000791b */ /* 0x007fe20003800000 */
.L_x_140:
[----:B------:R-:W-:Y:S02]  /*f620*/  IMAD.MOV.U32 R13, RZ, RZ, R5 ;  /* 0x000000ffff0d7224 */ /* 0x000fe400078e0005 */
[----:B------:R-:W-:Y:S02]  /*f630*/  IMAD.MOV.U32 R12, RZ, RZ, 0x6 ;  /* 0x00000006ff0c7424 */ /* 0x000fe400078e00ff */
[----:B------:R-:W-:-:S07]  /*f640*/  IMAD.MOV.U32 R7, RZ, RZ, R14 ;  /* 0x000000ffff077224 */ /* 0x000fce00078e000e */
[----:B------:R-:W-:Y:S05]  /*f650*/  WARPSYNC.COLLECTIVE R15, `(.L_x_141) ;  /* 0x000000000f087348 */ /* 0x000fea0003c00000 */
[----:B------:R0:W1:Y:S02]  /*f660*/  SHFL.IDX P6, R14, R13, R12, R11 ;  /* 0x0000000c0d0e7389 */ /* 0x00006400000c000b */
[----:B01----:R-:W-:Y:S01]  /*f670*/  ENDCOLLECTIVE ;  /* 0x000000000000791b */ /* 0x003fe20003800000 */
.L_x_141:
[----:B------:R-:W-:-:S05]  /*f680*/  @P2 IADD3 R7, P0, R32, R7, RZ ;  /* 0x0000000720072210 */ /* 0x000fca0007f1e0ff */
[----:B------:R-:W-:Y:S02]  /*f690*/  @P2 IMAD.X R8, RZ, RZ, R8, P0 ;  /* 0x000000ffff082224 */ /* 0x000fe400000e0608 */
[----:B------:R-:W-:Y:S02]  /*f6a0*/  @P2 IMAD.MOV.U32 R2, RZ, RZ, R7 ;  /* 0x000000ffff022224 */ /* 0x000fe400078e0007 */
[----:B------:R-:W-:Y:S02]  /*f6b0*/  @P2 IMAD.MOV.U32 R3, RZ, RZ, R8 ;  /* 0x000000ffff032224 */ /* 0x000fe400078e0008 */
[----:B------:R-:W-:-:S03]  /*f6c0*/  IMAD.MOV.U32 R13, RZ, RZ, R4 ;  /* 0x000000ffff0d7224 */ /* 0x000fc600078e0004 */
[----:B------:R-:W-:Y:S01]  /*f6d0*/  @!PT LDS RZ, [RZ] ;  /* 0x00000000fffff984 */ /* 0x000fe20000000800 */
[----:B------:R-:W-:Y:S01]  /*f6e0*/  @!PT LDS RZ, [RZ] ;  /* 0x00000000fffff984 */ /* 0x000fe20000000800 */
[----:B------:R-:W-:Y:S01]  /*f6f0*/  @!PT LDS RZ, [RZ] ;  /* 0x00000000fffff984 */ /* 0x000fe20000000800 */
[----:B------:R0:W-:Y:S04]  /*f700*/  @P2 LDGSTS.E.BYPASS.LTC128B.128 [R0+0x2ac00], desc[UR50][R2.64], !P3 ;  /* 0x2ac0000002002fae */ /* 0x0001e8000d901d72 */
[----:B------:R0:W-:Y:S01]  /*f710*/  @P2 LDGSTS.E.BYPASS.LTC128B.128 [R0+0x2ec00], desc[UR50][R2.64+0x80], !P1 ;  /* 0x2ec0008002002fae */ /* 0x0001e2000c901d72 */
[----:B------:R-:W-:Y:S01]  /*f720*/  ISETP.GE.AND P2, PT, R21, 0x61, PT ;  /* 0x000000611500780c */ /* 0x000fe20003f46270 */
[----:B------:R-:W-:-:S12]  /*f730*/  IMAD.MOV.U32 R10, RZ, RZ, R14 ;  /* 0x000000ffff0a7224 */ /* 0x000fd800078e000e */
[----:B0-----:R-:W-:Y:S05]  /*f740*/  WARPSYNC.COLLECTIVE R15, `(.L_x_142) ;  /* 0x000000000f087348 */ /* 0x001fea0003c00000 */
[----:B------:R1:W2:Y:S02]  /*f750*/  SHFL.IDX P6, R14, R13, R12, R11 ;  /* 0x0000000c0d0e7389 */ /* 0x0002a400000c000b */
[----:B012---:R-:W-:Y:S01]  /*f760*/  ENDCOLLECTIVE ;  /* 0x000000000000791b */ /* 0x007fe20003800000 */
.L_x_142:
[----:B------:R-:W-:Y:S02]  /*f770*/  IMAD.MOV.U32 R13, RZ, RZ, R5 ;  /* 0x000000ffff0d7224 */ /* 0x000fe400078e0005 */
[----:B------:R-:W-:Y:S02]  /*f780*/  IMAD.MOV.U32 R12, RZ, RZ, 0x7 ;  /* 0x00000007ff0c7424 */ /* 0x000fe400078e00ff */
[----:B------:R-:W-:-:S07]  /*f790*/  IMAD.MOV.U32 R9, RZ, RZ, R14 ;  /* 0x000000ffff097224 */ /* 0x000fce00078e000e */
[----:B------:R-:W-:Y:S05]  /*f7a0*/  WARPSYNC.COLLECTIVE R15, `(.L_x_143) ;  /* 0x000000000f087348 */ /* 0x000fea0003c00000 */
[----:B------:R0:W1:Y:S02]  /*f7b0*/  SHFL.IDX P6, R14, R13, R12, R11 ;  /* 0x0000000c0d0e7389 */ /* 0x00006400000c000b */
[----:B01----:R-:W-:Y:S01]  /*f7c0*/  ENDCOLLECTIVE ;  /* 0x000000000000791b */ /* 0x003fe20003800000 */
.L_x_143:
        /* <DEDUP_REMOVED lines=10> */
[----:B------:R-:W-:-:S07]  /*f870*/  IMAD.MOV.U32 R5, RZ, RZ, R14 ;  /* 0x000000ffff057224 */ /* 0x000fce00078e000e */
[----:B0-----:R-:W-:Y:S05]  /*f880*/  WARPSYNC.COLLECTIVE R15, `(.L_x_144) ;  /* 0x000000000f087348 */ /* 0x001fea0003c00000 */
[----:B------:R1:W2:Y:S02]  /*f890*/  SHFL.IDX P6, R14, R13, R12, R11 ;  /* 0x0000000c0d0e7389 */ /* 0x0002a400000c000b */
[----:B012---:R-:W-:Y:S01]  /*f8a0*/  ENDCOLLECTIVE ;  /* 0x000000000000791b */ /* 0x007fe20003800000 */
.L_x_144:
[----:B------:R-:W-:Y:S05]  /*f8b0*/  BRA `(.L_x_145) ;  /* 0xffffffb400f47947 */ /* 0x000fea000383ffff */
.L_x_60:
[----:B------:R-:W-:Y:S02]  /*f8c0*/  IMAD.MOV.U32 R13, RZ, RZ, R4 ;  /* 0x000000ffff0d7224 */ /* 0x000fe400078e0004 */
[----:B------:R-:W-:Y:S02]  /*f8d0*/  IMAD.MOV.U32 R12, RZ, RZ, RZ ;  /* 0x000000ffff0c7224 */ /* 0x000fe400078e00ff */
[----:B------:R-:W-:Y:S02]  /*f8e0*/  IMAD.MOV.U32 R11, RZ, RZ, 0x181f ;  /* 0x0000181fff0b7424 */ /* 0x000fe400078e00ff */
[----:B------:R-:W-:Y:S02]  /*f8f0*/  IMAD.MOV.U32 R15, RZ, RZ, -0x1 ;  /* 0xffffffffff0f7424 */ /* 0x000fe400078e00ff */
[----:B------:R-:W-:-:S07]  /*f900*/  IMAD.IADD R5, R10, 0x1, R5 ;  /* 0x000000010a057824 */ /* 0x000fce00078e0205 */
[----:B-----5:R-:W-:Y:S05]  /*f910*/  WARPSYNC.COLLECTIVE R15, `(.L_x_146) ;  /* 0x000000000f087348 */ /* 0x020fea0003c00000 */
[----:B------:R0:W1:Y:S02]  /*f920*/  SHFL.IDX P6, R14, R13, R12, R11 ;  /* 0x0000000c0d0e7389 */ /* 0x00006400000c000b */
[----:B01---5:R-:W-:Y:S01]  /*f930*/  ENDCOLLECTIVE ;  /* 0x000000000000791b */ /* 0x023fe20003800000 */
.L_x_146:
[C---:B------:R-:W-:Y:S01]  /*f940*/  VIADD R6, R5.reuse, 0x10 ;  /* 0x0000001005067836 */ /* 0x040fe20000000000 */
[----:B------:R-:W-:Y:S01]  /*f950*/  ISETP.GE.AND P1, PT, R5, UR40, PT ;  /* 0x0000002805007c0c */ /* 0x000fe2000bf26270 */
[----:B------:R-:W-:Y:S02]  /*f960*/  IMAD.MOV.U32 R13, RZ, RZ, R0 ;  /* 0x000000ffff0d7224 */ /* 0x000fe400078e0000 */
[----:B------:R-:W-:-:S10]  /*f970*/  IMAD.MOV.U32 R2, RZ, RZ, R14 ;  /* 0x000000ffff027224 */ /* 0x000fd400078e000e */
[----:B------:R-:W-:Y:S05]  /*f980*/  WARPSYNC.COLLECTIVE R15, `(.L_x_147) ;  /* 0x000000000f087348 */ /* 0x000fea0003c00000 */
[----:B------:R0:W1:Y:S02]  /*f990*/  SHFL.IDX P6, R14, R13, R12, R11 ;  /* 0x0000000c0d0e7389 */ /* 0x00006400000c000b */
[----:B01----:R-:W-:Y:S01]  /*f9a0*/  ENDCOLLECTIVE ;  /* 0x000000000000791b */ /* 0x003fe20003800000 */
.L_x_147:
[----:B------:R-:W-:Y:S02]  /*f9b0*/  IMAD.MOV.U32 R13, RZ, RZ, R4 ;  /* 0x000000ffff0d7224 */ /* 0x000fe400078e0004 */
[----:B------:R-:W-:Y:S01]  /*f9c0*/  IMAD.MOV.U32 R12, RZ, RZ, 0x1 ;  /* 0x00000001ff0c7424 */ /* 0x000fe200078e00ff */
[----:B------:R-:W-:-:S05]  /*f9d0*/  @!P1 IADD3 R14, P0, R32, R14, RZ ;  /* 0x0000000e200e9210 */ /* 0x000fca0007f1e0ff */
[----:B------:R-:W-:Y:S02]  /*f9e0*/  @!P1 IMAD.X R3, RZ, RZ, R2, P0 ;  /* 0x000000ffff039224 */ /* 0x000fe400000e0602 */
[----:B------:R-:W-:-:S07]  /*f9f0*/  @!P1 IMAD.MOV.U32 R2, RZ, RZ, R14 ;  /* 0x000000ffff029224 */ /* 0x000fce00078e000e */
[----:B------:R-:W-:Y:S05]  /*fa00*/  WARPSYNC.COLLECTIVE R15, `(.L_x_148) ;  /* 0x000000000f087348 */ /* 0x000fea0003c00000 */
[----:B------:R0:W1:Y:S02]  /*fa10*/  SHFL.IDX P6, R14, R13, R12, R11 ;  /* 0x0000000c0d0e7389 */ /* 0x00006400000c000b */
[----:B01----:R-:W-:Y:S01]  /*fa20*/  ENDCOLLECTIVE ;  /* 0x000000000000791b */ /* 0x003fe20003800000 */
.L_x_148:
[----:B------:R-:W-:Y:S01]  /*fa30*/  @!PT LDS RZ, [RZ] ;  /* 0x00000000fffff984 */ /* 0x000fe20000000800 */
[----:B------:R-:W-:Y:S01]  /*fa40*/  @!PT LDS RZ, [RZ] ;  /* 0x00000000fffff984 */ /* 0x000fe20000000800 */
[----:B------:R-:W-:Y:S01]  /*fa50*/  @!PT LDS RZ, [RZ] ;  /* 0x00000000fffff984 */ /* 0x000fe20000000800 */
[----:B------:R0:W-:Y:S04]  /*fa60*/  @!P1 LDGSTS.E.BYPASS.LTC128B.128 [R8+0x20400], desc[UR50][R2.64], !P4 ;  /* 0x2040000002089fae */ /* 0x0001e8000e101d72 */
[----:B------:R0:W-:Y:S01]  /*fa70*/  @!P1 LDGSTS.E.BYPASS.LTC128B.128 [R8+0x24400], desc[UR50][R2.64+0x80], !P5 ;  /* 0x2440008002089fae */ /* 0x0001e2000e901d72 */
[----:B------:R-:W-:Y:S01]  /*fa80*/  ISETP.GE.AND P1, PT, R6, UR40, PT ;  /* 0x0000002806007c0c */ /* 0x000fe2000bf26270 */
[----:B------:R-:W-:Y:S02]  /*fa90*/  IMAD.MOV.U32 R13, RZ, RZ, R0 ;  /* 0x000000ffff0d7224 */ /* 0x000fe400078e0000 */
[----:B------:R-:W-:-:S10]  /*faa0*/  IMAD.MOV.U32 R6, RZ, RZ, R14 ;  /* 0x000000ffff067224 */ /* 0x000fd400078e000e */
[----:B0-----:R-:W-:Y:S05]  /*fab0*/  WARPSYNC.COLLECTIVE R15, `(.L_x_149) ;  /* 0x000000000f087348 */ /* 0x001fea0003c00000 */
[----:B------:R1:W2:Y:S02]  /*fac0*/  SHFL.IDX P6, R14, R13, R12, R11 ;  /* 0x0000000c0d0e7389 */ /* 0x0002a400000c000b */
[----:B012---:R-:W-:Y:S01]  /*fad0*/  ENDCOLLECTIVE ;  /* 0x000000000000791b */ /* 0x007fe20003800000 */
.L_x_149:
[----:B------:R-:W-:Y:S02]  /*fae0*/  IMAD.MOV.U32 R13, RZ, RZ, R4 ;  /* 0x000000ffff0d7224 */ /* 0x000fe400078e0004 */
[----:B------:R-:W-:Y:S01]  /*faf0*/  IMAD.MOV.U32 R12, RZ, RZ, 0x2 ;  /* 0x00000002ff0c7424 */ /* 0x000fe200078e00ff */
[----:B------:R-:W-:-:S05]  /*fb00*/  @!P1 IADD3 R14, P0, R32, R14, RZ ;  /* 0x0000000e200e9210 */ /* 0x000fca0007f1e0ff */
[----:B------:R-:W-:-:S08]  /*fb10*/  @!P1 IMAD.MOV.U32 R2, RZ, RZ, R14 ;  /* 0x000000ffff029224 */ /* 0x000fd000078e000e */
[----:B------:R-:W-:Y:S05]  /*fb20*/  WARPSYNC.COLLECTIVE R15, `(.L_x_150) ;  /* 0x000000000f087348 */ /* 0x000fea0003c00000 */
[----:B------:R0:W1:Y:S02]  /*fb30*/  SHFL.IDX P6, R14, R13, R12, R11 ;  /* 0x0000000c0d0e7389 */ /* 0x00006400000c000b */
[----:B01----:R-:W-:Y:S01]  /*fb40*/  ENDCOLLECTIVE ;  /* 0x000000000000791b */ /* 0x003fe20003800000 */
.L_x_150:
[----:B------:R-:W-:Y:S02]  /*fb50*/  @!P1 IMAD.X R7, RZ, RZ, R6, P0 ;  /* 0x000000ffff079224 */ /* 0x000fe400000e0606 */
[----:B------:R-:W-:Y:S02]  /*fb60*/  VIADD R6, R5, 0x20 ;  /* 0x0000002005067836 */ /* 0x000fe40000000000 */
[----:B------:R-:W-:-:S05]  /*fb70*/  @!P1 IMAD.MOV.U32 R3, RZ, RZ, R7 ;  /* 0x000000ffff039224 */ /* 0x000fca00078e0007 */
[----:B------:R-:W-:Y:S01]  /*fb80*/  @!PT LDS RZ, [RZ] ;  /* 0x00000000fffff984 */ /* 0x000fe20000000800 */
[----:B------:R-:W-:Y:S01]  /*fb90*/  @!PT LDS RZ, [RZ] ;  /* 0x00000000fffff984 */ /* 0x000fe20000000800 */
[----:B------:R-:W-:Y:S01]  /*fba0*/  @!PT LDS RZ, [RZ] ;  /* 0x00000000fffff984 */ /* 0x000fe20000000800 */
[----:B------:R0:W-:Y:S01]  /*fbb0*/  @!P1 LDGSTS.E.BYPASS.LTC128B.128 [R8+0x20c00], desc[UR50][R2.64], !P4 ;  /* 0x20c0000002089fae */ /* 0x0001e2000e101d72 */
[----:B------:R-:W-:-:S03]  /*fbc0*/  IMAD.MOV.U32 R13, RZ, RZ, R0 ;  /* 0x000000ffff0d7224 */ /* 0x000fc600078e0000 */
[----:B------:R0:W-:Y:S01]  /*fbd0*/  @!P1 LDGSTS.E.BYPASS.LTC128B.128 [R8+0x24c00], desc[UR50][R2.64+0x80], !P5 ;  /* 0x24c0008002089fae */ /* 0x0001e2000e901d72 */
[----:B------:R-:W-:Y:S01]  /*fbe0*/  ISETP.GE.AND P1, PT, R6, UR40, PT ;  /* 0x0000002806007c0c */ /* 0x000fe2000bf26270 */
[----:B------:R-:W-:-:S12]  /*fbf0*/  IMAD.MOV.U32 R6, RZ, RZ, R14 ;  /* 0x000000ffff067224 */ /* 0x000fd800078e000e */
[----:B0-----:R-:W-:Y:S05]  /*fc00*/  WARPSYNC.COLLECTIVE R15, `(.L_x_151) ;  /* 0x000000000f087348 */ /* 0x001fea0003c00000 */
[----:B------:R1:W2:Y:S02]  /*fc10*/  SHFL.IDX P6, R14, R13, R12, R11 ;  /* 0x0000000c0d0e7389 */ /* 0x0002a400000c000b */
[----:B012---:R-:W-:Y:S01]  /*fc20*/  ENDCOLLECTIVE ;  /* 0x000000000000791b */ /* 0x007fe20003800000 */
.L_x_151:
[----:B------:R-:W-:Y:S02]  /*fc30*/  IMAD.MOV.U32 R13, RZ, RZ, R4 ;  /* 0x000000ffff0d7224 */ /* 0x000fe400078e0004 */
[----:B------:R-:W-:Y:S01]  /*fc40*/  IMAD.MOV.U32 R12, RZ, RZ, 0x3 ;  /* 0x00000003ff0c7424 */ /* 0x000fe200078e00ff */
[----:B------:R-:W-:-:S05]  /*fc50*/  @!P1 IADD3 R14, P0, R32, R14, RZ ;  /* 0x0000000e200e9210 */ /* 0x000fca0007f1e0ff */
[----:B------:R-:W-:-:S08]  /*fc60*/  @!P1 IMAD.MOV.U32 R2, RZ, RZ, R14 ;  /* 0x000000ffff029224 */ /* 0x000fd000078e000e */
[----:B------:R-:W-:Y:S05]  /*fc70*/  WARPSYNC.COLLECTIVE R15, `(.L_x_152) ;  /* 0x000000000f087348 */ /* 0x000fea0003c00000 */
[----:B------:R0:W1:Y:S02]  /*fc80*/  SHFL.IDX P6, R14, R13, R12, R11 ;  /* 0x0000000c0d0e7389 */ /* 0x00006400000c000b */
[----:B01----:R-:W-:Y:S01]  /*fc90*/  ENDCOLLECTIVE ;  /* 0x000000000000791b */ /* 0x003fe20003800000 */
.L_x_152:
        /* <DEDUP_REMOVED lines=14> */
.L_x_153:
[----:B------:R-:W-:Y:S02]  /*fd80*/  IMAD.MOV.U32 R13, RZ, RZ, R4 ;  /* 0x000000ffff0d7224 */ /* 0x000fe400078e0004 */
[----:B------:R-:W-:Y:S01]  /*fd90*/  IMAD.MOV.U32 R12, RZ, RZ, 0x4 ;  /* 0x00000004ff0c7424 */ /* 0x000fe200078e00ff */
[----:B------:R-:W-:-:S05]  /*fda0*/  @!P1 IADD3 R14, P0, R32, R14, RZ ;  /* 0x0000000e200e9210 */ /* 0x000fca0007f1e0ff */
[----:B------:R-:W-:-:S08]  /*fdb0*/  @!P1 IMAD.MOV.U32 R2, RZ, RZ, R14 ;  /* 0x000000ffff029224 */ /* 0x000fd000078e000e */
[----:B------:R-:W-:Y:S05]  /*fdc0*/  WARPSYNC.COLLECTIVE R15, `(.L_x_154) ;  /* 0x000000000f087348 */ /* 0x000fea0003c00000 */
[----:B------:R0:W1:Y:S02]  /*fdd0*/  SHFL.IDX P6, R14, R13, R12, R11 ;  /* 0x0000000c0d0e7389 */ /* 0x00006400000c000b */
[----:B01----:R-:W-:Y:S01]  /*fde0*/  ENDCOLLECTIVE ;  /* 0x000000000000791b */ /* 0x003fe20003800000 */
.L_x_154:
        /* <DEDUP_REMOVED lines=14> */
.L_x_155:
[----:B------:R-:W-:Y:S02]  /*fed0*/  IMAD.MOV.U32 R13, RZ, RZ, R4 ;  /* 0x000000ffff0d7224 */ /* 0x000fe400078e0004 */
[----:B------:R-:W-:Y:S01]  /*fee0*/  IMAD.MOV.U32 R12, RZ, RZ, 0x5 ;  /* 0x00000005ff0c7424 */ /* 0x000fe200078e00ff */
[----:B------:R-:W-:-:S05]  /*fef0*/  @!P1 IADD3 R14, P0, R32, R14, RZ ;  /* 0x0000000e200e9210 */ /* 0x000fca0007f1e0ff */
[----:B------:R-:W-:-:S08]  /*ff00*/  @!P1 IMAD.MOV.U32 R2, RZ, RZ, R14 ;  /* 0x000000ffff029224 */ /* 0x000fd000078e000e */
[----:B------:R-:W-:Y:S05]  /*ff10*/  WARPSYNC.COLLECTIVE R15, `(.L_x_156) ;  /* 0x000000000f087348 */ /* 0x000fea0003c00000 */
[----:B------:R0:W1:Y:S02]  /*ff20*/  SHFL.IDX P6, R14, R13, R12, R11 ;  /* 0x0000000c0d0e7389 */ /* 0x00006400000c000b */
[----:B01----:R-:W-:Y:S01]  /*ff30*/  ENDCOLLECTIVE ;  /* 0x000000000000791b */ /* 0x003fe20003800000 */
.L_x_156:
        /* <DEDUP_REMOVED lines=14> */
.L_x_157:
[----:B------:R-:W-:Y:S02]  /*10020*/  IMAD.MOV.U32 R13, RZ, RZ, R4 ;  /* 0x000000ffff0d7224 */ /* 0x000fe400078e0004 */
[----:B------:R-:W-:Y:S01]  /*10030*/  IMAD.MOV.U32 R12, RZ, RZ, 0x6 ;  /* 0x00000006ff0c7424 */ /* 0x000fe200078e00ff */
[----:B------:R-:W-:-:S05]  /*10040*/  @!P1 IADD3 R14, P0, R32, R14, RZ ;  /* 0x0000000e200e9210 */ /* 0x000fca0007f1e0ff */
[----:B------:R-:W-:-:S08]  /*10050*/  @!P1 IMAD.MOV.U32 R2, RZ, RZ, R14 ;  /* 0x000000ffff029224 */ /* 0x000fd000078e000e */
[----:B------:R-:W-:Y:S05]  /*10060*/  WARPSYNC.COLLECTIVE R15, `(.L_x_158) ;  /* 0x000000000f087348 */ /* 0x000fea0003c00000 */
[----:B------:R0:W1:Y:S02]  /*10070*/  SHFL.IDX P6, R14, R13, R12, R11 ;  /* 0x0000000c0d0e7389 */ /* 0x00006400000c000b */
[----:B01----:R-:W-:Y:S01]  /*10080*/  ENDCOLLECTIVE ;  /* 0x000000000000791b */ /* 0x003fe20003800000 */
.L_x_158:
        /* <DEDUP_REMOVED lines=14> */
.L_x_159:
[----:B------:R-:W-:Y:S02]  /*10170*/  IMAD.MOV.U32 R13, RZ, RZ, R4 ;  /* 0x000000ffff0d7224 */ /* 0x000fe400078e0004 */
[----:B------:R-:W-:Y:S01]  /*10180*/  IMAD.MOV.U32 R12, RZ, RZ, 0x7 ;  /* 0x00000007ff0c7424 */ /* 0x000fe200078e00ff */
[----:B------:R-:W-:-:S05]  /*10190*/  @!P1 IADD3 R14, P0, R32, R14, RZ ;  /* 0x0000000e200e9210 */ /* 0x000fca0007f1e0ff */
[----:B------:R-:W-:-:S08]  /*101a0*/  @!P1 IMAD.MOV.U32 R2, RZ, RZ, R14 ;  /* 0x000000ffff029224 */ /* 0x000fd000078e000e */
[----:B------:R-:W-:Y:S05]  /*101b0*/  WARPSYNC.COLLECTIVE R15, `(.L_x_160) ;  /* 0x000000000f087348 */ /* 0x000fea0003c00000 */
[----:B------:R0:W1:Y:S02]  /*101c0*/  SHFL.IDX P6, R14, R13, R12, R11 ;  /* 0x0000000c0d0e7389 */ /* 0x00006400000c000b */
[----:B01----:R-:W-:Y:S01]  /*101d0*/  ENDCOLLECTIVE ;  /* 0x000000000000791b */ /* 0x003fe20003800000 */
.L_x_160:
[----:B------:R-:W-:-:S04]  /*101e0*/  @!P1 IMAD.X R7, RZ, RZ, R6, P0 ;  /* 0x000000ffff079224 */ /* 0x000fc800000e0606 */
[----:B------:R-:W-:-:S05]  /*101f0*/  @!P1 IMAD.MOV.U32 R3, RZ, RZ, R7 ;  /* 0x000000ffff039224 */ /* 0x000fca00078e0007 */
[----:B------:R-:W-:Y:S01]  /*10200*/  @!PT LDS RZ, [RZ] ;  /* 0x00000000fffff984 */ /* 0x000fe20000000800 */
[----:B------:R-:W-:Y:S01]  /*10210*/  @!PT LDS RZ, [RZ] ;  /* 0x00000000fffff984 */ /* 0x000fe20000000800 */
[----:B------:R-:W-:Y:S01]  /*10220*/  @!PT LDS RZ, [RZ] ;  /* 0x00000000fffff984 */ /* 0x000fe20000000800 */
[----:B------:R0:W-:Y:S01]  /*10230*/  @!P1 LDGSTS.E.BYPASS.LTC128B.128 [R8+0x23400], desc[UR50][R2.64], !P4 ;  /* 0x2340000002089fae */ /* 0x0001e2000e101d72 */
[----:B------:R-:W-:-:S03]  /*10240*/  IMAD.MOV.U32 R13, RZ, RZ, R0 ;  /* 0x000000ffff0d7224 */ /* 0x000fc600078e0000 */
[----:B------:R0:W-:Y:S01]  /*10250*/  @!P1 LDGSTS.E.BYPASS.LTC128B.128 [R8+0x27400], desc[UR50][R2.64+0x80], !P5 ;  /* 0x2740008002089fae */ /* 0x0001e2000e901d72 */
[----:B------:R-:W-:-:S07]  /*10260*/  IMAD.MOV.U32 R6, RZ, RZ, R14 ;  /* 0x000000ffff067224 */ /* 0x000fce00078e000e */
[----:B0-----:R-:W-:Y:S05]  /*10270*/  WARPSYNC.COLLECTIVE R15, `(.L_x_161) ;  /* 0x000000000f087348 */ /* 0x001fea0003c00000 */
[----:B------:R1:W2:Y:S02]  /*10280*/  SHFL.IDX P6, R14, R13, R12, R11 ;  /* 0x0000000c0d0e7389 */ /* 0x0002a400000c000b */
[----:B012---:R-:W-:Y:S01]  /*10290*/  ENDCOLLECTIVE ;  /* 0x000000000000791b */ /* 0x007fe20003800000 */
.L_x_161:
[----:B------:R-:W-:Y:S05]  /*102a0*/  BRA `(.L_x_162) ;  /* 0xffffffb800247947 */ /* 0x000fea000383ffff */
.L_x_61:
[----:B0-----:R-:W-:-:S04]  /*102b0*/  IMAD.U32 R3, RZ, RZ, UR41 ;  /* 0x00000029ff037e24 */ /* 0x001fc8000f8e00ff */
[----:B------:R0:W1:Y:S03]  /*102c0*/  SYNCS.PHASECHK.TRANS64.TRYWAIT P0, [R3+URZ+0x38820], R0 ;  /* 0x03882000030075a7 */ /* 0x000066000800017f */
[----:B-1----:R-:W-:Y:S05]  /*102d0*/  @!P0 NANOSLEEP.SYNCS 0x989680 ;  /* 0x009896800000895d */ /* 0x002fea0003900000 */
[----:B------:R-:W1:Y:S02]  /*102e0*/  @!P0 SYNCS.PHASECHK.TRANS64 P0, [R3+URZ+0x38820], R0 ;  /* 0x03882000030085a7 */ /* 0x000e64000800007f */
[----:B-1----:R-:W-:Y:S05]  /*102f0*/  @!P0 BRA `(.L_x_61) ;  /* 0xfffffffc00ec8947 */ /* 0x002fea000383ffff */
[----:B------:R-:W-:Y:S05]  /*10300*/  BRA `(.L_x_163) ;  /* 0xffffffb8005c7947 */ /* 0x000fea000383ffff */
.L_x_65:
[----:B0-----:R0:W1:Y:S02]  /*10310*/  SYNCS.PHASECHK.TRANS64.TRYWAIT P0, [R0+URZ+0x38880], R21 ;  /* 0x03888015000075a7 */ /* 0x001064000800017f */
[----:B-1----:R-:W-:Y:S05]  /*10320*/  @!P0 NANOSLEEP.SYNCS 0x989680 ;  /* 0x009896800000895d */ /* 0x002fea0003900000 */
[----:B------:R-:W1:Y:S02]  /*10330*/  @!P0 SYNCS.PHASECHK.TRANS64 P0, [R0+URZ+0x38880], R21 ;  /* 0x03888015000085a7 */ /* 0x000e64000800007f */
[----:B-1----:R-:W-:Y:S05]  /*10340*/  @!P0 BRA `(.L_x_65) ;  /* 0xfffffffc00f08947 */ /* 0x002fea000383ffff */
[----:B------:R-:W-:Y:S05]  /*10350*/  BRA `(.L_x_164) ;  /* 0xffffffbc00147947 */ /* 0x000fea000383ffff */
.L_x_66:
        /* <DEDUP_REMOVED lines=8> */
.L_x_166:
[----:B------:R-:W-:Y:S05]  /*103e0*/  BSYNC B0 ;  /* 0x0000000000007941 */ /* 0x000fea0003800000 */
.L_x_165:
[----:B------:R-:W-:Y:S02]  /*103f0*/  IMAD.MOV.U32 R13, RZ, RZ, R10 ;  /* 0x000000ffff0d7224 */ /* 0x000fe400078e000a */
[----:B------:R-:W-:Y:S02]  /*10400*/  IMAD.MOV.U32 R12, RZ, RZ, RZ ;  /* 0x000000ffff0c7224 */ /* 0x000fe400078e00ff */
[----:B------:R-:W-:Y:S02]  /*10410*/  IMAD.MOV.U32 R11, RZ, RZ, 0x181f ;  /* 0x0000181fff0b7424 */ /* 0x000fe400078e00ff */
[----:B------:R-:W-:Y:S02]  /*10420*/  IMAD.MOV.U32 R15, RZ, RZ, -0x1 ;  /* 0xffffffffff0f7424 */ /* 0x000fe400078e00ff */
[----:B------:R-:W-:Y:S02]  /*10430*/  IMAD.MOV.U32 R3, RZ, RZ, R14 ;  /* 0x000000ffff037224 */ /* 0x000fe400078e000e */
[----:B------:R-:W-:-:S07]  /*10440*/  VIADD R4, R4, UR41 ;  /* 0x0000002904047c36 */ /* 0x000fce0008000000 */
[----:B------:R-:W-:Y:S05]  /*10450*/  WARPSYNC.COLLECTIVE R15, `(.L_x_167) ;  /* 0x000000000f087348 */ /* 0x000fea0003c00000 */
[----:B------:R0:W1:Y:S02]  /*10460*/  SHFL.IDX P6, R14, R13, R12, R11 ;  /* 0x0000000c0d0e7389 */ /* 0x00006400000c000b */
[----:B01----:R-:W-:Y:S01]  /*10470*/  ENDCOLLECTIVE ;  /* 0x000000000000791b */ /* 0x003fe20003800000 */
.L_x_167:
[----:B------:R-:W-:Y:S02]  /*10480*/  IMAD.MOV.U32 R13, RZ, RZ, R7 ;  /* 0x000000ffff0d7224 */ /* 0x000fe400078e0007 */
[----:B------:R-:W-:Y:S01]  /*10490*/  IMAD.MOV.U32 R12, RZ, RZ, 0x1 ;  /* 0x00000001ff0c7424 */ /* 0x000fe200078e00ff */
[----:B------:R-:W-:-:S13]  /*104a0*/  IADD3 R2, P0, R32, R14, RZ ;  /* 0x0000000e20027210 */ /* 0x000fda0007f1e0ff */
[----:B------:R-:W-:Y:S05]  /*104b0*/  WARPSYNC.COLLECTIVE R15, `(.L_x_168) ;  /* 0x000000000f087348 */ /* 0x000fea0003c00000 */
[----:B------:R0:W1:Y:S02]  /*104c0*/  SHFL.IDX P6, R14, R13, R12, R11 ;  /* 0x0000000c0d0e7389 */ /* 0x00006400000c000b */
[----:B01----:R-:W-:Y:S01]  /*104d0*/  ENDCOLLECTIVE ;  /* 0x000000000000791b */ /* 0x003fe20003800000 */
.L_x_168:
[----:B------:R-:W-:-:S05]  /*104e0*/  IMAD.X R3, RZ, RZ, R3, P0 ;  /* 0x000000ffff037224 */ /* 0x000fca00000e0603 */
[----:B------:R-:W-:Y:S01]  /*104f0*/  @!PT LDS RZ, [RZ] ;  /* 0x00000000fffff984 */ /* 0x000fe20000000800 */
[----:B------:R-:W-:Y:S01]  /*10500*/  @!PT LDS RZ, [RZ] ;  /* 0x00000000fffff984 */ /* 0x000fe20000000800 */
[----:B------:R-:W-:Y:S01]  /*10510*/  @!PT LDS RZ, [RZ] ;  /* 0x00000000fffff984 */ /* 0x000fe20000000800 */
[----:B------:R0:W-:Y:S04]  /*10520*/  LDGSTS.E.BYPASS.LTC128B.128 [R4+0x10400], desc[UR50][R2.64], !P3 ;  /* 0x1040000002047fae */ /* 0x0001e8000d901d72 */
[----:B------:R0:W-:Y:S01]  /*10530*/  LDGSTS.E.BYPASS.LTC128B.128 [R4+0x14400], desc[UR50][R2.64+0x80], !P2 ;  /* 0x1440008002047fae */ /* 0x0001e2000d101d72 */
[----:B------:R-:W-:Y:S02]  /*10540*/  IMAD.MOV.U32 R13, RZ, RZ, R10 ;  /* 0x000000ffff0d7224 */ /* 0x000fe400078e000a */
[----:B------:R-:W-:-:S07]  /*10550*/  IMAD.MOV.U32 R9, RZ, RZ, R14 ;  /* 0x000000ffff097224 */ /* 0x000fce00078e000e */
[----:B0-----:R-:W-:Y:S05]  /*10560*/  WARPSYNC.COLLECTIVE R15, `(.L_x_169) ;  /* 0x000000000f087348 */ /* 0x001fea0003c00000 */
[----:B------:R1:W2:Y:S02]  /*10570*/  SHFL.IDX P6, R14, R13, R12, R11 ;  /* 0x0000000c0d0e7389 */ /* 0x0002a400000c000b */
[----:B012---:R-:W-:Y:S01]  /*10580*/  ENDCOLLECTIVE ;  /* 0x000000000000791b */ /* 0x007fe20003800000 */
.L_x_169:
[----:B------:R-:W-:Y:S02]  /*10590*/  IMAD.MOV.U32 R13, RZ, RZ, R7 ;  /* 0x000000ffff0d7224 */ /* 0x000fe400078e0007 */
[----:B------:R-:W-:Y:S02]  /*105a0*/  IMAD.MOV.U32 R12, RZ, RZ, 0x2 ;  /* 0x00000002ff0c7424 */ /* 0x000fe400078e00ff */
[----:B------:R-:W-:-:S07]  /*105b0*/  IMAD.MOV.U32 R8, RZ, RZ, R14 ;  /* 0x000000ffff087224 */ /* 0x000fce00078e000e */
[----:B------:R-:W-:Y:S05]  /*105c0*/  WARPSYNC.COLLECTIVE R15, `(.L_x_170) ;  /* 0x000000000f087348 */ /* 0x000fea0003c00000 */
[----:B------:R0:W1:Y:S02]  /*105d0*/  SHFL.IDX P6, R14, R13, R12, R11 ;  /* 0x0000000c0d0e7389 */ /* 0x00006400000c000b */
[----:B01----:R-:W-:Y:S01]  /*105e0*/  ENDCOLLECTIVE ;  /* 0x000000000000791b */ /* 0x003fe20003800000 */
.L_x_170:
        /* <DEDUP_REMOVED lines=12> */
.L_x_171:
[----:B------:R-:W-:Y:S02]  /*106b0*/  IMAD.MOV.U32 R13, RZ, RZ, R7 ;  /* 0x000000ffff0d7224 */ /* 0x000fe400078e0007 */
[----:B------:R-:W-:Y:S02]  /*106c0*/  IMAD.MOV.U32 R12, RZ, RZ, 0x3 ;  /* 0x00000003ff0c7424 */ /* 0x000fe400078e00ff */
[----:B------:R-:W-:-:S07]  /*106d0*/  IMAD.MOV.U32 R2, RZ, RZ, R14 ;  /* 0x000000ffff027224 */ /* 0x000fce00078e000e */
[----:B------:R-:W-:Y:S05]  /*106e0*/  WARPSYNC.COLLECTIVE R15, `(.L_x_172) ;  /* 0x000000000f087348 */ /* 0x000fea0003c00000 */
[----:B------:R0:W1:Y:S02]  /*106f0*/  SHFL.IDX P6, R14, R13, R12, R11 ;  /* 0x0000000c0d0e7389 */ /* 0x00006400000c000b */
[----:B01----:R-:W-:Y:S01]  /*10700*/  ENDCOLLECTIVE ;  /* 0x000000000000791b */ /* 0x003fe20003800000 */
.L_x_172:
        /* <DEDUP_REMOVED lines=12> */
.L_x_173:
[----:B------:R-:W-:Y:S02]  /*107d0*/  IMAD.MOV.U32 R13, RZ, RZ, R7 ;  /* 0x000000ffff0d7224 */ /* 0x000fe400078e0007 */
[----:B------:R-:W-:Y:S02]  /*107e0*/  IMAD.MOV.U32 R12, RZ, RZ, 0x4 ;  /* 0x00000004ff0c7424 */ /* 0x000fe400078e00ff */
[----:B------:R-:W-:-:S07]  /*107f0*/  IMAD.MOV.U32 R8, RZ, RZ, R14 ;  /* 0x000000ffff087224 */ /* 0x000fce00078e000e */
[----:B------:R-:W-:Y:S05]  /*10800*/  WARPSYNC.COLLECTIVE R15, `(.L_x_174) ;  /* 0x000000000f087348 */ /* 0x000fea0003c00000 */
[----:B------:R0:W1:Y:S02]  /*10810*/  SHFL.IDX P6, R14, R13, R12, R11 ;  /* 0x0000000c0d0e7389 */ /* 0x00006400000c000b */
[----:B01----:R-:W-:Y:S01]  /*10820*/  ENDCOLLECTIVE ;  /* 0x000000000000791b */ /* 0x003fe20003800000 */
.L_x_174:
        /* <DEDUP_REMOVED lines=12> */
.L_x_175:
[----:B------:R-:W-:Y:S02]  /*108f0*/  IMAD.MOV.U32 R13, RZ, RZ, R7 ;  /* 0x000000ffff0d7224 */ /* 0x000fe400078e0007 */
[----:B------:R-:W-:Y:S02]  /*10900*/  IMAD.MOV.U32 R12, RZ, RZ, 0x5 ;  /* 0x00000005ff0c7424 */ /* 0x000fe400078e00ff */
[----:B------:R-:W-:-:S07]  /*10910*/  IMAD.MOV.U32 R2, RZ, RZ, R14 ;  /* 0x000000ffff027224 */ /* 0x000fce00078e000e */
[----:B------:R-:W-:Y:S05]  /*10920*/  WARPSYNC.COLLECTIVE R15, `(.L_x_176) ;  /* 0x000000000f087348 */ /* 0x000fea0003c00000 */
[----:B------:R0:W1:Y:S02]  /*10930*/  SHFL.IDX P6, R14, R13, R12, R11 ;  /* 0x0000000c0d0e7389 */ /* 0x00006400000c000b */
[----:B01----:R-:W-:Y:S01]  /*10940*/  ENDCOLLECTIVE ;  /* 0x000000000000791b */ /* 0x003fe20003800000 */
.L_x_176:
        /* <DEDUP_REMOVED lines=12> */
.L_x_177:
[----:B------:R-:W-:Y:S02]  /*10a10*/  IMAD.MOV.U32 R13, RZ, RZ, R7 ;  /* 0x000000ffff0d7224 */ /* 0x000fe400078e0007 */
[----:B------:R-:W-:Y:S02]  /*10a20*/  IMAD.MOV.U32 R12, RZ, RZ, 0x6 ;  /* 0x00000006ff0c7424 */ /* 0x000fe400078e00ff */
[----:B------:R-:W-:-:S07]  /*10a30*/  IMAD.MOV.U32 R8, RZ, RZ, R14 ;  /* 0x000000ffff087224 */ /* 0x000fce00078e000e */
[----:B------:R-:W-:Y:S05]  /*10a40*/  WARPSYNC.COLLECTIVE R15, `(.L_x_178) ;  /* 0x000000000f087348 */ /* 0x000fea0003c00000 */
[----:B------:R0:W1:Y:S02]  /*10a50*/  SHFL.IDX P6, R14, R13, R12, R11 ;  /* 0x0000000c0d0e7389 */ /* 0x00006400000c000b */
[----:B01----:R-:W-:Y:S01]  /*10a60*/  ENDCOLLECTIVE ;  /* 0x000000000000791b */ /* 0x003fe20003800000 */
.L_x_178:
        /* <DEDUP_REMOVED lines=12> */
.L_x_179:
[----:B------:R-:W-:Y:S02]  /*10b30*/  IMAD.MOV.U32 R13, RZ, RZ, R7 ;  /* 0x000000ffff0d7224 */ /* 0x000fe400078e0007 */
[----:B------:R-:W-:Y:S02]  /*10b40*/  IMAD.MOV.U32 R12, RZ, RZ, 0x7 ;  /* 0x00000007ff0c7424 */ /* 0x000fe400078e00ff */
[----:B------:R-:W-:-:S07]  /*10b50*/  IMAD.MOV.U32 R2, RZ, RZ, R14 ;  /* 0x000000ffff027224 */ /* 0x000fce00078e000e */
[----:B------:R-:W-:Y:S05]  /*10b60*/  WARPSYNC.COLLECTIVE R15, `(.L_x_180) ;  /* 0x000000000f087348 */ /* 0x000fea0003c00000 */
[----:B------:R0:W1:Y:S02]  /*10b70*/  SHFL.IDX P6, R14, R13, R12, R11 ;  /* 0x0000000c0d0e7389 */ /* 0x00006400000c000b */
[----:B01----:R-:W-:Y:S01]  /*10b80*/  ENDCOLLECTIVE ;  /* 0x000000000000791b */ /* 0x003fe20003800000 */
.L_x_180:
        /* <DEDUP_REMOVED lines=12> */
.L_x_181:
[----:B------:R-:W-:Y:S05]  /*10c50*/  BRA `(.L_x_182) ;  /* 0xffffffb400e87947 */ /* 0x000fea000383ffff */
.L_x_71:
[----:B--2---:R2:W3:Y:S02]  /*10c60*/  SYNCS.PHASECHK.TRANS64.TRYWAIT P0, [R0+URZ+0x38840], R21 ;  /* 0x03884015000075a7 */ /* 0x0044e4000800017f */
[----:B---3--:R-:W-:Y:S05]  /*10c70*/  @!P0 NANOSLEEP.SYNCS 0x989680 ;  /* 0x009896800000895d */ /* 0x008fea0003900000 */
[----:B------:R-:W3:Y:S02]  /*10c80*/  @!P0 SYNCS.PHASECHK.TRANS64 P0, [R0+URZ+0x38840], R21 ;  /* 0x03884015000085a7 */ /* 0x000ee4000800007f */
[----:B---3--:R-:W-:Y:S05]  /*10c90*/  @!P0 BRA `(.L_x_71) ;  /* 0xfffffffc00f08947 */ /* 0x008fea000383ffff */
[----:B------:R-:W-:Y:S05]  /*10ca0*/  BRA `(.L_x_183) ;  /* 0xffffffb8003c7947 */ /* 0x000fea000383ffff */
.L_x_72:
[----:B------:R-:W-:Y:S01]  /*10cb0*/  BSSY B0, `(.L_x_184) ;  /* 0x0000008000007945 */ /* 0x000fe20003800000 */
[----:B------:R-:W-:Y:S02]  /*10cc0*/  IMAD.MOV.U32 R13, RZ, RZ, R5 ;  /* 0x000000ffff0d7224 */ /* 0x000fe400078e0005 */
[----:B------:R-:W-:Y:S02]  /*10cd0*/  IMAD.MOV.U32 R12, RZ, RZ, RZ ;  /* 0x000000ffff0c7224 */ /* 0x000fe400078e00ff */
[----:B------:R-:W-:Y:S02]  /*10ce0*/  IMAD.MOV.U32 R11, RZ, RZ, 0x181f ;  /* 0x0000181fff0b7424 */ /* 0x000fe400078e00ff */
[----:B------:R-:W-:-:S07]  /*10cf0*/  IMAD.MOV.U32 R15, RZ, RZ, -0x1 ;  /* 0xffffffffff0f7424 */ /* 0x000fce00078e00ff */
[----:B012---:R-:W-:Y:S05]  /*10d00*/  WARPSYNC.COLLECTIVE R15, `(.L_x_185) ;  /* 0x000000000f087348 */ /* 0x007fea0003c00000 */
[----:B------:R3:W4:Y:S02]  /*10d10*/  SHFL.IDX P6, R14, R13, R12, R11 ;  /* 0x0000000c0d0e7389 */ /* 0x00072400000c000b */
[----:B01234-:R-:W-:Y:S01]  /*10d20*/  ENDCOLLECTIVE ;  /* 0x000000000000791b */ /* 0x01ffe20003800000 */
.L_x_185:
[----:B------:R-:W-:Y:S05]  /*10d30*/  BSYNC B0 ;  /* 0x0000000000007941 */ /* 0x000fea0003800000 */
.L_x_184:
[----:B------:R-:W-:Y:S02]  /*10d40*/  IMAD.MOV.U32 R13, RZ, RZ, R17 ;  /* 0x000000ffff0d7224 */ /* 0x000fe400078e0011 */
[----:B------:R-:W-:Y:S02]  /*10d50*/  IMAD.MOV.U32 R12, RZ, RZ, RZ ;  /* 0x000000ffff0c7224 */ /* 0x000fe400078e00ff */
[----:B------:R-:W-:Y:S02]  /*10d60*/  IMAD.MOV.U32 R11, RZ, RZ, 0x181f ;  /* 0x0000181fff0b7424 */ /* 0x000fe400078e00ff */
[----:B------:R-:W-:Y:S02]  /*10d70*/  IMAD.MOV.U32 R15, RZ, RZ, -0x1 ;  /* 0xffffffffff0f7424 */ /* 0x000fe400078e00ff */
[----:B------:R-:W-:-:S07]  /*10d80*/  IMAD.MOV.U32 R3, RZ, RZ, R14 ;  /* 0x000000ffff037224 */ /* 0x000fce00078e000e */
[----:B------:R-:W-:Y:S05]  /*10d90*/  WARPSYNC.COLLECTIVE R15, `(.L_x_186) ;  /* 0x000000000f087348 */ /* 0x000fea0003c00000 */
[----:B------:R0:W1:Y:S02]  /*10da0*/  SHFL.IDX P6, R14, R13, R12, R11 ;  /* 0x0000000c0d0e7389 */ /* 0x00006400000c000b */
[----:B01----:R-:W-:Y:S01]  /*10db0*/  ENDCOLLECTIVE ;  /* 0x000000000000791b */ /* 0x003fe20003800000 */
.L_x_186:
[----:B------:R-:W-:Y:S02]  /*10dc0*/  IMAD.MOV.U32 R13, RZ, RZ, R5 ;  /* 0x000000ffff0d7224 */ /* 0x000fe400078e0005 */
[----:B------:R-:W-:Y:S01]  /*10dd0*/  IMAD.MOV.U32 R12, RZ, RZ, 0x1 ;  /* 0x00000001ff0c7424 */ /* 0x000fe200078e00ff */
[----:B------:R-:W-:-:S13]  /*10de0*/  IADD3 R2, P0, R32, R14, RZ ;  /* 0x0000000e20027210 */ /* 0x000fda0007f1e0ff */
[----:B------:R-:W-:Y:S05]  /*10df0*/  WARPSYNC.COLLECTIVE R15, `(.L_x_187) ;  /* 0x000000000f087348 */ /* 0x000fea0003c00000 */
[----:B------:R0:W1:Y:S02]  /*10e00*/  SHFL.IDX P6, R14, R13, R12, R11 ;  /* 0x0000000c0d0e7389 */ /* 0x00006400000c000b */
[----:B01----:R-:W-:Y:S01]  /*10e10*/  ENDCOLLECTIVE ;  /* 0x000000000000791b */ /* 0x003fe20003800000 */
.L_x_187:
[----:B------:R-:W-:-:S05]  /*10e20*/  IMAD.X R3, RZ, RZ, R3, P0 ;  /* 0x000000ffff037224 */ /* 0x000fca00000e0603 */
[----:B------:R-:W-:Y:S01]  /*10e30*/  @!PT LDS RZ, [RZ] ;  /* 0x00000000fffff984 */ /* 0x000fe20000000800 */
[----:B------:R-:W-:Y:S01]  /*10e40*/  @!PT LDS RZ, [RZ] ;  /* 0x00000000fffff984 */ /* 0x000fe20000000800 */
[----:B------:R-:W-:Y:S01]  /*10e50*/  @!PT LDS RZ, [RZ] ;  /* 0x00000000fffff984 */ /* 0x000fe20000000800 */
[----:B------:R-:W-:Y:S04]  /*10e60*/  LDGSTS.E.BYPASS.LTC128B.128 [R4+0x28400], desc[UR50][R2.64], !P3 ;  /* 0x2840000002047fae */ /* 0x000fe8000d901d72 */
[----:B------:R0:W-:Y:S01]  /*10e70*/  LDGSTS.E.BYPASS.LTC128B.128 [R4+0x2c400], desc[UR50][R2.64+0x80], !P2 ;  /* 0x2c40008002047fae */ /* 0x0001e2000d101d72 */
[----:B------:R-:W-:Y:S02]  /*10e80*/  IMAD.MOV.U32 R13, RZ, RZ, R17 ;  /* 0x000000ffff0d7224 */ /* 0x000fe400078e0011 */
[----:B0-----:R-:W-:-:S07]  /*10e90*/  IMAD.MOV.U32 R3, RZ, RZ, R14 ;  /* 0x000000ffff037224 */ /* 0x001fce00078e000e */
[----:B------:R-:W-:Y:S05]  /*10ea0*/  WARPSYNC.COLLECTIVE R15, `(.L_x_188) ;  /* 0x000000000f087348 */ /* 0x000fea0003c00000 */
[----:B------:R0:W1:Y:S02]  /*10eb0*/  SHFL.IDX P6, R14, R13, R12, R11 ;  /* 0x0000000c0d0e7389 */ /* 0x00006400000c000b */
[----:B01----:R-:W-:Y:S01]  /*10ec0*/  ENDCOLLECTIVE ;  /* 0x000000000000791b */ /* 0x003fe20003800000 */
.L_x_188:
[----:B------:R-:W-:Y:S02]  /*10ed0*/  IMAD.MOV.U32 R13, RZ, RZ, R5 ;  /* 0x000000ffff0d7224 */ /* 0x000fe400078e0005 */
[----:B------:R-:W-:Y:S01]  /*10ee0*/  IMAD.MOV.U32 R12, RZ, RZ, 0x2 ;  /* 0x00000002ff0c7424 */ /* 0x000fe200078e00ff */
[----:B------:R-:W-:-:S13]  /*10ef0*/  IADD3 R2, P0, R32, R14, RZ ;  /* 0x0000000e20027210 */ /* 0x000fda0007f1e0ff */
[----:B------:R-:W-:Y:S05]  /*10f00*/  WARPSYNC.COLLECTIVE R15, `(.L_x_189) ;  /* 0x000000000f087348 */ /* 0x000fea0003c00000 */
[----:B------:R0:W1:Y:S02]  /*10f10*/  SHFL.IDX P6, R14, R13, R12, R11 ;  /* 0x0000000c0d0e7389 */ /* 0x00006400000c000b */
[----:B01----:R-:W-:Y:S01]  /*10f20*/  ENDCOLLECTIVE ;  /* 0x000000000000791b */ /* 0x003fe20003800000 */
.L_x_189:
        /* <DEDUP_REMOVED lines=11> */
.L_x_190:
[----:B------:R-:W-:Y:S02]  /*10fe0*/  IMAD.MOV.U32 R13, RZ, RZ, R5 ;  /* 0x000000ffff0d7224 */ /* 0x000fe400078e0005 */
[----:B------:R-:W-:Y:S01]  /*10ff0*/  IMAD.MOV.U32 R12, RZ, RZ, 0x3 ;  /* 0x00000003ff0c7424 */ /* 0x000fe200078e00ff */
[----:B------:R-:W-:-:S13]  /*11000*/  IADD3 R2, P0, R32, R14, RZ ;  /* 0x0000000e20027210 */ /* 0x000fda0007f1e0ff */
[----:B------:R-:W-:Y:S05]  /*11010*/  WARPSYNC.COLLECTIVE R15, `(.L_x_191) ;  /* 0x000000000f087348 */ /* 0x000fea0003c00000 */
[----:B------:R0:W1:Y:S02]  /*11020*/  SHFL.IDX P6, R14, R13, R12, R11 ;  /* 0x0000000c0d0e7389 */ /* 0x00006400000c000b */
[----:B01----:R-:W-:Y:S01]  /*11030*/  ENDCOLLECTIVE ;  /* 0x000000000000791b */ /* 0x003fe20003800000 */
.L_x_191:
        /* <DEDUP_REMOVED lines=11> */
.L_x_192:
[----:B------:R-:W-:Y:S02]  /*110f0*/  IMAD.MOV.U32 R13, RZ, RZ, R5 ;  /* 0x000000ffff0d7224 */ /* 0x000fe400078e0005 */
[----:B------:R-:W-:Y:S01]  /*11100*/  IMAD.MOV.U32 R12, RZ, RZ, 0x4 ;  /* 0x00000004ff0c7424 */ /* 0x000fe200078e00ff */
[----:B------:R-:W-:-:S13]  /*11110*/  IADD3 R2, P0, R32, R14, RZ ;  /* 0x0000000e20027210 */ /* 0x000fda0007f1e0ff */
[----:B------:R-:W-:Y:S05]  /*11120*/  WARPSYNC.COLLECTIVE R15, `(.L_x_193) ;  /* 0x000000000f087348 */ /* 0x000fea0003c00000 */
[----:B------:R0:W1:Y:S02]  /*11130*/  SHFL.IDX P6, R14, R13, R12, R11 ;  /* 0x0000000c0d0e7389 */ /* 0x00006400000c000b */
[----:B01----:R-:W-:Y:S01]  /*11140*/  ENDCOLLECTIVE ;  /* 0x000000000000791b */ /* 0x003fe20003800000 */
.L_x_193:
        /* <DEDUP_REMOVED lines=11> */
.L_x_194:
[----:B------:R-:W-:Y:S02]  /*11200*/  IMAD.MOV.U32 R13, RZ, RZ, R5 ;  /* 0x000000ffff0d7224 */ /* 0x000fe400078e0005 */
[----:B------:R-:W-:Y:S01]  /*11210*/  IMAD.MOV.U32 R12, RZ, RZ, 0x5 ;  /* 0x00000005ff0c7424 */ /* 0x000fe200078e00ff */
[----:B------:R-:W-:-:S13]  /*11220*/  IADD3 R2, P0, R32, R14, RZ ;  /* 0x0000000e20027210 */ /* 0x000fda0007f1e0ff */
[----:B------:R-:W-:Y:S05]  /*11230*/  WARPSYNC.COLLECTIVE R15, `(.L_x_195) ;  /* 0x000000000f087348 */ /* 0x000fea0003c00000 */
[----:B------:R0:W1:Y:S02]  /*11240*/  SHFL.IDX P6, R14, R13, R12, R11 ;  /* 0x0000000c0d0e7389 */ /* 0x00006400000c000b */
[----:B01----:R-:W-:Y:S01]  /*11250*/  ENDCOLLECTIVE ;  /* 0x000000000000791b */ /* 0x003fe20003800000 */
.L_x_195:
        /* <DEDUP_REMOVED lines=11> */
.L_x_196:
[----:B------:R-:W-:Y:S02]  /*11310*/  IMAD.MOV.U32 R13, RZ, RZ, R5 ;  /* 0x000000ffff0d7224 */ /* 0x000fe400078e0005 */
[----:B------:R-:W-:Y:S01]  /*11320*/  IMAD.MOV.U32 R12, RZ, RZ, 0x6 ;  /* 0x00000006ff0c7424 */ /* 0x000fe200078e00ff */
[----:B------:R-:W-:-:S13]  /*11330*/  IADD3 R2, P0, R32, R14, RZ ;  /* 0x0000000e20027210 */ /* 0x000fda0007f1e0ff */
[----:B------:R-:W-:Y:S05]  /*11340*/  WARPSYNC.COLLECTIVE R15, `(.L_x_197) ;  /* 0x000000000f087348 */ /* 0x000fea0003c00000 */
[----:B------:R0:W1:Y:S02]  /*11350*/  SHFL.IDX P6, R14, R13, R12, R11 ;  /* 0x0000000c0d0e7389 */ /* 0x00006400000c000b */
[----:B01----:R-:W-:Y:S01]  /*11360*/  ENDCOLLECTIVE ;  /* 0x000000000000791b */ /* 0x003fe20003800000 */
.L_x_197:
        /* <DEDUP_REMOVED lines=11> */
.L_x_198:
[----:B------:R-:W-:Y:S02]  /*11420*/  IMAD.MOV.U32 R13, RZ, RZ, R5 ;  /* 0x000000ffff0d7224 */ /* 0x000fe400078e0005 */
[----:B------:R-:W-:Y:S01]  /*11430*/  IMAD.MOV.U32 R12, RZ, RZ, 0x7 ;  /* 0x00000007ff0c7424 */ /* 0x000fe200078e00ff */
[----:B------:R-:W-:-:S13]  /*11440*/  IADD3 R2, P0, R32, R14, RZ ;  /* 0x0000000e20027210 */ /* 0x000fda0007f1e0ff */
[----:B------:R-:W-:Y:S05]  /*11450*/  WARPSYNC.COLLECTIVE R15, `(.L_x_199) ;  /* 0x000000000f087348 */ /* 0x000fea0003c00000 */
[----:B------:R0:W1:Y:S02]  /*11460*/  SHFL.IDX P6, R14, R13, R12, R11 ;  /* 0x0000000c0d0e7389 */ /* 0x00006400000c000b */
[----:B01----:R-:W-:Y:S01]  /*11470*/  ENDCOLLECTIVE ;  /* 0x000000000000791b */ /* 0x003fe20003800000 */
.L_x_199:
        /* <DEDUP_REMOVED lines=11> */
.L_x_200:
[----:B------:R-:W-:Y:S05]  /*11530*/  BRA `(.L_x_201) ;  /* 0xffffffb400207947 */ /* 0x000fea000383ffff */
.L_x_77:
[----:B0-----:R0:W1:Y:S02]  /*11540*/  SYNCS.PHASECHK.TRANS64.TRYWAIT P2, [R17+URZ+0x38870], R0 ;  /* 0x03887000110075a7 */ /* 0x001064000804017f */
[----:B-1----:R-:W-:Y:S05]  /*11550*/  @!P2 NANOSLEEP.SYNCS 0x989680 ;  /* 0x009896800000a95d */ /* 0x002fea0003900000 */
[----:B------:R-:W1:Y:S02]  /*11560*/  @!P2 SYNCS.PHASECHK.TRANS64 P2, [R17+URZ+0x38870], R0 ;  /* 0x038870001100a5a7 */ /* 0x000e64000804007f */
[----:B-1----:R-:W-:Y:S05]  /*11570*/  @!P2 BRA `(.L_x_77) ;  /* 0xfffffffc00f0a947 */ /* 0x002fea000383ffff */
[----:B------:R-:W-:Y:S05]  /*11580*/  BRA `(.L_x_202) ;  /* 0xffffffb400887947 */ /* 0x000fea000383ffff */
.L_x_79:
[----:B0-----:R0:W1:Y:S02]  /*11590*/  SYNCS.PHASECHK.TRANS64.TRYWAIT P2, [R17+URZ+0x38860], R0 ;  /* 0x03886000110075a7 */ /* 0x001064000804017f */
[----:B-1----:R-:W-:Y:S05]  /*115a0*/  @!P2 NANOSLEEP.SYNCS 0x989680 ;  /* 0x009896800000a95d */ /* 0x002fea0003900000 */
[----:B------:R-:W1:Y:S02]  /*115b0*/  @!P2 SYNCS.PHASECHK.TRANS64 P2, [R17+URZ+0x38860], R0 ;  /* 0x038860001100a5a7 */ /* 0x000e64000804007f */
[----:B-1----:R-:W-:Y:S05]  /*115c0*/  @!P2 BRA `(.L_x_79) ;  /* 0xfffffffc00f0a947 */ /* 0x002fea000383ffff */
[----:B------:R-:W-:Y:S05]  /*115d0*/  BRA `(.L_x_203) ;  /* 0xffffffb400987947 */ /* 0x000fea000383ffff */
.L_x_85:
[----:B0-----:R0:W2:Y:S02]  /*115e0*/  SYNCS.PHASECHK.TRANS64.TRYWAIT P1, [R18+URZ+0x38870], R3 ;  /* 0x03887003120075a7 */ /* 0x0010a4000802017f */
[----:B--2---:R-:W-:Y:S05]  /*115f0*/  @!P1 NANOSLEEP.SYNCS 0x989680 ;  /* 0x009896800000995d */ /* 0x004fea0003900000 */
[----:B------:R-:W2:Y:S02]  /*11600*/  @!P1 SYNCS.PHASECHK.TRANS64 P1, [R18+URZ+0x38870], R3 ;  /* 0x03887003120095a7 */ /* 0x000ea4000802007f */
[----:B--2---:R-:W-:Y:S05]  /*11610*/  @!P1 BRA `(.L_x_85) ;  /* 0xfffffffc00f09947 */ /* 0x004fea000383ffff */
[----:B------:R-:W-:Y:S05]  /*11620*/  BRA `(.L_x_204) ;  /* 0xffffffbc00a87947 */ /* 0x000fea000383ffff */
.L_x_87:
[----:B0-----:R0:W2:Y:S02]  /*11630*/  SYNCS.PHASECHK.TRANS64.TRYWAIT P1, [R18+URZ+0x38860], R5 ;  /* 0x03886005120075a7 */ /* 0x0010a4000802017f */
[----:B--2---:R-:W-:Y:S05]  /*11640*/  @!P1 NANOSLEEP.SYNCS 0x989680 ;  /* 0x009896800000995d */ /* 0x004fea0003900000 */
[----:B------:R-:W2:Y:S02]  /*11650*/  @!P1 SYNCS.PHASECHK.TRANS64 P1, [R18+URZ+0x38860], R5 ;  /* 0x03886005120095a7 */ /* 0x000ea4000802007f */
[----:B--2---:R-:W-:Y:S05]  /*11660*/  @!P1 BRA `(.L_x_87) ;  /* 0xfffffffc00f09947 */ /* 0x004fea000383ffff */
[----:B------:R-:W-:Y:S05]  /*11670*/  BRA `(.L_x_205) ;  /* 0xffffffbc00c07947 */ /* 0x000fea000383ffff */
.L_x_91:
[----:B0-----:R0:W1:Y:S02]  /*11680*/  SYNCS.PHASECHK.TRANS64.TRYWAIT P0, [R4+URZ+0x38820], R0 ;  /* 0x03882000040075a7 */ /* 0x001064000800017f */
[----:B-1----:R-:W-:Y:S05]  /*11690*/  @!P0 NANOSLEEP.SYNCS 0x989680 ;  /* 0x009896800000895d */ /* 0x002fea0003900000 */
[----:B------:R-:W1:Y:S02]  /*116a0*/  @!P0 SYNCS.PHASECHK.TRANS64 P0, [R4+URZ+0x38820], R0 ;  /* 0x03882000040085a7 */ /* 0x000e64000800007f */
[----:B-1----:R-:W-:Y:S05]  /*116b0*/  @!P0 BRA `(.L_x_91) ;  /* 0xfffffffc00f08947 */ /* 0x002fea000383ffff */
[----:B------:R-:W-:Y:S05]  /*116c0*/  BRA `(.L_x_206) ;  /* 0xffffffc400dc7947 */ /* 0x000fea000383ffff */
.L_x_95:
[----:B0-----:R0:W1:Y:S02]  /*116d0*/  SYNCS.PHASECHK.TRANS64.TRYWAIT P1, [R3+URZ+0x38840], R2 ;  /* 0x03884002030075a7 */ /* 0x001064000802017f */
[----:B-1----:R-:W-:Y:S05]  /*116e0*/  @!P1 NANOSLEEP.SYNCS 0x989680 ;  /* 0x009896800000995d */ /* 0x002fea0003900000 */
[----:B------:R-:W1:Y:S02]  /*116f0*/  @!P1 SYNCS.PHASECHK.TRANS64 P1, [R3+URZ+0x38840], R2 ;  /* 0x03884002030095a7 */ /* 0x000e64000802007f */
[----:B-1----:R-:W-:Y:S05]  /*11700*/  @!P1 BRA `(.L_x_95) ;  /* 0xfffffffc00f09947 */ /* 0x002fea000383ffff */
[----:B------:R-:W-:Y:S05]  /*11710*/  BRA `(.L_x_207) ;  /* 0xffffffc8001c7947 */ /* 0x000fea000383ffff */
.L_x_97:
[----:B-1----:R1:W2:Y:S02]  /*11720*/  SYNCS.PHASECHK.TRANS64.TRYWAIT P1, [R29+URZ+0x38840], R0 ;  /* 0x038840001d0075a7 */ /* 0x0022a4000802017f */
[----:B--2---:R-:W-:Y:S05]  /*11730*/  @!P1 NANOSLEEP.SYNCS 0x989680 ;  /* 0x009896800000995d */ /* 0x004fea0003900000 */
[----:B------:R-:W2:Y:S02]  /*11740*/  @!P1 SYNCS.PHASECHK.TRANS64 P1, [R29+URZ+0x38840], R0 ;  /* 0x038840001d0095a7 */ /* 0x000ea4000802007f */
[----:B--2---:R-:W-:Y:S05]  /*11750*/  @!P1 BRA `(.L_x_97) ;  /* 0xfffffffc00f09947 */ /* 0x004fea000383ffff */
[----:B------:R-:W-:Y:S05]  /*11760*/  BRA `(.L_x_208) ;  /* 0xffffffc800287947 */ /* 0x000fea000383ffff */
.L_x_99:
[----:B--2---:R2:W3:Y:S02]  /*11770*/  SYNCS.PHASECHK.TRANS64.TRYWAIT P1, [R3+URZ+0x38860], R2 ;  /* 0x03886002030075a7 */ /* 0x0044e4000802017f */
[----:B---3--:R-:W-:Y:S05]  /*11780*/  @!P1 NANOSLEEP.SYNCS 0x989680 ;  /* 0x009896800000995d */ /* 0x008fea0003900000 */
[----:B------:R-:W3:Y:S02]  /*11790*/  @!P1 SYNCS.PHASECHK.TRANS64 P1, [R3+URZ+0x38860], R2 ;  /* 0x03886002030095a7 */ /* 0x000ee4000802007f */
[----:B---3--:R-:W-:Y:S05]  /*117a0*/  @!P1 BRA `(.L_x_99) ;  /* 0xfffffffc00f09947 */ /* 0x008fea000383ffff */
[----:B------:R-:W-:Y:S05]  /*117b0*/  BRA `(.L_x_209) ;  /* 0xffffffc800247947 */ /* 0x000fea000383ffff */
.L_x_101:
[----:B---3--:R3:W4:Y:S02]  /*117c0*/  SYNCS.PHASECHK.TRANS64.TRYWAIT P1, [R29+URZ+0x38860], R0 ;  /* 0x038860001d0075a7 */ /* 0x008724000802017f */
[----:B----4-:R-:W-:Y:S05]  /*117d0*/  @!P1 NANOSLEEP.SYNCS 0x989680 ;  /* 0x009896800000995d */ /* 0x010fea0003900000 */
[----:B------:R-:W4:Y:S02]  /*117e0*/  @!P1 SYNCS.PHASECHK.TRANS64 P1, [R29+URZ+0x38860], R0 ;  /* 0x038860001d0095a7 */ /* 0x000f24000802007f */
[----:B----4-:R-:W-:Y:S05]  /*117f0*/  @!P1 BRA `(.L_x_101) ;  /* 0xfffffffc00f09947 */ /* 0x010fea000383ffff */
[----:B------:R-:W-:Y:S05]  /*11800*/  BRA `(.L_x_210) ;  /* 0xffffffc800207947 */ /* 0x000fea000383ffff */
.L_x_103:
[----:B----4-:R4:W0:Y:S02]  /*11810*/  SYNCS.PHASECHK.TRANS64.TRYWAIT P1, [R3+URZ+0x38880], R2 ;  /* 0x03888002030075a7 */ /* 0x010824000802017f */
[----:B0-----:R-:W-:Y:S05]  /*11820*/  @!P1 NANOSLEEP.SYNCS 0x989680 ;  /* 0x009896800000995d */ /* 0x001fea0003900000 */
[----:B------:R-:W0:Y:S02]  /*11830*/  @!P1 SYNCS.PHASECHK.TRANS64 P1, [R3+URZ+0x38880], R2 ;  /* 0x03888002030095a7 */ /* 0x000e24000802007f */
[----:B0-----:R-:W-:Y:S05]  /*11840*/  @!P1 BRA `(.L_x_103) ;  /* 0xfffffffc00f09947 */ /* 0x001fea000383ffff */
[----:B------:R-:W-:Y:S05]  /*11850*/  BRA `(.L_x_211) ;  /* 0xffffffc8001c7947 */ /* 0x000fea000383ffff */
.L_x_212:
[----:B------:R-:W-:-:S00]  /*11860*/  BRA `(.L_x_212) ;  /* 0xfffffffc00fc7947 */ /* 0x000fc0000383ffff */
[----:B------:R-:W-:-:S00]  /*11870*/  NOP ;  /* 0x0000000000007918 */ /* 0x000fc00000000000 */
        /* <DEDUP_REMOVED lines=8> */
.L_x_3630:


//--------------------- .text._ZN7cutlass13device_kernelIN5flash11enable_sm90INS1_16FlashAttnFwdSm90INS1_25CollectiveMainloopFwdSm90ILi2EN4cute5tupleIJNS5_1CILi1EEES8_S8_EEENS6_IJNS7_ILi128EEESA_NS7_ILi256EEEEEELi256ENS_12float_e4m3_tEfNS_4arch4Sm90ELb0ELb0ELb0ELb1ELb1ELb0ELb0ELb1ELb0ELb1ELb0ELb0EEENS1_21CollectiveEpilogueFwdINS6_IJSA_SB_SA_EEES9_NS_10bfloat16_tESF_Li256ELb1ELb1ELb0ELb1EEENS1_36VarlenDynamicPersistentTileSchedulerILi128ELi128ELi256ELi128ELb0ELb1ELb1ELb0ELb1ELb1EEEEEEEEEvNT_6ParamsE --------------------------
	.section	.text._ZN7cutlass13device_kernelIN5flash11enable_sm90INS1_16FlashAttnFwdSm90INS1_25CollectiveMainloopFwdSm90ILi2EN4cute5tupleIJNS5_1CILi1EEES8_S8_EEENS6_IJNS7_ILi128EEESA_NS7_ILi256EEEEEELi256ENS_12float_e4m3_tEfNS_4arch4Sm90ELb0ELb0ELb0ELb1ELb1ELb0ELb0ELb1ELb0ELb1ELb0ELb0EEENS1_21CollectiveEpilogueFwdINS6_IJSA_SB_SA_EEES9_NS_10bfloat16_tESF_Li256ELb1ELb1ELb0ELb1EEENS1_36VarlenDynamicPersistentTileSchedulerILi128ELi128ELi256ELi128ELb0ELb1ELb1ELb0ELb1ELb1EEEEEEEEEvNT_6ParamsE,"ax",@progbits
	.align	128
.text._ZN7cutlass13device_kernelIN5flash11enable_sm90INS1_16FlashAttnFwdSm90INS1_25CollectiveMainloopFwdSm90ILi2EN4cute5tupleIJNS5_1CILi1EEES8_S8_EEENS6_IJNS7_ILi128EEESA_NS7_ILi256EEEEEELi256ENS_12float_e4m3_tEfNS_4arch4Sm90ELb0ELb0ELb0ELb1ELb1ELb0ELb0ELb1ELb0ELb1ELb0ELb0EEENS1_21CollectiveEpilogueFwdINS6_IJSA_SB_SA_EEES9_NS_10bfloat16_tESF_Li256ELb1ELb1ELb0ELb1EEENS1_36VarlenDynamicPersistentTileSchedulerILi128ELi128ELi256ELi128ELb0ELb1ELb1ELb0ELb1ELb1EEEEEEEEEvNT_6ParamsE:
        .type           _ZN7cutlass13device_kernelIN5flash11enable_sm90INS1_16FlashAttnFwdSm90INS1_25CollectiveMainloopFwdSm90ILi2EN4cute5tupleIJNS5_1CILi1EEES8_S8_EEENS6_IJNS7_ILi128EEESA_NS7_ILi256EEEEEELi256ENS_12float_e4m3_tEfNS_4arch4Sm90ELb0ELb0ELb0ELb1ELb1ELb0ELb0ELb1ELb0ELb1ELb0ELb0EEENS1_21CollectiveEpilogueFwdINS6_IJSA_SB_SA_EEES9_NS_10bfloat16_tESF_Li256ELb1ELb1ELb0ELb1EEENS1_36VarlenDynamicPersistentTileSchedulerILi128ELi128ELi256ELi128ELb0ELb1ELb1ELb0ELb1ELb1EEEEEEEEEvNT_6ParamsE,@function
        .size           _ZN7cutlass13device_kernelIN5flash11enable_sm90INS1_16FlashAttnFwdSm90INS1_25CollectiveMainloopFwdSm90ILi2EN4cute5tupleIJNS5_1CILi1EEES8_S8_EEENS6_IJNS7_ILi128EEESA_NS7_ILi256EEEEEELi256ENS_12float_e4m3_tEfNS_4arch4Sm90ELb0ELb0ELb0ELb1ELb1ELb0ELb0ELb1ELb0ELb1ELb0ELb0EEENS1_21CollectiveEpilogueFwdINS6_IJSA_SB_SA_EEES9_NS_10bfloat16_tESF_Li256ELb1ELb1ELb0ELb1EEENS1_36VarlenDynamicPersistentTileSchedulerILi128ELi128ELi256ELi128ELb0ELb1ELb1ELb0ELb1ELb1EEEEEEEEEvNT_6ParamsE,(.L_x_3631 - _ZN7cutlass13device_kernelIN5flash11enable_sm90INS1_16FlashAttnFwdSm90INS1_25CollectiveMainloopFwdSm90ILi2EN4cute5tupleIJNS5_1CILi1EEES8_S8_EEENS6_IJNS7_ILi128EEESA_NS7_ILi256EEEEEELi256ENS_12float_e4m3_tEfNS_4arch4Sm90ELb0ELb0ELb0ELb1ELb1ELb0ELb0ELb1ELb0ELb1ELb0ELb0EEENS1_21CollectiveEpilogueFwdINS6_IJSA_SB_SA_EEES9_NS_10bfloat16_tESF_Li256ELb1ELb1ELb0ELb1EEENS1_36VarlenDynamicPersistentTileSchedulerILi128ELi128ELi256ELi128ELb0ELb1ELb1ELb0ELb1ELb1EEEEEEEEEvNT_6ParamsE)
        .other          _ZN7cutlass13device_kernelIN5flash11enable_sm90INS1_16FlashAttnFwdSm90INS1_25CollectiveMainloopFwdSm90ILi2EN4cute5tupleIJNS5_1CILi1EEES8_S8_EEENS6_IJNS7_ILi128EEESA_NS7_ILi256EEEEEELi256ENS_12float_e4m3_tEfNS_4arch4Sm90ELb0ELb0ELb0ELb1ELb1ELb0ELb0ELb1ELb0ELb1ELb0ELb0EEENS1_21CollectiveEpilogueFwdINS6_IJSA_SB_SA_EEES9_NS_10bfloat16_tESF_Li256ELb1ELb1ELb0ELb1EEENS1_36VarlenDynamicPersistentTileSchedulerILi128ELi128ELi256ELi128ELb0ELb1ELb1ELb0ELb1ELb1EEEEEEEEEvNT_6ParamsE,@"STO_CUDA_ENTRY STV_DEFAULT"
_ZN7cutlass13device_kernelIN5flash11enable_sm90INS1_16FlashAttnFwdSm90INS1_25CollectiveMainloopFwdSm90ILi2EN4cute5tupleIJNS5_1CILi1EEES8_S8_EEENS6_IJNS7_ILi128EEESA_NS7_ILi256EEEEEELi256ENS_12float_e4m3_tEfNS_4arch4Sm90ELb0ELb0ELb0ELb1ELb1ELb0ELb0ELb1ELb0ELb1ELb0ELb0EEENS1_21CollectiveEpilogueFwdINS6_IJSA_SB_SA_EEES9_NS_10bfloat16_tESF_Li256ELb1ELb1ELb0ELb1EEENS1_36VarlenDynamicPersistentTileSchedulerILi128ELi128ELi256ELi128ELb0ELb1ELb1ELb0ELb1ELb1EEEEEEEEEvNT_6ParamsE:
        /* <DEDUP_REMOVED lines=9> */
[----:B------:R1:W2:Y:S01]  /*0090*/  SHFL.IDX PT, R4, R3, RZ, 0x1f ;  /* 0x00001fff03047589 */ /* 0x0002a200000e0000 */
        /* <DEDUP_REMOVED lines=14> */
[----:B------:R1:W0:Y:S06]  /*0180*/  @!UP0 SYNCS.EXCH.64 URZ, [UR8+0x38800], UR4 ;  /* 0x03880004083f85b2 */ /* 0x00022c0008000100 */
[----:B------:R1:W3:Y:S02]  /*0190*/  @!UP1 SYNCS.EXCH.64 URZ, [UR8+0x38820], UR6 ;  /* 0x03882006083f95b2 */ /* 0x0002e40008000100 */
[----:B-12---:R-:W-:Y:S05]  /*01a0*/  @P1 BRA `(.L_x_213) ;  /* 0x0000000000481947 */ /* 0x006fea0003800000 */
[----:B------:R-:W1:Y:S01]  /*01b0*/  S2UR UR5, SR_CgaCtaId ;  /* 0x00000000000579c3 */ /* 0x000e620000008800 */
[----:B------:R-:W-:Y:S01]  /*01c0*/  UMOV UR4, 0x400 ;  /* 0x0000040000047882 */ /* 0x000fe20000000000 */
[----:B------:R-:W-:Y:S01]  /*01d0*/  UMOV UR6, 0x80 ;  /* 0x0000008000067882 */ /* 0x000fe20000000000 */
[----:B------:R-:W-:Y:S01]  /*01e0*/  UMOV UR7, 0x100 ;  /* 0x0000010000077882 */ /* 0x000fe20000000000 */
[----:B------:R-:W-:Y:S01]  /*01f0*/  ELECT P0, URZ, PT ;  /* 0x00000000003f782f */ /* 0x000fe20003800000 */
[----:B-1----:R-:W-:Y:S02]  /*0200*/  ULEA UR8, UR5, UR4, 0x18 ;  /* 0x0000000405087291 */ /* 0x002fe4000f8ec03f */
[----:B------:R-:W-:-:S04]  /*0210*/  UIADD3 UR4, -UR6, 0x100000, URZ ;  /* 0x0010000006047890 */ /* 0x000fc8000fffe13f */
[----:B------:R-:W-:Y:S02]  /*0220*/  USHF.L.U32 UR5, UR4, 0xb, URZ ;  /* 0x0000000b04057899 */ /* 0x000fe4000800063f */
[----:B------:R-:W-:Y:S02]  /*0230*/  USHF.L.U32 UR4, UR4, 0x1, URZ ;  /* 0x0000000104047899 */ /* 0x000fe4000800063f */
[----:B------:R-:W-:-:S04]  /*0240*/  UIADD3 UR6, -UR7, 0x100000, URZ ;  /* 0x0010000007067890 */ /* 0x000fc8000fffe13f */
[----:B------:R-:W-:Y:S02]  /*0250*/  USHF.L.U32 UR7, UR6, 0xb, URZ ;  /* 0x0000000b06077899 */ /* 0x000fe4000800063f */
[----:B------:R-:W-:Y:S01]  /*0260*/  USHF.L.U32 UR6, UR6, 0x1, URZ ;  /* 0x0000000106067899 */ /* 0x000fe2000800063f */
[----:B------:R-:W1:Y:S03]  /*0270*/  FENCE.VIEW.ASYNC.S ;  /* 0x00000000000073c6 */ /* 0x000e660000000000 */
[----:B-1----:R1:W2:Y:S08]  /*0280*/  SYNCS.EXCH.64 URZ, [UR8+0x38830], UR4 ;  /* 0x03883004083f75b2 */ /* 0x0022b00008000100 */
[----:B------:R1:W4:Y:S01]  /*0290*/  SYNCS.EXCH.64 URZ, [UR8+0x38840], UR6 ;  /* 0x03884006083f75b2 */ /* 0x0003220008000100 */
[----:B------:R1:W0:Y:S01]  /*02a0*/  SYNCS.EXCH.64 URZ, [UR8+0x38838], UR4 ;  /* 0x03883804083f75b2 */ /* 0x0002220008000100 */
[----:B------:R1:W0:Y:S01]  /*02b0*/  SYNCS.EXCH.64 URZ, [UR8+0x38848], UR6 ;  /* 0x03884806083f75b2 */ /* 0x0002220008000100 */
[----:B------:R-:W-:Y:S01]  /*02c0*/  NOP ;  /* 0x0000000000007918 */ /* 0x000fe20000000000 */
.L_x_213:
[----:B------:R-:W5:Y:S01]  /*02d0*/  SHFL.IDX PT, R2, R0, RZ, 0x1f ;  /* 0x00001fff00027589 */ /* 0x000f6200000e0000 */
[----:B------:R-:W-:Y:S01]  /*02e0*/  NOP ;  /* 0x0000000000007918 */ /* 0x000fe20000000000 */
[----:B-----5:R-:W-:-:S13]  /*02f0*/  ISETP.NE.AND P0, PT, R2, RZ, PT ;  /* 0x000000ff0200720c */ /* 0x020fda0003f05270 */
[----:B------:R-:W-:Y:S05]  /*0300*/  @P0 BRA `(.L_x_214) ;  /* 0x0000000000480947 */ /* 0x000fea0003800000 */
[----:B-1----:R-:W1:Y:S01]  /*0310*/  S2UR UR5, SR_CgaCtaId ;  /* 0x00000000000579c3 */ /* 0x002e620000008800 */
        /* <DEDUP_REMOVED lines=12> */
[----:B-1----:R1:W0:Y:S08]  /*03e0*/  SYNCS.EXCH.64 URZ, [UR8+0x38850], UR4 ;  /* 0x03885004083f75b2 */ /* 0x0022300008000100 */
[----:B------:R1:W0:Y:S01]  /*03f0*/  SYNCS.EXCH.64 URZ, [UR8+0x38860], UR6 ;  /* 0x03886006083f75b2 */ /* 0x0002220008000100 */
[----:B------:R1:W0:Y:S01]  /*0400*/  SYNCS.EXCH.64 URZ, [UR8+0x38858], UR4 ;  /* 0x03885804083f75b2 */ /* 0x0002220008000100 */
[----:B------:R1:W0:Y:S01]  /*0410*/  SYNCS.EXCH.64 URZ, [UR8+0x38868], UR6 ;  /* 0x03886806083f75b2 */ /* 0x0002220008000100 */
[----:B------:R-:W-:Y:S01]  /*0420*/  NOP ;  /* 0x0000000000007918 */ /* 0x000fe20000000000 */
.L_x_214:
[----:B------:R-:W5:Y:S01]  /*0430*/  SHFL.IDX PT, R2, R0, RZ, 0x1f ;  /* 0x00001fff00027589 */ /* 0x000f6200000e0000 */
[----:B------:R-:W-:Y:S01]  /*0440*/  NOP ;  /* 0x0000000000007918 */ /* 0x000fe20000000000 */
[----:B-----5:R-:W-:-:S13]  /*0450*/  ISETP.NE.AND P0, PT, R2, RZ, PT ;  /* 0x000000ff0200720c */ /* 0x020fda0003f05270 */
[----:B------:R-:W-:Y:S05]  /*0460*/  @P0 BRA `(.L_x_215) ;  /* 0x0000000000380947 */ /* 0x000fea0003800000 */
[----:B-1----:R-:W1:Y:S01]  /*0470*/  S2UR UR5, SR_CgaCtaId ;  /* 0x00000000000579c3 */ /* 0x002e620000008800 */
[----:B------:R-:W-:Y:S01]  /*0480*/  UMOV UR4, 0x400 ;  /* 0x0000040000047882 */ /* 0x000fe20000000000 */
[----:B------:R-:W-:Y:S01]  /*0490*/  UMOV UR7, 0x80 ;  /* 0x0000008000077882 */ /* 0x000fe20000000000 */
[----:B------:R-:W-:Y:S01]  /*04a0*/  ELECT P0, URZ, PT ;  /* 0x00000000003f782f */ /* 0x000fe20003800000 */
[----:B-1----:R-:W-:Y:S02]  /*04b0*/  ULEA UR6, UR5, UR4, 0x18 ;  /* 0x0000000405067291 */ /* 0x002fe4000f8ec03f */
[----:B------:R-:W-:-:S04]  /*04c0*/  UIADD3 UR4, -UR7, 0x100000, URZ ;  /* 0x0010000007047890 */ /* 0x000fc8000fffe13f */
[----:B------:R-:W-:Y:S02]  /*04d0*/  USHF.L.U32 UR5, UR4, 0xb, URZ ;  /* 0x0000000b04057899 */ /* 0x000fe4000800063f */
[----:B------:R-:W-:Y:S01]  /*04e0*/  USHF.L.U32 UR4, UR4, 0x1, URZ ;  /* 0x0000000104047899 */ /* 0x000fe2000800063f */
[----:B------:R-:W1:Y:S11]  /*04f0*/  FENCE.VIEW.ASYNC.S ;  /* 0x00000000000073c6 */ /* 0x000e760000000000 */
[----:B-1----:R1:W0:Y:S01]  /*0500*/  SYNCS.EXCH.64 URZ, [UR6+0x38870], UR4 ;  /* 0x03887004063f75b2 */ /* 0x0022220008000100 */
[----:B------:R1:W0:Y:S01]  /*0510*/  SYNCS.EXCH.64 URZ, [UR6+0x38880], UR4 ;  /* 0x03888004063f75b2 */ /* 0x0002220008000100 */
[----:B------:R1:W0:Y:S01]  /*0520*/  SYNCS.EXCH.64 URZ, [UR6+0x38878], UR4 ;  /* 0x03887804063f75b2 */ /* 0x0002220008000100 */
[----:B------:R1:W0:Y:S01]  /*0530*/  SYNCS.EXCH.64 URZ, [UR6+0x38888], UR4 ;  /* 0x03888804063f75b2 */ /* 0x0002220008000100 */
[----:B------:R-:W-:Y:S01]  /*0540*/  NOP ;  /* 0x0000000000007918 */ /* 0x000fe20000000000 */
.L_x_215:
        /* <DEDUP_REMOVED lines=22> */
.L_x_216:
[----:B------:R-:W5:Y:S01]  /*06b0*/  SHFL.IDX PT, R3, R0, RZ, 0x1f ;  /* 0x00001fff00037589 */ /* 0x000f6200000e0000 */
[----:B------:R-:W-:Y:S01]  /*06c0*/  R2UR UR9, R4 ;  /* 0x00000000040972ca */ /* 0x000fe200000e0000 */
[----:B------:R-:W-:Y:S01]  /*06d0*/  NOP ;  /* 0x0000000000007918 */ /* 0x000fe20000000000 */
[----:B------:R-:W0:Y:S01]  /*06e0*/  S2R R2, SR_CgaCtaId ;  /* 0x0000000000027919 */ /* 0x000e220000008800 */
[----:B-----5:R-:W-:-:S13]  /*06f0*/  ISETP.NE.AND P0, PT, R3, RZ, PT ;  /* 0x000000ff0300720c */ /* 0x020fda0003f05270 */
[----:B0-----:R-:W-:Y:S05]  /*0700*/  @P0 BRA `(.L_x_217) ;  /* 0x0000000000480947 */ /* 0x001fea0003800000 */
[----:B-1----:R-:W0:Y:S01]  /*0710*/  S2UR UR5, SR_CgaCtaId ;  /* 0x00000000000579c3 */ /* 0x002e220000008800 */
        /* <DEDUP_REMOVED lines=13> */
[----:B------:R0:W0:Y:S01]  /*07f0*/  SYNCS.EXCH.64 URZ, [UR8+0x388c0], UR6 ;  /* 0x0388c006083f75b2 */ /* 0x0000220008000100 */
[----:B------:R0:W0:Y:S01]  /*0800*/  SYNCS.EXCH.64 URZ, [UR8+0x388b8], UR4 ;  /* 0x0388b804083f75b2 */ /* 0x0000220008000100 */
[----:B------:R0:W0:Y:S01]  /*0810*/  SYNCS.EXCH.64 URZ, [UR8+0x388c8], UR6 ;  /* 0x0388c806083f75b2 */ /* 0x0000220008000100 */
[----:B------:R-:W-:Y:S01]  /*0820*/  NOP ;  /* 0x0000000000007918 */ /* 0x000fe20000000000 */
.L_x_217:
        /* <DEDUP_REMOVED lines=8> */
.L_x_219:
[----:B------:R-:W-:-:S08]  /*08b0*/  NOP ;  /* 0x0000000000007918 */ /* 0x000fd00000000000 */
[----:B------:R-:W0:Y:S02]  /*08c0*/  USETMAXREG.TRY_ALLOC.CTAPOOL UP0, 0xe8 ;  /* 0x000000e8000079c8 */ /* 0x000e240008000600 */
[----:B0-----:R-:W-:-:S13]  /*08d0*/  PLOP3.LUT P0, PT, PT, PT, UP0, 0x80, 0x0 ;  /* 0x000000000000781c */ /* 0x001fda0003f0f008 */
[----:B------:R-:W-:Y:S05]  /*08e0*/  @!P0 BRA `(.L_x_219) ;  /* 0xfffffffc00f08947 */ /* 0x000fea000383ffff */
[----:B------:R-:W0:Y:S01]  /*08f0*/  S2R R0, SR_TID.X ;  /* 0x0000000000007919 */ /* 0x000e220000002100 */
[----:B------:R-:W1:Y:S01]  /*0900*/  S2UR UR5, SR_CgaCtaId ;  /* 0x00000000000579c3 */ /* 0x000e620000008800 */
[----:B------:R-:W-:-:S07]  /*0910*/  UMOV UR4, 0x400 ;  /* 0x0000040000047882 */ /* 0x000fce0000000000 */
[----:B------:R-:W-:Y:S06]  /*0920*/  BAR.ARV 0x8, 0x180 ;  /* 0x0206000000007b1d */ /* 0x000fec0000002000 */
[----:B-1----:R-:W-:Y:S01]  /*0930*/  ULEA UR4, UR5, UR4, 0x18 ;  /* 0x0000000405047291 */ /* 0x002fe2000f8ec03f */
[----:B0-----:R-:W-:-:S04]  /*0940*/  SHF.R.U32.HI R0, RZ, 0x7, R0 ;  /* 0x00000007ff007819 */ /* 0x001fc80000011600 */
[----:B------:R-:W-:-:S13]  /*0950*/  ISETP.NE.AND P0, PT, R0, 0x1, PT ;  /* 0x000000010000780c */ /* 0x000fda0003f05270 */
[----:B------:R-:W-:Y:S08]  /*0960*/  @!P0 BAR.ARV 0x9, 0x100 ;  /* 0x0244000000008b1d */ /* 0x000ff00000002000 */
[----:B------:R-:W-:Y:S06]  /*0970*/  BAR.SYNC.DEFER_BLOCKING 0x5, 0x180 ;  /* 0x0146000000007b1d */ /* 0x000fec0000010000 */
[----:B------:R-:W0:Y:S01]  /*0980*/  LDS.128 R4, [UR4+0x388d0] ;  /* 0x0388d004ff047984 */ /* 0x000e220008000c00 */
[----:B------:R-:W-:Y:S01]  /*0990*/  ULDC UR4, c[0x0][0xc3c] ;  /* 0x00030f0000047ab9 */ /* 0x000fe20000000800 */
[----:B------:R-:W-:Y:S06]  /*09a0*/  BAR.ARV 0x4, 0x180 ;  /* 0x0106000000007b1d */ /* 0x000fec0000002000 */
[----:B0-----:R-:W-:-:S13]  /*09b0*/  ISETP.GE.AND P0, PT, R7, UR4, PT ;  /* 0x0000000407007c0c */ /* 0x001fda000bf06270 */
[----:B------:R-:W-:Y:S05]  /*09c0*/  @P0 EXIT ;  /* 0x000000000000094d */ /* 0x000fea0003800000 */
[----:B------:R-:W0:Y:S01]  /*09d0*/  S2R R0, SR_TID.X ;  /* 0x0000000000007919 */ /* 0x000e220000002100 */
[----:B------:R-:W-:Y:S01]  /*09e0*/  R2UR UR46, R6 ;  /* 0x00000000062e72ca */ /* 0x000fe200000e0000 */
[----:B------:R-:W-:Y:S01]  /*09f0*/  ULOP3.LUT UR45, UR36, 0x1, URZ, 0xfc, !UPT ;  /* 0x00000001242d7892 */ /* 0x000fe2000f8efc3f */
[----:B------:R-:W-:Y:S01]  /*0a00*/  R2UR UR5, R5 ;  /* 0x00000000050572ca */ /* 0x000fe200000e0000 */
[----:B------:R-:W-:Y:S01]  /*0a10*/  UMOV UR44, URZ ;  /* 0x0000003f002c7c82 */ /* 0x000fe20008000000 */
[----:B------:R-:W-:Y:S01]  /*0a20*/  R2UR UR6, R7 ;  /* 0x00000000070672ca */ /* 0x000fe200000e0000 */
[----:B------:R-:W-:Y:S01]  /*0a30*/  UMOV UR43, URZ ;  /* 0x0000003f002b7c82 */ /* 0x000fe20008000000 */
[----:B------:R-:W-:Y:S01]  /*0a40*/  UMOV UR42, URZ ;  /* 0x0000003f002a7c82 */ /* 0x000fe20008000000 */
[----:B0-----:R-:W-:-:S05]  /*0a50*/  VIADD R225, R0, 0xffffff80 ;  /* 0xffffff8000e17836 */ /* 0x001fca0000000000 */
[----:B------:R-:W-:-:S04]  /*0a60*/  SHF.R.S32.HI R0, RZ, 0x1f, R225 ;  /* 0x0000001fff007819 */ /* 0x000fc800000114e1 */
[CC--:B------:R-:W-:Y:S02]  /*0a70*/  LEA.HI R3, R0.reuse, R225.reuse, RZ, 0x7 ;  /* 0x000000e100037211 */ /* 0x0c0fe400078f38ff */
[-C--:B------:R-:W-:Y:S02]  /*0a80*/  LEA.HI R4, R0, R225.reuse, RZ, 0x5 ;  /* 0x000000e100047211 */ /* 0x080fe400078f28ff */
[----:B------:R-:W-:Y:S02]  /*0a90*/  LOP3.LUT R2, R3, 0xffffff80, RZ, 0xc0, !PT ;  /* 0xffffff8003027812 */ /* 0x000fe400078ec0ff */
[----:B------:R-:W-:Y:S01]  /*0aa0*/  SHF.R.S32.HI R216, RZ, 0x7, R3 ;  /* 0x00000007ffd87819 */ /* 0x000fe20000011403 */
[----:B------:R-:W-:Y:S02]  /*0ab0*/  IMAD.SHL.U32 R6, R4, 0x20, RZ ;  /* 0x0000002004067824 */ /* 0x000fe400078e00ff */
[----:B------:R-:W-:Y:S01]  /*0ac0*/  IMAD.IADD R23, R225, 0x1, -R2 ;  /* 0x00000001e1177824 */ /* 0x000fe200078e0a02 */
[----:B------:R-:W-:-:S02]  /*0ad0*/  LEA.HI R2, R0, R225, RZ, 0x4 ;  /* 0x000000e100027211 */ /* 0x000fc400078f20ff */
[----:B------:R-:W-:Y:S02]  /*0ae0*/  LOP3.LUT R7, R6, 0xfffffc00, RZ, 0xc0, !PT ;  /* 0xfffffc0006077812 */ /* 0x000fe400078ec0ff */
[----:B------:R-:W-:Y:S02]  /*0af0*/  SHF.R.S32.HI R8, RZ, 0x1f, R23 ;  /* 0x0000001fff087819 */ /* 0x000fe40000011417 */
[----:B------:R-:W-:Y:S02]  /*0b00*/  SHF.R.S32.HI R5, RZ, 0x4, R2 ;  /* 0x00000004ff057819 */ /* 0x000fe40000011402 */
[----:B------:R-:W-:Y:S02]  /*0b10*/  LEA.HI R9, R8, R23, RZ, 0x2 ;  /* 0x0000001708097211 */ /* 0x000fe400078f10ff */
[C---:B------:R-:W-:Y:S02]  /*0b20*/  LOP3.LUT R4, R2.reuse, 0x3fffff0, RZ, 0xc0, !PT ;  /* 0x03fffff002047812 */ /* 0x040fe400078ec0ff */
[----:B------:R-:W-:-:S02]  /*0b30*/  LEA.HI R2, R2, R5, RZ, 0x1 ;  /* 0x0000000502027211 */ /* 0x000fc400078f08ff */
[-C--:B------:R-:W-:Y:S01]  /*0b40*/  LEA.HI R6, R0, R225.reuse, RZ, 0x2 ;  /* 0x000000e100067211 */ /* 0x080fe200078f10ff */
[----:B------:R-:W-:Y:S01]  /*0b50*/  IMAD.IADD R4, R225, 0x1, -R4 ;  /* 0x00000001e1047824 */ /* 0x000fe200078e0a04 */
[--C-:B------:R-:W-:Y:S02]  /*0b60*/  SHF.R.S32.HI R10, RZ, 0x2, R9.reuse ;  /* 0x00000002ff0a7819 */ /* 0x100fe40000011409 */
[----:B------:R-:W-:Y:S01]  /*0b70*/  SHF.R.S32.HI R11, RZ, 0x1f, R9 ;  /* 0x0000001fff0b7819 */ /* 0x000fe20000011409 */
[----:B------:R-:W-:Y:S01]  /*0b80*/  IMAD R7, R4, 0x40, R7 ;  /* 0x0000004004077824 */ /* 0x000fe200078e0207 */
[----:B------:R-:W-:Y:S02]  /*0b90*/  LOP3.LUT R2, R2, 0x1ffffffe, RZ, 0xc0, !PT ;  /* 0x1ffffffe02027812 */ /* 0x000fe400078ec0ff */
[----:B------:R-:W-:Y:S02]  /*0ba0*/  LOP3.LUT R6, R6, 0xfffffffc, RZ, 0xc0, !PT ;  /* 0xfffffffc06067812 */ /* 0x000fe400078ec0ff */
[----:B------:R-:W-:Y:S01]  /*0bb0*/  LEA.HI R0, R0, R225, RZ, 0x3 ;  /* 0x000000e100007211 */ /* 0x000fe200078f18ff */
[----:B------:R-:W-:Y:S01]  /*0bc0*/  IMAD.IADD R220, R5, 0x1, -R2 ;  /* 0x0000000105dc7824 */ /* 0x000fe200078e0a02 */
[----:B------:R-:W-:Y:S01]  /*0bd0*/  LEA.HI R11, R11, R10, RZ, 0x3 ;  /* 0x0000000a0b0b7211 */ /* 0x000fe200078f18ff */
[----:B------:R-:W-:Y:S01]  /*0be0*/  IMAD.IADD R6, R225, 0x1, -R6 ;  /* 0x00000001e1067824 */ /* 0x000fe200078e0a06 */
[----:B------:R-:W-:Y:S01]  /*0bf0*/  LOP3.LUT R2, R0, 0xfffffff8, RZ, 0xc0, !PT ;  /* 0xfffffff800027812 */ /* 0x000fe200078ec0ff */
[----:B------:R-:W-:Y:S01]  /*0c00*/  IMAD R220, R220, 0x8, R7 ;  /* 0x00000008dcdc7824 */ /* 0x000fe200078e0207 */
[----:B------:R-:W-:-:S02]  /*0c10*/  LOP3.LUT R11, R11, 0xfffffff8, RZ, 0xc0, !PT ;  /* 0xfffffff80b0b7812 */ /* 0x000fc400078ec0ff */
[----:B------:R-:W-:Y:S01]  /*0c20*/  LEA.HI R8, R8, R23, RZ, 0x5 ;  /* 0x0000001708087211 */ /* 0x000fe200078f28ff */
[----:B------:R-:W-:Y:S01]  /*0c30*/  IMAD.IADD R19, R225, 0x1, -R2 ;  /* 0x00000001e1137824 */ /* 0x000fe200078e0a02 */
[----:B------:R-:W-:Y:S01]  /*0c40*/  LEA.HI R3, R3, R216, RZ, 0x1 ;  /* 0x000000d803037211 */ /* 0x000fe200078f08ff */
[----:B------:R-:W-:Y:S01]  /*0c50*/  IMAD.IADD R11, R10, 0x1, -R11 ;  /* 0x000000010a0b7824 */ /* 0x000fe200078e0a0b */
[----:B------:R-:W-:Y:S01]  /*0c60*/  SHF.R.S32.HI R8, RZ, 0x5, R8 ;  /* 0x00000005ff087819 */ /* 0x000fe20000011408 */
[----:B------:R-:W-:Y:S01]  /*0c70*/  IMAD.SHL.U32 R2, R19, 0x8, RZ ;  /* 0x0000000813027824 */ /* 0x000fe200078e00ff */
[----:B------:R-:W-:Y:S02]  /*0c80*/  LEA.HI R4, R6, R6, RZ, 0x1 ;  /* 0x0000000606047211 */ /* 0x000fe400078f08ff */
        /* <DEDUP_REMOVED lines=9> */
[----:B------:R-:W-:Y:S01]  /*0d20*/  VIADD R18, R2, 0xc0 ;  /* 0x000000c002127836 */ /* 0x000fe20000000000 */
[----:B------:R-:W-:Y:S01]  /*0d30*/  SHF.R.S32.HI R223, RZ, 0x1f, R17 ;  /* 0x0000001fffdf7819 */ /* 0x000fe20000011411 */
[----:B------:R-:W-:Y:S01]  /*0d40*/  IMAD.IADD R6, R6, 0x1, -R5 ;  /* 0x0000000106067824 */ /* 0x000fe200078e0a05 */
[----:B------:R-:W-:Y:S01]  /*0d50*/  SHF.R.S32.HI R222, RZ, 0x1f, R16 ;  /* 0x0000001fffde7819 */ /* 0x000fe20000011410 */
[----:B------:R-:W-:Y:S01]  /*0d60*/  IMAD R217, R3, 0x40, R8 ;  /* 0x0000004003d97824 */ /* 0x000fe200078e0208 */
[----:B------:R-:W-:Y:S01]  /*0d70*/  SHF.R.S32.HI R221, RZ, 0x1f, R18 ;  /* 0x0000001fffdd7819 */ /* 0x000fe20000011412 */
[----:B------:R-:W-:-:S02]  /*0d80*/  IMAD.IADD R218, R23, 0x1, -R218 ;  /* 0x0000000117da7824 */ /* 0x000fc400078e0ada */
[----:B------:R-:W-:-:S07]  /*0d90*/  IMAD R219, R6, 0x8, R217 ;  /* 0x0000000806db7824 */ /* 0x000fce00078e02d9 */
.L_x_265:
[----:B------:R-:W-:Y:S02]  /*0da0*/  ULDC.64 UR8, c[0x0][0xc88] ;  /* 0x0003220000087ab9 */ /* 0x000fe40000000a00 */
[----:B------:R-:W-:-:S03]  /*0db0*/  UIMAD.WIDE UR6, UR6, 0x4, UR8 ;  /* 0x00000004060678a5 */ /* 0x000fc6000f8e0208 */
[----:B------:R-:W-:-:S03]  /*0dc0*/  ULDC.64 UR8, c[0x0][0x998] ;  /* 0x0002660000087ab9 */ /* 0x000fc60000000a00 */
[----:B01----:R-:W-:Y:S02]  /*0dd0*/  IMAD.U32 R4, RZ, RZ, UR6 ;  /* 0x00000006ff047e24 */ /* 0x003fe4000f8e00ff */
[----:B--2---:R-:W-:Y:S01]  /*0de0*/  IMAD.U32 R5, RZ, RZ, UR7 ;  /* 0x00000007ff057e24 */ /* 0x004fe2000f8e00ff */
[----:B------:R-:W-:-:S04]  /*0df0*/  ULDC.64 UR6, c[0x0][0x990] ;  /* 0x0002640000067ab9 */ /* 0x000fc80000000a00 */
[----:B------:R-:W2:Y:S01]  /*0e00*/  LDG.E R4, desc[UR52][R4.64] ;  /* 0x0000003404047981 */ /* 0x000ea2000c1e1900 */
[----:B------:R-:W-:Y:S01]  /*0e10*/  UISETP.NE.U32.AND UP0, UPT, UR6, URZ, UPT ;  /* 0x0000003f0600728c */ /* 0x000fe2000bf05070 */
[----:B---3--:R-:W-:Y:S01]  /*0e20*/  IMAD.MOV.U32 R3, RZ, RZ, 0x3f800000 ;  /* 0x3f800000ff037424 */ /* 0x008fe200078e00ff */
[----:B------:R-:W-:Y:S01]  /*0e30*/  UISETP.NE.U32.AND UP3, UPT, UR8, URZ, UPT ;  /* 0x0000003f0800728c */ /* 0x000fe2000bf65070 */
[----:B------:R-:W-:Y:S01]  /*0e40*/  IMAD.MOV.U32 R0, RZ, RZ, 0x3f800000 ;  /* 0x3f800000ff007424 */ /* 0x000fe200078e00ff */
[----:B------:R-:W-:Y:S02]  /*0e50*/  UISETP.NE.AND.EX UP0, UPT, UR7, URZ, UPT, UP0 ;  /* 0x0000003f0700728c */ /* 0x000fe4000bf05300 */
[----:B------:R-:W-:-:S04]  /*0e60*/  UISETP.NE.AND.EX UP3, UPT, UR9, URZ, UPT, UP3 ;  /* 0x0000003f0900728c */ /* 0x000fc8000bf65330 */
[----:B------:R-:W-:Y:S02]  /*0e70*/  PLOP3.LUT P2, PT, PT, PT, UP0, 0x80, 0x0 ;  /* 0x000000000000781c */ /* 0x000fe40003f4f008 */
[----:B------:R-:W-:-:S03]  /*0e80*/  PLOP3.LUT P3, PT, PT, PT, UP3, 0x80, 0x0 ;  /* 0x000000000000781c */ /* 0x000fc60003f6f038 */
[----:B------:R-:W-:Y:S01]  /*0e90*/  @UP0 ULDC.64 UR12, c[0x0][0x9a8] ;  /* 0x00026a00000c0ab9 */ /* 0x000fe20000000a00 */
[----:B------:R-:W-:Y:S01]  /*0ea0*/  @UP0 ULDC.64 UR14, c[0x0][0x9b0] ;  /* 0x00026c00000e0ab9 */ /* 0x000fe20000000a00 */
[----:B------:R-:W-:Y:S01]  /*0eb0*/  @UP3 ULDC.64 UR18, c[0x0][0x9b8] ;  /* 0x00026e0000123ab9 */ /* 0x000fe20000000a00 */
[----:B------:R-:W-:Y:S01]  /*0ec0*/  @UP3 ULDC.64 UR20, c[0x0][0x9c0] ;  /* 0x0002700000143ab9 */ /* 0x000fe20000000a00 */
[----:B--2---:R-:W-:-:S13]  /*0ed0*/  R2UR UR37, R4 ;  /* 0x00000000042572ca */ /* 0x004fda00000e0000 */
[----:B------:R-:W-:Y:S02]  /*0ee0*/  USHF.R.S32.HI UR38, URZ, 0x1f, UR37 ;  /* 0x0000001f3f267899 */ /* 0x000fe40008011425 */
[----:B------:R-:W-:Y:S02]  /*0ef0*/  @UP0 UIMAD.WIDE.U32 UR10, UR37, UR12, URZ ;  /* 0x0000000c250a02a5 */ /* 0x000fe4000f8e003f */
[----:B------:R-:W-:Y:S02]  /*0f00*/  @UP0 UIMAD UR4, UR38, UR12, URZ ;  /* 0x0000000c260402a4 */ /* 0x000fe4000f8e023f */
[----:B------:R-:W-:Y:S02]  /*0f10*/  @UP3 UIMAD.WIDE.U32 UR16, UR37, UR18, URZ ;  /* 0x00000012251032a5 */ /* 0x000fe4000f8e003f */
[----:B------:R-:W-:Y:S02]  /*0f20*/  @UP0 UIMAD UR12, UR37, UR13, UR4 ;  /* 0x0000000d250c02a4 */ /* 0x000fe4000f8e0204 */
[----:B------:R-:W-:-:S02]  /*0f30*/  @UP0 USHF.R.S32.HI UR4, URZ, 0x1f, UR46 ;  /* 0x0000001f3f040899 */ /* 0x000fc4000801142e */
[----:B------:R-:W-:Y:S02]  /*0f40*/  @UP3 UIMAD UR13, UR38, UR18, URZ ;  /* 0x00000012260d32a4 */ /* 0x000fe4000f8e023f */
[----:B------:R-:W-:Y:S02]  /*0f50*/  @UP0 UIADD3 UR11, UR11, UR12, URZ ;  /* 0x0000000c0b0b0290 */ /* 0x000fe4000fffe03f */
[----:B------:R-:W-:Y:S02]  /*0f60*/  @UP0 UIMAD UR4, UR4, UR14, URZ ;  /* 0x0000000e040402a4 */ /* 0x000fe4000f8e023f */
[----:B------:R-:W-:Y:S02]  /*0f70*/  @UP3 UIMAD UR18, UR37, UR19, UR13 ;  /* 0x00000013251232a4 */ /* 0x000fe4000f8e020d */
[----:B------:R-:W-:Y:S02]  /*0f80*/  @UP3 USHF.R.S32.HI UR19, URZ, 0x1f, UR46 ;  /* 0x0000001f3f133899 */ /* 0x000fe4000801142e */
[----:B------:R-:W-:-:S02]  /*0f90*/  @UP0 UIMAD UR4, UR46, UR15, UR4 ;  /* 0x0000000f2e0402a4 */ /* 0x000fc4000f8e0204 */
[----:B------:R-:W-:Y:S02]  /*0fa0*/  @UP0 UIMAD.WIDE.U32 UR14, UR46, UR14, UR10 ;  /* 0x0000000e2e0e02a5 */ /* 0x000fe4000f8e000a */
[----:B------:R-:W-:Y:S01]  /*0fb0*/  @UP3 UIADD3 UR17, UR17, UR18, URZ ;  /* 0x0000001211113290 */ /* 0x000fe2000fffe03f */
[----:B------:R-:W-:Y:S01]  /*0fc0*/  ULDC.64 UR10, c[0x0][0xa28] ;  /* 0x00028a00000a7ab9 */ /* 0x000fe20000000a00 */
[----:B------:R-:W-:Y:S01]  /*0fd0*/  ULDC.64 UR12, c[0x0][0xa20] ;  /* 0x00028800000c7ab9 */ /* 0x000fe20000000a00 */
[----:B------:R-:W-:Y:S02]  /*0fe0*/  @UP3 UIMAD UR18, UR19, UR20, URZ ;  /* 0x00000014131232a4 */ /* 0x000fe4000f8e023f */
[----:B------:R-:W-:Y:S02]  /*0ff0*/  UISETP.NE.U32.AND UP1, UPT, UR10, URZ, UPT ;  /* 0x0000003f0a00728c */ /* 0x000fe4000bf25070 */
[----:B------:R-:W-:Y:S02]  /*1000*/  UISETP.NE.U32.AND UP2, UPT, UR12, URZ, UPT ;  /* 0x0000003f0c00728c */ /* 0x000fe4000bf45070 */
[----:B------:R-:W-:-:S02]  /*1010*/  @UP3 UIMAD UR18, UR46, UR21, UR18 ;  /* 0x000000152e1232a4 */ /* 0x000fc4000f8e0212 */
[----:B------:R-:W-:Y:S02]  /*1020*/  @UP3 UIMAD.WIDE.U32 UR16, UR46, UR20, UR16 ;  /* 0x000000142e1032a5 */ /* 0x000fe4000f8e0010 */
[----:B------:R-:W-:Y:S02]  /*1030*/  UISETP.NE.AND.EX UP1, UPT, UR11, URZ, UPT, UP1 ;  /* 0x0000003f0b00728c */ /* 0x000fe4000bf25310 */
[----:B------:R-:W-:Y:S02]  /*1040*/  UISETP.NE.AND.EX UP2, UPT, UR13, URZ, UPT, UP2 ;  /* 0x0000003f0d00728c */ /* 0x000fe4000bf45320 */
[----:B------:R-:W-:Y:S02]  /*1050*/  @UP0 UIADD3 UR15, UR15, UR4, URZ ;  /* 0x000000040f0f0290 */ /* 0x000fe4000fffe03f */
[----:B------:R-:W-:Y:S01]  /*1060*/  @UP0 ULEA UR6, UP4, UR14, UR6, 0x2 ;  /* 0x000000060e060291 */ /* 0x000fe2000f88103f */
[----:B------:R-:W-:Y:S01]  /*1070*/  PLOP3.LUT P0, PT, PT, PT, UP1, 0x80, 0x0 ;  /* 0x000000000000781c */ /* 0x000fe20003f0f018 */
[----:B------:R-:W-:Y:S01]  /*1080*/  @UP3 UIADD3 UR4, UR17, UR18, URZ ;  /* 0x0000001211043290 */ /* 0x000fe2000fffe03f */
[----:B------:R-:W-:Y:S01]  /*1090*/  PLOP3.LUT P1, PT, PT, PT, UP2, 0x80, 0x0 ;  /* 0x000000000000781c */ /* 0x000fe20003f2f028 */
[----:B------:R-:W-:-:S02]  /*10a0*/  @UP3 ULEA UR8, UP5, UR16, UR8, 0x2 ;  /* 0x0000000810083291 */ /* 0x000fc4000f8a103f */
[----:B------:R-:W-:Y:S01]  /*10b0*/  @UP0 ULEA.HI.X UR7, UR14, UR7, UR15, 0x2, UP4 ;  /* 0x000000070e070291 */ /* 0x000fe2000a0f140f */
[----:B------:R-:W-:Y:S01]  /*10c0*/  IMAD.U32 R8, RZ, RZ, UR6 ;  /* 0x00000006ff087e24 */ /* 0x000fe2000f8e00ff */
[----:B------:R-:W-:Y:S02]  /*10d0*/  @UP3 ULEA.HI.X UR9, UR16, UR9, UR4, 0x2, UP5 ;  /* 0x0000000910093291 */ /* 0x000fe4000a8f1404 */
[----:B------:R-:W-:Y:S01]  /*10e0*/  @UP1 ULEA UR10, UP0, UR37, UR10, 0x2 ;  /* 0x0000000a250a1291 */ /* 0x000fe2000f80103f */
[----:B------:R-:W-:Y:S01]  /*10f0*/  IMAD.U32 R10, RZ, RZ, UR8 ;  /* 0x00000008ff0a7e24 */ /* 0x000fe2000f8e00ff */
[----:B------:R-:W-:Y:S01]  /*1100*/  @UP2 ULEA UR12, UP3, UR37, UR12, 0x2 ;  /* 0x0000000c250c2291 */ /* 0x000fe2000f86103f */
[----:B------:R-:W-:Y:S01]  /*1110*/  IMAD.U32 R9, RZ, RZ, UR7 ;  /* 0x00000007ff097e24 */ /* 0x000fe2000f8e00ff */
[----:B------:R-:W-:Y:S01]  /*1120*/  @UP1 ULEA.HI.X UR11, UR37, UR11, UR38, 0x2, UP0 ;  /* 0x0000000b250b1291 */ /* 0x000fe200080f1426 */
[----:B------:R-:W-:Y:S01]  /*1130*/  IMAD.U32 R11, RZ, RZ, UR9 ;  /* 0x00000009ff0b7e24 */ /* 0x000fe2000f8e00ff */
[----:B------:R-:W-:-:S02]  /*1140*/  @UP2 ULEA.HI.X UR13, UR37, UR13, UR38, 0x2, UP3 ;  /* 0x0000000d250d2291 */ /* 0x000fc400098f1426 */
[----:B------:R-:W2:Y:S01]  /*1150*/  @P2 LDG.E R3, desc[UR52][R8.64] ;  /* 0x0000003408032981 */ /* 0x000ea2000c1e1900 */
[----:B------:R-:W-:Y:S01]  /*1160*/  IMAD.U32 R4, RZ, RZ, UR10 ;  /* 0x0000000aff047e24 */ /* 0x000fe2000f8e00ff */
[----:B------:R-:W-:Y:S01]  /*1170*/  ULDC.64 UR6, c[0x0][0x418] ;  /* 0x0001060000067ab9 */ /* 0x000fe20000000a00 */
[----:B------:R-:W-:Y:S01]  /*1180*/  ULDC UR4, c[0x0][0x424] ;  /* 0x0001090000047ab9 */ /* 0x000fe20000000800 */
[----:B------:R0:W2:Y:S01]  /*1190*/  @P3 LDG.E R0, desc[UR52][R10.64] ;  /* 0x000000340a003981 */ /* 0x0000a2000c1e1900 */
[----:B------:R-:W-:Y:S02]  /*11a0*/  IMAD.U32 R6, RZ, RZ, UR12 ;  /* 0x0000000cff067e24 */ /* 0x000fe4000f8e00ff */
[----:B------:R-:W-:Y:S02]  /*11b0*/  IMAD.U32 R5, RZ, RZ, UR11 ;  /* 0x0000000bff057e24 */ /* 0x000fe4000f8e00ff */
[----:B------:R-:W-:-:S03]  /*11c0*/  IMAD.U32 R7, RZ, RZ, UR13 ;  /* 0x0000000dff077e24 */ /* 0x000fc6000f8e00ff */
[----:B------:R-:W3:Y:S04]  /*11d0*/  @P0 LDG.E R4, desc[UR52][R4.64] ;  /* 0x0000003404040981 */ /* 0x000ee8000c1e1900 */
[----:B----4-:R-:W4:Y:S01]  /*11e0*/  @P1 LDG.E R6, desc[UR52][R6.64] ;  /* 0x0000003406061981 */ /* 0x010f22000c1e1900 */
[----:B------:R-:W-:Y:S01]  /*11f0*/  UISETP.NE.U32.AND UP0, UPT, UR6, URZ, UPT ;  /* 0x0000003f0600728c */ /* 0x000fe2000bf05070 */
[----:B0-----:R-:W-:Y:S01]  /*1200*/  CS2R R10, SRZ ;  /* 0x00000000000a7805 */ /* 0x001fe2000001ff00 */
[----:B------:R-:W-:Y:S01]  /*1210*/  UMOV UR49, URZ ;  /* 0x0000003f00317c82 */ /* 0x000fe20008000000 */
[----:B------:R-:W-:Y:S01]  /*1220*/  ULDC UR6, c[0x0][0x2f0] ;  /* 0x0000bc0000067ab9 */ /* 0x000fe20000000800 */
[----:B------:R-:W-:Y:S01]  /*1230*/  UISETP.NE.AND.EX UP0, UPT, UR7, URZ, UPT, UP0 ;  /* 0x0000003f0700728c */ /* 0x000fe2000bf05300 */
[----:B------:R-:W-:Y:S01]  /*1240*/  CS2R R30, SRZ ;  /* 0x00000000001e7805 */ /* 0x000fe2000001ff00 */
[----:B------:R-:W-:Y:S01]  /*1250*/  UMOV UR40, UR5 ;  /* 0x0000000500287c82 */ /* 0x000fe20008000000 */
[----:B------:R-:W-:Y:S01]  /*1260*/  ULDC UR7, c[0x0][0x988] ;  /* 0x0002620000077ab9 */ /* 0x000fe20000000800 */
[----:B------:R-:W-:Y:S01]  /*1270*/  USEL UR4, UR4, 0x1, UP0 ;  /* 0x0000000104047887 */ /* 0x000fe20008000000 */
[----:B------:R-:W-:-:S02]  /*1280*/  CS2R R108, SRZ ;  /* 0x00000000006c7805 */ /* 0x000fc4000001ff00 */
[----:B------:R-:W-:Y:S01]  /*1290*/  CS2R R144, SRZ ;  /* 0x0000000000907805 */ /* 0x000fe2000001ff00 */
[----:B------:R-:W-:Y:S01]  /*12a0*/  IMAD.MOV.U32 R150, RZ, RZ, RZ ;  /* 0x000000ffff967224 */ /* 0x000fe200078e00ff */
[----:B------:R-:W-:Y:S01]  /*12b0*/  UIMAD UR4, UR4, UR6, URZ ;  /* 0x00000006040472a4 */ /* 0x000fe2000f8e023f */
[----:B------:R-:W-:Y:S02]  /*12c0*/  CS2R R100, SRZ ;  /* 0x0000000000647805 */ /* 0x000fe4000001ff00 */
[----:B------:R-:W-:Y:S02]  /*12d0*/  CS2R R142, SRZ ;  /* 0x00000000008e7805 */ /* 0x000fe4000001ff00 */
[----:B------:R-:W-:Y:S02]  /*12e0*/  CS2R R34, SRZ ;  /* 0x0000000000227805 */ /* 0x000fe4000001ff00 */
[----:B------:R-:W-:Y:S02]  /*12f0*/  CS2R R136, SRZ ;  /* 0x0000000000887805 */ /* 0x000fe4000001ff00 */
[----:B------:R-:W-:-:S02]  /*1300*/  CS2R R92, SRZ ;  /* 0x00000000005c7805 */ /* 0x000fc4000001ff00 */
[----:B------:R-:W-:Y:S02]  /*1310*/  CS2R R134, SRZ ;  /* 0x0000000000867805 */ /* 0x000fe4000001ff00 */
        /* <DEDUP_REMOVED lines=21> */
[----:B------:R-:W-:Y:S01]  /*1470*/  CS2R R88, SRZ ;  /* 0x0000000000587805 */ /* 0x000fe2000001ff00 */
[----:B------:R-:W-:Y:S01]  /*1480*/  IMAD.MOV.U32 R33, RZ, RZ, RZ ;  /* 0x000000ffff217224 */ /* 0x000fe200078e00ff */
        /* <DEDUP_REMOVED lines=19> */
[----:B------:R-:W-:Y:S01]  /*15c0*/  CS2R R152, SRZ ;  /* 0x0000000000987805 */ /* 0x000fe2000001ff00 */
[----:B------:R-:W-:Y:S01]  /*15d0*/  IMAD.MOV.U32 R9, RZ, RZ, RZ ;  /* 0x000000ffff097224 */ /* 0x000fe200078e00ff */
[----:B------:R-:W-:Y:S02]  /*15e0*/  CS2R R154, SRZ ;  /* 0x00000000009a7805 */ /* 0x000fe4000001ff00 */
[----:B------:R-:W-:Y:S02]  /*15f0*/  CS2R R40, SRZ ;  /* 0x0000000000287805 */ /* 0x000fe4000001ff00 */
[----:B------:R-:W-:Y:S01]  /*1600*/  CS2R R156, SRZ ;  /* 0x00000000009c7805 */ /* 0x000fe2000001ff00 */
[----:B------:R-:W-:Y:S02]  /*1610*/  IMAD.MOV.U32 R158, RZ, RZ, RZ ;  /* 0x000000ffff9e7224 */ /* 0x000fe400078e00ff */
[----:B--2---:R-:W-:-:S04]  /*1620*/  FMUL.FTZ R0, R3, R0 ;  /* 0x0000000003007220 */ /* 0x004fc80000410000 */
[----:B------:R-:W-:Y:S01]  /*1630*/  FMUL.FTZ R0, R0, UR7 ;  /* 0x0000000700007c20 */ /* 0x000fe20008410000 */
[----:B---3--:R-:W-:Y:S02]  /*1640*/  @P0 R2UR UR49, R4 ;  /* 0x00000000043102ca */ /* 0x008fe400000e0000 */
[----:B------:R-:W-:Y:S02]  /*1650*/  CS2R R4, SRZ ;  /* 0x0000000000047805 */ /* 0x000fe4000001ff00 */
[----:B------:R-:W-:Y:S01]  /*1660*/  R2UR UR39, R0 ;  /* 0x00000000002772ca */ /* 0x000fe200000e0000 */
[----:B------:R-:W-:Y:S01]  /*1670*/  IMAD.MOV.U32 R0, RZ, RZ, RZ ;  /* 0x000000ffff007224 */ /* 0x000fe200078e00ff */
[----:B----4-:R-:W-:Y:S02]  /*1680*/  @P1 R2UR UR4, R6 ;  /* 0x00000000060412ca */ /* 0x010fe400000e0000 */
[----:B------:R-:W-:Y:S01]  /*1690*/  PLOP3.LUT P0, PT, PT, PT, PT, 0x80, 0x0 ;  /* 0x000000000000781c */ /* 0x000fe20003f0f070 */
[----:B------:R-:W-:-:S12]  /*16a0*/  @P1 BRA `(.L_x_220) ;  /* 0x0000000000341947 */ /* 0x000fd80003800000 */
[----:B------:R-:W-:Y:S02]  /*16b0*/  ULDC.64 UR6, c[0x0][0xa08] ;  /* 0x0002820000067ab9 */ /* 0x000fe40000000a00 */
[----:B------:R-:W-:-:S04]  /*16c0*/  ISETP.NE.U32.AND P1, PT, RZ, UR6, PT ;  /* 0x00000006ff007c0c */ /* 0x000fc8000bf25070 */
[----:B------:R-:W-:-:S13]  /*16d0*/  ISETP.NE.AND.EX P1, PT, RZ, UR7, PT, P1 ;  /* 0x00000007ff007c0c */ /* 0x000fda000bf25310 */
[----:B------:R-:W-:Y:S05]  /*16e0*/  @!P1 BRA `(.L_x_220) ;  /* 0x0000000000249947 */ /* 0x000fea0003800000 */
[----:B------:R-:W-:Y:S02]  /*16f0*/  ULDC.64 UR4, c[0x0][0xa08] ;  /* 0x0002820000047ab9 */ /* 0x000fe40000000a00 */
[----:B------:R-:W-:-:S06]  /*1700*/  UIMAD.WIDE UR4, UR37, 0x4, UR4 ;  /* 0x00000004250478a5 */ /* 0x000fcc000f8e0204 */
[----:B------:R-:W-:Y:S02]  /*1710*/  IMAD.U32 R6, RZ, RZ, UR4 ;  /* 0x00000004ff067e24 */ /* 0x000fe4000f8e00ff */
[----:B------:R-:W-:-:S05]  /*1720*/  IMAD.U32 R7, RZ, RZ, UR5 ;  /* 0x00000005ff077e24 */ /* 0x000fca000f8e00ff */
[----:B------:R-:W2:Y:S04]  /*1730*/  LDG.E R8, desc[UR52][R6.64] ;  /* 0x0000003406087981 */ /* 0x000ea8000c1e1900 */
[----:B------:R-:W3:Y:S01]  /*1740*/  LDG.E R3, desc[UR52][R6.64+0x4] ;  /* 0x0000043406037981 */ /* 0x000ee2000c1e1900 */
[----:B--2---:R-:W-:Y:S02]  /*1750*/  R2UR UR4, R8 ;  /* 0x00000000080472ca */ /* 0x004fe400000e0000 */
[----:B---3--:R-:W-:-:S13]  /*1760*/  R2UR UR5, R3 ;  /* 0x00000000030572ca */ /* 0x008fda00000e0000 */
[----:B------:R-:W-:-:S12]  /*1770*/  UIADD3 UR4, -UR4, UR5, URZ ;  /* 0x0000000504047290 */ /* 0x000fd8000fffe13f */
.L_x_220:
[----:B------:R-:W-:Y:S01]  /*1780*/  UIADD3 UR49, -UR49, UR4, URZ ;  /* 0x0000000431317290 */ /* 0x000fe2000fffe13f */
[----:B------:R-:W-:Y:S01]  /*1790*/  CS2R R6, SRZ ;  /* 0x0000000000067805 */ /* 0x000fe2000001ff00 */
[----:B------:R-:W-:Y:S01]  /*17a0*/  UMOV UR41, UR46 ;  /* 0x0000002e00297c82 */ /* 0x000fe20008000000 */
[----:B------:R-:W-:Y:S01]  /*17b0*/  IMAD.MOV.U32 R159, RZ, RZ, RZ ;  /* 0x000000ffff9f7224 */ /* 0x000fe200078e00ff */
[----:B------:R-:W-:Y:S01]  /*17c0*/  UISETP.GE.AND UP0, UPT, UR49, 0x1, UPT ;  /* 0x000000013100788c */ /* 0x000fe2000bf06270 */
[----:B------:R-:W-:Y:S01]  /*17d0*/  CS2R R160, SRZ ;  /* 0x0000000000a07805 */ /* 0x000fe2000001ff00 */
[----:B------:R-:W-:Y:S01]  /*17e0*/  UIADD3 UR4, UR49, 0x7f, URZ ;  /* 0x0000007f31047890 */ /* 0x000fe2000fffe03f */
[----:B------:R-:W-:Y:S01]  /*17f0*/  IMAD.MOV.U32 R32, RZ, RZ, RZ ;  /* 0x000000ffff207224 */ /* 0x000fe200078e00ff */
[----:B------:R-:W-:Y:S01]  /*1800*/  CS2R R162, SRZ ;  /* 0x0000000000a27805 */ /* 0x000fe2000001ff00 */
[----:B------:R-:W-:Y:S01]  /*1810*/  IMAD.MOV.U32 R8, RZ, RZ, RZ ;  /* 0x000000ffff087224 */ /* 0x000fe200078e00ff */
[----:B------:R-:W-:Y:S01]  /*1820*/  PLOP3.LUT P1, PT, PT, PT, UP0, 0x80, 0x0 ;  /* 0x000000000000781c */ /* 0x000fe20003f2f008 */
[----:B------:R-:W-:Y:S01]  /*1830*/  USHF.R.S32.HI UR5, URZ, 0x1f, UR4 ;  /* 0x0000001f3f057899 */ /* 0x000fe20008011404 */
[----:B------:R-:W-:Y:S01]  /*1840*/  CS2R R24, SRZ ;  /* 0x0000000000187805 */ /* 0x000fe2000001ff00 */
[----:B------:R-:W-:-:S02]  /*1850*/  IMAD.MOV.U32 R164, RZ, RZ, RZ ;  /* 0x000000ffffa47224 */ /* 0x000fc400078e00ff */
[----:B------:R-:W-:Y:S01]  /*1860*/  ULEA.HI UR5, UR5, UR4, URZ, 0x7 ;  /* 0x0000000405057291 */ /* 0x000fe2000f8f383f */
[----:B------:R-:W-:-:S07]  /*1870*/  IMAD.MOV.U32 R3, RZ, RZ, RZ ;  /* 0x000000ffff037224 */ /* 0x000fce00078e00ff */
[----:B------:R-:W-:Y:S05]  /*1880*/  @!P1 BRA `(.L_x_221) ;  /* 0x0000005000c49947 */ /* 0x000fea0003800000 */
[----:B------:R-:W0:Y:S01]  /*1890*/  SHFL.IDX PT, R0, R216, RZ, 0x1f ;  /* 0x00001fffd8007589 */ /* 0x000e2200000e0000 */
[----:B------:R-:W1:Y:S01]  /*18a0*/  S2UR UR47, SR_CgaCtaId ;  /* 0x00000000002f79c3 */ /* 0x000e620000008800 */
[----:B------:R-:W-:Y:S01]  /*18b0*/  UMOV UR51, 0x400 ;  /* 0x0000040000337882 */ /* 0x000fe20000000000 */
[----:B------:R-:W-:Y:S01]  /*18c0*/  USHF.R.S32.HI UR48, URZ, 0x7, UR5 ;  /* 0x000000073f307899 */ /* 0x000fe20008011405 */
[----:B0-----:R-:W-:Y:S01]  /*18d0*/  R2UR UR4, R0 ;  /* 0x00000000000472ca */ /* 0x001fe200000e0000 */
[----:B-1----:R-:W-:-:S04]  /*18e0*/  ULEA UR51, UR47, UR51, 0x18 ;  /* 0x000000332f337291 */ /* 0x002fc8000f8ec03f */
[----:B------:R-:W-:-:S04]  /*18f0*/  UIADD3 UR7, UR51, 0x20400, URZ ;  /* 0x0002040033077890 */ /* 0x000fc8000fffe03f */
[----:B------:R-:W-:-:S04]  /*1900*/  ULOP3.LUT UP0, URZ, UR7, 0x3ff, URZ, 0xc0, !UPT ;  /* 0x000003ff073f7892 */ /* 0x000fc8000f80c03f */
[----:B------:R-:W-:Y:S02]  /*1910*/  ULEA.HI UR6, UR4, UR4, URZ, 0x1 ;  /* 0x0000000404067291 */ /* 0x000fe4000f8f083f */
[----:B------:R-:W-:Y:S02]  /*1920*/  PLOP3.LUT P0, PT, PT, PT, UP0, 0x80, 0x0 ;  /* 0x000000000000781c */ /* 0x000fe40003f0f008 */
[----:B------:R-:W-:-:S04]  /*1930*/  ULOP3.LUT UR6, UR6, 0x1e, URZ, 0xc0, !UPT ;  /* 0x0000001e06067892 */ /* 0x000fc8000f8ec03f */
[----:B------:R-:W-:-:S04]  /*1940*/  UIADD3 UR6, UR4, -UR6, URZ ;  /* 0x8000000604067290 */ /* 0x000fc8000fffe03f */
[----:B------:R-:W-:-:S04]  /*1950*/  ULEA UR6, UR6, UR7, 0xd ;  /* 0x0000000706067291 */ /* 0x000fc8000f8e683f */
[----:B------:R-:W-:-:S04]  /*1960*/  USHF.R.U32.HI UR6, URZ, 0x4, UR6 ;  /* 0x000000043f067899 */ /* 0x000fc80008011606 */
[----:B------:R-:W-:Y:S01]  /*1970*/  ULOP3.LUT UR55, UR6, 0x3fff, URZ, 0xc0, !UPT ;  /* 0x00003fff06377892 */ /* 0x000fe2000f8ec03f */
[----:B------:R-:W-:Y:S11]  /*1980*/  @!P0 BRA `(.L_x_222) ;  /* 0x0000000000408947 */ /* 0x000ff60003800000 */
        /* <DEDUP_REMOVED lines=16> */
.L_x_222:
[----:B------:R-:W-:Y:S01]  /*1a90*/  ULEA.HI UR4, UR44, UR44, URZ, 0x1 ;  /* 0x0000002c2c047291 */ /* 0x000fe2000f8f083f */
[----:B------:R-:W0:Y:S03]  /*1aa0*/  S2R R20, SR_TID.X ;  /* 0x0000000000147919 */ /* 0x000e260000002100 */
[----:B------:R-:W-:-:S04]  /*1ab0*/  ULOP3.LUT UR4, UR4, 0xfffffffe, URZ, 0xc0, !UPT ;  /* 0xfffffffe04047892 */ /* 0x000fc8000f8ec03f */
[----:B------:R-:W-:-:S06]  /*1ac0*/  UIADD3 UR4, UR44, -UR4, URZ ;  /* 0x800000042c047290 */ /* 0x000fcc000fffe03f */
[----:B------:R-:W-:-:S05]  /*1ad0*/  IMAD.U32 R0, RZ, RZ, UR4 ;  /* 0x00000004ff007e24 */ /* 0x000fca000f8e00ff */
[----:B------:R-:W-:-:S04]  /*1ae0*/  SHF.L.U32 R0, R0, 0x1f, RZ ;  /* 0x0000001f00007819 */ /* 0x000fc800000006ff */
[----:B------:R-:W1:Y:S01]  /*1af0*/  SYNCS.PHASECHK.TRANS64.TRYWAIT P0, [UR51+0x38800], R0 ;  /* 0x03880000ff0075a7 */ /* 0x000e620008000173 */
[----:B0-----:R-:W-:-:S05]  /*1b00*/  SHF.R.U32.HI R20, RZ, 0x7, R20 ;  /* 0x00000007ff147819 */ /* 0x001fca0000011614 */
[----:B------:R-:W-:Y:S01]  /*1b10*/  VIADD R6, R20, 0x8 ;  /* 0x0000000814067836 */ /* 0x000fe20000000000 */
[----:B-1----:R-:W-:Y:S06]  /*1b20*/  @!P0 BRA `(.L_x_223) ;  /* 0x000000f000c48947 */ /* 0x002fec0003800000 */
.L_x_367:
[----:B0-----:R-:W-:Y:S01]  /*1b30*/  IMAD.U32 R0, RZ, RZ, UR45 ;  /* 0x0000002dff007e24 */ /* 0x001fe2000f8e00ff */
[----:B------:R-:W-:Y:S05]  /*1b40*/  WARPSYNC.ALL ;  /* 0x0000000000007948 */ /* 0x000fea0003800000 */
[----:B------:R0:W-:Y:S01]  /*1b50*/  BAR.SYNC.DEFER_BLOCKING R6, 0x100 ;  /* 0x000400060000751d */ /* 0x0001e20000010000 */
[----:B------:R-:W-:-:S13]  /*1b60*/  ISETP.NE.AND P0, PT, R0, 0x3, PT ;  /* 0x000000030000780c */ /* 0x000fda0003f05270 */
[----:B0-----:R-:W-:Y:S05]  /*1b70*/  @!P0 BRA `(.L_x_224) ;  /* 0x0000000000048947 */ /* 0x001fea0003800000 */
[----:B------:R-:W-:Y:S01]  /*1b80*/  BPT.TRAP 0x1 ;  /* 0x000000040000795c */ /* 0x000fe20000300000 */
.L_x_224:
[----:B------:R-:W-:Y:S01]  /*1b90*/  ULEA UR54, UR42, UR51, 0x3 ;  /* 0x000000332a367291 */ /* 0x000fe2000f8e183f */
[----:B------:R-:W-:-:S05]  /*1ba0*/  IMAD.U32 R7, RZ, RZ, UR43 ;  /* 0x0000002bff077e24 */ /* 0x000fca000f8e00ff */
[----:B------:R-:W-:-:S04]  /*1bb0*/  SHF.L.U32 R7, R7, 0x1f, RZ ;  /* 0x0000001f07077819 */ /* 0x000fc800000006ff */
[----:B------:R0:W1:Y:S01]  /*1bc0*/  SYNCS.PHASECHK.TRANS64.TRYWAIT P1, [UR54+0x38830], R7 ;  /* 0x03883007ff0075a7 */ /* 0x0000620008020176 */
[----:B------:R-:W-:Y:S05]  /*1bd0*/  @!P0 BRA `(.L_x_225) ;  /* 0x0000000000048947 */ /* 0x000fea0003800000 */
[----:B------:R-:W-:Y:S01]  /*1be0*/  BPT.TRAP 0x1 ;  /* 0x000000040000795c */ /* 0x000fe20000300000 */
.L_x_225:
[----:B-1----:R-:W-:Y:S05]  /*1bf0*/  @P1 BRA `(.L_x_226) ;  /* 0x0000000000081947 */ /* 0x002fea0003800000 */
[----:B------:R-:W1:Y:S02]  /*1c00*/  SYNCS.PHASECHK.TRANS64.TRYWAIT P1, [UR54+0x38830], R7 ;  /* 0x03883007ff0075a7 */ /* 0x000e640008020176 */
[----:B-1----:R-:W-:Y:S05]  /*1c10*/  @!P1 BRA `(.L_x_227) ;  /* 0x000000f000a09947 */ /* 0x002fea0003800000 */
.L_x_226:
        /* <DEDUP_REMOVED lines=66> */
.L_x_228:
        /* <DEDUP_REMOVED lines=195> */
[----:B------:R-:W-:-:S02]  /*2c70*/  FFMA.FTZ R85, R85, UR39, -R88 ;  /* 0x0000002755557c23 */ /* 0x000fc40008010858 */
[----:B------:R-:W-:-:S04]  /*2c80*/  FMNMX.FTZ R15, R51, R10, !PT ;  /* 0x0000000a330f7209 */ /* 0x000fc80007810000 */
        /* <DEDUP_REMOVED lines=8> */
[----:B------:R-:W-:Y:S03]  /*2d10*/  MUFU.EX2 R8, R8 ;  /* 0x0000000800087308 */ /* 0x000fe60000000800 */
[----:B------:R-:W-:-:S04]  /*2d20*/  FMNMX.FTZ R21, R63, R12, !PT ;  /* 0x0000000c3f157209 */ /* 0x000fc80007810000 */
[----:B------:R-:W-:Y:S01]  /*2d30*/  FMNMX.FTZ R12, R66, R21, !PT ;  /* 0x00000015420c7209 */ /* 0x000fe20007810000 */
[----:B------:R5:W-:Y:S03]  /*2d40*/  MUFU.EX2 R13, R37 ;  /* 0x00000025000d7308 */ /* 0x000be60000000800 */
[----:B------:R-:W-:-:S04]  /*2d50*/  FMNMX.FTZ R21, R67, R12, !PT ;  /* 0x0000000c43157209 */ /* 0x000fc80007810000 */
[----:B------:R-:W-:Y:S01]  /*2d60*/  FMNMX.FTZ R12, R70, R21, !PT ;  /* 0x00000015460c7209 */ /* 0x000fe20007810000 */
[----:B------:R-:W-:Y:S01]  /*2d70*/  MUFU.EX2 R156, R156 ;  /* 0x0000009c009c7308 */ /* 0x000fe20000000800 */
[----:B-----5:R-:W-:-:S02]  /*2d80*/  FFMA.FTZ R37, R65, UR39, -R88 ;  /* 0x0000002741257c23 */ /* 0x020fc40008010858 */
        /* <DEDUP_REMOVED lines=13> */
[----:B-----5:R-:W-:Y:S02]  /*2e60*/  IMAD.U32 R53, RZ, RZ, UR39 ;  /* 0x00000027ff357e24 */ /* 0x020fe4000f8e00ff */
[----:B------:R-:W-:Y:S01]  /*2e70*/  FMNMX.FTZ R20, R87, R14, !PT ;  /* 0x0000000e57147209 */ /* 0x000fe20007810000 */
[----:B------:R-:W-:-:S04]  /*2e80*/  FFMA.FTZ R14, R60, UR39, -R88 ;  /* 0x000000273c0e7c23 */ /* 0x000fc80008010858 */
[----:B------:R-:W5:Y:S01]  /*2e90*/  SHFL.BFLY PT, R41, R20, 0x2, 0x1f ;  /* 0x0c401f0014297f89 */ /* 0x000f6200000e0000 */
[----:B------:R0:W-:Y:S08]  /*2ea0*/  MUFU.EX2 R21, R49 ;  /* 0x0000003100157308 */ /* 0x0001f00000000800 */
[----:B------:R-:W-:Y:S01]  /*2eb0*/  MUFU.EX2 R12, R12 ;  /* 0x0000000c000c7308 */ /* 0x000fe20000000800 */
[----:B0-----:R-:W-:-:S07]  /*2ec0*/  FFMA.FTZ R49, R61, UR39, -R88 ;  /* 0x000000273d317c23 */ /* 0x001fce0008010858 */
[----:B------:R-:W-:Y:S01]  /*2ed0*/  MUFU.EX2 R160, R160 ;  /* 0x000000a000a07308 */ /* 0x000fe20000000800 */
[----:B-----5:R-:W-:-:S07]  /*2ee0*/  FMNMX.FTZ R24, R20, R41, !PT ;  /* 0x0000002914187209 */ /* 0x020fce0007810000 */
[----:B------:R-:W-:Y:S01]  /*2ef0*/  MUFU.EX2 R33, R57 ;  /* 0x0000003900217308 */ /* 0x000fe20000000800 */
[----:B------:R-:W-:-:S01]  /*2f00*/  FFMA.FTZ R41, R73, UR39, -R88 ;  /* 0x0000002749297c23 */ /* 0x000fc20008010858 */
[----:B------:R-:W0:Y:S06]  /*2f10*/  SHFL.BFLY PT, R45, R24, 0x1, 0x1f ;  /* 0x0c201f00182d7f89 */ /* 0x000e2c00000e0000 */
[----:B------:R-:W-:Y:S08]  /*2f20*/  MUFU.EX2 R14, R14 ;  /* 0x0000000e000e7308 */ /* 0x000ff00000000800 */
[----:B------:R-:W-:Y:S08]  /*2f30*/  MUFU.EX2 R49, R49 ;  /* 0x0000003100317308 */ /* 0x000ff00000000800 */
[----:B------:R-:W-:Y:S01]  /*2f40*/  MUFU.EX2 R162, R162 ;  /* 0x000000a200a27308 */ /* 0x000fe20000000800 */
[----:B0-----:R-:W-:Y:S01]  /*2f50*/  FMNMX.FTZ R172, R24, R45, !PT ;  /* 0x0000002d18ac7209 */ /* 0x001fe20007810000 */
[--C-:B------:R-:W-:Y:S01]  /*2f60*/  FFMA.FTZ R45, R81, UR39, -R88.reuse ;  /* 0x00000027512d7c23 */ /* 0x100fe20008010858 */
[----:B------:R-:W-:-:S02]  /*2f70*/  FFMA.FTZ R24, R84, UR39, -R88 ;  /* 0x0000002754187c23 */ /* 0x000fc40008010858 */
        /* <DEDUP_REMOVED lines=37> */
[----:B------:R-:W-:-:S01]  /*31d0*/  FFMA.FTZ R74, R74, UR39, -R28 ;  /* 0x000000274a4a7c23 */ /* 0x000fc2000801081c */
[--C-:B------:R-:W-:Y:S01]  /*31e0*/  FFMA.FTZ R75, R75, UR39, -R28.reuse ;  /* 0x000000274b4b7c23 */ /* 0x100fe2000801081c */
[----:B------:R-:W-:-:S01]  /*31f0*/  FFMA.FTZ R78, R78, UR39, -R28 ;  /* 0x000000274e4e7c23 */ /* 0x000fc2000801081c */
[--C-:B------:R-:W-:Y:S01]  /*3200*/  FFMA.FTZ R79, R79, UR39, -R28.reuse ;  /* 0x000000274f4f7c23 */ /* 0x100fe2000801081c */
[----:B------:R-:W-:-:S01]  /*3210*/  FFMA.FTZ R82, R82, UR39, -R28 ;  /* 0x0000002752527c23 */ /* 0x000fc2000801081c */
[--C-:B------:R-:W-:Y:S01]  /*3220*/  FFMA.FTZ R83, R83, UR39, -R28.reuse ;  /* 0x0000002753537c23 */ /* 0x100fe2000801081c */
[----:B------:R-:W-:-:S01]  /*3230*/  FFMA.FTZ R86, R86, UR39, -R28 ;  /* 0x0000002756567c23 */ /* 0x000fc2000801081c */
[----:B------:R-:W4:Y:S01]  /*3240*/  MUFU.EX2 R155, R155 ;  /* 0x0000009b009b7308 */ /* 0x000f220000000800 */
[----:B------:R-:W-:-:S07]  /*3250*/  FFMA.FTZ R28, R87, UR39, -R28 ;  /* 0x00000027571c7c23 */ /* 0x000fce000801081c */
[----:B------:R0:W5:Y:S08]  /*3260*/  MUFU.EX2 R26, R35 ;  /* 0x00000023001a7308 */ /* 0x0001700000000800 */
[----:B------:R-:W1:Y:S01]  /*3270*/  MUFU.EX2 R38, R38 ;  /* 0x0000002600267308 */ /* 0x000e620000000800 */
[----:B0-----:R-:W-:-:S04]  /*3280*/  FADD.FTZ R35, R153, R20 ;  /* 0x0000001499237221 */ /* 0x001fc80000010000 */
[----:B--2---:R-:W-:Y:S01]  /*3290*/  FADD.FTZ R34, R30, R35 ;  /* 0x000000231e227221 */ /* 0x004fe20000010000 */
[----:B------:R-:W-:-:S01]  /*32a0*/  FADD.FTZ R35, R11, R32 ;  /* 0x000000200b237221 */ /* 0x000fc20000010000 */
[C---:B---3--:R-:W-:Y:S01]  /*32b0*/  F2FP.SATFINITE.E4M3.F32.PACK_AB_MERGE_C R30, R31.reuse, R30, RZ ;  /* 0x0000001e1f1e723e */ /* 0x048fe200048070ff */
[----:B------:R-:W0:Y:S01]  /*32c0*/  MUFU.EX2 R39, R39 ;  /* 0x0000002700277308 */ /* 0x000e220000000800 */
[----:B------:R-:W-:-:S01]  /*32d0*/  FADD.FTZ R34, R31, R34 ;  /* 0x000000221f227221 */ /* 0x000fc20000010000 */
[----:B------:R-:W-:Y:S01]  /*32e0*/  FADD.FTZ R32, R8, R35 ;  /* 0x0000002308207221 */ /* 0x000fe20000010000 */
[----:B------:R-:W-:Y:S02]  /*32f0*/  F2FP.SATFINITE.E4M3.F32.PACK_AB_MERGE_C R153, R20, R153, R30 ;  /* 0x000000991499723e */ /* 0x000fe4000480701e */
[----:B----4-:R-:W-:-:S03]  /*3300*/  FADD.FTZ R27, R155, R34 ;  /* 0x000000229b1b7221 */ /* 0x010fc60000010000 */
[----:B------:R-:W2:Y:S01]  /*3310*/  MUFU.EX2 R42, R42 ;  /* 0x0000002a002a7308 */ /* 0x000ea20000000800 */
[----:B-----5:R-:W-:-:S04]  /*3320*/  FADD.FTZ R27, R26, R27 ;  /* 0x0000001b1a1b7221 */ /* 0x020fc80000010000 */
[----:B-1----:R-:W-:Y:S01]  /*3330*/  FADD.FTZ R34, R38, R27 ;  /* 0x0000001b26227221 */ /* 0x002fe20000010000 */
[----:B------:R-:W-:-:S02]  /*3340*/  FADD.FTZ R27, R13, R32 ;  /* 0x000000200d1b7221 */ /* 0x000fc40000010000 */
[----:B------:R-:W1:Y:S01]  /*3350*/  MUFU.EX2 R43, R43 ;  /* 0x0000002b002b7308 */ /* 0x000e620000000800 */
[----:B0-----:R-:W-:-:S01]  /*3360*/  FADD.FTZ R35, R39, R34 ;  /* 0x0000002227237221 */ /* 0x001fc20000010000 */
[----:B------:R-:W-:Y:S01]  /*3370*/  FADD.FTZ R32, R156, R27 ;  /* 0x0000001b9c207221 */ /* 0x000fe20000010000 */
[----:B------:R-:W-:-:S03]  /*3380*/  F2FP.SATFINITE.E4M3.F32.PACK_AB_MERGE_C R38, R39, R38, RZ ;  /* 0x000000262726723e */ /* 0x000fc600048070ff */
[----:B------:R-:W-:Y:S01]  /*3390*/  FADD.FTZ R27, R15, R32 ;  /* 0x000000200f1b7221 */ /* 0x000fe20000010000 */
[----:B------:R-:W-:Y:S01]  /*33a0*/  F2FP.SATFINITE.E4M3.F32.PACK_AB_MERGE_C R155, R26, R155, R38 ;  /* 0x0000009b1a9b723e */ /* 0x000fe20004807026 */
[----:B------:R-:W0:Y:S01]  /*33b0*/  MUFU.EX2 R46, R46 ;  /* 0x0000002e002e7308 */ /* 0x000e220000000800 */
[----:B--2---:R-:W-:-:S01]  /*33c0*/  FADD.FTZ R34, R42, R35 ;  /* 0x000000232a227221 */ /* 0x004fc20000010000 */
[----:B------:R-:W-:Y:S01]  /*33d0*/  FADD.FTZ R32, R10, R27 ;  /* 0x0000001b0a207221 */ /* 0x000fe20000010000 */
[----:B------:R-:W-:-:S03]  /*33e0*/  F2FP.SATFINITE.E4M3.F32.PACK_AB_MERGE_C R10, R25, R10, RZ ;  /* 0x0000000a190a723e */ /* 0x000fc600048070ff */
[----:B------:R-:W-:Y:S01]  /*33f0*/  FADD.FTZ R27, R25, R32 ;  /* 0x00000020191b7221 */ /* 0x000fe20000010000 */
[----:B------:R-:W-:Y:S01]  /*3400*/  F2FP.SATFINITE.E4M3.F32.PACK_AB_MERGE_C R156, R15, R156, R10 ;  /* 0x0000009c0f9c723e */ /* 0x000fe2000480700a */
[----:B------:R-:W2:Y:S01]  /*3410*/  MUFU.EX2 R47, R47 ;  /* 0x0000002f002f7308 */ /* 0x000ea20000000800 */
[----:B-1----:R-:W-:-:S01]  /*3420*/  FADD.FTZ R35, R43, R34 ;  /* 0x000000222b237221 */ /* 0x002fc20000010000 */
[----:B------:R-:W-:-:S04]  /*3430*/  FADD.FTZ R32, R158, R27 ;  /* 0x0000001b9e207221 */ /* 0x000fc80000010000 */
[----:B------:R-:W-:Y:S02]  /*3440*/  FADD.FTZ R27, R21, R32 ;  /* 0x00000020151b7221 */ /* 0x000fe40000010000 */
        /* <DEDUP_REMOVED lines=14> */
[----:B------:R-:W-:Y:S01]  /*3530*/  FADD.FTZ R32, R14, R27 ;  /* 0x0000001b0e207221 */ /* 0x000fe20000010000 */
[----:B------:R-:W-:-:S03]  /*3540*/  F2FP.SATFINITE.E4M3.F32.PACK_AB_MERGE_C R14, R49, R14, RZ ;  /* 0x0000000e310e723e */ /* 0x000fc600048070ff */
[----:B------:R-:W-:Y:S01]  /*3550*/  FADD.FTZ R27, R49, R32 ;  /* 0x00000020311b7221 */ /* 0x000fe20000010000 */
[----:B------:R-:W-:Y:S01]  /*3560*/  F2FP.SATFINITE.E4M3.F32.PACK_AB_MERGE_C R160, R33, R160, R14 ;  /* 0x000000a021a0723e */ /* 0x000fe2000480700e */
[----:B------:R-:W1:Y:S01]  /*3570*/  MUFU.EX2 R55, R55 ;  /* 0x0000003700377308 */ /* 0x000e620000000800 */
[----:B0-----:R-:W-:-:S01]  /*3580*/  FADD.FTZ R35, R51, R34 ;  /* 0x0000002233237221 */ /* 0x001fc20000010000 */
[----:B------:R-:W-:Y:S01]  /*3590*/  FADD.FTZ R32, R162, R27 ;  /* 0x0000001ba2207221 */ /* 0x000fe20000010000 */
[----:B------:R-:W-:-:S03]  /*35a0*/  F2FP.SATFINITE.E4M3.F32.PACK_AB_MERGE_C R27, R5, R4, RZ ;  /* 0x00000004051b723e */ /* 0x000fc600048070ff */
[----:B------:R-:W-:Y:S01]  /*35b0*/  FADD.FTZ R5, R37, R32 ;  /* 0x0000002025057221 */ /* 0x000fe20000010000 */
[----:B------:R-:W-:Y:S01]  /*35c0*/  F2FP.SATFINITE.E4M3.F32.PACK_AB_MERGE_C R32, R13, R8, RZ ;  /* 0x000000080d20723e */ /* 0x000fe200048070ff */
[----:B------:R-:W0:Y:S01]  /*35d0*/  MUFU.EX2 R58, R58 ;  /* 0x0000003a003a7308 */ /* 0x000e220000000800 */
[----:B--2---:R-:W-:-:S01]  /*35e0*/  FADD.FTZ R34, R54, R35 ;  /* 0x0000002336227221 */ /* 0x004fc20000010000 */
[----:B------:R-:W-:Y:S02]  /*35f0*/  F2FP.SATFINITE.E4M3.F32.PACK_AB_MERGE_C R152, R9, R152, R27 ;  /* 0x000000980998723e */ /* 0x000fe4000480701b */
[----:B------:R-:W-:-:S04]  /*3600*/  F2FP.SATFINITE.E4M3.F32.PACK_AB_MERGE_C R154, R11, R154, R32 ;  /* 0x0000009a0b9a723e */ /* 0x000fc80004807020 */
[----:B------:R-:W2:Y:S01]  /*3610*/  MUFU.EX2 R59, R59 ;  /* 0x0000003b003b7308 */ /* 0x000ea20000000800 */
[----:B-1----:R-:W-:-:S01]  /*3620*/  FADD.FTZ R35, R55, R34 ;  /* 0x0000002237237221 */ /* 0x002fc20000010000 */
[----:B------:R-:W-:-:S04]  /*3630*/  F2FP.SATFINITE.E4M3.F32.PACK_AB_MERGE_C R54, R55, R54, RZ ;  /* 0x000000363736723e */ /* 0x000fc800048070ff */
[----:B------:R-:W-:Y:S02]  /*3640*/  F2FP.SATFINITE.E4M3.F32.PACK_AB_MERGE_C R159, R51, R50, R54 ;  /* 0x00000032339f723e */ /* 0x000fe40004807036 */
[----:B------:R-:W1:Y:S01]  /*3650*/  MUFU.EX2 R62, R62 ;  /* 0x0000003e003e7308 */ /* 0x000e620000000800 */
[----:B0-----:R-:W-:-:S07]  /*3660*/  FADD.FTZ R34, R58, R35 ;  /* 0x000000233a227221 */ /* 0x001fce0000010000 */
[----:B------:R-:W0:Y:S01]  /*3670*/  MUFU.EX2 R63, R63 ;  /* 0x0000003f003f7308 */ /* 0x000e220000000800 */
[----:B--2---:R-:W-:-:S07]  /*3680*/  FADD.FTZ R35, R59, R34 ;  /* 0x000000223b237221 */ /* 0x004fce0000010000 */
[----:B------:R-:W2:Y:S01]  /*3690*/  MUFU.EX2 R66, R66 ;  /* 0x0000004200427308 */ /* 0x000ea20000000800 */
[----:B-1----:R-:W-:-:S07]  /*36a0*/  FADD.FTZ R34, R62, R35 ;  /* 0x000000233e227221 */ /* 0x002fce0000010000 */
[----:B------:R-:W1:Y:S01]  /*36b0*/  MUFU.EX2 R67, R67 ;  /* 0x0000004300437308 */ /* 0x000e620000000800 */
[----:B0-----:R-:W-:-:S01]  /*36c0*/  FADD.FTZ R35, R63, R34 ;  /* 0x000000223f237221 */ /* 0x001fc20000010000 */
[----:B------:R-:W-:-:S04]  /*36d0*/  F2FP.SATFINITE.E4M3.F32.PACK_AB_MERGE_C R62, R63, R62, RZ ;  /* 0x0000003e3f3e723e */ /* 0x000fc800048070ff */
[----:B------:R-:W-:Y:S02]  /*36e0*/  F2FP.SATFINITE.E4M3.F32.PACK_AB_MERGE_C R161, R59, R58, R62 ;  /* 0x0000003a3ba1723e */ /* 0x000fe4000480703e */
[----:B------:R-:W0:Y:S01]  /*36f0*/  MUFU.EX2 R70, R70 ;  /* 0x0000004600467308 */ /* 0x000e220000000800 */
[----:B--2---:R-:W-:-:S07]  /*3700*/  FADD.FTZ R4, R66, R35 ;  /* 0x0000002342047221 */ /* 0x004fce0000010000 */
[----:B------:R-:W2:Y:S01]  /*3710*/  MUFU.EX2 R69, R69 ;  /* 0x0000004500457308 */ /* 0x000ea20000000800 */
[----:B-1----:R-:W-:-:S01]  /*3720*/  FADD.FTZ R13, R67, R4 ;  /* 0x00000004430d7221 */ /* 0x002fc20000010000 */
[----:B------:R-:W-:-:S06]  /*3730*/  FADD.FTZ R4, R68, R5 ;  /* 0x0000000544047221 */ /* 0x000fcc0000010000 */
[----:B------:R-:W1:Y:S01]  /*3740*/  MUFU.EX2 R71, R71 ;  /* 0x0000004700477308 */ /* 0x000e620000000800 */
[----:B0-----:R-:W-:-:S07]  /*3750*/  FADD.FTZ R8, R70, R13 ;  /* 0x0000000d46087221 */ /* 0x001fce0000010000 */
[----:B------:R-:W0:Y:S01]  /*3760*/  MUFU.EX2 R164, R164 ;  /* 0x000000a400a47308 */ /* 0x000e220000000800 */
[----:B--2---:R-:W-:-:S01]  /*3770*/  FADD.FTZ R5, R69, R4 ;  /* 0x0000000445057221 */ /* 0x004fc20000010000 */
[----:B------:R-:W-:-:S04]  /*3780*/  F2FP.SATFINITE.E4M3.F32.PACK_AB_MERGE_C R68, R69, R68, RZ ;  /* 0x000000444544723e */ /* 0x000fc800048070ff */
[----:B------:R-:W-:Y:S02]  /*3790*/  F2FP.SATFINITE.E4M3.F32.PACK_AB_MERGE_C R162, R37, R162, R68 ;  /* 0x000000a225a2723e */ /* 0x000fe40004807044 */
        /* <DEDUP_REMOVED lines=11> */
[----:B0-----:R-:W-:-:S07]  /*3850*/  FADD.FTZ R13, R75, R8 ;  /* 0x000000084b0d7221 */ /* 0x001fce0000010000 */
[----:B------:R-:W0:Y:S01]  /*3860*/  MUFU.EX2 R77, R77 ;  /* 0x0000004d004d7308 */ /* 0x000e220000000800 */
[----:B--2---:R-:W-:-:S07]  /*3870*/  FADD.FTZ R4, R76, R5 ;  /* 0x000000054c047221 */ /* 0x004fce0000010000 */
[----:B------:R-:W2:Y:S01]  /*3880*/  MUFU.EX2 R79, R79 ;  /* 0x0000004f004f7308 */ /* 0x000ea20000000800 */
[----:B-1----:R-:W-:-:S07]  /*3890*/  FADD.FTZ R8, R78, R13 ;  /* 0x0000000d4e087221 */ /* 0x002fce0000010000 */
[----:B------:R-:W1:Y:S01]  /*38a0*/  MUFU.EX2 R166, R166 ;  /* 0x000000a600a67308 */ /* 0x000e620000000800 */
        /* <DEDUP_REMOVED lines=18> */
[----:B--2---:R-:W-:-:S01]  /*39d0*/  FADD.FTZ R8, R86, R25 ;  /* 0x0000001956087221 */ /* 0x004fc20000010000 */
[C---:B-1----:R-:W-:Y:S01]  /*39e0*/  F2FP.SATFINITE.E4M3.F32.PACK_AB_MERGE_C R24, R85.reuse, R24, RZ ;  /* 0x000000185518723e */ /* 0x042fe200048070ff */
[----:B------:R-:W-:-:S03]  /*39f0*/  FADD.FTZ R4, R85, R4 ;  /* 0x0000000455047221 */ /* 0x000fc60000010000 */
[----:B------:R-:W-:Y:S02]  /*3a00*/  F2FP.SATFINITE.E4M3.F32.PACK_AB_MERGE_C R166, R45, R166, R24 ;  /* 0x000000a62da6723e */ /* 0x000fe40004807018 */
[C---:B0-----:R-:W-:Y:S01]  /*3a10*/  F2FP.SATFINITE.E4M3.F32.PACK_AB_MERGE_C R86, R5.reuse, R86, RZ ;  /* 0x000000560556723e */ /* 0x041fe200048070ff */
[----:B------:R-:W-:-:S03]  /*3a20*/  FADD.FTZ R5, R5, R8 ;  /* 0x0000000805057221 */ /* 0x000fc60000010000 */
[----:B------:R-:W-:Y:S01]  /*3a30*/  F2FP.SATFINITE.E4M3.F32.PACK_AB_MERGE_C R167, R83, R82, R86 ;  /* 0x0000005253a7723e */ /* 0x000fe20004807056 */
[----:B------:R-:W-:Y:S06]  /*3a40*/  @!P0 BRA `(.L_x_229) ;  /* 0x0000000000048947 */ /* 0x000fec0003800000 */
[----:B------:R-:W-:Y:S01]  /*3a50*/  BPT.TRAP 0x1 ;  /* 0x000000040000795c */ /* 0x000fe20000300000 */
.L_x_229:
[----:B------:R0:W1:Y:S01]  /*3a60*/  SYNCS.PHASECHK.TRANS64.TRYWAIT P1, [UR54+0x38850], R7 ;  /* 0x03885007ff0075a7 */ /* 0x0000620008020176 */
[----:B------:R-:W-:Y:S05]  /*3a70*/  @!P0 BRA `(.L_x_230) ;  /* 0x0000000000048947 */ /* 0x000fea0003800000 */
[----:B------:R-:W-:Y:S01]  /*3a80*/  BPT.TRAP 0x1 ;  /* 0x000000040000795c */ /* 0x000fe20000300000 */
.L_x_230:
[----:B-1----:R-:W-:Y:S05]  /*3a90*/  @P1 BRA `(.L_x_231) ;  /* 0x0000000000081947 */ /* 0x002fea0003800000 */
[----:B------:R-:W1:Y:S02]  /*3aa0*/  SYNCS.PHASECHK.TRANS64.TRYWAIT P1, [UR54+0x38850], R7 ;  /* 0x03885007ff0075a7 */ /* 0x000e640008020176 */
[----:B-1----:R-:W-:Y:S05]  /*3ab0*/  @!P1 BRA `(.L_x_232) ;  /* 0x000000d400109947 */ /* 0x002fea0003800000 */
.L_x_231:
        /* <DEDUP_REMOVED lines=31> */
.L_x_233:
[----:B------:R-:W-:Y:S02]  /*3cb0*/  UISETP.GE.AND UP0, UPT, UR49, 0x81, UPT ;  /* 0x000000813100788c */ /* 0x000fe4000bf06270 */
[----:B------:R-:W-:-:S04]  /*3cc0*/  UIADD3 UR54, UR54, 0x38860, URZ ;  /* 0x0003886036367890 */ /* 0x000fc8000fffe03f */
[----:B------:R-:W-:Y:S01]  /*3cd0*/  PLOP3.LUT P1, PT, PT, PT, UP0, 0x80, 0x0 ;  /* 0x000000000000781c */ /* 0x000fe20003f2f008 */
[----:B------:R-:W-:-:S09]  /*3ce0*/  UPRMT UR54, UR47, 0x654, UR54 ;  /* 0x000006542f367896 */ /* 0x000fd20008000036 */
[----:B------:R-:W-:Y:S03]  /*3cf0*/  SYNCS.ARRIVE.TRANS64.RED.A1T0 RZ, [UR54], RZ ;  /* 0x000000ffffff79a7 */ /* 0x000fe60008100436 */
[----:B------:R-:W-:Y:S05]  /*3d00*/  @!P1 BRA `(.L_x_234) ;  /* 0x0000002000ac9947 */ /* 0x000fea0003800000 */
[----:B01----:R-:W-:Y:S01]  /*3d10*/  IMAD.MOV.U32 R7, RZ, RZ, R172 ;  /* 0x000000ffff077224 */ /* 0x003fe200078e00ac */
[----:B------:R-:W-:Y:S01]  /*3d20*/  UIADD3 UR49, UR48, -0x2, URZ ;  /* 0xfffffffe30317890 */ /* 0x000fe2000fffe03f */
[----:B------:R-:W-:-:S11]  /*3d30*/  IMAD.MOV.U32 R6, RZ, RZ, R3 ;  /* 0x000000ffff067224 */ /* 0x000fd600078e0003 */
.L_x_245:
[----:B------:R-:W-:Y:S01]  /*3d40*/  UIADD3 UR42, UR42, 0x1, URZ ;  /* 0x000000012a2a7890 */ /* 0x000fe2000fffe03f */
[----:B0-----:R-:W-:Y:S01]  /*3d50*/  IMAD.U32 R0, RZ, RZ, UR49 ;  /* 0x00000031ff007e24 */ /* 0x001fe2000f8e00ff */
        /* <DEDUP_REMOVED lines=8> */
.L_x_235:
        /* <DEDUP_REMOVED lines=11> */
.L_x_236:
[----:B-1----:R-:W-:Y:S05]  /*3e90*/  @P2 BRA `(.L_x_237) ;  /* 0x00000000000c2947 */ /* 0x002fea0003800000 */
[----:B0-----:R-:W-:-:S04]  /*3ea0*/  IMAD.U32 R0, RZ, RZ, UR54 ;  /* 0x00000036ff007e24 */ /* 0x001fc8000f8e00ff */
[----:B------:R-:W0:Y:S02]  /*3eb0*/  SYNCS.PHASECHK.TRANS64.TRYWAIT P2, [UR47+0x38830], R0 ;  /* 0x03883000ff0075a7 */ /* 0x000e24000804016f */
[----:B0-----:R-:W-:Y:S05]  /*3ec0*/  @!P2 BRA `(.L_x_238) ;  /* 0x000000d00024a947 */ /* 0x001fea0003800000 */
.L_x_237:
        /* <DEDUP_REMOVED lines=46> */
.L_x_239:
[----:B------:R-:W-:Y:S01]  /*41b0*/  FMNMX.FTZ R8, R152, R6, !PT ;  /* 0x0000000698087209 */ /* 0x000fe20007810000 */
[----:B------:R-:W-:Y:S01]  /*41c0*/  IMAD.U32 R12, RZ, RZ, UR39 ;  /* 0x00000027ff0c7e24 */ /* 0x000fe2000f8e00ff */
[----:B------:R-:W-:Y:S02]  /*41d0*/  UIADD3 UR6, UR47, 0x38840, URZ ;  /* 0x000388402f067890 */ /* 0x000fe4000fffe03f */
[----:B------:R-:W-:Y:S02]  /*41e0*/  FMNMX.FTZ R3, R153, R8, !PT ;  /* 0x0000000899037209 */ /* 0x000fe40007810000 */
[----:B------:R-:W-:Y:S02]  /*41f0*/  UPRMT UR6, UR48, 0x654, UR6 ;  /* 0x0000065430067896 */ /* 0x000fe40008000006 */
[----:B------:R-:W-:-:S04]  /*4200*/  FMNMX.FTZ R8, R156, R3, !PT ;  /* 0x000000039c087209 */ /* 0x000fc80007810000 */
[----:B------:R-:W-:-:S03]  /*4210*/  FMNMX.FTZ R3, R157, R8, !PT ;  /* 0x000000089d037209 */ /* 0x000fc60007810000 */
[----:B------:R-:W-:Y:S01]  /*4220*/  SYNCS.ARRIVE.TRANS64.RED.A1T0 RZ, [UR6], RZ ;  /* 0x000000ffffff79a7 */ /* 0x000fe20008100406 */
        /* <DEDUP_REMOVED lines=34> */
[----:B------:R-:W-:-:S01]  /*4450*/  FFMA.FTZ R6, R3, R12, -8 ;  /* 0xc100000003067423 */ /* 0x000fc2000001000c */
[----:B------:R-:W-:-:S03]  /*4460*/  FMNMX.FTZ R12, R154, R7, !PT ;  /* 0x000000079a0c7209 */ /* 0x000fc60007810000 */
        /* <DEDUP_REMOVED lines=24> */
[----:B------:R-:W1:Y:S01]  /*45f0*/  MUFU.EX2 R9, R9 ;  /* 0x0000000900097308 */ /* 0x000e620000000800 */
[----:B------:R-:W-:-:S04]  /*4600*/  FMNMX.FTZ R21, R167, R14, !PT ;  /* 0x0000000ea7157209 */ /* 0x000fc80007810000 */
[----:B------:R-:W-:-:S03]  /*4610*/  FMNMX.FTZ R14, R170, R21, !PT ;  /* 0x00000015aa0e7209 */ /* 0x000fc60007810000 */
[----:B------:R-:W-:Y:S01]  /*4620*/  MUFU.EX2 R21, R169 ;  /* 0x000000a900157308 */ /* 0x000fe20000000800 */
[----:B------:R-:W-:-:S04]  /*4630*/  FMNMX.FTZ R157, R171, R14, !PT ;  /* 0x0000000eab9d7209 */ /* 0x000fc80007810000 */
[----:B------:R-:W-:-:S03]  /*4640*/  FMNMX.FTZ R14, R174, R157, !PT ;  /* 0x0000009dae0e7209 */ /* 0x000fc60007810000 */
[----:B------:R-:W2:Y:S01]  /*4650*/  MUFU.EX2 R152, R152 ;  /* 0x0000009800987308 */ /* 0x000ea20000000800 */
        /* <DEDUP_REMOVED lines=8> */
[----:B------:R-:W-:Y:S01]  /*46e0*/  FMNMX.FTZ R161, R179, R14, !PT ;  /* 0x0000000eb3a17209 */ /* 0x000fe20007810000 */
[--C-:B------:R-:W-:Y:S01]  /*46f0*/  FFMA.FTZ R14, R176, UR39, -R6.reuse ;  /* 0x00000027b00e7c23 */ /* 0x100fe20008010806 */
[----:B------:R-:W-:-:S01]  /*4700*/  FFMA.FTZ R176, R180, UR39, -R6 ;  /* 0x00000027b4b07c23 */ /* 0x000fc20008010806 */
[--C-:B------:R-:W-:Y:S01]  /*4710*/  FFMA.FTZ R180, R209, UR39, -R6.reuse ;  /* 0x00000027d1b47c23 */ /* 0x100fe20008010806 */
[----:B------:R-:W-:Y:S01]  /*4720*/  FMNMX.FTZ R160, R182, R161, !PT ;  /* 0x000000a1b6a07209 */ /* 0x000fe20007810000 */
[-C--:B------:R-:W-:Y:S01]  /*4730*/  FMUL.FTZ R33, R33, R9.reuse ;  /* 0x0000000921217220 */ /* 0x080fe20000410000 */
[----:B------:R-:W-:Y:S01]  /*4740*/  FMUL.FTZ R36, R36, R9 ;  /* 0x0000000924247220 */ /* 0x000fe20000410000 */
[----:B------:R-:W3:Y:S01]  /*4750*/  MUFU.EX2 R11, R11 ;  /* 0x0000000b000b7308 */ /* 0x000ee20000000800 */
[----:B------:R-:W-:Y:S01]  /*4760*/  FMNMX.FTZ R161, R183, R160, !PT ;  /* 0x000000a0b7a17209 */ /* 0x000fe20007810000 */
[----:B-1----:R-:W-:Y:S01]  /*4770*/  FFMA.FTZ R173, R201, UR39, -R6 ;  /* 0x00000027c9ad7c23 */ /* 0x002fe20008010806 */
[----:B--2---:R-:W-:-:S01]  /*4780*/  FFMA.FTZ R4, R9, R4, R152 ;  /* 0x0000000409047223 */ /* 0x004fc20000010098 */
[----:B------:R-:W-:Y:S01]  /*4790*/  FMUL.FTZ R37, R37, R9 ;  /* 0x0000000925257220 */ /* 0x000fe20000410000 */
[----:B------:R-:W-:Y:S01]  /*47a0*/  FMNMX.FTZ R160, R186, R161, !PT ;  /* 0x000000a1baa07209 */ /* 0x000fe20007810000 */
[-C--:B------:R-:W-:Y:S01]  /*47b0*/  FMUL.FTZ R40, R40, R9.reuse ;  /* 0x0000000928287220 */ /* 0x080fe20000410000 */
[-C--:B------:R-:W-:Y:S01]  /*47c0*/  FMUL.FTZ R41, R41, R9.reuse ;  /* 0x0000000929297220 */ /* 0x080fe20000410000 */
[----:B------:R-:W-:Y:S01]  /*47d0*/  MUFU.EX2 R161, R177 ;  /* 0x000000b100a17308 */ /* 0x000fe20000000800 */
[----:B------:R-:W-:Y:S01]  /*47e0*/  FMNMX.FTZ R165, R187, R160, !PT ;  /* 0x000000a0bba57209 */ /* 0x000fe20007810000 */
[-C--:B------:R-:W-:Y:S01]  /*47f0*/  FMUL.FTZ R44, R44, R9.reuse ;  /* 0x000000092c2c7220 */ /* 0x080fe20000410000 */
[-C--:B------:R-:W-:Y:S01]  /*4800*/  FMUL.FTZ R45, R45, R9.reuse ;  /* 0x000000092d2d7220 */ /* 0x080fe20000410000 */
[----:B------:R-:W-:Y:S01]  /*4810*/  FMUL.FTZ R48, R48, R9 ;  /* 0x0000000930307220 */ /* 0x000fe20000410000 */
[----:B------:R-:W-:Y:S01]  /*4820*/  FMNMX.FTZ R160, R190, R165, !PT ;  /* 0x000000a5bea07209 */ /* 0x000fe20007810000 */
[-C--:B------:R-:W-:Y:S01]  /*4830*/  FMUL.FTZ R49, R49, R9.reuse ;  /* 0x0000000931317220 */ /* 0x080fe20000410000 */
[-C--:B------:R-:W-:Y:S01]  /*4840*/  FMUL.FTZ R52, R52, R9.reuse ;  /* 0x0000000934347220 */ /* 0x080fe20000410000 */
[----:B------:R-:W1:Y:S01]  /*4850*/  MUFU.EX2 R10, R10 ;  /* 0x0000000a000a7308 */ /* 0x000e620000000800 */
[----:B------:R-:W-:Y:S01]  /*4860*/  FMNMX.FTZ R165, R191, R160, !PT ;  /* 0x000000a0bfa57209 */ /* 0x000fe20007810000 */
[-C--:B------:R-:W-:Y:S01]  /*4870*/  FMUL.FTZ R53, R53, R9.reuse ;  /* 0x0000000935357220 */ /* 0x080fe20000410000 */
[-C--:B------:R-:W-:Y:S01]  /*4880*/  FMUL.FTZ R56, R56, R9.reuse ;  /* 0x0000000938387220 */ /* 0x080fe20000410000 */
[----:B------:R-:W-:Y:S01]  /*4890*/  FMUL.FTZ R57, R57, R9 ;  /* 0x0000000939397220 */ /* 0x000fe20000410000 */
[----:B------:R-:W-:Y:S01]  /*48a0*/  FMNMX.FTZ R160, R194, R165, !PT ;  /* 0x000000a5c2a07209 */ /* 0x000fe20007810000 */
[-C--:B------:R-:W-:Y:S01]  /*48b0*/  FMUL.FTZ R60, R60, R9.reuse ;  /* 0x000000093c3c7220 */ /* 0x080fe20000410000 */
[----:B------:R-:W-:Y:S01]  /*48c0*/  FMUL.FTZ R61, R61, R9 ;  /* 0x000000093d3d7220 */ /* 0x000fe20000410000 */
[----:B------:R-:W2:Y:S01]  /*48d0*/  MUFU.EX2 R15, R15 ;  /* 0x0000000f000f7308 */ /* 0x000ea20000000800 */
[----:B------:R-:W-:Y:S01]  /*48e0*/  FMNMX.FTZ R165, R195, R160, !PT ;  /* 0x000000a0c3a57209 */ /* 0x000fe20007810000 */
[--C-:B------:R-:W-:Y:S01]  /*48f0*/  FFMA.FTZ R160, R184, UR39, -R6.reuse ;  /* 0x00000027b8a07c23 */ /* 0x100fe20008010806 */
[----:B------:R-:W-:-:S01]  /*4900*/  FFMA.FTZ R184, R188, UR39, -R6 ;  /* 0x00000027bcb87c23 */ /* 0x000fc20008010806 */
[--C-:B------:R-:W-:Y:S01]  /*4910*/  FFMA.FTZ R188, R196, UR39, -R6.reuse ;  /* 0x00000027c4bc7c23 */ /* 0x100fe20008010806 */
[----:B------:R-:W-:Y:S01]  /*4920*/  FMNMX.FTZ R164, R198, R165, !PT ;  /* 0x000000a5c6a47209 */ /* 0x000fe20007810000 */
[--C-:B------:R-:W-:Y:S01]  /*4930*/  FFMA.FTZ R196, R212, UR39, -R6.reuse ;  /* 0x00000027d4c47c23 */ /* 0x100fe20008010806 */
[-C--:B------:R-:W-:Y:S01]  /*4940*/  FMUL.FTZ R64, R64, R9.reuse ;  /* 0x0000000940407220 */ /* 0x080fe20000410000 */
[----:B------:R-:W4:Y:S01]  /*4950*/  MUFU.EX2 R8, R8 ;  /* 0x0000000800087308 */ /* 0x000f220000000800 */
[----:B------:R-:W-:Y:S01]  /*4960*/  FMNMX.FTZ R165, R199, R164, !PT ;  /* 0x000000a4c7a57209 */ /* 0x000fe20007810000 */
[-C--:B------:R-:W-:Y:S01]  /*4970*/  FMUL.FTZ R65, R65, R9.reuse ;  /* 0x0000000941417220 */ /* 0x080fe20000410000 */
[-C--:B------:R-:W-:Y:S01]  /*4980*/  FMUL.FTZ R68, R68, R9.reuse ;  /* 0x0000000944447220 */ /* 0x080fe20000410000 */
[----:B------:R-:W-:Y:S01]  /*4990*/  FMUL.FTZ R69, R69, R9 ;  /* 0x0000000945457220 */ /* 0x000fe20000410000 */
[----:B------:R-:W-:Y:S01]  /*49a0*/  FMNMX.FTZ R164, R202, R165, !PT ;  /* 0x000000a5caa47209 */ /* 0x000fe20007810000 */
[-C--:B------:R-:W-:Y:S01]  /*49b0*/  FMUL.FTZ R72, R72, R9.reuse ;  /* 0x0000000948487220 */ /* 0x080fe20000410000 */
[-C--:B------:R-:W-:Y:S01]  /*49c0*/  FMUL.FTZ R73, R73, R9.reuse ;  /* 0x0000000949497220 */ /* 0x080fe20000410000 */
[----:B------:R5:W-:Y:S01]  /*49d0*/  MUFU.EX2 R165, R168 ;  /* 0x000000a800a57308 */ /* 0x000be20000000800 */
[----:B------:R-:W-:Y:S01]  /*49e0*/  FMNMX.FTZ R169, R203, R164, !PT ;  /* 0x000000a4cba97209 */ /* 0x000fe20007810000 */
[-C--:B------:R-:W-:Y:S01]  /*49f0*/  FMUL.FTZ R76, R76, R9.reuse ;  /* 0x000000094c4c7220 */ /* 0x080fe20000410000 */
[-C--:B------:R-:W-:Y:S01]  /*4a00*/  FMUL.FTZ R77, R77, R9.reuse ;  /* 0x000000094d4d7220 */ /* 0x080fe20000410000 */
[----:B------:R-:W-:Y:S01]  /*4a10*/  FMUL.FTZ R80, R80, R9 ;  /* 0x0000000950507220 */ /* 0x000fe20000410000 */
[----:B------:R-:W-:Y:S01]  /*4a20*/  FMNMX.FTZ R164, R206, R169, !PT ;  /* 0x000000a9cea47209 */ /* 0x000fe20007810000 */
[-C--:B------:R-:W-:Y:S01]  /*4a30*/  FMUL.FTZ R81, R81, R9.reuse ;  /* 0x0000000951517220 */ /* 0x080fe20000410000 */
[-C--:B------:R-:W-:Y:S01]  /*4a40*/  FMUL.FTZ R84, R84, R9.reuse ;  /* 0x0000000954547220 */ /* 0x080fe20000410000 */
[----:B------:R-:W-:Y:S01]  /*4a50*/  MUFU.EX2 R13, R13 ;  /* 0x0000000d000d7308 */ /* 0x000fe20000000800 */
[----:B------:R-:W-:Y:S01]  /*4a60*/  FMNMX.FTZ R169, R207, R164, !PT ;  /* 0x000000a4cfa97209 */ /* 0x000fe20007810000 */
[--C-:B-----5:R-:W-:Y:S01]  /*4a70*/  FFMA.FTZ R168, R200, UR39, -R6.reuse ;  /* 0x00000027c8a87c23 */ /* 0x120fe20008010806 */
[-C--:B------:R-:W-:Y:S01]  /*4a80*/  FMUL.FTZ R85, R85, R9.reuse ;  /* 0x0000000955557220 */ /* 0x080fe20000410000 */
[----:B------:R-:W-:Y:S01]  /*4a90*/  FMUL.FTZ R88, R88, R9 ;  /* 0x0000000958587220 */ /* 0x000fe20000410000 */
[----:B------:R-:W-:Y:S01]  /*4aa0*/  FMNMX.FTZ R164, R210, R169, !PT ;  /* 0x000000a9d2a47209 */ /* 0x000fe20007810000 */
[-C--:B------:R-:W-:Y:S01]  /*4ab0*/  FMUL.FTZ R89, R89, R9.reuse ;  /* 0x0000000959597220 */ /* 0x080fe20000410000 */
[----:B------:R-:W-:Y:S01]  /*4ac0*/  FMUL.FTZ R92, R92, R9 ;  /* 0x000000095c5c7220 */ /* 0x000fe20000410000 */
[----:B------:R-:W-:Y:S01]  /*4ad0*/  MUFU.EX2 R12, R12 ;  /* 0x0000000c000c7308 */ /* 0x000fe20000000800 */
[----:B------:R-:W-:Y:S01]  /*4ae0*/  FMNMX.FTZ R169, R211, R164, !PT ;  /* 0x000000a4d3a97209 */ /* 0x000fe20007810000 */
[--C-:B------:R-:W-:Y:S01]  /*4af0*/  FFMA.FTZ R164, R192, UR39, -R6.reuse ;  /* 0x00000027c0a47c23 */ /* 0x100fe20008010806 */
[----:B------:R-:W-:-:S01]  /*4b00*/  FFMA.FTZ R192, R204, UR39, -R6 ;  /* 0x00000027ccc07c23 */ /* 0x000fc20008010806 */
[----:B------:R-:W-:Y:S01]  /*4b10*/  FMUL.FTZ R93, R93, R9 ;  /* 0x000000095d5d7220 */ /* 0x000fe20000410000 */
[----:B------:R-:W-:Y:S01]  /*4b20*/  FMNMX.FTZ R172, R214, R169, !PT ;  /* 0x000000a9d6ac7209 */ /* 0x000fe20007810000 */
[--C-:B------:R-:W-:Y:S01]  /*4b30*/  FFMA.FTZ R169, R193, UR39, -R6.reuse ;  /* 0x00000027c1a97c23 */ /* 0x100fe20008010806 */
[----:B------:R-:W-:-:S01]  /*4b40*/  FFMA.FTZ R193, R205, UR39, -R6 ;  /* 0x00000027cdc17c23 */ /* 0x000fc20008010806 */
[----:B------:R-:W-:Y:S01]  /*4b50*/  MUFU.EX2 R153, R153 ;  /* 0x0000009900997308 */ /* 0x000fe20000000800 */
[----:B------:R-:W-:Y:S01]  /*4b60*/  FMNMX.FTZ R172, R215, R172, !PT ;  /* 0x000000acd7ac7209 */ /* 0x000fe20007810000 */
[-C--:B------:R-:W-:Y:S01]  /*4b70*/  FMUL.FTZ R96, R96, R9.reuse ;  /* 0x0000000960607220 */ /* 0x080fe20000410000 */
[-C--:B------:R-:W-:Y:S01]  /*4b80*/  FMUL.FTZ R97, R97, R9.reuse ;  /* 0x0000000961617220 */ /* 0x080fe20000410000 */
[-C--:B------:R-:W-:Y:S01]  /*4b90*/  FMUL.FTZ R100, R100, R9.reuse ;  /* 0x0000000964647220 */ /* 0x080fe20000410000 */
[-C--:B------:R-:W-:Y:S01]  /*4ba0*/  FMUL.FTZ R101, R101, R9.reuse ;  /* 0x0000000965657220 */ /* 0x080fe20000410000 */
[----:B------:R-:W5:Y:S01]  /*4bb0*/  SHFL.BFLY PT, R177, R172, 0x2, 0x1f ;  /* 0x0c401f00acb17f89 */ /* 0x000f6200000e0000 */
        /* <DEDUP_REMOVED lines=22> */
[----:B------:R-:W-:Y:S01]  /*4d20*/  FMUL.FTZ R141, R141, R9 ;  /* 0x000000098d8d7220 */ /* 0x000fe20000410000 */
[----:B-----5:R-:W-:Y:S01]  /*4d30*/  FMNMX.FTZ R197, R172, R177, !PT ;  /* 0x000000b1acc57209 */ /* 0x020fe20007810000 */
[----:B------:R-:W-:-:S01]  /*4d40*/  FFMA.FTZ R177, R208, UR39, -R6 ;  /* 0x00000027d0b17c23 */ /* 0x000fc20008010806 */
[----:B------:R-:W-:Y:S01]  /*4d50*/  MUFU.EX2 R176, R176 ;  /* 0x000000b000b07308 */ /* 0x000fe20000000800 */
[-C--:B------:R-:W-:Y:S01]  /*4d60*/  FMUL.FTZ R144, R144, R9.reuse ;  /* 0x0000000990907220 */ /* 0x080fe20000410000 */
[-C--:B------:R-:W-:Y:S01]  /*4d70*/  FMUL.FTZ R145, R145, R9.reuse ;  /* 0x0000000991917220 */ /* 0x080fe20000410000 */
[----:B------:R-:W5:Y:S01]  /*4d80*/  SHFL.BFLY PT, R172, R197, 0x1, 0x1f ;  /* 0x0c201f00c5ac7f89 */ /* 0x000f6200000e0000 */
[-C--:B------:R-:W-:Y:S01]  /*4d90*/  FMUL.FTZ R148, R148, R9.reuse ;  /* 0x0000000994947220 */ /* 0x080fe20000410000 */
[----:B------:R-:W-:-:S03]  /*4da0*/  FMUL.FTZ R149, R149, R9 ;  /* 0x0000000995957220 */ /* 0x000fc60000410000 */
[----:B------:R-:W-:Y:S08]  /*4db0*/  MUFU.EX2 R181, R181 ;  /* 0x000000b500b57308 */ /* 0x000ff00000000800 */
[----:B------:R-:W-:Y:S08]  /*4dc0*/  MUFU.EX2 R160, R160 ;  /* 0x000000a000a07308 */ /* 0x000ff00000000800 */
[----:B------:R-:W-:Y:S01]  /*4dd0*/  MUFU.EX2 R184, R184 ;  /* 0x000000b800b87308 */ /* 0x000fe20000000800 */
[----:B-----5:R-:W-:-:S05]  /*4de0*/  FMNMX.FTZ R172, R197, R172, !PT ;  /* 0x000000acc5ac7209 */ /* 0x020fca0007810000 */
[----:B------:R-:W-:Y:S01]  /*4df0*/  FADD.FTZ R6, -R172, R7 ;  /* 0x00000007ac067221 */ /* 0x000fe20000010100 */
[----:B------:R-:W-:Y:S01]  /*4e00*/  IMAD.U32 R7, RZ, RZ, UR39 ;  /* 0x00000027ff077e24 */ /* 0x000fe2000f8e00ff */
[----:B------:R-:W-:Y:S02]  /*4e10*/  MUFU.EX2 R185, R185 ;  /* 0x000000b900b97308 */ /* 0x000fe40000000800 */
[----:B------:R-:W-:Y:S01]  /*4e20*/  FMUL.FTZ R200, R6, UR39 ;  /* 0x0000002706c87c20 */ /* 0x000fe20008410000 */
[----:B------:R-:W-:-:S04]  /*4e30*/  FFMA.FTZ R6, R172, R7, -8 ;  /* 0xc1000000ac067423 */ /* 0x000fc80000010007 */
[--C-:B------:R-:W-:Y:S01]  /*4e40*/  FFMA.FTZ R7, R154, UR39, -R6.reuse ;  /* 0x000000279a077c23 */ /* 0x100fe20008010806 */
[----:B------:R-:W-:-:S01]  /*4e50*/  FFMA.FTZ R154, R155, UR39, -R6 ;  /* 0x000000279b9a7c23 */ /* 0x000fc20008010806 */
        /* <DEDUP_REMOVED lines=8> */
[----:B------:R-:W5:Y:S01]  /*4ee0*/  MUFU.EX2 R7, R7 ;  /* 0x0000000700077308 */ /* 0x000f620000000800 */
[----:B---3--:R-:W-:-:S01]  /*4ef0*/  FADD.FTZ R183, R11, R4 ;  /* 0x000000040bb77221 */ /* 0x008fc20000010000 */
[--C-:B------:R-:W-:Y:S01]  /*4f00*/  FFMA.FTZ R204, R166, UR39, -R6.reuse ;  /* 0x00000027a6cc7c23 */ /* 0x100fe20008010806 */
[----:B------:R-:W-:-:S01]  /*4f10*/  FFMA.FTZ R167, R167, UR39, -R6 ;  /* 0x00000027a7a77c23 */ /* 0x000fc20008010806 */
[----:B------:R-:W-:Y:S01]  /*4f20*/  FFMA.FTZ R166, R171, UR39, -R6 ;  /* 0x00000027aba67c23 */ /* 0x000fe20008010806 */
[----:B-1----:R-:W-:-:S01]  /*4f30*/  FADD.FTZ R4, R10, R183 ;  /* 0x000000b70a047221 */ /* 0x002fc20000010000 */
[----:B--2---:R-:W-:Y:S01]  /*4f40*/  F2FP.SATFINITE.E4M3.F32.PACK_AB_MERGE_C R10, R15, R10, RZ ;  /* 0x0000000a0f0a723e */ /* 0x004fe200048070ff */
[----:B------:R-:W-:-:S01]  /*4f50*/  FFMA.FTZ R171, R174, UR39, -R6 ;  /* 0x00000027aeab7c23 */ /* 0x000fc20008010806 */
[----:B------:R-:W1:Y:S01]  /*4f60*/  MUFU.EX2 R154, R154 ;  /* 0x0000009a009a7308 */ /* 0x000e620000000800 */
        /* <DEDUP_REMOVED lines=8> */
[----:B-----5:R-:W-:-:S01]  /*4ff0*/  FFMA.FTZ R5, R200, R5, R7 ;  /* 0x00000005c8057223 */ /* 0x020fc20000010007 */
[----:B------:R-:W-:Y:S01]  /*5000*/  FADD.FTZ R15, R13, R186 ;  /* 0x000000ba0d0f7221 */ /* 0x000fe20000010000 */
[----:B------:R-:W-:-:S01]  /*5010*/  FFMA.FTZ R190, R190, UR39, -R6 ;  /* 0x00000027bebe7c23 */ /* 0x000fc20008010806 */
[--C-:B------:R-:W-:Y:S01]  /*5020*/  FFMA.FTZ R191, R191, UR39, -R6.reuse ;  /* 0x00000027bfbf7c23 */ /* 0x100fe20008010806 */
[----:B------:R-:W-:-:S01]  /*5030*/  FFMA.FTZ R194, R194, UR39, -R6 ;  /* 0x00000027c2c27c23 */ /* 0x000fc20008010806 */
[--C-:B------:R-:W-:Y:S01]  /*5040*/  FFMA.FTZ R195, R195, UR39, -R6.reuse ;  /* 0x00000027c3c37c23 */ /* 0x100fe20008010806 */
[----:B------:R-:W-:-:S01]  /*5050*/  FFMA.FTZ R198, R198, UR39, -R6 ;  /* 0x00000027c6c67c23 */ /* 0x000fc20008010806 */
[----:B------:R-:W3:Y:S01]  /*5060*/  MUFU.EX2 R201, R201 ;  /* 0x000000c900c97308 */ /* 0x000ee20000000800 */
[----:B-1----:R-:W-:-:S01]  /*5070*/  FADD.FTZ R5, R154, R5 ;  /* 0x000000059a057221 */ /* 0x002fc20000010000 */
[--C-:B------:R-:W-:Y:S01]  /*5080*/  FFMA.FTZ R199, R199, UR39, -R6.reuse ;  /* 0x00000027c7c77c23 */ /* 0x100fe20008010806 */
[----:B------:R-:W-:-:S01]  /*5090*/  FFMA.FTZ R202, R202, UR39, -R6 ;  /* 0x00000027caca7c23 */ /* 0x000fc20008010806 */
[--C-:B------:R-:W-:Y:S01]  /*50a0*/  FFMA.FTZ R203, R203, UR39, -R6.reuse ;  /* 0x00000027cbcb7c23 */ /* 0x100fe20008010806 */
[----:B------:R-:W-:-:S01]  /*50b0*/  FFMA.FTZ R206, R206, UR39, -R6 ;  /* 0x00000027cece7c23 */ /* 0x000fc20008010806 */
[--C-:B------:R-:W-:Y:S01]  /*50c0*/  FFMA.FTZ R207, R207, UR39, -R6.reuse ;  /* 0x00000027cfcf7c23 */ /* 0x100fe20008010806 */
[----:B------:R-:W-:-:S01]  /*50d0*/  FFMA.FTZ R210, R210, UR39, -R6 ;  /* 0x00000027d2d27c23 */ /* 0x000fc20008010806 */
[----:B------:R-:W1:Y:S01]  /*50e0*/  MUFU.EX2 R155, R155 ;  /* 0x0000009b009b7308 */ /* 0x000e620000000800 */
[----:B--2---:R-:W-:-:S01]  /*50f0*/  FADD.FTZ R4, R158, R5 ;  /* 0x000000059e047221 */ /* 0x004fc20000010000 */
[--C-:B------:R-:W-:Y:S01]  /*5100*/  FFMA.FTZ R211, R211, UR39, -R6.reuse ;  /* 0x00000027d3d37c23 */ /* 0x100fe20008010806 */
[----:B------:R-:W-:-:S01]  /*5110*/  FFMA.FTZ R214, R214, UR39, -R6 ;  /* 0x00000027d6d67c23 */ /* 0x000fc20008010806 */
[----:B------:R-:W-:Y:S01]  /*5120*/  FFMA.FTZ R6, R215, UR39, -R6 ;  /* 0x00000027d7067c23 */ /* 0x000fe20008010806 */
[-C--:B------:R-:W-:Y:S01]  /*5130*/  FMUL.FTZ R26, R26, R200.reuse ;  /* 0x000000c81a1a7220 */ /* 0x080fe20000410000 */
[-C--:B------:R-:W-:Y:S01]  /*5140*/  FMUL.FTZ R27, R27, R200.reuse ;  /* 0x000000c81b1b7220 */ /* 0x080fe20000410000 */
[----:B------:R-:W-:Y:S01]  /*5150*/  FMUL.FTZ R30, R30, R200 ;  /* 0x000000c81e1e7220 */ /* 0x000fe20000410000 */
[----:B------:R-:W2:Y:S01]  /*5160*/  MUFU.EX2 R162, R162 ;  /* 0x000000a200a27308 */ /* 0x000ea20000000800 */
[----:B---3--:R-:W-:-:S01]  /*5170*/  FADD.FTZ R4, R201, R4 ;  /* 0x00000004c9047221 */ /* 0x008fc20000010000 */
[----:B------:R-:W-:Y:S01]  /*5180*/  F2FP.SATFINITE.E4M3.F32.PACK_AB_MERGE_C R158, R201, R158, RZ ;  /* 0x0000009ec99e723e */ /* 0x000fe200048070ff */
[-C--:B------:R-:W-:Y:S01]  /*5190*/  FMUL.FTZ R31, R31, R200.reuse ;  /* 0x000000c81f1f7220 */ /* 0x080fe20000410000 */
[-C--:B------:R-:W-:Y:S01]  /*51a0*/  FMUL.FTZ R34, R34, R200.reuse ;  /* 0x000000c822227220 */ /* 0x080fe20000410000 */
[-C--:B------:R-:W-:Y:S01]  /*51b0*/  FMUL.FTZ R35, R35, R200.reuse ;  /* 0x000000c823237220 */ /* 0x080fe20000410000 */
[-C--:B------:R-:W-:Y:S01]  /*51c0*/  FMUL.FTZ R38, R38, R200.reuse ;  /* 0x000000c826267220 */ /* 0x080fe20000410000 */
[----:B------:R-:W-:Y:S01]  /*51d0*/  FMUL.FTZ R39, R39, R200 ;  /* 0x000000c827277220 */ /* 0x000fe20000410000 */
[----:B------:R-:W3:Y:S01]  /*51e0*/  MUFU.EX2 R204, R204 ;  /* 0x000000cc00cc7308 */ /* 0x000ee20000000800 */
[----:B-1----:R-:W-:-:S01]  /*51f0*/  FADD.FTZ R5, R155, R4 ;  /* 0x000000049b057221 */ /* 0x002fc20000010000 */
[----:B------:R-:W-:Y:S01]  /*5200*/  FADD.FTZ R4, R12, R15 ;  /* 0x0000000f0c047221 */ /* 0x000fe20000010000 */
[----:B------:R-:W-:Y:S01]  /*5210*/  F2FP.SATFINITE.E4M3.F32.PACK_AB_MERGE_C R12, R153, R12, RZ ;  /* 0x0000000c990c723e */ /* 0x000fe200048070ff */
[-C--:B------:R-:W-:Y:S01]  /*5220*/  FMUL.FTZ R42, R42, R200.reuse ;  /* 0x000000c82a2a7220 */ /* 0x080fe20000410000 */
[-C--:B------:R-:W-:Y:S01]  /*5230*/  FMUL.FTZ R43, R43, R200.reuse ;  /* 0x000000c82b2b7220 */ /* 0x080fe20000410000 */
[----:B------:R-:W-:Y:S01]  /*5240*/  FADD.FTZ R153, R153, R4 ;  /* 0x0000000499997221 */ /* 0x000fe20000010000 */
[----:B------:R-:W-:Y:S01]  /*5250*/  FMUL.FTZ R46, R46, R200 ;  /* 0x000000c82e2e7220 */ /* 0x000fe20000410000 */
[----:B------:R-:W1:Y:S01]  /*5260*/  MUFU.EX2 R167, R167 ;  /* 0x000000a700a77308 */ /* 0x000e620000000800 */
        /* <DEDUP_REMOVED lines=8> */
[----:B---3--:R-:W-:-:S01]  /*52f0*/  FADD.FTZ R4, R204, R5 ;  /* 0x00000005cc047221 */ /* 0x008fc20000010000 */
[----:B------:R-:W-:Y:S01]  /*5300*/  FADD.FTZ R186, R20, R15 ;  /* 0x0000000f14ba7221 */ /* 0x000fe20000010000 */
[----:B------:R-:W-:Y:S01]  /*5310*/  F2FP.SATFINITE.E4M3.F32.PACK_AB_MERGE_C R20, R157, R20, RZ ;  /* 0x000000149d14723e */ /* 0x000fe200048070ff */
[-C--:B------:R-:W-:Y:S01]  /*5320*/  FMUL.FTZ R55, R55, R200.reuse ;  /* 0x000000c837377220 */ /* 0x080fe20000410000 */
[-C--:B------:R-:W-:Y:S01]  /*5330*/  FMUL.FTZ R58, R58, R200.reuse ;  /* 0x000000c83a3a7220 */ /* 0x080fe20000410000 */
[----:B------:R-:W-:Y:S01]  /*5340*/  FADD.FTZ R15, R157, R186 ;  /* 0x000000ba9d0f7221 */ /* 0x000fe20000010000 */
[----:B------:R-:W-:Y:S01]  /*5350*/  FMUL.FTZ R59, R59, R200 ;  /* 0x000000c83b3b7220 */ /* 0x000fe20000410000 */
[----:B------:R-:W3:Y:S01]  /*5360*/  MUFU.EX2 R166, R166 ;  /* 0x000000a600a67308 */ /* 0x000ee20000000800 */
[----:B-1----:R-:W-:-:S01]  /*5370*/  FADD.FTZ R4, R167, R4 ;  /* 0x00000004a7047221 */ /* 0x002fc20000010000 */
[----:B------:R-:W-:Y:S01]  /*5380*/  F2FP.SATFINITE.E4M3.F32.PACK_AB_MERGE_C R167, R167, R204, RZ ;  /* 0x000000cca7a7723e */ /* 0x000fe200048070ff */
[-C--:B------:R-:W-:Y:S01]  /*5390*/  FMUL.FTZ R62, R62, R200.reuse ;  /* 0x000000c83e3e7220 */ /* 0x080fe20000410000 */
[-C--:B------:R-:W-:Y:S01]  /*53a0*/  FMUL.FTZ R63, R63, R200.reuse ;  /* 0x000000c83f3f7220 */ /* 0x080fe20000410000 */
[-C--:B------:R-:W-:Y:S01]  /*53b0*/  FMUL.FTZ R66, R66, R200.reuse ;  /* 0x000000c842427220 */ /* 0x080fe20000410000 */
[----:B------:R-:W-:Y:S01]  /*53c0*/  F2FP.SATFINITE.E4M3.F32.PACK_AB_MERGE_C R155, R162, R155, R167 ;  /* 0x0000009ba29b723e */ /* 0x000fe200048070a7 */
[----:B------:R-:W-:Y:S01]  /*53d0*/  FMUL.FTZ R67, R67, R200 ;  /* 0x000000c843437220 */ /* 0x000fe20000410000 */
[----:B------:R-:W1:Y:S01]  /*53e0*/  MUFU.EX2 R171, R171 ;  /* 0x000000ab00ab7308 */ /* 0x000e620000000800 */
        /* <DEDUP_REMOVED lines=24> */
[----:B--2---:R-:W-:-:S01]  /*5570*/  FADD.FTZ R4, R174, R5 ;  /* 0x00000005ae047221 */ /* 0x004fc20000010000 */
[----:B------:R-:W-:Y:S01]  /*5580*/  F2FP.SATFINITE.E4M3.F32.PACK_AB_MERGE_C R157, R174, R171, RZ ;  /* 0x000000abae9d723e */ /* 0x000fe200048070ff */
[----:B------:R-:W-:-:S01]  /*5590*/  FADD.FTZ R174, R14, R15 ;  /* 0x0000000f0eae7221 */ /* 0x000fc20000010000 */
[-C--:B------:R-:W-:Y:S01]  /*55a0*/  FMUL.FTZ R106, R106, R200.reuse ;  /* 0x000000c86a6a7220 */ /* 0x080fe20000410000 */
[----:B------:R-:W-:Y:S01]  /*55b0*/  FMUL.FTZ R107, R107, R200 ;  /* 0x000000c86b6b7220 */ /* 0x000fe20000410000 */
[----:B------:R-:W-:Y:S01]  /*55c0*/  F2FP.SATFINITE.E4M3.F32.PACK_AB_MERGE_C R157, R166, R159, R157 ;  /* 0x0000009fa69d723e */ /* 0x000fe2000480709d */
[----:B------:R-:W-:-:S01]  /*55d0*/  FADD.FTZ R15, R161, R174 ;  /* 0x000000aea10f7221 */ /* 0x000fc20000010000 */
[----:B------:R-:W2:Y:S01]  /*55e0*/  MUFU.EX2 R178, R178 ;  /* 0x000000b200b27308 */ /* 0x000ea20000000800 */
[----:B---3--:R-:W-:-:S01]  /*55f0*/  FADD.FTZ R5, R163, R4 ;  /* 0x00000004a3057221 */ /* 0x008fc20000010000 */
[----:B------:R-:W-:Y:S01]  /*5600*/  FMUL.FTZ R110, R110, R200 ;  /* 0x000000c86e6e7220 */ /* 0x000fe20000410000 */
[----:B------:R-:W-:-:S01]  /*5610*/  FADD.FTZ R4, R176, R15 ;  /* 0x0000000fb0047221 */ /* 0x000fc20000010000 */
[----:B------:R-:W-:Y:S01]  /*5620*/  F2FP.SATFINITE.E4M3.F32.PACK_AB_MERGE_C R176, R181, R176, RZ ;  /* 0x000000b0b5b0723e */ /* 0x000fe200048070ff */
        /* <DEDUP_REMOVED lines=24> */
[----:B------:R-:W-:Y:S01]  /*57b0*/  FMUL.FTZ R139, R139, R200 ;  /* 0x000000c88b8b7220 */ /* 0x000fe20000410000 */
[----:B------:R-:W-:Y:S01]  /*57c0*/  FADD.FTZ R4, R184, R15 ;  /* 0x0000000fb8047221 */ /* 0x000fe20000010000 */
[----:B------:R-:W-:Y:S01]  /*57d0*/  F2FP.SATFINITE.E4M3.F32.PACK_AB_MERGE_C R184, R185, R184, RZ ;  /* 0x000000b8b9b8723e */ /* 0x000fe200048070ff */
[----:B------:R-:W3:Y:S01]  /*57e0*/  MUFU.EX2 R190, R190 ;  /* 0x000000be00be7308 */ /* 0x000ee20000000800 */
[----:B-1----:R-:W-:-:S01]  /*57f0*/  FADD.FTZ R5, R175, R174 ;  /* 0x000000aeaf057221 */ /* 0x002fc20000010000 */
[----:B------:R-:W-:Y:S01]  /*5800*/  F2FP.SATFINITE.E4M3.F32.PACK_AB_MERGE_C R159, R170, R163, R178 ;  /* 0x000000a3aa9f723e */ /* 0x000fe200048070b2 */
[----:B------:R-:W-:Y:S01]  /*5810*/  FMUL.FTZ R142, R142, R200 ;  /* 0x000000c88e8e7220 */ /* 0x000fe20000410000 */
[----:B------:R-:W-:Y:S01]  /*5820*/  F2FP.SATFINITE.E4M3.F32.PACK_AB_MERGE_C R160, R165, R160, R184 ;  /* 0x000000a0a5a0723e */ /* 0x000fe200048070b8 */
[-C--:B------:R-:W-:Y:S01]  /*5830*/  FMUL.FTZ R143, R143, R200.reuse ;  /* 0x000000c88f8f7220 */ /* 0x080fe20000410000 */
[-C--:B------:R-:W-:Y:S01]  /*5840*/  FMUL.FTZ R146, R146, R200.reuse ;  /* 0x000000c892927220 */ /* 0x080fe20000410000 */
[----:B------:R-:W-:Y:S01]  /*5850*/  FMUL.FTZ R147, R147, R200 ;  /* 0x000000c893937220 */ /* 0x000fe20000410000 */
[----:B------:R-:W1:Y:S01]  /*5860*/  MUFU.EX2 R191, R191 ;  /* 0x000000bf00bf7308 */ /* 0x000e620000000800 */
[----:B--2---:R-:W-:-:S01]  /*5870*/  FADD.FTZ R5, R182, R5 ;  /* 0x00000005b6057221 */ /* 0x004fc20000010000 */
[-C--:B------:R-:W-:Y:S01]  /*5880*/  FMUL.FTZ R150, R150, R200.reuse ;  /* 0x000000c896967220 */ /* 0x080fe20000410000 */
[----:B------:R-:W-:Y:S01]  /*5890*/  FMUL.FTZ R151, R151, R200 ;  /* 0x000000c897977220 */ /* 0x000fe20000410000 */
[----:B------:R-:W-:-:S02]  /*58a0*/  F2FP.SATFINITE.E4M3.F32.PACK_AB_MERGE_C R152, R11, R152, R10 ;  /* 0x000000980b98723e */ /* 0x000fc4000480700a */
[----:B------:R-:W-:Y:S02]  /*58b0*/  F2FP.SATFINITE.E4M3.F32.PACK_AB_MERGE_C R156, R21, R156, R20 ;  /* 0x0000009c159c723e */ /* 0x000fe40004807014 */
[----:B------:R-:W2:Y:S01]  /*58c0*/  MUFU.EX2 R164, R164 ;  /* 0x000000a400a47308 */ /* 0x000ea20000000800 */
[----:B---3--:R-:W-:-:S01]  /*58d0*/  FADD.FTZ R174, R190, R5 ;  /* 0x00000005beae7221 */ /* 0x008fc20000010000 */
[----:B------:R-:W-:-:S06]  /*58e0*/  FADD.FTZ R5, R185, R4 ;  /* 0x00000004b9057221 */ /* 0x000fcc0000010000 */
[----:B------:R-:W3:Y:S01]  /*58f0*/  MUFU.EX2 R194, R194 ;  /* 0x000000c200c27308 */ /* 0x000ee20000000800 */
[----:B-1----:R-:W-:-:S01]  /*5900*/  FADD.FTZ R15, R191, R174 ;  /* 0x000000aebf0f7221 */ /* 0x002fc20000010000 */
[----:B------:R-:W-:-:S06]  /*5910*/  F2FP.SATFINITE.E4M3.F32.PACK_AB_MERGE_C R190, R191, R190, RZ ;  /* 0x000000bebfbe723e */ /* 0x000fcc00048070ff */
[----:B------:R-:W1:Y:S01]  /*5920*/  MUFU.EX2 R169, R169 ;  /* 0x000000a900a97308 */ /* 0x000e620000000800 */
[----:B--2---:R-:W-:-:S07]  /*5930*/  FADD.FTZ R4, R164, R5 ;  /* 0x00000005a4047221 */ /* 0x004fce0000010000 */
[----:B------:R-:W2:Y:S01]  /*5940*/  MUFU.EX2 R195, R195 ;  /* 0x000000c300c37308 */ /* 0x000ea20000000800 */
[----:B---3--:R-:W-:-:S07]  /*5950*/  FADD.FTZ R174, R194, R15 ;  /* 0x0000000fc2ae7221 */ /* 0x008fce0000010000 */
[----:B------:R-:W3:Y:S01]  /*5960*/  MUFU.EX2 R188, R188 ;  /* 0x000000bc00bc7308 */ /* 0x000ee20000000800 */
[----:B-1----:R-:W-:-:S07]  /*5970*/  FADD.FTZ R5, R169, R4 ;  /* 0x00000004a9057221 */ /* 0x002fce0000010000 */
[----:B------:R-:W1:Y:S01]  /*5980*/  MUFU.EX2 R198, R198 ;  /* 0x000000c600c67308 */ /* 0x000e620000000800 */
[----:B--2---:R-:W-:-:S07]  /*5990*/  FADD.FTZ R15, R195, R174 ;  /* 0x000000aec30f7221 */ /* 0x004fce0000010000 */
[----:B------:R-:W2:Y:S01]  /*59a0*/  MUFU.EX2 R189, R189 ;  /* 0x000000bd00bd7308 */ /* 0x000ea20000000800 */
[----:B---3--:R-:W-:-:S07]  /*59b0*/  FADD.FTZ R4, R188, R5 ;  /* 0x00000005bc047221 */ /* 0x008fce0000010000 */
[----:B------:R-:W3:Y:S01]  /*59c0*/  MUFU.EX2 R199, R199 ;  /* 0x000000c700c77308 */ /* 0x000ee20000000800 */
[----:B-1----:R-:W-:-:S07]  /*59d0*/  FADD.FTZ R174, R198, R15 ;  /* 0x0000000fc6ae7221 */ /* 0x002fce0000010000 */
[----:B------:R-:W1:Y:S01]  /*59e0*/  MUFU.EX2 R168, R168 ;  /* 0x000000a800a87308 */ /* 0x000e620000000800 */
        /* <DEDUP_REMOVED lines=20> */
[----:B-1----:R-:W-:-:S01]  /*5b30*/  FADD.FTZ R4, R193, R4 ;  /* 0x00000004c1047221 */ /* 0x002fc20000010000 */
[----:B------:R-:W-:-:S04]  /*5b40*/  F2FP.SATFINITE.E4M3.F32.PACK_AB_MERGE_C R192, R193, R192, RZ ;  /* 0x000000c0c1c0723e */ /* 0x000fc800048070ff */
[----:B------:R-:W-:Y:S02]  /*5b50*/  F2FP.SATFINITE.E4M3.F32.PACK_AB_MERGE_C R164, R173, R168, R192 ;  /* 0x000000a8ada4723e */ /* 0x000fe400048070c0 */
[----:B------:R-:W1:Y:S01]  /*5b60*/  MUFU.EX2 R210, R210 ;  /* 0x000000d200d27308 */ /* 0x000e620000000800 */
[----:B--2---:R-:W-:-:S01]  /*5b70*/  FADD.FTZ R15, R207, R174 ;  /* 0x000000aecf0f7221 */ /* 0x004fc20000010000 */
[----:B------:R-:W-:-:S04]  /*5b80*/  F2FP.SATFINITE.E4M3.F32.PACK_AB_MERGE_C R206, R207, R206, RZ ;  /* 0x000000cecfce723e */ /* 0x000fc800048070ff */
[----:B------:R-:W-:Y:S02]  /*5b90*/  F2FP.SATFINITE.E4M3.F32.PACK_AB_MERGE_C R165, R203, R202, R206 ;  /* 0x000000cacba5723e */ /* 0x000fe400048070ce */
        /* <DEDUP_REMOVED lines=10> */
[----:B------:R-:W-:Y:S02]  /*5c40*/  F2FP.SATFINITE.E4M3.F32.PACK_AB_MERGE_C R153, R154, R7, R158 ;  /* 0x000000079a99723e */ /* 0x000fe4000480709e */
[----:B------:R-:W-:Y:S02]  /*5c50*/  F2FP.SATFINITE.E4M3.F32.PACK_AB_MERGE_C R158, R161, R14, R176 ;  /* 0x0000000ea19e723e */ /* 0x000fe400048070b0 */
[----:B------:R-:W-:Y:S02]  /*5c60*/  F2FP.SATFINITE.E4M3.F32.PACK_AB_MERGE_C R154, R13, R8, R12 ;  /* 0x000000080d9a723e */ /* 0x000fe4000480700c */
[----:B------:R2:W1:Y:S01]  /*5c70*/  MUFU.EX2 R5, R6 ;  /* 0x0000000600057308 */ /* 0x0004620000000800 */
[----:B------:R-:W-:Y:S01]  /*5c80*/  F2FP.SATFINITE.E4M3.F32.PACK_AB_MERGE_C R161, R182, R175, R190 ;  /* 0x000000afb6a1723e */ /* 0x000fe200048070be */
[----:B--2---:R-:W-:Y:S01]  /*5c90*/  FADD.FTZ R6, R214, R15 ;  /* 0x0000000fd6067221 */ /* 0x004fe20000010000 */
[C---:B---3--:R-:W-:Y:S01]  /*5ca0*/  F2FP.SATFINITE.E4M3.F32.PACK_AB_MERGE_C R196, R197.reuse, R196, RZ ;  /* 0x000000c4c5c4723e */ /* 0x048fe200048070ff */
[----:B------:R-:W-:-:S03]  /*5cb0*/  FADD.FTZ R4, R197, R4 ;  /* 0x00000004c5047221 */ /* 0x000fc60000010000 */
[----:B------:R-:W-:Y:S02]  /*5cc0*/  F2FP.SATFINITE.E4M3.F32.PACK_AB_MERGE_C R166, R180, R177, R196 ;  /* 0x000000b1b4a6723e */ /* 0x000fe400048070c4 */
[C---:B-1----:R-:W-:Y:S01]  /*5cd0*/  F2FP.SATFINITE.E4M3.F32.PACK_AB_MERGE_C R214, R5.reuse, R214, RZ ;  /* 0x000000d605d6723e */ /* 0x042fe200048070ff */
[----:B------:R-:W-:-:S03]  /*5ce0*/  FADD.FTZ R5, R5, R6 ;  /* 0x0000000605057221 */ /* 0x000fc60000010000 */
[----:B------:R-:W-:Y:S01]  /*5cf0*/  F2FP.SATFINITE.E4M3.F32.PACK_AB_MERGE_C R167, R211, R210, R214 ;  /* 0x000000d2d3a7723e */ /* 0x000fe200048070d6 */
[----:B------:R-:W-:Y:S06]  /*5d00*/  @!P0 BRA `(.L_x_240) ;  /* 0x0000000000048947 */ /* 0x000fec0003800000 */
[----:B------:R-:W-:Y:S01]  /*5d10*/  BPT.TRAP 0x1 ;  /* 0x000000040000795c */ /* 0x000fe20000300000 */
.L_x_240:
[----:B------:R-:W-:-:S04]  /*5d20*/  IMAD.U32 R6, RZ, RZ, UR54 ;  /* 0x00000036ff067e24 */ /* 0x000fc8000f8e00ff */
[----:B------:R1:W2:Y:S01]  /*5d30*/  SYNCS.PHASECHK.TRANS64.TRYWAIT P2, [UR47+0x38850], R6 ;  /* 0x03885006ff0075a7 */ /* 0x0002a2000804016f */
[----:B------:R-:W-:Y:S05]  /*5d40*/  @!P0 BRA `(.L_x_241) ;  /* 0x0000000000048947 */ /* 0x000fea0003800000 */
[----:B------:R-:W-:Y:S01]  /*5d50*/  BPT.TRAP 0x1 ;  /* 0x000000040000795c */ /* 0x000fe20000300000 */
.L_x_241:
[----:B-1----:R-:W-:Y:S01]  /*5d60*/  VIADD R6, R226, 0x8 ;  /* 0x00000008e2067836 */ /* 0x002fe20000000000 */
[----:B--2---:R-:W-:Y:S06]  /*5d70*/  @P2 BRA `(.L_x_242) ;  /* 0x00000000000c2947 */ /* 0x004fec0003800000 */
[----:B------:R-:W-:-:S04]  /*5d80*/  IMAD.U32 R7, RZ, RZ, UR54 ;  /* 0x00000036ff077e24 */ /* 0x000fc8000f8e00ff */
[----:B------:R-:W1:Y:S02]  /*5d90*/  SYNCS.PHASECHK.TRANS64.TRYWAIT P2, [UR47+0x38850], R7 ;  /* 0x03885007ff0075a7 */ /* 0x000e64000804016f */
[----:B-1----:R-:W-:Y:S05]  /*5da0*/  @!P2 BRA `(.L_x_243) ;  /* 0x000000b00088a947 */ /* 0x002fea0003800000 */
.L_x_242:
        /* <DEDUP_REMOVED lines=27> */
.L_x_244:
[----:B------:R-:W-:Y:S01]  /*5f60*/  UIADD3 UR47, UR47, 0x38860, URZ ;  /* 0x000388602f2f7890 */ /* 0x000fe2000fffe03f */
[----:B-1----:R-:W-:Y:S02]  /*5f70*/  IMAD.MOV.U32 R7, RZ, RZ, R172 ;  /* 0x000000ffff077224 */ /* 0x002fe400078e00ac */
[----:B------:R-:W-:Y:S01]  /*5f80*/  IMAD.MOV.U32 R6, RZ, RZ, R3 ;  /* 0x000000ffff067224 */ /* 0x000fe200078e0003 */
[----:B------:R-:W-:-:S09]  /*5f90*/  UPRMT UR47, UR48, 0x654, UR47 ;  /* 0x00000654302f7896 */ /* 0x000fd2000800002f */
[----:B------:R-:W-:Y:S01]  /*5fa0*/  SYNCS.ARRIVE.TRANS64.RED.A1T0 RZ, [UR47], RZ ;  /* 0x000000ffffff79a7 */ /* 0x000fe2000810042f */
[----:B------:R-:W-:Y:S05]  /*5fb0*/  @P1 BRA `(.L_x_245) ;  /* 0xffffffdc00601947 */ /* 0x000fea000383ffff */
.L_x_234:
[----:B------:R-:W-:Y:S01]  /*5fc0*/  ULDC.64 UR8, c[0x0][0x9a0] ;  /* 0x0002680000087ab9 */ /* 0x000fe20000000a00 */
[----:B------:R-:W-:Y:S01]  /*5fd0*/  IMAD.MOV.U32 R11, RZ, RZ, 0x3f800000 ;  /* 0x3f800000ff0b7424 */ /* 0x000fe200078e00ff */
[----:B------:R-:W-:Y:S01]  /*5fe0*/  UISETP.NE.U32.AND UP0, UPT, UR8, URZ, UPT ;  /* 0x0000003f0800728c */ /* 0x000fe2000bf05070 */
[----:B------:R2:W-:Y:S06]  /*5ff0*/  BAR.ARV R0, 0x100 ;  /* 0x000400000000751d */ /* 0x0005ec0000002000 */
[----:B------:R-:W-:Y:S02]  /*6000*/  UISETP.NE.AND.EX UP0, UPT, UR9, URZ, UPT, UP0 ;  /* 0x0000003f0900728c */ /* 0x000fe4000bf05300 */
[----:B------:R-:W-:Y:S06]  /*6010*/  BAR.ARV 0x8, 0x180 ;  /* 0x0206000000007b1d */ /* 0x000fec0000002000 */
[----:B------:R-:W-:-:S03]  /*6020*/  PLOP3.LUT P0, PT, PT, PT, UP0, 0x80, 0x0 ;  /* 0x000000000000781c */ /* 0x000fc60003f0f008 */
        /* <DEDUP_REMOVED lines=11> */
[----:B------:R-:W-:-:S04]  /*60e0*/  @UP0 ULEA UR6, UP1, UR4, UR8, 0x2 ;  /* 0x0000000804060291 */ /* 0x000fc8000f82103f */
[----:B------:R-:W-:Y:S02]  /*60f0*/  @UP0 ULEA.HI.X UR7, UR4, UR9, UR5, 0x2, UP1 ;  /* 0x0000000904070291 */ /* 0x000fe400088f1405 */
[----:B------:R-:W-:-:S04]  /*6100*/  IMAD.U32 R6, RZ, RZ, UR6 ;  /* 0x00000006ff067e24 */ /* 0x000fc8000f8e00ff */
[----:B01----:R-:W-:-:S05]  /*6110*/  IMAD.U32 R7, RZ, RZ, UR7 ;  /* 0x00000007ff077e24 */ /* 0x003fca000f8e00ff */
[----:B------:R0:W3:Y:S01]  /*6120*/  @P0 LDG.E R11, desc[UR52][R6.64] ;  /* 0x00000034060b0981 */ /* 0x0000e2000c1e1900 */
[----:B------:R-:W-:Y:S01]  /*6130*/  IMAD.U32 R20, RZ, RZ, UR39 ;  /* 0x00000027ff147e24 */ /* 0x000fe2000f8e00ff */
[----:B------:R-:W-:Y:S01]  /*6140*/  UIADD3 UR42, UR42, 0x1, URZ ;  /* 0x000000012a2a7890 */ /* 0x000fe2000fffe03f */
[----:B--2---:R-:W-:Y:S01]  /*6150*/  IMAD.MOV.U32 R0, RZ, RZ, -0x800000 ;  /* 0xff800000ff007424 */ /* 0x004fe200078e00ff */
[----:B------:R-:W1:Y:S01]  /*6160*/  SHFL.BFLY PT, R9, R4, 0x2, 0x1f ;  /* 0x0c401f0004097f89 */ /* 0x000e6200000e0000 */
[----:B------:R-:W-:Y:S02]  /*6170*/  UIADD3 UR44, UR44, 0x1, URZ ;  /* 0x000000012c2c7890 */ /* 0x000fe4000fffe03f */
[----:B------:R-:W-:Y:S01]  /*6180*/  UISETP.NE.AND UP0, UPT, UR42, 0x2, UPT ;  /* 0x000000022a00788c */ /* 0x000fe2000bf05270 */
[----:B------:R-:W2:Y:S01]  /*6190*/  SHFL.BFLY PT, R10, R5, 0x2, 0x1f ;  /* 0x0c401f00050a7f89 */ /* 0x000ea200000e0000 */
[----:B0-----:R-:W-:Y:S02]  /*61a0*/  IMAD.MOV.U32 R6, RZ, RZ, RZ ;  /* 0x000000ffff067224 */ /* 0x001fe400078e00ff */
[----:B------:R-:W-:-:S02]  /*61b0*/  USEL UR4, URZ, 0x1, UP0 ;  /* 0x000000013f047887 */ /* 0x000fc40008000000 */
[----:B------:R-:W-:Y:S02]  /*61c0*/  USEL UR42, UR42, URZ, UP0 ;  /* 0x0000003f2a2a7287 */ /* 0x000fe40008000000 */
[----:B------:R-:W-:Y:S01]  /*61d0*/  ULOP3.LUT UR43, UR43, UR4, URZ, 0x3c, !UPT ;  /* 0x000000042b2b7292 */ /* 0x000fe2000f8e3c3f */
[----:B-1----:R-:W-:Y:S01]  /*61e0*/  FADD.FTZ R9, R9, R4 ;  /* 0x0000000409097221 */ /* 0x002fe20000010000 */
[----:B------:R-:W-:Y:S02]  /*61f0*/  IMAD.MOV.U32 R4, RZ, RZ, -0x800000 ;  /* 0xff800000ff047424 */ /* 0x000fe400078e00ff */
[----:B--2---:R-:W-:Y:S02]  /*6200*/  FADD.FTZ R10, R10, R5 ;  /* 0x000000050a0a7221 */ /* 0x004fe40000010000 */
[----:B------:R-:W0:Y:S04]  /*6210*/  SHFL.BFLY PT, R8, R9, 0x1, 0x1f ;  /* 0x0c201f0009087f89 */ /* 0x000e2800000e0000 */
[----:B------:R-:W1:Y:S01]  /*6220*/  SHFL.BFLY PT, R13, R10, 0x1, 0x1f ;  /* 0x0c201f000a0d7f89 */ /* 0x000e6200000e0000 */
[----:B0-----:R-:W-:Y:S01]  /*6230*/  FADD.FTZ R8, R9, R8 ;  /* 0x0000000809087221 */ /* 0x001fe20000010000 */
[----:B------:R-:W-:-:S02]  /*6240*/  IMAD.U32 R9, RZ, RZ, UR39 ;  /* 0x00000027ff097e24 */ /* 0x000fc4000f8e00ff */
[----:B-1----:R-:W-:Y:S02]  /*6250*/  FADD.FTZ R13, R10, R13 ;  /* 0x0000000d0a0d7221 */ /* 0x002fe40000010000 */
[C---:B------:R-:W-:Y:S01]  /*6260*/  FSETP.NE.FTZ.AND P0, PT, R8.reuse, RZ, PT ;  /* 0x000000ff0800720b */ /* 0x040fe20003f15000 */
[----:B------:R-:W-:Y:S01]  /*6270*/  FMUL.FTZ R12, R8, 0.00390625 ;  /* 0x3b800000080c7820 */ /* 0x000fe20000410000 */
[----:B------:R-:W-:Y:S02]  /*6280*/  IMAD.MOV.U32 R10, RZ, RZ, RZ ;  /* 0x000000ffff0a7224 */ /* 0x000fe400078e00ff */
[----:B------:R-:W-:Y:S02]  /*6290*/  FMUL.FTZ R14, R13, 0.00390625 ;  /* 0x3b8000000d0e7820 */ /* 0x000fe40000410000 */
[----:B------:R-:W-:-:S03]  /*62a0*/  FSETP.NE.FTZ.AND P1, PT, R12, RZ, PT ;  /* 0x000000ff0c00720b */ /* 0x000fc60003f35000 */
[----:B------:R-:W-:-:S04]  /*62b0*/  FSETP.NE.FTZ.AND P2, PT, R14, RZ, PT ;  /* 0x000000ff0e00720b */ /* 0x000fc80003f55000 */
[----:B------:R0:W-:Y:S01]  /*62c0*/  @P0 MUFU.RCP R6, R8 ;  /* 0x0000000800060308 */ /* 0x0001e20000001000 */
[----:B------:R-:W-:-:S07]  /*62d0*/  FSETP.NE.FTZ.AND P0, PT, R13, RZ, PT ;  /* 0x000000ff0d00720b */ /* 0x000fce0003f15000 */
[----:B------:R-:W1:Y:S01]  /*62e0*/  @P1 MUFU.LG2 R5, R12 ;  /* 0x0000000c00051308 */ /* 0x000e620000000c00 */
[----:B0-----:R-:W-:Y:S01]  /*62f0*/  @P1 FMUL.FTZ R8, R9, 0.69314718246459960938 ;  /* 0x3f31721809081820 */ /* 0x001fe20000410000 */
[----:B------:R-:W-:-:S06]  /*6300*/  @P2 FMUL.FTZ R20, R20, 0.69314718246459960938 ;  /* 0x3f31721814142820 */ /* 0x000fcc0000410000 */
[----:B------:R-:W0:Y:S08]  /*6310*/  @P2 MUFU.LG2 R7, R14 ;  /* 0x0000000e00072308 */ /* 0x000e300000000c00 */
[----:B------:R-:W2:Y:S01]  /*6320*/  @P0 MUFU.RCP R10, R13 ;  /* 0x0000000d000a0308 */ /* 0x000ea20000001000 */
[----:B-1----:R-:W-:Y:S01]  /*6330*/  @P1 FMUL.FTZ R5, R5, 0.69314718246459960938 ;  /* 0x3f31721805051820 */ /* 0x002fe20000410000 */
[----:B------:R-:W-:-:S03]  /*6340*/  PLOP3.LUT P0, PT, PT, PT, PT, 0x8, 0x0 ;  /* 0x000000000000781c */ /* 0x000fc60003f0e170 */
[----:B------:R-:W-:Y:S01]  /*6350*/  @P1 FFMA.FTZ R4, R8, R3, R5 ;  /* 0x0000000308041223 */ /* 0x000fe20000010005 */
[----:B0-----:R-:W-:-:S04]  /*6360*/  @P2 FMUL.FTZ R7, R7, 0.69314718246459960938 ;  /* 0x3f31721807072820 */ /* 0x001fc80000410000 */
[----:B------:R-:W-:Y:S01]  /*6370*/  @P2 FFMA.FTZ R0, R20, R172, R7 ;  /* 0x000000ac14002223 */ /* 0x000fe20000010007 */
[-C--:B---3--:R-:W-:Y:S01]  /*6380*/  FMUL.FTZ R152, R6, R11.reuse ;  /* 0x0000000b06987220 */ /* 0x088fe20000410000 */
[----:B--2---:R-:W-:-:S03]  /*6390*/  FMUL.FTZ R11, R10, R11 ;  /* 0x0000000b0a0b7220 */ /* 0x004fc60000410000 */
        /* <DEDUP_REMOVED lines=127> */
[----:B------:R-:W-:-:S07]  /*6b90*/  FMUL.FTZ R11, R151, R11 ;  /* 0x0000000b970b7220 */ /* 0x000fce0000410000 */
.L_x_221:
[----:B------:R-:W0:Y:S08]  /*6ba0*/  S2UR UR4, SR_CgaCtaId ;  /* 0x00000000000479c3 */ /* 0x000e300000008800 */
[----:B------:R-:W-:Y:S06]  /*6bb0*/  BAR.SYNC.DEFER_BLOCKING 0x5, 0x180 ;  /* 0x0146000000007b1d */ /* 0x000fec0000010000 */
[----:B------:R-:W-:Y:S01]  /*6bc0*/  UMOV UR7, 0x400 ;  /* 0x0000040000077882 */ /* 0x000fe20000000000 */
[----:B------:R-:W-:Y:S01]  /*6bd0*/  BSSY B0, `(.L_x_246) ;  /* 0x00003a7000007945 */ /* 0x000fe20003800000 */
[----:B0-----:R-:W-:-:S09]  /*6be0*/  ULEA UR7, UR4, UR7, 0x18 ;  /* 0x0000000704077291 */ /* 0x001fd2000f8ec03f */
[----:B------:R-:W0:Y:S02]  /*6bf0*/  LDS.128 R44, [UR7+0x388d0] ;  /* 0x0388d007ff2c7984 */ /* 0x000e240008000c00 */
[----:B0-----:R-:W-:Y:S02]  /*6c00*/  R2UR UR5, R45 ;  /* 0x000000002d0572ca */ /* 0x001fe400000e0000 */
[----:B------:R-:W-:Y:S02]  /*6c10*/  R2UR UR46, R46 ;  /* 0x000000002e2e72ca */ /* 0x000fe400000e0000 */
[----:B------:R-:W-:Y:S01]  /*6c20*/  R2UR UR6, R47 ;  /* 0x000000002f0672ca */ /* 0x000fe200000e0000 */
[----:B------:R-:W-:Y:S06]  /*6c30*/  BAR.ARV 0x4, 0x180 ;  /* 0x0106000000007b1d */ /* 0x000fec0000002000 */
[----:B------:R-:W-:Y:S08]  /*6c40*/  @P0 BRA `(.L_x_247) ;  /* 0x0000002c00140947 */ /* 0x000ff00003800000 */
[----:B------:R-:W0:Y:S01]  /*6c50*/  S2R R74, SR_TID.X ;  /* 0x00000000004a7919 */ /* 0x000e220000002100 */
[----:B------:R-:W-:Y:S01]  /*6c60*/  ULDC.64 UR8, c[0x4][0x38] ;  /* 0x01000e0000087ab9 */ /* 0x000fe20000000a00 */
[----:B------:R-:W1:Y:S01]  /*6c70*/  S2UR UR4, SR_SWINHI ;  /* 0x00000000000479c3 */ /* 0x000e620000002f00 */
        /* <DEDUP_REMOVED lines=14> */
[----:B------:R-:W-:Y:S01]  /*6d60*/  F2FP.BF16.F32.PACK_AB R117, R117, R124 ;  /* 0x0000007c7575723e */ /* 0x000fe200000010ff */
[----:B0-----:R-:W-:Y:S01]  /*6d70*/  IMAD.SHL.U32 R26, R74, 0x4, RZ ;  /* 0x000000044a1a7824 */ /* 0x001fe200078e00ff */
        /* <DEDUP_REMOVED lines=42> */
[----:B------:R-:W-:Y:S01]  /*7020*/  F2FP.BF16.F32.PACK_AB R29, R29, R80 ;  /* 0x000000501d1d723e */ /* 0x000fe200000010ff */
[----:B------:R-:W-:Y:S01]  /*7030*/  USHF.L.U32 UR12, UR37, 0x2, URZ ;  /* 0x00000002250c7899 */ /* 0x000fe2000800063f */
[----:B------:R-:W-:Y:S01]  /*7040*/  LOP3.LUT R26, R26, 0xc, RZ, 0xc0, !PT ;  /* 0x0000000c1a1a7812 */ /* 0x000fe200078ec0ff */
[----:B------:R-:W-:-:S03]  /*7050*/  ULDC.64 UR10, c[0x0][0xc00] ;  /* 0x00030000000a7ab9 */ /* 0x000fc60000000a00 */
[----:B------:R-:W-:-:S05]  /*7060*/  IADD3 R26, P0, R26, UR8, RZ ;  /* 0x000000081a1a7c10 */ /* 0x000fca000ff1e0ff */
[----:B------:R-:W-:-:S05]  /*7070*/  IMAD.X R27, RZ, RZ, UR9, P0 ;  /* 0x00000009ff1b7e24 */ /* 0x000fca00080e06ff */
[----:B------:R0:W2:Y:S01]  /*7080*/  LDG.E.CONSTANT R26, desc[UR52][R26.64] ;  /* 0x000000341a1a7981 */ /* 0x0000a2000c1e9900 */
[----:B------:R-:W-:Y:S01]  /*7090*/  LOP3.LUT P0, R10, R74, 0x3, RZ, 0xc0, !PT ;  /* 0x000000034a0a7812 */ /* 0x000fe2000780c0ff */
[----:B------:R-:W-:Y:S01]  /*70a0*/  UMOV UR8, UR7 ;  /* 0x0000000700087c82 */ /* 0x000fe20008000000 */
[----:B-1----:R-:W-:Y:S01]  /*70b0*/  UMOV UR9, UR4 ;  /* 0x0000000400097c82 */ /* 0x002fe20008000000 */
[----:B------:R-:W-:Y:S01]  /*70c0*/  F2FP.BF16.F32.PACK_AB R57, R95, R62 ;  /* 0x0000003e5f39723e */ /* 0x000fe200000010ff */
[----:B------:R-:W-:Y:S01]  /*70d0*/  USHF.L.U64.HI UR13, UR37, 0x2, UR38 ;  /* 0x00000002250d7899 */ /* 0x000fe20008010226 */
[----:B------:R-:W-:Y:S01]  /*70e0*/  ISETP.EQ.OR P0, PT, R10, 0x3, !P0 ;  /* 0x000000030a00780c */ /* 0x000fe20004702670 */
[----:B------:R-:W-:Y:S01]  /*70f0*/  UIADD3 UR4, UP1, UR12, UR10, URZ ;  /* 0x0000000a0c047290 */ /* 0x000fe2000ff3e03f */
[----:B------:R-:W-:Y:S01]  /*7100*/  F2FP.BF16.F32.PACK_AB R7, R159, R160 ;  /* 0x000000a09f07723e */ /* 0x000fe200000010ff */
[----:B------:R-:W-:Y:S01]  /*7110*/  UISETP.NE.U32.AND UP0, UPT, UR10, URZ, UPT ;  /* 0x0000003f0a00728c */ /* 0x000fe2000bf05070 */
[----:B------:R-:W-:Y:S01]  /*7120*/  SEL R95, R53, R60, P0 ;  /* 0x0000003c355f7207 */ /* 0x000fe20000000000 */
[----:B------:R-:W-:Y:S01]  /*7130*/  UIADD3.X UR10, UR13, UR11, URZ, UP1, !UPT ;  /* 0x0000000b0d0a7290 */ /* 0x000fe20008ffe43f */
[----:B------:R-:W-:Y:S01]  /*7140*/  SEL R45, R60, R53, P0 ;  /* 0x000000353c2d7207 */ /* 0x000fe20000000000 */
[----:B------:R-:W-:Y:S01]  /*7150*/  IMAD.MOV.U32 R53, RZ, RZ, 0x2 ;  /* 0x00000002ff357424 */ /* 0x000fe200078e00ff */
[----:B------:R-:W-:Y:S01]  /*7160*/  SEL R93, R33, R52, P0 ;  /* 0x00000034215d7207 */ /* 0x000fe20000000000 */
[----:B------:R-:W-:Y:S01]  /*7170*/  UISETP.NE.AND.EX UP0, UPT, UR11, URZ, UPT, UP0 ;  /* 0x0000003f0b00728c */ /* 0x000fe2000bf05300 */
[----:B------:R-:W-:Y:S01]  /*7180*/  SEL R39, R52, R33, P0 ;  /* 0x0000002134277207 */ /* 0x000fe20000000000 */
[----:B------:R-:W-:Y:S01]  /*7190*/  IMAD.WIDE R52, R220, R53, UR8 ;  /* 0x00000008dc347e25 */ /* 0x000fe2000f8e0235 */
[----:B------:R-:W-:-:S02]  /*71a0*/  F2FP.BF16.F32.PACK_AB R6, R157, R158 ;  /* 0x0000009e9d06723e */ /* 0x000fc400000010ff */
[----:B------:R-:W-:Y:S02]  /*71b0*/  SEL R83, R9, R12, P0 ;  /* 0x0000000c09537207 */ /* 0x000fe40000000000 */
[----:B------:R-:W-:Y:S02]  /*71c0*/  SEL R21, R12, R9, P0 ;  /* 0x000000090c157207 */ /* 0x000fe40000000000 */
[----:B------:R-:W-:Y:S02]  /*71d0*/  SEL R111, R7, R6, P0 ;  /* 0x00000006076f7207 */ /* 0x000fe40000000000 */
[----:B------:R-:W-:Y:S02]  /*71e0*/  SEL R63, R6, R7, P0 ;  /* 0x00000007063f7207 */ /* 0x000fe40000000000 */
[----:B------:R-:W-:Y:S02]  /*71f0*/  F2FP.BF16.F32.PACK_AB R3, R163, R164 ;  /* 0x000000a4a303723e */ /* 0x000fe400000010ff */
[----:B------:R-:W-:-:S02]  /*7200*/  F2FP.BF16.F32.PACK_AB R8, R161, R162 ;  /* 0x000000a2a108723e */ /* 0x000fc400000010ff */
[C---:B------:R-:W-:Y:S02]  /*7210*/  IADD3 R6, P2, R52.reuse, 0x20, RZ ;  /* 0x0000002034067810 */ /* 0x040fe40007f5e0ff */
[C---:B------:R-:W-:Y:S02]  /*7220*/  IADD3 R12, P3, R52.reuse, 0x40, RZ ;  /* 0x00000040340c7810 */ /* 0x040fe40007f7e0ff */
[----:B------:R-:W-:Y:S02]  /*7230*/  IADD3 R141, P4, R52, 0x60, RZ ;  /* 0x00000060348d7810 */ /* 0x000fe40007f9e0ff */
        /* <DEDUP_REMOVED lines=17> */
[----:B------:R-:W-:Y:S01]  /*7350*/  SEL R69, R57, R94, P0 ;  /* 0x0000005e39457207 */ /* 0x000fe20000000000 */
[--C-:B------:R-:W-:Y:S01]  /*7360*/  IMAD.X R57, RZ, RZ, R53.reuse, P3 ;  /* 0x000000ffff397224 */ /* 0x100fe200018e0635 */
[----:B------:R-:W-:Y:S02]  /*7370*/  SEL R127, R59, R58, P0 ;  /* 0x0000003a3b7f7207 */ /* 0x000fe40000000000 */
[----:B------:R-:W-:Y:S01]  /*7380*/  SEL R70, R58, R59, P0 ;  /* 0x0000003b3a467207 */ /* 0x000fe20000000000 */
[----:B------:R-:W-:Y:S01]  /*7390*/  IMAD.X R59, RZ, RZ, R53, P2 ;  /* 0x000000ffff3b7224 */ /* 0x000fe200010e0635 */
[----:B------:R-:W-:-:S02]  /*73a0*/  SEL R129, R110, R75, P0 ;  /* 0x0000004b6e817207 */ /* 0x000fc40000000000 */
[----:B------:R-:W-:Y:S02]  /*73b0*/  SEL R71, R75, R110, P0 ;  /* 0x0000006e4b477207 */ /* 0x000fe40000000000 */
[----:B------:R-:W-:Y:S02]  /*73c0*/  SEL R131, R51, R50, P0 ;  /* 0x0000003233837207 */ /* 0x000fe40000000000 */
[----:B------:R-:W-:Y:S01]  /*73d0*/  SEL R72, R50, R51, P0 ;  /* 0x0000003332487207 */ /* 0x000fe20000000000 */
[----:B------:R-:W-:Y:S01]  /*73e0*/  IMAD.X R51, RZ, RZ, R53, P4 ;  /* 0x000000ffff337224 */ /* 0x000fe200020e0635 */
[----:B------:R-:W-:Y:S02]  /*73f0*/  SEL R137, R134, R135, P0 ;  /* 0x0000008786897207 */ /* 0x000fe40000000000 */
[----:B------:R-:W-:Y:S02]  /*7400*/  SEL R74, R135, R134, P0 ;  /* 0x00000086874a7207 */ /* 0x000fe40000000000 */
[----:B------:R-:W-:-:S02]  /*7410*/  F2FP.BF16.F32.PACK_AB R5, R155, R156 ;  /* 0x0000009c9b05723e */ /* 0x000fc400000010ff */
        /* <DEDUP_REMOVED lines=8> */
[C---:B------:R-:W-:Y:S02]  /*74a0*/  LOP3.LUT R3, R52.reuse, 0x380, RZ, 0xc0, !PT ;  /* 0x0000038034037812 */ /* 0x040fe400078ec0ff */
[C---:B------:R-:W-:Y:S02]  /*74b0*/  IADD3 R24, P5, R52.reuse, 0x4000, RZ ;  /* 0x0000400034187810 */ /* 0x040fe40007fbe0ff */
[C---:B------:R-:W-:Y:S02]  /*74c0*/  IADD3 R28, P6, R52.reuse, 0x4020, RZ ;  /* 0x00004020341c7810 */ /* 0x040fe40007fde0ff */
[----:B------:R-:W-:-:S02]  /*74d0*/  IADD3 R143, P1, R52, 0x4040, RZ ;  /* 0x00004040348f7810 */ /* 0x000fc40007f3e0ff */
[C---:B------:R-:W-:Y:S02]  /*74e0*/  IADD3 R145, P2, R52.reuse, 0x4060, RZ ;  /* 0x0000406034917810 */ /* 0x040fe40007f5e0ff */
[C---:B------:R-:W-:Y:S02]  /*74f0*/  IADD3 R30, P3, R52.reuse, 0x8000, RZ ;  /* 0x00008000341e7810 */ /* 0x040fe40007f7e0ff */
[----:B------:R-:W-:Y:S02]  /*7500*/  IADD3 R78, P4, R52, 0x8020, RZ ;  /* 0x00008020344e7810 */ /* 0x000fe40007f9e0ff */
[----:B------:R-:W-:Y:S01]  /*7510*/  SEL R87, R15, R44, P0 ;  /* 0x0000002c0f577207 */ /* 0x000fe20000000000 */
[--C-:B------:R-:W-:Y:S01]  /*7520*/  IMAD.X R33, RZ, RZ, R53.reuse, P3 ;  /* 0x000000ffff217224 */ /* 0x100fe200018e0635 */
[----:B------:R-:W-:Y:S01]  /*7530*/  SEL R34, R44, R15, P0 ;  /* 0x0000000f2c227207 */ /* 0x000fe20000000000 */
[----:B------:R-:W-:Y:S01]  /*7540*/  IMAD.X R31, RZ, RZ, R53, P4 ;  /* 0x000000ffff1f7224 */ /* 0x000fe200020e0635 */
[----:B------:R-:W-:-:S02]  /*7550*/  SEL R97, R61, R68, P0 ;  /* 0x000000443d617207 */ /* 0x000fc40000000000 */
[----:B------:R-:W-:Y:S02]  /*7560*/  SEL R44, R68, R61, P0 ;  /* 0x0000003d442c7207 */ /* 0x000fe40000000000 */
[----:B------:R-:W-:Y:S02]  /*7570*/  SEL R113, R5, R154, P0 ;  /* 0x0000009a05717207 */ /* 0x000fe40000000000 */
[----:B------:R-:W-:Y:S02]  /*7580*/  SEL R61, R154, R5, P0 ;  /* 0x000000059a3d7207 */ /* 0x000fe40000000000 */
[----:B------:R-:W-:Y:S02]  /*7590*/  SEL R119, R133, R132, P0 ;  /* 0x0000008485777207 */ /* 0x000fe40000000000 */
[----:B------:R-:W-:Y:S02]  /*75a0*/  SEL R64, R132, R133, P0 ;  /* 0x0000008584407207 */ /* 0x000fe40000000000 */
[----:B------:R-:W-:-:S02]  /*75b0*/  SHF.R.U64 R3, R3, 0x3, RZ ;  /* 0x0000000303037819 */ /* 0x000fc400000012ff */
[----:B------:R-:W-:Y:S02]  /*75c0*/  SEL R79, R32, R37, P0 ;  /* 0x00000025204f7207 */ /* 0x000fe40000000000 */
[----:B------:R-:W-:Y:S01]  /*75d0*/  SEL R11, R37, R32, P0 ;  /* 0x00000020250b7207 */ /* 0x000fe20000000000 */
[--C-:B------:R-:W-:Y:S01]  /*75e0*/  IMAD.X R37, RZ, RZ, R53.reuse, P2 ;  /* 0x000000ffff257224 */ /* 0x100fe200010e0635 */
[----:B------:R-:W-:Y:S02]  /*75f0*/  SEL R81, R40, R41, P0 ;  /* 0x0000002928517207 */ /* 0x000fe40000000000 */
[----:B------:R-:W-:Y:S01]  /*7600*/  SEL R20, R41, R40, P0 ;  /* 0x0000002829147207 */ /* 0x000fe20000000000 */
[--C-:B------:R-:W-:Y:S01]  /*7610*/  IMAD.X R41, RZ, RZ, R53.reuse, P1 ;  /* 0x000000ffff297224 */ /* 0x100fe200008e0635 */
[----:B------:R-:W-:Y:S02]  /*7620*/  SEL R123, R86, R47, P0 ;  /* 0x0000002f567b7207 */ /* 0x000fe40000000000 */
[----:B------:R-:W-:Y:S01]  /*7630*/  SEL R68, R47, R86, P0 ;  /* 0x000000562f447207 */ /* 0x000fe20000000000 */
[----:B------:R-:W-:Y:S01]  /*7640*/  IMAD.X R47, RZ, RZ, R53, P5 ;  /* 0x000000ffff2f7224 */ /* 0x000fe200028e0635 */
[----:B------:R-:W-:-:S02]  /*7650*/  SEL R133, R43, R42, P0 ;  /* 0x0000002a2b857207 */ /* 0x000fc40000000000 */
[----:B------:R-:W-:Y:S01]  /*7660*/  SEL R73, R42, R43, P0 ;  /* 0x0000002b2a497207 */ /* 0x000fe20000000000 */
[----:B------:R-:W-:Y:S01]  /*7670*/  IMAD.X R43, RZ, RZ, R53, P6 ;  /* 0x000000ffff2b7224 */ /* 0x000fe200030e0635 */
[----:B------:R-:W-:Y:S02]  /*7680*/  LOP3.LUT R5, R6, 0x380, RZ, 0xc0, !PT ;  /* 0x0000038006057812 */ /* 0x000fe400078ec0ff */
[----:B------:R-:W-:Y:S02]  /*7690*/  SEL R115, R149, R148, P0 ;  /* 0x0000009495737207 */ /* 0x000fe40000000000 */
[----:B------:R-:W-:Y:S02]  /*76a0*/  SEL R62, R148, R149, P0 ;  /* 0x00000095943e7207 */ /* 0x000fe40000000000 */
[C---:B------:R-:W-:Y:S02]  /*76b0*/  IADD3 R147, P5, R52.reuse, 0x8040, RZ ;  /* 0x0000804034937810 */ /* 0x040fe40007fbe0ff */
[----:B------:R-:W-:-:S02]  /*76c0*/  IADD3 R149, P6, R52, 0x8060, RZ ;  /* 0x0000806034957810 */ /* 0x000fc40007fde0ff */
[C---:B------:R-:W-:Y:S02]  /*76d0*/  IADD3 R80, P1, R52.reuse, 0xc000, RZ ;  /* 0x0000c00034507810 */ /* 0x040fe40007f3e0ff */
[C---:B------:R-:W-:Y:S01]  /*76e0*/  IADD3 R82, P2, R52.reuse, 0xc020, RZ ;  /* 0x0000c02034527810 */ /* 0x040fe20007f5e0ff */
[--C-:B------:R-:W-:Y:S01]  /*76f0*/  IMAD.X R25, RZ, RZ, R53.reuse, P6 ;  /* 0x000000ffff197224 */ /* 0x100fe200030e0635 */
[C---:B------:R-:W-:Y:S01]  /*7700*/  IADD3 R151, P3, R52.reuse, 0xc040, RZ ;  /* 0x0000c04034977810 */ /* 0x040fe20007f7e0ff */
[--C-:B------:R-:W-:Y:S01]  /*7710*/  IMAD.X R15, RZ, RZ, R53.reuse, P1 ;  /* 0x000000ffff0f7224 */ /* 0x100fe200008e0635 */
[----:B------:R-:W-:Y:S02]  /*7720*/  IADD3 R153, P4, R52, 0xc060, RZ ;  /* 0x0000c06034997810 */ /* 0x000fe40007f9e0ff */
[----:B------:R-:W-:Y:S01]  /*7730*/  SEL R85, R13, R14, P0 ;  /* 0x0000000e0d557207 */ /* 0x000fe20000000000 */
[--C-:B------:R-:W-:Y:S01]  /*7740*/  IMAD.X R7, RZ, RZ, R53.reuse, P3 ;  /* 0x000000ffff077224 */ /* 0x100fe200018e0635 */
[----:B0-----:R-:W-:Y:S01]  /*7750*/  SEL R27, R14, R13, P0 ;  /* 0x0000000d0e1b7207 */ /* 0x001fe20000000000 */
[--C-:B------:R-:W-:Y:S01]  /*7760*/  IMAD.X R13, RZ, RZ, R53.reuse, P2 ;  /* 0x000000ffff0d7224 */ /* 0x100fe200010e0635 */
[----:B------:R-:W-:Y:S01]  /*7770*/  LOP3.LUT R8, R12, 0x380, RZ, 0xc0, !PT ;  /* 0x000003800c087812 */ /* 0x000fe200078ec0ff */
[----:B------:R-:W-:Y:S01]  /*7780*/  IMAD.X R9, RZ, RZ, R53, P4 ;  /* 0x000000ffff097224 */ /* 0x000fe200020e0635 */
[----:B------:R-:W-:-:S02]  /*7790*/  LOP3.LUT R52, R3, R52, RZ, 0x3c, !PT ;  /* 0x0000003403347212 */ /* 0x000fc400078e3cff */
[----:B------:R-:W-:Y:S02]  /*77a0*/  LOP3.LUT R14, R141, 0x380, RZ, 0xc0, !PT ;  /* 0x000003808d0e7812 */ /* 0x000fe400078ec0ff */
[----:B------:R-:W-:Y:S02]  /*77b0*/  SHF.R.U64 R3, R5, 0x3, RZ ;  /* 0x0000000305037819 */ /* 0x000fe400000012ff */
[----:B------:R-:W-:Y:S02]  /*77c0*/  SHF.R.U64 R5, R8, 0x3, RZ ;  /* 0x0000000308057819 */ /* 0x000fe400000012ff */
[----:B------:R-:W-:Y:S02]  /*77d0*/  SHF.R.U64 R8, R14, 0x3, RZ ;  /* 0x000000030e087819 */ /* 0x000fe400000012ff */
[----:B------:R-:W-:Y:S02]  /*77e0*/  LOP3.LUT R58, R3, R6, RZ, 0x3c, !PT ;  /* 0x00000006033a7212 */ /* 0x000fe400078e3cff */
[----:B------:R-:W-:-:S02]  /*77f0*/  LOP3.LUT R3, R24, 0x380, RZ, 0xc0, !PT ;  /* 0x0000038018037812 */ /* 0x000fc400078ec0ff */
[----:B------:R-:W-:Y:S02]  /*7800*/  LOP3.LUT R50, R8, R141, RZ, 0x3c, !PT ;  /* 0x0000008d08327212 */ /* 0x000fe400078e3cff */
[----:B------:R-:W-:Y:S02]  /*7810*/  LOP3.LUT R8, R145, 0x380, RZ, 0xc0, !PT ;  /* 0x0000038091087812 */ /* 0x000fe400078ec0ff */
[----:B------:R-:W-:Y:S02]  /*7820*/  SHF.R.U64 R3, R3, 0x3, RZ ;  /* 0x0000000303037819 */ /* 0x000fe400000012ff */
[----:B------:R-:W-:Y:S02]  /*7830*/  SHF.R.U64 R8, R8, 0x3, RZ ;  /* 0x0000000308087819 */ /* 0x000fe400000012ff */
[----:B------:R-:W-:Y:S02]  /*7840*/  LOP3.LUT R46, R3, R24, RZ, 0x3c, !PT ;  /* 0x00000018032e7212 */ /* 0x000fe400078e3cff */
[----:B------:R-:W-:-:S02]  /*7850*/  LOP3.LUT R3, R30, 0x380, RZ, 0xc0, !PT ;  /* 0x000003801e037812 */ /* 0x000fc400078ec0ff */
[----:B------:R-:W-:Y:S02]  /*7860*/  LOP3.LUT R56, R5, R12, RZ, 0x3c, !PT ;  /* 0x0000000c05387212 */ /* 0x000fe400078e3cff */
[----:B------:R-:W-:Y:S02]  /*7870*/  LOP3.LUT R6, R143, 0x380, RZ, 0xc0, !PT ;  /* 0x000003808f067812 */ /* 0x000fe400078ec0ff */
[----:B------:R-:W-:Y:S02]  /*7880*/  SEL R91, R29, R36, P0 ;  /* 0x000000241d5b7207 */ /* 0x000fe40000000000 */
[----:B------:R-:W-:Y:S01]  /*7890*/  SEL R38, R36, R29, P0 ;  /* 0x0000001d24267207 */ /* 0x000fe20000000000 */
[----:B------:R-:W-:Y:S01]  /*78a0*/  IMAD.X R29, RZ, RZ, R53, P5 ;  /* 0x000000ffff1d7224 */ /* 0x000fe200028e0635 */
[----:B------:R-:W-:Y:S02]  /*78b0*/  LOP3.LUT R5, R28, 0x380, RZ, 0xc0, !PT ;  /* 0x000003801c057812 */ /* 0x000fe400078ec0ff */
[----:B------:R-:W-:-:S02]  /*78c0*/  LOP3.LUT R36, R8, R145, RZ, 0x3c, !PT ;  /* 0x0000009108247212 */ /* 0x000fc400078e3cff */
[----:B------:R-:W-:Y:S02]  /*78d0*/  LOP3.LUT R8, R149, 0x380, RZ, 0xc0, !PT ;  /* 0x0000038095087812 */ /* 0x000fe400078ec0ff */
[----:B------:R-:W-:Y:S02]  /*78e0*/  SHF.R.U64 R3, R3, 0x3, RZ ;  /* 0x0000000303037819 */ /* 0x000fe400000012ff */
[----:B------:R-:W-:Y:S02]  /*78f0*/  SHF.R.U64 R6, R6, 0x3, RZ ;  /* 0x0000000306067819 */ /* 0x000fe400000012ff */
[----:B------:R-:W-:Y:S02]  /*7900*/  SHF.R.U64 R5, R5, 0x3, RZ ;  /* 0x0000000305057819 */ /* 0x000fe400000012ff */
[----:B------:R-:W-:Y:S02]  /*7910*/  SHF.R.U64 R8, R8, 0x3, RZ ;  /* 0x0000000308087819 */ /* 0x000fe400000012ff */
[----:B------:R-:W-:-:S02]  /*7920*/  LOP3.LUT R32, R3, R30, RZ, 0x3c, !PT ;  /* 0x0000001e03207212 */ /* 0x000fc400078e3cff */
[----:B------:R-:W-:Y:S02]  /*7930*/  LOP3.LUT R40, R6, R143, RZ, 0x3c, !PT ;  /* 0x0000008f06287212 */ /* 0x000fe400078e3cff */
[----:B------:R-:W-:Y:S02]  /*7940*/  LOP3.LUT R3, R80, 0x380, RZ, 0xc0, !PT ;  /* 0x0000038050037812 */ /* 0x000fe400078ec0ff */
[----:B------:R-:W-:Y:S02]  /*7950*/  LOP3.LUT R42, R5, R28, RZ, 0x3c, !PT ;  /* 0x0000001c052a7212 */ /* 0x000fe400078e3cff */
[----:B------:R-:W-:Y:S02]  /*7960*/  LOP3.LUT R6, R147, 0x380, RZ, 0xc0, !PT ;  /* 0x0000038093067812 */ /* 0x000fe400078ec0ff */
[----:B------:R-:W-:Y:S02]  /*7970*/  LOP3.LUT R5, R78, 0x380, RZ, 0xc0, !PT ;  /* 0x000003804e057812 */ /* 0x000fe400078ec0ff */
[----:B------:R-:W-:-:S02]  /*7980*/  LOP3.LUT R24, R8, R149, RZ, 0x3c, !PT ;  /* 0x0000009508187212 */ /* 0x000fc400078e3cff */
[----:B------:R-:W-:Y:S02]  /*7990*/  SHF.R.U64 R3, R3, 0x3, RZ ;  /* 0x0000000303037819 */ /* 0x000fe400000012ff */
[----:B------:R-:W-:Y:S02]  /*79a0*/  SHF.R.U64 R6, R6, 0x3, RZ ;  /* 0x0000000306067819 */ /* 0x000fe400000012ff */
[----:B------:R-:W-:Y:S02]  /*79b0*/  SHF.R.U64 R5, R5, 0x3, RZ ;  /* 0x0000000305057819 */ /* 0x000fe400000012ff */
[----:B------:R-:W-:Y:S02]  /*79c0*/  MOV R92, R46 ;  /* 0x0000002e005c7202 */ /* 0x000fe40000000f00 */
[----:B------:R-:W-:Y:S02]  /*79d0*/  MOV R47, R24 ;  /* 0x00000018002f7202 */ /* 0x000fe40000000f00 */
[----:B------:R-:W-:-:S02]  /*79e0*/  LOP3.LUT R14, R3, R80, RZ, 0x3c, !PT ;  /* 0x00000050030e7212 */ /* 0x000fc400078e3cff */
[----:B------:R-:W-:Y:S02]  /*79f0*/  LOP3.LUT R28, R6, R147, RZ, 0x3c, !PT ;  /* 0x00000093061c7212 */ /* 0x000fe400078e3cff */
[----:B------:R-:W-:Y:S02]  /*7a00*/  LOP3.LUT R30, R5, R78, RZ, 0x3c, !PT ;  /* 0x0000004e051e7212 */ /* 0x000fe400078e3cff */
[----:B------:R-:W-:Y:S02]  /*7a10*/  LOP3.LUT R5, R82, 0x380, RZ, 0xc0, !PT ;  /* 0x0000038052057812 */ /* 0x000fe400078ec0ff */
[----:B------:R-:W-:Y:S02]  /*7a20*/  MOV R94, R50 ;  /* 0x00000032005e7202 */ /* 0x000fe40000000f00 */
[----:B------:R-:W-:Y:S02]  /*7a30*/  MOV R3, R14 ;  /* 0x0000000e00037202 */ /* 0x000fe40000000f00 */
[----:B------:R-:W-:-:S02]  /*7a40*/  MOV R100, R52 ;  /* 0x0000003400647202 */ /* 0x000fc40000000f00 */
[----:B------:R-:W-:Y:S02]  /*7a50*/  MOV R51, R28 ;  /* 0x0000001c00337202 */ /* 0x000fe40000000f00 */
[----:B------:R-:W-:Y:S02]  /*7a60*/  MOV R53, R30 ;  /* 0x0000001e00357202 */ /* 0x000fe40000000f00 */
[----:B------:R-:W-:Y:S02]  /*7a70*/  MOV R98, R58 ;  /* 0x0000003a00627202 */ /* 0x000fe40000000f00 */
[----:B------:R-:W-:Y:S02]  /*7a80*/  SHF.R.U64 R5, R5, 0x3, RZ ;  /* 0x0000000305057819 */ /* 0x000fe400000012ff */
[----:B------:R-:W-:Y:S02]  /*7a90*/  MOV R59, R36 ;  /* 0x00000024003b7202 */ /* 0x000fe40000000f00 */
[----:B------:R-:W-:-:S02]  /*7aa0*/  MOV R90, R40 ;  /* 0x00000028005a7202 */ /* 0x000fc40000000f00 */
[----:B------:R-:W-:Y:S02]  /*7ab0*/  MOV R43, R42 ;  /* 0x0000002a002b7202 */ /* 0x000fe40000000f00 */
[----:B------:R-:W-:Y:S02]  /*7ac0*/  LOP3.LUT R12, R5, R82, RZ, 0x3c, !PT ;  /* 0x00000052050c7212 */ /* 0x000fe400078e3cff */
[----:B------:R-:W-:Y:S02]  /*7ad0*/  LOP3.LUT R6, R151, 0x380, RZ, 0xc0, !PT ;  /* 0x0000038097067812 */ /* 0x000fe400078ec0ff */
[----:B------:R-:W-:Y:S02]  /*7ae0*/  LOP3.LUT R8, R153, 0x380, RZ, 0xc0, !PT ;  /* 0x0000038099087812 */ /* 0x000fe400078ec0ff */
[----:B------:R-:W-:Y:S02]  /*7af0*/  SHF.R.U64 R6, R6, 0x3, RZ ;  /* 0x0000000306067819 */ /* 0x000fe400000012ff */
[----:B------:R-:W-:-:S02]  /*7b00*/  MOV R96, R56 ;  /* 0x0000003800607202 */ /* 0x000fc40000000f00 */
[----:B------:R-:W-:Y:S02]  /*7b10*/  SHF.R.U64 R8, R8, 0x3, RZ ;  /* 0x0000000308087819 */ /* 0x000fe400000012ff */
[----:B------:R-:W-:Y:S02]  /*7b20*/  LOP3.LUT R6, R6, R151, RZ, 0x3c, !PT ;  /* 0x0000009706067212 */ /* 0x000fe400078e3cff */
[----:B------:R-:W-:Y:S02]  /*7b30*/  LOP3.LUT R8, R8, R153, RZ, 0x3c, !PT ;  /* 0x0000009908087212 */ /* 0x000fe400078e3cff */
[----:B------:R-:W-:Y:S02]  /*7b40*/  MOV R6, R6 ;  /* 0x0000000600067202 */ /* 0x000fe40000000f00 */
[----:B------:R-:W-:Y:S02]  /*7b50*/  MOV R7, R8 ;  /* 0x0000000800077202 */ /* 0x000fe40000000f00 */
[----:B------:R-:W-:Y:S01]  /*7b60*/  MOV R5, R12 ;  /* 0x0000000c00057202 */ /* 0x000fe20000000f00 */
[----:B--2---:R-:W-:Y:S01]  /*7b70*/  SHFL.IDX PT, R77, R77, R26, 0x1c1f ;  /* 0x001c1f1a4d4d7589 */ /* 0x004fe200000e0000 */
[----:B------:R-:W-:-:S02]  /*7b80*/  LOP3.LUT R25, R26, 0x2, RZ, 0x3c, !PT ;  /* 0x000000021a197812 */ /* 0x000fc400078e3cff */
[----:B------:R-:W-:Y:S01]  /*7b90*/  MOV R57, R32 ;  /* 0x0000002000397202 */ /* 0x000fe20000000f00 */
[----:B------:R-:W-:Y:S01]  /*7ba0*/  SHFL.IDX PT, R79, R79, R26, 0x1c1f ;  /* 0x001c1f1a4f4f7589 */ /* 0x000fe200000e0000 */
[----:B------:R-:W-:-:S03]  /*7bb0*/  PLOP3.LUT P2, PT, PT, PT, UP0, 0x80, 0x0 ;  /* 0x000000000000781c */ /* 0x000fc60003f4f008 */
[----:B------:R-:W0:Y:S04]  /*7bc0*/  SHFL.IDX PT, R10, R10, R25, 0x1c1f ;  /* 0x001c1f190a0a7589 */ /* 0x000e2800000e0000 */
[----:B------:R-:W-:Y:S04]  /*7bd0*/  SHFL.IDX PT, R109, R109, R26, 0x1c1f ;  /* 0x001c1f1a6d6d7589 */ /* 0x000fe800000e0000 */
[----:B------:R-:W1:Y:S04]  /*7be0*/  SHFL.IDX PT, R14, R11, R25, 0x1c1f ;  /* 0x001c1f190b0e7589 */ /* 0x000e6800000e0000 */
[----:B------:R-:W2:Y:S04]  /*7bf0*/  SHFL.IDX PT, R66, R66, R25, 0x1c1f ;  /* 0x001c1f1942427589 */ /* 0x000ea800000e0000 */
[----:B------:R-:W-:Y:S04]  /*7c00*/  SHFL.IDX PT, R111, R111, R26, 0x1c1f ;  /* 0x001c1f1a6f6f7589 */ /* 0x000fe800000e0000 */
[----:B------:R-:W-:Y:S04]  /*7c10*/  SHFL.IDX PT, R113, R113, R26, 0x1c1f ;  /* 0x001c1f1a71717589 */ /* 0x000fe800000e0000 */
[----:B------:R-:W3:Y:S01]  /*7c20*/  SHFL.IDX PT, R24, R63, R25, 0x1c1f ;  /* 0x001c1f193f187589 */ /* 0x000ee200000e0000 */
[----:B0-----:R-:W-:-:S02]  /*7c30*/  SEL R8, R77, R10, P0 ;  /* 0x0000000a4d087207 */ /* 0x001fc40000000000 */
[----:B------:R-:W-:Y:S01]  /*7c40*/  SEL R10, R10, R77, P0 ;  /* 0x0000004d0a0a7207 */ /* 0x000fe20000000000 */
[----:B------:R-:W-:Y:S04]  /*7c50*/  SHFL.IDX PT, R28, R61, R25, 0x1c1f ;  /* 0x001c1f193d1c7589 */ /* 0x000fe800000e0000 */
[----:B------:R-:W-:Y:S01]  /*7c60*/  SHFL.IDX PT, R81, R81, R26, 0x1c1f ;  /* 0x001c1f1a51517589 */ /* 0x000fe200000e0000 */
[----:B-1----:R-:W-:Y:S02]  /*7c70*/  SEL R12, R79, R14, P0 ;  /* 0x0000000e4f0c7207 */ /* 0x002fe40000000000 */
[----:B------:R-:W-:Y:S01]  /*7c80*/  SEL R14, R14, R79, P0 ;  /* 0x0000004f0e0e7207 */ /* 0x000fe20000000000 */
[----:B------:R-:W-:Y:S01]  /*7c90*/  SHFL.IDX PT, R83, R83, R26, 0x1c1f ;  /* 0x001c1f1a53537589 */ /* 0x000fe200000e0000 */
[----:B--2---:R-:W-:-:S02]  /*7ca0*/  SEL R9, R109, R66, P0 ;  /* 0x000000426d097207 */ /* 0x004fc40000000000 */
[----:B------:R-:W-:Y:S01]  /*7cb0*/  SEL R11, R66, R109, P0 ;  /* 0x0000006d420b7207 */ /* 0x000fe20000000000 */
[----:B------:R-:W0:Y:S04]  /*7cc0*/  SHFL.IDX PT, R20, R20, R25, 0x1c1f ;  /* 0x001c1f1914147589 */ /* 0x000e2800000e0000 */
[----:B------:R-:W-:Y:S04]  /*7cd0*/  SHFL.IDX PT, R30, R21, R25, 0x1c1f ;  /* 0x001c1f19151e7589 */ /* 0x000fe800000e0000 */
[----:B------:R-:W-:Y:S01]  /*7ce0*/  SHFL.IDX PT, R115, R115, R26, 0x1c1f ;  /* 0x001c1f1a73737589 */ /* 0x000fe200000e0000 */
[----:B---3--:R-:W-:-:S02]  /*7cf0*/  SEL R13, R111, R24, P0 ;  /* 0x000000186f0d7207 */ /* 0x008fc40000000000 */
[----:B------:R-:W-:Y:S01]  /*7d00*/  SEL R15, R24, R111, P0 ;  /* 0x0000006f180f7207 */ /* 0x000fe20000000000 */
[----:B------:R-:W1:Y:S04]  /*7d10*/  SHFL.IDX PT, R62, R62, R25, 0x1c1f ;  /* 0x001c1f193e3e7589 */ /* 0x000e6800000e0000 */
[----:B------:R-:W-:Y:S04]  /*7d20*/  SHFL.IDX PT, R85, R85, R26, 0x1c1f ;  /* 0x001c1f1a55557589 */ /* 0x000fe800000e0000 */
[----:B------:R-:W-:Y:S04]  /*7d30*/  SHFL.IDX PT, R119, R119, R26, 0x1c1f ;  /* 0x001c1f1a77777589 */ /* 0x000fe800000e0000 */
[----:B------:R2:W3:Y:S01]  /*7d40*/  SHFL.IDX PT, R36, R27, R25, 0x1c1f ;  /* 0x001c1f191b247589 */ /* 0x0004e200000e0000 */
[----:B0-----:R-:W-:-:S03]  /*7d50*/  SEL R24, R81, R20, P0 ;  /* 0x0000001451187207 */ /* 0x001fc60000000000 */
[----:B------:R-:W0:Y:S04]  /*7d60*/  SHFL.IDX PT, R64, R64, R25, 0x1c1f ;  /* 0x001c1f1940407589 */ /* 0x000e2800000e0000 */
[----:B------:R-:W-:Y:S01]  /*7d70*/  SHFL.IDX PT, R87, R87, R26, 0x1c1f ;  /* 0x001c1f1a57577589 */ /* 0x000fe200000e0000 */
[----:B--2---:R-:W-:-:S03]  /*7d80*/  SEL R27, R28, R113, P0 ;  /* 0x000000711c1b7207 */ /* 0x004fc60000000000 */
[----:B------:R-:W-:Y:S01]  /*7d90*/  SHFL.IDX PT, R121, R121, R26, 0x1c1f ;  /* 0x001c1f1a79797589 */ /* 0x000fe200000e0000 */
[----:B-1----:R-:W-:Y:S02]  /*7da0*/  SEL R29, R115, R62, P0 ;  /* 0x0000003e731d7207 */ /* 0x002fe40000000000 */
[----:B------:R-:W-:Y:S01]  /*7db0*/  SEL R31, R62, R115, P0 ;  /* 0x000000733e1f7207 */ /* 0x000fe20000000000 */
[----:B------:R1:W2:Y:S04]  /*7dc0*/  SHFL.IDX PT, R40, R34, R25, 0x1c1f ;  /* 0x001c1f1922287589 */ /* 0x0002a800000e0000 */
[----:B------:R-:W4:Y:S01]  /*7dd0*/  SHFL.IDX PT, R78, R65, R25, 0x1c1f ;  /* 0x001c1f19414e7589 */ /* 0x000f2200000e0000 */
[----:B------:R-:W-:Y:S01]  /*7de0*/  BAR.SYNC.DEFER_BLOCKING 0x1, 0x100 ;  /* 0x0044000000007b1d */ /* 0x000fe20000010000 */
[----:B---3--:R-:W-:-:S02]  /*7df0*/  SEL R32, R85, R36, P0 ;  /* 0x0000002455207207 */ /* 0x008fc40000000000 */
[----:B-1----:R-:W-:Y:S02]  /*7e00*/  SEL R34, R36, R85, P0 ;  /* 0x0000005524227207 */ /* 0x002fe40000000000 */
[----:B0-----:R-:W-:Y:S01]  /*7e10*/  SEL R33, R119, R64, P0 ;  /* 0x0000004077217207 */ /* 0x001fe20000000000 */
[----:B------:R-:W-:Y:S04]  /*7e20*/  SHFL.IDX PT, R89, R89, R26, 0x1c1f ;  /* 0x001c1f1a59597589 */ /* 0x000fe800000e0000 */
[----:B------:R-:W-:Y:S04]  /*7e30*/  SHFL.IDX PT, R117, R117, R26, 0x1c1f ;  /* 0x001c1f1a75757589 */ /* 0x000fe800000e0000 */
[----:B------:R0:W-:Y:S01]  /*7e40*/  SHFL.IDX PT, R42, R35, R25, 0x1c1f ;  /* 0x001c1f19232a7589 */ /* 0x0001e200000e0000 */
[----:B--2---:R-:W-:-:S03]  /*7e50*/  SEL R36, R87, R40, P0 ;  /* 0x0000002857247207 */ /* 0x004fc60000000000 */
[----:B------:R-:W-:Y:S01]  /*7e60*/  SHFL.IDX PT, R80, R67, R25, 0x1c1f ;  /* 0x001c1f1943507589 */ /* 0x000fe200000e0000 */
[----:B----4-:R-:W-:-:S03]  /*7e70*/  SEL R37, R121, R78, P0 ;  /* 0x0000004e79257207 */ /* 0x010fc60000000000 */
[----:B------:R-:W-:Y:S01]  /*7e80*/  SHFL.IDX PT, R91, R91, R26, 0x1c1f ;  /* 0x001c1f1a5b5b7589 */ /* 0x000fe200000e0000 */
[----:B0-----:R-:W-:-:S03]  /*7e90*/  SEL R35, R64, R119, P0 ;  /* 0x0000007740237207 */ /* 0x001fc60000000000 */
[----:B------:R-:W-:Y:S04]  /*7ea0*/  SHFL.IDX PT, R123, R123, R26, 0x1c1f ;  /* 0x001c1f1a7b7b7589 */ /* 0x000fe800000e0000 */
[----:B------:R0:W-:Y:S04]  /*7eb0*/  SHFL.IDX PT, R46, R38, R25, 0x1c1f ;  /* 0x001c1f19262e7589 */ /* 0x0001e800000e0000 */
[----:B------:R-:W-:Y:S04]  /*7ec0*/  SHFL.IDX PT, R68, R68, R25, 0x1c1f ;  /* 0x001c1f1944447589 */ /* 0x000fe800000e0000 */
        /* <DEDUP_REMOVED lines=8> */
[----:B------:R-:W-:Y:S04]  /*7f50*/  SHFL.IDX PT, R52, R45, R25, 0x1c1f ;  /* 0x001c1f192d347589 */ /* 0x000fe800000e0000 */
[----:B------:R-:W-:Y:S04]  /*7f60*/  SHFL.IDX PT, R70, R70, R25, 0x1c1f ;  /* 0x001c1f1946467589 */ /* 0x000fe800000e0000 */
[----:B------:R-:W-:Y:S04]  /*7f70*/  SHFL.IDX PT, R97, R97, R26, 0x1c1f ;  /* 0x001c1f1a61617589 */ /* 0x000fe800000e0000 */
[----:B------:R-:W-:Y:S04]  /*7f80*/  SHFL.IDX PT, R129, R129, R26, 0x1c1f ;  /* 0x001c1f1a81817589 */ /* 0x000fe800000e0000 */
[----:B------:R-:W0:Y:S04]  /*7f90*/  SHFL.IDX PT, R44, R44, R25, 0x1c1f ;  /* 0x001c1f192c2c7589 */ /* 0x000e2800000e0000 */
[----:B------:R-:W1:Y:S04]  /*7fa0*/  SHFL.IDX PT, R84, R71, R25, 0x1c1f ;  /* 0x001c1f1947547589 */ /* 0x000e6800000e0000 */
[----:B------:R-:W-:Y:S04]  /*7fb0*/  SHFL.IDX PT, R99, R99, R26, 0x1c1f ;  /* 0x001c1f1a63637589 */ /* 0x000fe800000e0000 */
[----:B------:R-:W-:Y:S04]  /*7fc0*/  SHFL.IDX PT, R131, R131, R26, 0x1c1f ;  /* 0x001c1f1a83837589 */ /* 0x000fe800000e0000 */
[----:B------:R-:W-:Y:S04]  /*7fd0*/  SHFL.IDX PT, R48, R48, R25, 0x1c1f ;  /* 0x001c1f1930307589 */ /* 0x000fe800000e0000 */
[----:B------:R-:W-:Y:S04]  /*7fe0*/  SHFL.IDX PT, R72, R72, R25, 0x1c1f ;  /* 0x001c1f1948487589 */ /* 0x000fe800000e0000 */
[----:B------:R-:W-:Y:S01]  /*7ff0*/  SHFL.IDX PT, R101, R101, R26, 0x1c1f ;  /* 0x001c1f1a65657589 */ /* 0x000fe200000e0000 */
[----:B0-----:R-:W-:-:S03]  /*8000*/  SEL R40, R97, R44, P0 ;  /* 0x0000002c61287207 */ /* 0x001fc60000000000 */
[----:B------:R-:W-:Y:S01]  /*8010*/  SHFL.IDX PT, R103, R103, R26, 0x1c1f ;  /* 0x001c1f1a67677589 */ /* 0x000fe200000e0000 */
[----:B-1----:R-:W-:-:S03]  /*8020*/  SEL R41, R129, R84, P0 ;  /* 0x0000005481297207 */ /* 0x002fc60000000000 */
[----:B------:R-:W-:Y:S04]  /*8030*/  SHFL.IDX PT, R133, R133, R26, 0x1c1f ;  /* 0x001c1f1a85857589 */ /* 0x000fe800000e0000 */
[----:B------:R-:W-:Y:S04]  /*8040*/  SHFL.IDX PT, R56, R49, R25, 0x1c1f ;  /* 0x001c1f1931387589 */ /* 0x000fe800000e0000 */
[----:B------:R-:W-:Y:S04]  /*8050*/  SHFL.IDX PT, R54, R54, R25, 0x1c1f ;  /* 0x001c1f1936367589 */ /* 0x000fe800000e0000 */
[----:B------:R-:W-:Y:S04]  /*8060*/  SHFL.IDX PT, R86, R73, R25, 0x1c1f ;  /* 0x001c1f1949567589 */ /* 0x000fe800000e0000 */
[----:B------:R-:W-:Y:S04]  /*8070*/  SHFL.IDX PT, R105, R105, R26, 0x1c1f ;  /* 0x001c1f1a69697589 */ /* 0x000fe800000e0000 */
[----:B------:R-:W-:Y:S04]  /*8080*/  SHFL.IDX PT, R137, R137, R26, 0x1c1f ;  /* 0x001c1f1a89897589 */ /* 0x000fe800000e0000 */
[----:B------:R-:W-:Y:S04]  /*8090*/  SHFL.IDX PT, R58, R55, R25, 0x1c1f ;  /* 0x001c1f19373a7589 */ /* 0x000fe800000e0000 */
[----:B------:R-:W0:Y:S04]  /*80a0*/  SHFL.IDX PT, R74, R74, R25, 0x1c1f ;  /* 0x001c1f194a4a7589 */ /* 0x000e2800000e0000 */
[----:B------:R-:W-:Y:S04]  /*80b0*/  SHFL.IDX PT, R135, R135, R26, 0x1c1f ;  /* 0x001c1f1a87877589 */ /* 0x000fe800000e0000 */
[----:B------:R-:W1:Y:S04]  /*80c0*/  SHFL.IDX PT, R88, R75, R25, 0x1c1f ;  /* 0x001c1f194b587589 */ /* 0x000e6800000e0000 */
[----:B------:R-:W-:Y:S04]  /*80d0*/  SHFL.IDX PT, R107, R107, R26, 0x1c1f ;  /* 0x001c1f1a6b6b7589 */ /* 0x000fe800000e0000 */
[----:B------:R2:W-:Y:S04]  /*80e0*/  SHFL.IDX PT, R139, R139, R26, 0x1c1f ;  /* 0x001c1f1a8b8b7589 */ /* 0x0005e800000e0000 */
[----:B------:R-:W-:Y:S04]  /*80f0*/  SHFL.IDX PT, R60, R60, R25, 0x1c1f ;  /* 0x001c1f193c3c7589 */ /* 0x000fe800000e0000 */
[----:B------:R3:W4:Y:S01]  /*8100*/  SHFL.IDX PT, R76, R76, R25, 0x1c1f ;  /* 0x001c1f194c4c7589 */ /* 0x00072200000e0000 */
[----:B0-----:R-:W-:-:S02]  /*8110*/  SEL R55, R74, R137, P0 ;  /* 0x000000894a377207 */ /* 0x001fc40000000000 */
[----:B--2---:R-:W-:Y:S01]  /*8120*/  SEL R26, R20, R81, P0 ;  /* 0x00000051141a7207 */ /* 0x004fe20000000000 */
[----:B------:R0:W-:Y:S04]  /*8130*/  STSM.16.M88.4 [R100], R8 ;  /* 0x0000000864007844 */ /* 0x0001e80000000200 */
[----:B------:R2:W-:Y:S01]  /*8140*/  STSM.16.M88.4 [R98], R12 ;  /* 0x0000000c62007844 */ /* 0x0005e20000000200 */
[----:B---3--:R-:W-:Y:S02]  /*8150*/  SEL R25, R113, R28, P0 ;  /* 0x0000001c71197207 */ /* 0x008fe40000000000 */
[----:B------:R-:W-:Y:S02]  /*8160*/  SEL R28, R83, R30, P0 ;  /* 0x0000001e531c7207 */ /* 0x000fe40000000000 */
[----:B------:R-:W-:Y:S01]  /*8170*/  SEL R30, R30, R83, P0 ;  /* 0x000000531e1e7207 */ /* 0x000fe20000000000 */
[----:B------:R3:W-:Y:S04]  /*8180*/  STSM.16.M88.4 [R96], R24 ;  /* 0x0000001860007844 */ /* 0x0007e80000000200 */
[----:B------:R1:W-:Y:S01]  /*8190*/  STSM.16.M88.4 [R94], R28 ;  /* 0x0000001c5e007844 */ /* 0x0003e20000000200 */
[----:B0-----:R-:W-:-:S02]  /*81a0*/  SEL R8, R89, R42, P0 ;  /* 0x0000002a59087207 */ /* 0x001fc40000000000 */
[----:B------:R-:W-:Y:S01]  /*81b0*/  SEL R10, R42, R89, P0 ;  /* 0x000000592a0a7207 */ /* 0x000fe20000000000 */
[----:B------:R-:W-:Y:S01]  /*81c0*/  STSM.16.M88.4 [R92], R32 ;  /* 0x000000205c007844 */ /* 0x000fe20000000200 */
[----:B------:R-:W-:Y:S02]  /*81d0*/  SEL R9, R117, R80, P0 ;  /* 0x0000005075097207 */ /* 0x000fe40000000000 */
[----:B------:R-:W-:Y:S01]  /*81e0*/  SEL R11, R80, R117, P0 ;  /* 0x00000075500b7207 */ /* 0x000fe20000000000 */
[----:B------:R0:W-:Y:S01]  /*81f0*/  STSM.16.M88.4 [R43], R36 ;  /* 0x000000242b007844 */ /* 0x0001e20000000200 */
[----:B--2---:R-:W-:Y:S02]  /*8200*/  SEL R12, R91, R46, P0 ;  /* 0x0000002e5b0c7207 */ /* 0x004fe40000000000 */
[----:B------:R-:W-:Y:S01]  /*8210*/  SEL R14, R46, R91, P0 ;  /* 0x0000005b2e0e7207 */ /* 0x000fe20000000000 */
[----:B------:R2:W-:Y:S01]  /*8220*/  STSM.16.M88.4 [R90], R8 ;  /* 0x000000085a007844 */ /* 0x0005e20000000200 */
[----:B------:R-:W-:-:S02]  /*8230*/  SEL R13, R123, R68, P0 ;  /* 0x000000447b0d7207 */ /* 0x000fc40000000000 */
[----:B------:R-:W-:Y:S02]  /*8240*/  SEL R15, R68, R123, P0 ;  /* 0x0000007b440f7207 */ /* 0x000fe40000000000 */
[----:B---3--:R-:W-:Y:S02]  /*8250*/  SEL R24, R93, R50, P0 ;  /* 0x000000325d187207 */ /* 0x008fe40000000000 */
[----:B------:R-:W-:Y:S01]  /*8260*/  SEL R26, R50, R93, P0 ;  /* 0x0000005d321a7207 */ /* 0x000fe20000000000 */
[----:B------:R3:W-:Y:S01]  /*8270*/  STSM.16.M88.4 [R59], R12 ;  /* 0x0000000c3b007844 */ /* 0x0007e20000000200 */
[----:B------:R-:W-:Y:S02]  /*8280*/  SEL R25, R125, R82, P0 ;  /* 0x000000527d197207 */ /* 0x000fe40000000000 */
[----:B------:R-:W-:Y:S02]  /*8290*/  SEL R27, R82, R125, P0 ;  /* 0x0000007d521b7207 */ /* 0x000fe40000000000 */
[----:B-1----:R-:W-:-:S02]  /*82a0*/  SEL R28, R95, R52, P0 ;  /* 0x000000345f1c7207 */ /* 0x002fc40000000000 */
[----:B------:R-:W-:Y:S01]  /*82b0*/  SEL R30, R52, R95, P0 ;  /* 0x0000005f341e7207 */ /* 0x000fe20000000000 */
[----:B------:R-:W-:Y:S01]  /*82c0*/  STSM.16.M88.4 [R57], R24 ;  /* 0x0000001839007844 */ /* 0x000fe20000000200 */
[----:B------:R-:W-:Y:S02]  /*82d0*/  SEL R29, R127, R70, P0 ;  /* 0x000000467f1d7207 */ /* 0x000fe40000000000 */
[----:B------:R-:W-:Y:S02]  /*82e0*/  SEL R31, R70, R127, P0 ;  /* 0x0000007f461f7207 */ /* 0x000fe40000000000 */
[----:B------:R-:W-:Y:S02]  /*82f0*/  SEL R42, R44, R97, P0 ;  /* 0x000000612c2a7207 */ /* 0x000fe40000000000 */
[----:B0-----:R-:W-:Y:S01]  /*8300*/  SEL R43, R84, R129, P0 ;  /* 0x00000081542b7207 */ /* 0x001fe20000000000 */
[----:B------:R0:W-:Y:S01]  /*8310*/  STSM.16.M88.4 [R53], R28 ;  /* 0x0000001c35007844 */ /* 0x0001e20000000200 */
[----:B--2---:R-:W-:-:S02]  /*8320*/  SEL R8, R99, R48, P0 ;  /* 0x0000003063087207 */ /* 0x004fc40000000000 */
[----:B------:R-:W-:Y:S01]  /*8330*/  SEL R10, R48, R99, P0 ;  /* 0x00000063300a7207 */ /* 0x000fe20000000000 */
[----:B------:R-:W-:Y:S01]  /*8340*/  STSM.16.M88.4 [R51], R40 ;  /* 0x0000002833007844 */ /* 0x000fe20000000200 */
[----:B------:R-:W-:Y:S02]  /*8350*/  SEL R9, R131, R72, P0 ;  /* 0x0000004883097207 */ /* 0x000fe40000000000 */
[----:B------:R-:W-:Y:S02]  /*8360*/  SEL R11, R72, R131, P0 ;  /* 0x00000083480b7207 */ /* 0x000fe40000000000 */
[----:B---3--:R-:W-:Y:S02]  /*8370*/  SEL R12, R101, R56, P0 ;  /* 0x00000038650c7207 */ /* 0x008fe40000000000 */
[----:B------:R-:W-:Y:S01]  /*8380*/  SEL R14, R56, R101, P0 ;  /* 0x00000065380e7207 */ /* 0x000fe20000000000 */
[----:B------:R1:W-:Y:S01]  /*8390*/  STSM.16.M88.4 [R47], R8 ;  /* 0x000000082f007844 */ /* 0x0003e20000000200 */
[----:B------:R-:W-:-:S02]  /*83a0*/  SEL R13, R133, R86, P0 ;  /* 0x00000056850d7207 */ /* 0x000fc40000000000 */
[----:B------:R-:W-:Y:S02]  /*83b0*/  SEL R15, R86, R133, P0 ;  /* 0x00000085560f7207 */ /* 0x000fe40000000000 */
[----:B------:R-:W-:Y:S02]  /*83c0*/  SEL R52, R103, R54, P0 ;  /* 0x0000003667347207 */ /* 0x000fe40000000000 */
[----:B------:R-:W-:Y:S01]  /*83d0*/  SEL R54, R54, R103, P0 ;  /* 0x0000006736367207 */ /* 0x000fe20000000000 */
[----:B------:R-:W-:Y:S01]  /*83e0*/  STSM.16.M88.4 [R3], R12 ;  /* 0x0000000c03007844 */ /* 0x000fe20000000200 */
[----:B0-----:R-:W-:Y:S02]  /*83f0*/  SEL R53, R137, R74, P0 ;  /* 0x0000004a89357207 */ /* 0x001fe40000000000 */
[----:B------:R-:W-:Y:S02]  /*8400*/  SEL R56, R105, R58, P0 ;  /* 0x0000003a69387207 */ /* 0x000fe40000000000 */
[----:B------:R-:W-:Y:S01]  /*8410*/  SEL R58, R58, R105, P0 ;  /* 0x000000693a3a7207 */ /* 0x000fe20000000000 */
[----:B------:R-:W-:Y:S01]  /*8420*/  STSM.16.M88.4 [R5], R52 ;  /* 0x0000003405007844 */ /* 0x000fe20000000200 */
[----:B------:R-:W-:Y:S01]  /*8430*/  SEL R57, R135, R88, P0 ;  /* 0x0000005887397207 */ /* 0x000fe20000000000 */
[----:B-1----:R-:W-:Y:S01]  /*8440*/  IMAD.U32 R9, RZ, RZ, UR10 ;  /* 0x0000000aff097e24 */ /* 0x002fe2000f8e00ff */
[----:B------:R-:W-:Y:S01]  /*8450*/  SEL R59, R88, R135, P0 ;  /* 0x00000087583b7207 */ /* 0x000fe20000000000 */
[----:B------:R-:W-:Y:S01]  /*8460*/  ULDC.64 UR10, c[0x0][0xc08] ;  /* 0x00030200000a7ab9 */ /* 0x000fe20000000a00 */
[----:B----4-:R-:W-:Y:S01]  /*8470*/  SEL R25, R139, R76, P0 ;  /* 0x0000004c8b197207 */ /* 0x010fe20000000000 */
[----:B------:R-:W-:Y:S01]  /*8480*/  IMAD.U32 R8, RZ, RZ, UR4 ;  /* 0x00000004ff087e24 */ /* 0x000fe2000f8e00ff */
[----:B------:R-:W-:Y:S01]  /*8490*/  SEL R27, R76, R139, P0 ;  /* 0x0000008b4c1b7207 */ /* 0x000fe20000000000 */
[----:B------:R0:W-:Y:S01]  /*84a0*/  STSM.16.M88.4 [R6], R56 ;  /* 0x0000003806007844 */ /* 0x0001e20000000200 */
[----:B------:R-:W-:-:S02]  /*84b0*/  SEL R24, R107, R60, P0 ;  /* 0x0000003c6b187207 */ /* 0x000fc40000000000 */
[----:B------:R-:W-:Y:S01]  /*84c0*/  SEL R26, R60, R107, P0 ;  /* 0x0000006b3c1a7207 */ /* 0x000fe20000000000 */
[----:B------:R-:W-:Y:S01]  /*84d0*/  UISETP.NE.U32.AND UP1, UPT, UR10, URZ, UPT ;  /* 0x0000003f0a00728c */ /* 0x000fe2000bf25070 */
[----:B------:R-:W1:Y:S03]  /*84e0*/  LDC R76, c[0x0][0xbe8] ;  /* 0x0002fa00ff4c7b82 */ /* 0x000e660000000800 */
[----:B------:R2:W-:Y:S05]  /*84f0*/  STSM.16.M88.4 [R7], R24 ;  /* 0x0000001807007844 */ /* 0x0005ea0000000200 */
[----:B------:R-:W-:Y:S01]  /*8500*/  BAR.SYNC.DEFER_BLOCKING 0x1, 0x100 ;  /* 0x0044000000007b1d */ /* 0x000fe20000010000 */
[----:B------:R-:W-:-:S06]  /*8510*/  UISETP.NE.AND.EX UP1, UPT, UR11, URZ, UPT, UP1 ;  /* 0x0000003f0b00728c */ /* 0x000fcc000bf25310 */
[----:B------:R-:W-:-:S05]  /*8520*/  PLOP3.LUT P0, PT, PT, PT, UP1, 0x80, 0x0 ;  /* 0x000000000000781c */ /* 0x000fca0003f0f018 */
[----:B------:R-:W-:-:S04]  /*8530*/  @UP1 UIADD3 UR10, UP2, UR12, UR10, URZ ;  /* 0x0000000a0c0a1290 */ /* 0x000fc8000ff5e03f */
[----:B------:R-:W-:Y:S01]  /*8540*/  @UP1 UIADD3.X UR11, UR13, UR11, URZ, UP2, !UPT ;  /* 0x0000000b0d0b1290 */ /* 0x000fe200097fe43f */
[----:B------:R-:W-:Y:S01]  /*8550*/  ULDC UR12, c[0x0][0xa88] ;  /* 0x0002a200000c7ab9 */ /* 0x000fe20000000800 */
[----:B0-----:R-:W-:Y:S02]  /*8560*/  IMAD.U32 R6, RZ, RZ, UR10 ;  /* 0x0000000aff067e24 */ /* 0x001fe4000f8e00ff */
[----:B------:R-:W-:Y:S01]  /*8570*/  IMAD.U32 R3, RZ, RZ, UR12 ;  /* 0x0000000cff037e24 */ /* 0x000fe2000f8e00ff */
[----:B------:R-:W3:Y:S01]  /*8580*/  @P2 LDG.E R10, desc[UR52][R8.64] ;  /* 0x00000034080a2981 */ /* 0x000ee2000c1e1900 */
[----:B--2---:R-:W-:Y:S01]  /*8590*/  IMAD.U32 R7, RZ, RZ, UR11 ;  /* 0x0000000bff077e24 */ /* 0x004fe2000f8e00ff */
[----:B-1----:R-:W-:Y:S01]  /*85a0*/  ISETP.NE.AND P1, PT, R76, 0x1, PT ;  /* 0x000000014c00780c */ /* 0x002fe20003f25270 */
[----:B------:R-:W-:-:S03]  /*85b0*/  UMOV UR4, URZ ;  /* 0x0000003f00047c82 */ /* 0x000fc60008000000 */
[----:B------:R0:W5:Y:S09]  /*85c0*/  @P0 LDG.E R3, desc[UR52][R6.64] ;  /* 0x0000003406030981 */ /* 0x000172000c1e1900 */
[----:B------:R-:W1:Y:S08]  /*85d0*/  @P1 LDC R11, c[0x0][0xbec] ;  /* 0x0002fb00ff0b1b82 */ /* 0x000e700000000800 */
[----:B------:R-:W2:Y:S01]  /*85e0*/  @P1 LDC R12, c[0x0][0xbf0] ;  /* 0x0002fc00ff0c1b82 */ /* 0x000ea20000000800 */
[----:B---3--:R-:W-:Y:S01]  /*85f0*/  @P2 R2UR UR4, R10 ;  /* 0x000000000a0422ca */ /* 0x008fe200000e0000 */
[----:B012---:R-:W-:-:S14]  /*8600*/  @P0 BRA `(.L_x_248) ;  /* 0x0000000000100947 */ /* 0x007fdc0003800000 */
[----:B------:R-:W-:Y:S05]  /*8610*/  @!P2 BRA `(.L_x_248) ;  /* 0x00000000000ca947 */ /* 0x000fea0003800000 */
[----:B------:R-:W2:Y:S04]  /*8620*/  LDG.E R6, desc[UR52][R8.64] ;  /* 0x0000003408067981 */ /* 0x000ea8000c1e1900 */
[----:B-----5:R-:W2:Y:S02]  /*8630*/  LDG.E R3, desc[UR52][R8.64+0x4] ;  /* 0x0000043408037981 */ /* 0x020ea4000c1e1900 */
[----:B--2---:R-:W-:-:S07]  /*8640*/  IMAD.IADD R3, R3, 0x1, -R6 ;  /* 0x0000000103037824 */ /* 0x004fce00078e0a06 */
.L_x_248:
[----:B------:R-:W-:Y:S01]  /*8650*/  IMAD.U32 R10, RZ, RZ, UR40 ;  /* 0x00000028ff0a7e24 */ /* 0x000fe2000f8e00ff */
[----:B------:R-:W-:Y:S01]  /*8660*/  USHF.R.S32.HI UR15, URZ, 0x1f, UR41 ;  /* 0x0000001f3f0f7899 */ /* 0x000fe20008011429 */
[----:B------:R-:W-:Y:S01]  /*8670*/  IMAD R6, R22, 0x40, R2 ;  /* 0x0000004016067824 */ /* 0x000fe200078e0202 */
[----:B------:R-:W-:Y:S01]  /*8680*/  ULDC.64 UR16, c[0x0][0xb90] ;  /* 0x0002e40000107ab9 */ /* 0x000fe20000000a00 */
[----:B------:R-:W-:Y:S01]  /*8690*/  IMAD R10, R10, 0x80, R219 ;  /* 0x000000800a0a7824 */ /* 0x000fe200078e02db */
[----:B------:R-:W-:Y:S01]  /*86a0*/  USHF.R.S32.HI UR11, URZ, 0x1f, UR4 ;  /* 0x0000001f3f0b7899 */ /* 0x000fe20008011404 */
[----:B------:R-:W-:Y:S01]  /*86b0*/  IMAD.MOV.U32 R7, RZ, RZ, 0x2 ;  /* 0x00000002ff077424 */ /* 0x000fe200078e00ff */
[----:B------:R-:W-:Y:S01]  /*86c0*/  UIMAD UR14, UR15, UR16, URZ ;  /* 0x000000100f0e72a4 */ /* 0x000fe2000f8e023f */
[----:B------:R-:W-:Y:S01]  /*86d0*/  @P1 IMAD.HI.U32 R5, R10, R11, RZ ;  /* 0x0000000b0a051227 */ /* 0x000fe200078e00ff */
[----:B------:R-:W-:Y:S01]  /*86e0*/  UMOV UR10, UR4 ;  /* 0x00000004000a7c82 */ /* 0x000fe20008000000 */
[----:B------:R-:W-:Y:S01]  /*86f0*/  USEL UR38, UR38, URZ, !UP0 ;  /* 0x0000003f26267287 */ /* 0x000fe2000c000000 */
[----:B------:R-:W0:Y:S01]  /*8700*/  @P1 LDC R77, c[0x0][0xbec] ;  /* 0x0002fb00ff4d1b82 */ /* 0x000e220000000800 */
[----:B------:R-:W-:Y:S01]  /*8710*/  UIMAD.WIDE.U32 UR12, UR41, UR16, UR10 ;  /* 0x00000010290c72a5 */ /* 0x000fe2000f8e000a */
[----:B------:R-:W-:Y:S01]  /*8720*/  IMAD.MOV.U32 R8, RZ, RZ, R10 ;  /* 0x000000ffff087224 */ /* 0x000fe200078e000a */
[----:B------:R-:W-:Y:S01]  /*8730*/  UIMAD UR14, UR41, UR17, UR14 ;  /* 0x00000011290e72a4 */ /* 0x000fe2000f8e020e */
[----:B------:R-:W-:Y:S01]  /*8740*/  @P1 SHF.R.U32.HI R8, RZ, R12, R5 ;  /* 0x0000000cff081219 */ /* 0x000fe20000011605 */
[----:B------:R-:W-:Y:S01]  /*8750*/  USEL UR37, UR37, URZ, !UP0 ;  /* 0x0000003f25257287 */ /* 0x000fe2000c000000 */
[----:B------:R-:W-:Y:S01]  /*8760*/  IMAD.WIDE R6, R6, R7, UR8 ;  /* 0x0000000806067e25 */ /* 0x000fe2000f8e0207 */
[----:B------:R-:W-:Y:S01]  /*8770*/  ULDC.64 UR16, c[0x0][0xb98] ;  /* 0x0002e60000107ab9 */ /* 0x000fe20000000a00 */
[----:B------:R-:W-:Y:S01]  /*8780*/  UIADD3 UR13, UR13, UR14, URZ ;  /* 0x0000000e0d0d7290 */ /* 0x000fe2000fffe03f */
[--C-:B------:R-:W-:Y:S01]  /*8790*/  SHF.R.S32.HI R9, RZ, 0x1f, R8.reuse ;  /* 0x0000001fff097819 */ /* 0x100fe20000011408 */
[----:B------:R-:W-:Y:S01]  /*87a0*/  UIMAD UR10, UR38, UR16, URZ ;  /* 0x00000010260a72a4 */ /* 0x000fe2000f8e023f */
[----:B------:R-:W-:Y:S01]  /*87b0*/  IMAD.MOV R5, RZ, RZ, -R8 ;  /* 0x000000ffff057224 */ /* 0x000fe200078e0a08 */
[----:B------:R-:W-:Y:S01]  /*87c0*/  UIMAD.WIDE.U32 UR12, UR37, UR16, UR12 ;  /* 0x00000010250c72a5 */ /* 0x000fe2000f8e000c */
[----:B------:R-:W-:Y:S01]  /*87d0*/  IADD3 R33, P2, R6, 0x5000, RZ ;  /* 0x0000500006217810 */ /* 0x000fe20007f5e0ff */
[----:B------:R-:W-:Y:S01]  /*87e0*/  UIMAD UR10, UR37, UR17, UR10 ;  /* 0x00000011250a72a4 */ /* 0x000fe2000f8e020a */
[----:B------:R-:W-:Y:S01]  /*87f0*/  IMAD R5, R76, R5, R10 ;  /* 0x000000054c057224 */ /* 0x000fe200078e020a */
[----:B------:R-:W-:Y:S01]  /*8800*/  ULDC.64 UR8, c[0x0][0xb88] ;  /* 0x0002e20000087ab9 */ /* 0x000fe20000000a00 */
[----:B------:R-:W-:Y:S01]  /*8810*/  IADD3 R53, P3, R6, 0x4000, RZ ;  /* 0x0000400006357810 */ /* 0x000fe20007f7e0ff */
[----:B------:R-:W-:Y:S01]  /*8820*/  IMAD.U32 R14, RZ, RZ, UR40 ;  /* 0x00000028ff0e7e24 */ /* 0x000fe2000f8e00ff */
[----:B------:R-:W-:Y:S01]  /*8830*/  IADD3 R8, P0, R8, UR12, RZ ;  /* 0x0000000c08087c10 */ /* 0x000fe2000ff1e0ff */
[----:B------:R-:W-:Y:S01]  /*8840*/  IMAD.U32 R10, RZ, RZ, UR10 ;  /* 0x0000000aff0a7e24 */ /* 0x000fe2000f8e00ff */
[----:B------:R-:W-:Y:S01]  /*8850*/  LOP3.LUT R32, R33, 0x380, RZ, 0xc0, !PT ;  /* 0x0000038021207812 */ /* 0x000fe200078ec0ff */
[----:B------:R-:W-:Y:S01]  /*8860*/  IMAD R14, R14, 0x80, R217 ;  /* 0x000000800e0e7824 */ /* 0x000fe200078e02d9 */
[----:B------:R-:W-:Y:S01]  /*8870*/  LOP3.LUT R52, R53, 0x380, RZ, 0xc0, !PT ;  /* 0x0000038035347812 */ /* 0x000fe200078ec0ff */
[----:B-----5:R-:W-:Y:S01]  /*8880*/  IMAD R83, R3, R76, RZ ;  /* 0x0000004c03537224 */ /* 0x020fe200078e02ff */
[----:B------:R-:W-:Y:S01]  /*8890*/  IADD3.X R9, R9, UR13, R10, P0, !PT ;  /* 0x0000000d09097c10 */ /* 0x000fe200087fe40a */
[----:B------:R-:W1:Y:S01]  /*88a0*/  @P1 LDC R79, c[0x0][0xbf0] ;  /* 0x0002fc00ff4f1b82 */ /* 0x000e620000000800 */
[----:B------:R-:W-:Y:S01]  /*88b0*/  SHF.R.S32.HI R10, RZ, 0x1f, R5 ;  /* 0x0000001fff0a7819 */ /* 0x000fe20000011405 */
[----:B------:R-:W-:Y:S01]  /*88c0*/  ULDC.64 UR12, c[0x0][0xaa0] ;  /* 0x0002a800000c7ab9 */ /* 0x000fe20000000a00 */
[----:B------:R-:W-:Y:S01]  /*88d0*/  IADD3 R29, P0, R6, 0x3000, RZ ;  /* 0x00003000061d7810 */ /* 0x000fe20007f1e0ff */
[----:B------:R-:W-:Y:S01]  /*88e0*/  IMAD.WIDE.U32 R8, R5, UR8, R8 ;  /* 0x0000000805087c25 */ /* 0x000fe2000f8e0008 */
[----:B------:R-:W-:-:S02]  /*88f0*/  SHF.R.U64 R32, R32, 0x3, RZ ;  /* 0x0000000320207819 */ /* 0x000fc400000012ff */
[----:B------:R-:W-:Y:S01]  /*8900*/  LOP3.LUT R28, R29, 0x380, RZ, 0xc0, !PT ;  /* 0x000003801d1c7812 */ /* 0x000fe200078ec0ff */
[----:B------:R-:W-:Y:S01]  /*8910*/  IMAD R10, R10, UR8, RZ ;  /* 0x000000080a0a7c24 */ /* 0x000fe2000f8e02ff */
[----:B------:R-:W-:Y:S02]  /*8920*/  SHF.R.U64 R52, R52, 0x3, RZ ;  /* 0x0000000334347819 */ /* 0x000fe400000012ff */
[----:B------:R-:W-:Y:S01]  /*8930*/  SHF.R.U64 R28, R28, 0x3, RZ ;  /* 0x000000031c1c7819 */ /* 0x000fe200000012ff */
[----:B------:R-:W-:Y:S01]  /*8940*/  IMAD R11, R5, UR9, R10 ;  /* 0x00000009050b7c24 */ /* 0x000fe2000f8e020a */
[----:B------:R-:W-:Y:S01]  /*8950*/  ULDC.64 UR8, c[0x0][0xb50] ;  /* 0x0002d40000087ab9 */ /* 0x000fe20000000a00 */
[----:B------:R-:W-:Y:S01]  /*8960*/  LOP3.LUT R32, R32, R33, RZ, 0x3c, !PT ;  /* 0x0000002120207212 */ /* 0x000fe200078e3cff */
[----:B------:R-:W-:Y:S01]  /*8970*/  IMAD.X R33, RZ, RZ, R7, P2 ;  /* 0x000000ffff217224 */ /* 0x000fe200010e0607 */
[----:B------:R-:W-:Y:S01]  /*8980*/  LEA R10, P6, R8, UR8, 0x2 ;  /* 0x00000008080a7c11 */ /* 0x000fe2000f8c10ff */
[----:B------:R-:W-:Y:S01]  /*8990*/  IMAD.IADD R5, R9, 0x1, R11 ;  /* 0x0000000109057824 */ /* 0x000fe200078e020b */
[----:B------:R-:W-:Y:S01]  /*89a0*/  LOP3.LUT R28, R28, R29, RZ, 0x3c, !PT ;  /* 0x0000001d1c1c7212 */ /* 0x000fe200078e3cff */
[----:B------:R-:W-:Y:S01]  /*89b0*/  IMAD.X R29, RZ, RZ, R7, P0 ;  /* 0x000000ffff1d7224 */ /* 0x000fe200000e0607 */
[----:B------:R-:W-:Y:S01]  /*89c0*/  IADD3 R57, P0, R6, 0x9000, RZ ;  /* 0x0000900006397810 */ /* 0x000fe20007f1e0ff */
[----:B------:R-:W-:Y:S01]  /*89d0*/  SHFL.IDX PT, R46, R10, RZ, 0x1c1f ;  /* 0x001c1fff0a2e7589 */ /* 0x000fe200000e0000 */
[----:B------:R-:W-:Y:S01]  /*89e0*/  LEA.HI.X R11, R8, UR9, R5, 0x2, P6 ;  /* 0x00000009080b7c11 */ /* 0x000fe2000b0f1405 */
[----:B------:R-:W-:Y:S01]  /*89f0*/  VIADD R5, R14, 0x8 ;  /* 0x000000080e057836 */ /* 0x000fe20000000000 */
[----:B------:R-:W-:Y:S01]  /*8a00*/  LOP3.LUT R52, R52, R53, RZ, 0x3c, !PT ;  /* 0x0000003534347212 */ /* 0x000fe200078e3cff */
[----:B------:R-:W-:Y:S01]  /*8a10*/  IMAD.X R53, RZ, RZ, R7, P3 ;  /* 0x000000ffff357224 */ /* 0x000fe200018e0607 */
[----:B------:R-:W-:Y:S01]  /*8a20*/  LOP3.LUT R56, R57, 0x380, RZ, 0xc0, !PT ;  /* 0x0000038039387812 */ /* 0x000fe200078ec0ff */
[----:B------:R-:W2:Y:S01]  /*8a30*/  SHFL.IDX PT, R47, R11, RZ, 0x1c1f ;  /* 0x001c1fff0b2f7589 */ /* 0x000ea200000e0000 */
[----:B------:R-:W-:-:S02]  /*8a40*/  IADD3 R21, P2, R6, 0xb000, RZ ;  /* 0x0000b00006157810 */ /* 0x000fc40007f5e0ff */
[----:B------:R-:W-:Y:S01]  /*8a50*/  IADD3 R45, P3, R6, 0xa000, RZ ;  /* 0x0000a000062d7810 */ /* 0x000fe20007f7e0ff */
[----:B------:R-:W-:Y:S01]  /*8a60*/  SHFL.IDX PT, R50, R10, 0x1, 0x1c1f ;  /* 0x003c1f000a327f89 */ /* 0x000fe200000e0000 */
[----:B------:R-:W-:Y:S02]  /*8a70*/  SHF.R.U64 R56, R56, 0x3, RZ ;  /* 0x0000000338387819 */ /* 0x000fe400000012ff */
[----:B------:R-:W-:Y:S01]  /*8a80*/  LOP3.LUT R20, R21, 0x380, RZ, 0xc0, !PT ;  /* 0x0000038015147812 */ /* 0x000fe200078ec0ff */
[----:B------:R-:W3:Y:S01]  /*8a90*/  SHFL.IDX PT, R51, R11, 0x1, 0x1c1f ;  /* 0x003c1f000b337f89 */ /* 0x000ee200000e0000 */
[C---:B------:R-:W-:Y:S02]  /*8aa0*/  IADD3 R13, P5, R6.reuse, 0x1000, RZ ;  /* 0x00001000060d7810 */ /* 0x040fe40007fbe0ff */
[----:B------:R-:W-:Y:S02]  /*8ab0*/  IADD3 R25, P4, R6, 0x2000, RZ ;  /* 0x0000200006197810 */ /* 0x000fe40007f9e0ff */
[----:B------:R-:W-:-:S02]  /*8ac0*/  LOP3.LUT R44, R45, 0x380, RZ, 0xc0, !PT ;  /* 0x000003802d2c7812 */ /* 0x000fc400078ec0ff */
[----:B------:R-:W-:Y:S01]  /*8ad0*/  LOP3.LUT R56, R56, R57, RZ, 0x3c, !PT ;  /* 0x0000003938387212 */ /* 0x000fe200078e3cff */
[----:B------:R-:W-:Y:S01]  /*8ae0*/  IMAD.X R57, RZ, RZ, R7, P0 ;  /* 0x000000ffff397224 */ /* 0x000fe200000e0607 */
[----:B------:R-:W-:Y:S02]  /*8af0*/  SHF.R.U64 R20, R20, 0x3, RZ ;  /* 0x0000000314147819 */ /* 0x000fe400000012ff */
[----:B------:R-:W-:Y:S02]  /*8b00*/  LOP3.LUT R12, R13, 0x380, RZ, 0xc0, !PT ;  /* 0x000003800d0c7812 */ /* 0x000fe400078ec0ff */
[----:B------:R-:W-:Y:S02]  /*8b10*/  LOP3.LUT R24, R25, 0x380, RZ, 0xc0, !PT ;  /* 0x0000038019187812 */ /* 0x000fe400078ec0ff */
[----:B------:R-:W-:Y:S02]  /*8b20*/  SHF.R.U64 R44, R44, 0x3, RZ ;  /* 0x000000032c2c7819 */ /* 0x000fe400000012ff */
[----:B------:R-:W-:-:S02]  /*8b30*/  LOP3.LUT P0, RZ, R23, 0x3, RZ, 0xc0, !PT ;  /* 0x0000000317ff7812 */ /* 0x000fc4000780c0ff */
[----:B------:R-:W-:Y:S01]  /*8b40*/  LOP3.LUT R20, R20, R21, RZ, 0x3c, !PT ;  /* 0x0000001514147212 */ /* 0x000fe200078e3cff */
[--C-:B------:R-:W-:Y:S01]  /*8b50*/  IMAD.X R21, RZ, RZ, R7.reuse, P2 ;  /* 0x000000ffff157224 */ /* 0x100fe200010e0607 */
[----:B------:R-:W-:Y:S02]  /*8b60*/  SHF.R.U64 R12, R12, 0x3, RZ ;  /* 0x000000030c0c7819 */ /* 0x000fe400000012ff */
[----:B------:R-:W-:Y:S02]  /*8b70*/  SHF.R.U64 R24, R24, 0x3, RZ ;  /* 0x0000000318187819 */ /* 0x000fe400000012ff */
[----:B------:R-:W-:Y:S01]  /*8b80*/  LOP3.LUT R44, R44, R45, RZ, 0x3c, !PT ;  /* 0x0000002d2c2c7212 */ /* 0x000fe200078e3cff */
[----:B------:R-:W-:Y:S01]  /*8b90*/  IMAD.X R45, RZ, RZ, R7, P3 ;  /* 0x000000ffff2d7224 */ /* 0x000fe200018e0607 */
[-C--:B------:R-:W-:Y:S02]  /*8ba0*/  ISETP.GE.OR P2, PT, R14, R83.reuse, P0 ;  /* 0x000000530e00720c */ /* 0x080fe40000746670 */
[----:B------:R-:W-:-:S02]  /*8bb0*/  ISETP.GE.OR P0, PT, R5, R83, P0 ;  /* 0x000000530500720c */ /* 0x000fc40000706670 */
[----:B------:R-:W-:Y:S02]  /*8bc0*/  IADD3 R8, P3, R6, 0xf000, RZ ;  /* 0x0000f00006087810 */ /* 0x000fe40007f7e0ff */
[----:B------:R-:W-:Y:S01]  /*8bd0*/  LOP3.LUT R12, R12, R13, RZ, 0x3c, !PT ;  /* 0x0000000d0c0c7212 */ /* 0x000fe200078e3cff */
[--C-:B------:R-:W-:Y:S01]  /*8be0*/  IMAD.X R13, RZ, RZ, R7.reuse, P5 ;  /* 0x000000ffff0d7224 */ /* 0x100fe200028e0607 */
[----:B------:R-:W-:Y:S01]  /*8bf0*/  LOP3.LUT R24, R24, R25, RZ, 0x3c, !PT ;  /* 0x0000001918187212 */ /* 0x000fe200078e3cff */
[--C-:B------:R-:W-:Y:S01]  /*8c00*/  IMAD.X R25, RZ, RZ, R7.reuse, P4 ;  /* 0x000000ffff197224 */ /* 0x100fe200020e0607 */
[C---:B------:R-:W-:Y:S01]  /*8c10*/  IADD3 R37, P6, R6.reuse, 0x6000, RZ ;  /* 0x0000600006257810 */ /* 0x040fe20007fde0ff */
[----:B------:R-:W-:Y:S01]  /*8c20*/  UIMAD UR10, UR11, UR12, URZ ;  /* 0x0000000c0b0a72a4 */ /* 0x000fe2000f8e023f */
[C---:B------:R-:W-:Y:S01]  /*8c30*/  IADD3 R41, P5, R6.reuse, 0x7000, RZ ;  /* 0x0000700006297810 */ /* 0x040fe20007fbe0ff */
[----:B------:R-:W-:Y:S01]  /*8c40*/  UIMAD.WIDE.U32 UR8, UR4, UR12, URZ ;  /* 0x0000000c040872a5 */ /* 0x000fe2000f8e003f */
[----:B------:R-:W-:Y:S01]  /*8c50*/  IADD3 R65, P4, R6, 0x8000, RZ ;  /* 0x0000800006417810 */ /* 0x000fe20007f9e0ff */
[----:B--2---:R-:W-:Y:S01]  /*8c60*/  @!P2 ST.E desc[UR52][R46.64], R4 ;  /* 0x000000042e00a985 */ /* 0x004fe2000c101934 */
[----:B------:R-:W-:Y:S01]  /*8c70*/  LOP3.LUT R3, R8, 0x380, RZ, 0xc0, !PT ;  /* 0x0000038008037812 */ /* 0x000fe200078ec0ff */
[----:B------:R-:W-:Y:S01]  /*8c80*/  IMAD.X R49, RZ, RZ, R7, P3 ;  /* 0x000000ffff317224 */ /* 0x000fe200018e0607 */
[----:B------:R-:W-:Y:S01]  /*8c90*/  LOP3.LUT R36, R37, 0x380, RZ, 0xc0, !PT ;  /* 0x0000038025247812 */ /* 0x000fe200078ec0ff */
[----:B------:R-:W-:Y:S01]  /*8ca0*/  UIMAD UR10, UR4, UR13, UR10 ;  /* 0x0000000d040a72a4 */ /* 0x000fe2000f8e020a */
[----:B------:R-:W-:Y:S01]  /*8cb0*/  LOP3.LUT R40, R41, 0x380, RZ, 0xc0, !PT ;  /* 0x0000038029287812 */ /* 0x000fe200078ec0ff */
[----:B---3--:R2:W-:Y:S01]  /*8cc0*/  @!P0 ST.E desc[UR52][R50.64], R0 ;  /* 0x0000000032008985 */ /* 0x0085e2000c101934 */
[----:B------:R-:W-:Y:S01]  /*8cd0*/  LOP3.LUT R64, R65, 0x380, RZ, 0xc0, !PT ;  /* 0x0000038041407812 */ /* 0x000fe200078ec0ff */
[----:B------:R-:W-:Y:S01]  /*8ce0*/  ULDC.64 UR12, c[0x0][0xae8] ;  /* 0x0002ba00000c7ab9 */ /* 0x000fe20000000a00 */
[----:B------:R-:W-:-:S02]  /*8cf0*/  SHF.R.U64 R3, R3, 0x3, RZ ;  /* 0x0000000303037819 */ /* 0x000fc400000012ff */
[----:B------:R-:W-:Y:S01]  /*8d00*/  SHF.R.U64 R36, R36, 0x3, RZ ;  /* 0x0000000324247819 */ /* 0x000fe200000012ff */
[----:B------:R-:W-:Y:S01]  /*8d10*/  UIADD3 UR9, UR9, UR10, URZ ;  /* 0x0000000a09097290 */ /* 0x000fe2000fffe03f */
[----:B------:R-:W-:Y:S01]  /*8d20*/  SHF.R.U64 R40, R40, 0x3, RZ ;  /* 0x0000000328287819 */ /* 0x000fe200000012ff */
[----:B------:R-:W5:Y:S01]  /*8d30*/  LD.E.128 R12, desc[UR52][R12.64] ;  /* 0x000000340c0c7980 */ /* 0x000f62000c101d00 */
[----:B------:R-:W-:Y:S01]  /*8d40*/  SHF.R.U64 R64, R64, 0x3, RZ ;  /* 0x0000000340407819 */ /* 0x000fe200000012ff */
[----:B------:R-:W-:Y:S01]  /*8d50*/  UIMAD UR4, UR15, UR12, URZ ;  /* 0x0000000c0f0472a4 */ /* 0x000fe2000f8e023f */
[----:B------:R-:W-:Y:S01]  /*8d60*/  LOP3.LUT R48, R3, R8, RZ, 0x3c, !PT ;  /* 0x0000000803307212 */ /* 0x000fe200078e3cff */
[----:B--2---:R-:W-:Y:S01]  /*8d70*/  IMAD R0, R19, 0x20, R22 ;  /* 0x0000002013007824 */ /* 0x004fe200078e0216 */
[----:B------:R-:W-:Y:S01]  /*8d80*/  LOP3.LUT R36, R36, R37, RZ, 0x3c, !PT ;  /* 0x0000002524247212 */ /* 0x000fe200078e3cff */
[----:B------:R-:W-:Y:S01]  /*8d90*/  IMAD.U32 R3, RZ, RZ, UR40 ;  /* 0x00000028ff037e24 */ /* 0x000fe2000f8e00ff */
[----:B------:R-:W-:Y:S01]  /*8da0*/  LOP3.LUT R40, R40, R41, RZ, 0x3c, !PT ;  /* 0x0000002928287212 */ /* 0x000fe200078e3cff */
[--C-:B------:R-:W-:Y:S01]  /*8db0*/  IMAD.X R37, RZ, RZ, R7.reuse, P6 ;  /* 0x000000ffff257224 */ /* 0x100fe200030e0607 */
[----:B------:R-:W-:Y:S01]  /*8dc0*/  LOP3.LUT R64, R64, R65, RZ, 0x3c, !PT ;  /* 0x0000004140407212 */ /* 0x000fe200078e3cff */
[--C-:B------:R-:W-:Y:S01]  /*8dd0*/  IMAD.X R41, RZ, RZ, R7.reuse, P5 ;  /* 0x000000ffff297224 */ /* 0x100fe200028e0607 */
[C---:B------:R-:W-:Y:S01]  /*8de0*/  IADD3 R73, P6, R6.reuse, 0xc000, RZ ;  /* 0x0000c00006497810 */ /* 0x040fe20007fde0ff */
[--C-:B------:R-:W-:Y:S01]  /*8df0*/  IMAD.X R65, RZ, RZ, R7.reuse, P4 ;  /* 0x000000ffff417224 */ /* 0x100fe200020e0607 */
[C---:B------:R-:W-:Y:S01]  /*8e00*/  IADD3 R69, P5, R6.reuse, 0xd000, RZ ;  /* 0x0000d00006457810 */ /* 0x040fe20007fbe0ff */
[----:B------:R-:W-:Y:S01]  /*8e10*/  IMAD R78, R3, 0x80, R0 ;  /* 0x00000080034e7824 */ /* 0x000fe200078e0200 */
[C---:B------:R-:W-:Y:S01]  /*8e20*/  IADD3 R61, P4, R6.reuse, 0xe000, RZ ;  /* 0x0000e000063d7810 */ /* 0x040fe20007f9e0ff */
[----:B------:R-:W-:Y:S01]  /*8e30*/  UIMAD UR4, UR41, UR13, UR4 ;  /* 0x0000000d290472a4 */ /* 0x000fe2000f8e0204 */
[----:B------:R-:W-:Y:S01]  /*8e40*/  LOP3.LUT R9, R6, 0x380, RZ, 0xc0, !PT ;  /* 0x0000038006097812 */ /* 0x000fe200078ec0ff */
[----:B------:R-:W-:Y:S01]  /*8e50*/  UIMAD.WIDE.U32 UR8, UR41, UR12, UR8 ;  /* 0x0000000c290872a5 */ /* 0x000fe2000f8e0008 */
[----:B------:R-:W-:Y:S01]  /*8e60*/  LOP3.LUT R72, R73, 0x380, RZ, 0xc0, !PT ;  /* 0x0000038049487812 */ /* 0x000fe200078ec0ff */
[----:B------:R-:W-:Y:S01]  /*8e70*/  ULDC.64 UR10, c[0x0][0xaf0] ;  /* 0x0002bc00000a7ab9 */ /* 0x000fe20000000a00 */
[----:B------:R-:W-:Y:S01]  /*8e80*/  LOP3.LUT R68, R69, 0x380, RZ, 0xc0, !PT ;  /* 0x0000038045447812 */ /* 0x000fe200078ec0ff */
[----:B0-----:R-:W-:Y:S01]  /*8e90*/  @P1 IMAD.HI.U32 R0, R78, R77, RZ ;  /* 0x0000004d4e001227 */ /* 0x001fe200078e00ff */
[----:B------:R-:W-:Y:S01]  /*8ea0*/  LOP3.LUT R60, R61, 0x380, RZ, 0xc0, !PT ;  /* 0x000003803d3c7812 */ /* 0x000fe200078ec0ff */
[----:B------:R-:W-:Y:S01]  /*8eb0*/  UIADD3 UR9, UR9, UR4, URZ ;  /* 0x0000000409097290 */ /* 0x000fe2000fffe03f */
[----:B------:R-:W-:Y:S01]  /*8ec0*/  SHF.R.U64 R9, R9, 0x3, RZ ;  /* 0x0000000309097819 */ /* 0x000fe200000012ff */
[----:B------:R-:W-:Y:S01]  /*8ed0*/  UIMAD UR4, UR38, UR10, URZ ;  /* 0x0000000a260472a4 */ /* 0x000fe2000f8e023f */
[----:B------:R-:W-:Y:S01]  /*8ee0*/  SHF.R.U64 R72, R72, 0x3, RZ ;  /* 0x0000000348487819 */ /* 0x000fe200000012ff */
[----:B------:R-:W-:Y:S01]  /*8ef0*/  IMAD.MOV.U32 R3, RZ, RZ, R78 ;  /* 0x000000ffff037224 */ /* 0x000fe200078e004e */
[----:B------:R-:W-:Y:S01]  /*8f00*/  SHF.R.U64 R68, R68, 0x3, RZ ;  /* 0x0000000344447819 */ /* 0x000fe200000012ff */
[----:B------:R-:W-:Y:S01]  /*8f10*/  UIMAD.WIDE.U32 UR8, UR37, UR10, UR8 ;  /* 0x0000000a250872a5 */ /* 0x000fe2000f8e0008 */
[----:B------:R-:W-:Y:S01]  /*8f20*/  SHF.R.U64 R60, R60, 0x3, RZ ;  /* 0x000000033c3c7819 */ /* 0x000fe200000012ff */
[----:B------:R-:W5:Y:S01]  /*8f30*/  LD.E.128 R24, desc[UR52][R24.64] ;  /* 0x0000003418187980 */ /* 0x000f62000c101d00 */
[----:B------:R-:W-:Y:S01]  /*8f40*/  LOP3.LUT R6, R9, R6, RZ, 0x3c, !PT ;  /* 0x0000000609067212 */ /* 0x000fe200078e3cff */
[----:B------:R-:W-:Y:S01]  /*8f50*/  UIMAD UR4, UR37, UR11, UR4 ;  /* 0x0000000b250472a4 */ /* 0x000fe2000f8e0204 */
[----:B-1----:R-:W-:Y:S01]  /*8f60*/  @P1 SHF.R.U32.HI R3, RZ, R79, R0 ;  /* 0x0000004fff031219 */ /* 0x002fe20000011600 */
[----:B------:R-:W5:Y:S01]  /*8f70*/  LD.E.128 R28, desc[UR52][R28.64] ;  /* 0x000000341c1c7980 */ /* 0x000f62000c101d00 */
[----:B------:R-:W-:Y:S01]  /*8f80*/  LOP3.LUT R72, R72, R73, RZ, 0x3c, !PT ;  /* 0x0000004948487212 */ /* 0x000fe200078e3cff */
[--C-:B------:R-:W-:Y:S01]  /*8f90*/  IMAD.X R73, RZ, RZ, R7.reuse, P6 ;  /* 0x000000ffff497224 */ /* 0x100fe200030e0607 */
[----:B------:R-:W-:Y:S01]  /*8fa0*/  LOP3.LUT R68, R68, R69, RZ, 0x3c, !PT ;  /* 0x0000004544447212 */ /* 0x000fe200078e3cff */
[--C-:B------:R-:W-:Y:S01]  /*8fb0*/  IMAD.X R69, RZ, RZ, R7.reuse, P5 ;  /* 0x000000ffff457224 */ /* 0x100fe200028e0607 */
[----:B------:R-:W-:Y:S01]  /*8fc0*/  LOP3.LUT R60, R60, R61, RZ, 0x3c, !PT ;  /* 0x0000003d3c3c7212 */ /* 0x000fe200078e3cff */
[----:B------:R-:W-:Y:S01]  /*8fd0*/  IMAD.X R61, RZ, RZ, R7, P4 ;  /* 0x000000ffff3d7224 */ /* 0x000fe200020e0607 */
[----:B------:R-:W5:Y:S01]  /*8fe0*/  LD.E.128 R8, desc[UR52][R6.64] ;  /* 0x0000003406087980 */ /* 0x000f62000c101d00 */
[--C-:B------:R-:W-:Y:S01]  /*8ff0*/  SHF.R.S32.HI R0, RZ, 0x1f, R3.reuse ;  /* 0x0000001fff007819 */ /* 0x100fe20000011403 */
[----:B------:R-:W-:Y:S01]  /*9000*/  UIADD3 UR4, UR9, UR4, URZ ;  /* 0x0000000409047290 */ /* 0x000fe2000fffe03f */
[----:B------:R-:W-:Y:S01]  /*9010*/  IMAD.MOV R77, RZ, RZ, -R3 ;  /* 0x000000ffff4d7224 */ /* 0x000fe200078e0a03 */
[----:B------:R-:W5:Y:S04]  /*9020*/  LD.E.128 R52, desc[UR52][R52.64] ;  /* 0x0000003434347980 */ /* 0x000f68000c101d00 */
[----:B------:R-:W5:Y:S04]  /*9030*/  LD.E.128 R32, desc[UR52][R32.64] ;  /* 0x0000003420207980 */ /* 0x000f68000c101d00 */
[----:B------:R0:W5:Y:S01]  /*9040*/  LD.E.128 R4, desc[UR52][R20.64] ;  /* 0x0000003414047980 */ /* 0x000162000c101d00 */
[----:B------:R-:W-:-:S03]  /*9050*/  IMAD R77, R76, R77, R78 ;  /* 0x0000004d4c4d7224 */ /* 0x000fc600078e024e */
[----:B------:R-:W5:Y:S04]  /*9060*/  LD.E.128 R36, desc[UR52][R36.64] ;  /* 0x0000003424247980 */ /* 0x000f68000c101d00 */
[----:B------:R-:W5:Y:S01]  /*9070*/  LD.E.128 R40, desc[UR52][R40.64] ;  /* 0x0000003428287980 */ /* 0x000f62000c101d00 */
[----:B0-----:R-:W-:Y:S02]  /*9080*/  IMAD.U32 R20, RZ, RZ, UR8 ;  /* 0x00000008ff147e24 */ /* 0x001fe4000f8e00ff */
[----:B------:R-:W-:Y:S01]  /*9090*/  IMAD.U32 R21, RZ, RZ, UR9 ;  /* 0x00000009ff157e24 */ /* 0x000fe2000f8e00ff */
[----:B------:R-:W-:Y:S01]  /*90a0*/  ULDC.64 UR8, c[0x0][0xae0] ;  /* 0x0002b80000087ab9 */ /* 0x000fe20000000a00 */
[----:B------:R-:W5:Y:S01]  /*90b0*/  LD.E.128 R64, desc[UR52][R64.64] ;  /* 0x0000003440407980 */ /* 0x000f62000c101d00 */
[----:B------:R-:W-:-:S02]  /*90c0*/  IMAD R0, R0, UR8, RZ ;  /* 0x0000000800007c24 */ /* 0x000fc4000f8e02ff */
[----:B------:R-:W-:Y:S01]  /*90d0*/  IMAD.U32 R21, RZ, RZ, UR4 ;  /* 0x00000004ff157e24 */ /* 0x000fe2000f8e00ff */
[----:B------:R-:W5:Y:S01]  /*90e0*/  LD.E.128 R56, desc[UR52][R56.64] ;  /* 0x0000003438387980 */ /* 0x000f62000c101d00 */
[C---:B------:R-:W-:Y:S01]  /*90f0*/  IMAD R79, R3.reuse, UR9, R0 ;  /* 0x00000009034f7c24 */ /* 0x040fe2000f8e0200 */
[----:B------:R-:W-:Y:S02]  /*9100*/  SHF.R.S32.HI R0, RZ, 0x1f, R77 ;  /* 0x0000001fff007819 */ /* 0x000fe4000001144d */
[----:B------:R-:W5:Y:S01]  /*9110*/  LD.E.128 R44, desc[UR52][R44.64] ;  /* 0x000000342c2c7980 */ /* 0x000f62000c101d00 */
[----:B------:R-:W-:Y:S01]  /*9120*/  IMAD.WIDE.U32 R20, R3, UR8, R20 ;  /* 0x0000000803147c25 */ /* 0x000fe2000f8e0014 */
[----:B------:R-:W-:Y:S02]  /*9130*/  ULDC.64 UR8, c[0x0][0xad8] ;  /* 0x0002b60000087ab9 */ /* 0x000fe40000000a00 */
[----:B------:R-:W5:Y:S04]  /*9140*/  LD.E.128 R72, desc[UR52][R72.64] ;  /* 0x0000003448487980 */ /* 0x000f68000c101d00 */
[----:B------:R-:W5:Y:S04]  /*9150*/  LD.E.128 R68, desc[UR52][R68.64] ;  /* 0x0000003444447980 */ /* 0x000f68000c101d00 */
[----:B------:R-:W5:Y:S04]  /*9160*/  LD.E.128 R60, desc[UR52][R60.64] ;  /* 0x000000343c3c7980 */ /* 0x000f68000c101d00 */
[----:B------:R-:W5:Y:S01]  /*9170*/  LD.E.128 R48, desc[UR52][R48.64] ;  /* 0x0000003430307980 */ /* 0x000f62000c101d00 */
[----:B------:R-:W-:Y:S01]  /*9180*/  IMAD.U32 R81, RZ, RZ, UR40 ;  /* 0x00000028ff517e24 */ /* 0x000fe2000f8e00ff */
[----:B------:R-:W-:Y:S01]  /*9190*/  @!PT LDS RZ, [RZ] ;  /* 0x00000000fffff984 */ /* 0x000fe20000000800 */
[----:B------:R-:W-:Y:S01]  /*91a0*/  @!PT LDS RZ, [RZ] ;  /* 0x00000000fffff984 */ /* 0x000fe20000000800 */
[----:B------:R-:W-:Y:S01]  /*91b0*/  @!PT LDS RZ, [RZ] ;  /* 0x00000000fffff984 */ /* 0x000fe20000000800 */
[----:B------:R-:W-:Y:S01]  /*91c0*/  @!PT LDS RZ, [RZ] ;  /* 0x00000000fffff984 */ /* 0x000fe20000000800 */
[----:B------:R0:W-:Y:S06]  /*91d0*/  MEMBAR.ALL.CTA ;  /* 0x0000000000007992 */ /* 0x0001ec0000008000 */
[----:B0-----:R-:W0:Y:S01]  /*91e0*/  FENCE.VIEW.ASYNC.S ;  /* 0x00000000000073c6 */ /* 0x001e220000000000 */
[----:B------:R-:W-:-:S02]  /*91f0*/  IMAD.IADD R21, R21, 0x1, R79 ;  /* 0x0000000115157824 */ /* 0x000fc400078e024f */
[----:B------:R-:W-:Y:S02]  /*9200*/  IMAD R76, R0, UR8, RZ ;  /* 0x00000008004c7c24 */ /* 0x000fe4000f8e02ff */
[----:B------:R-:W-:Y:S01]  /*9210*/  IMAD R84, R81, 0x80, R22 ;  /* 0x0000008051547824 */ /* 0x000fe200078e0216 */
[----:B------:R-:W-:Y:S01]  /*9220*/  UIADD3 UR7, UR7, 0x38820, URZ ;  /* 0x0003882007077890 */ /* 0x000fe2000fffe03f */
[C---:B------:R-:W-:Y:S02]  /*9230*/  IMAD R3, R77.reuse, UR9, R76 ;  /* 0x000000094d037c24 */ /* 0x040fe4000f8e024c */
[----:B------:R-:W-:Y:S01]  /*9240*/  IMAD.WIDE.U32 R20, R77, UR8, R20 ;  /* 0x000000084d147c25 */ /* 0x000fe2000f8e0014 */
[----:B------:R-:W-:Y:S01]  /*9250*/  ISETP.GE.AND P2, PT, R84, R83, PT ;  /* 0x000000535400720c */ /* 0x000fe20003f46270 */
[----:B------:R-:W-:Y:S01]  /*9260*/  ULDC.64 UR8, c[0x0][0xa80] ;  /* 0x0002a00000087ab9 */ /* 0x000fe20000000a00 */
[----:B------:R-:W-:Y:S01]  /*9270*/  UPRMT UR7, URZ, 0x654, UR7 ;  /* 0x000006543f077896 */ /* 0x000fe20008000007 */
[----:B------:R-:W-:Y:S01]  /*9280*/  IMAD.IADD R3, R21, 0x1, R3 ;  /* 0x0000000115037824 */ /* 0x000fe200078e0203 */
[----:B------:R-:W-:Y:S01]  /*9290*/  LEA R82, P3, R20, UR8, 0x1 ;  /* 0x0000000814527c11 */ /* 0x000fe2000f8608ff */
[----:B------:R-:W-:-:S03]  /*92a0*/  VIADD R0, R84, 0x20 ;  /* 0x0000002054007836 */ /* 0x000fc60000000000 */
[----:B------:R-:W-:Y:S02]  /*92b0*/  LEA.HI.X R3, R20, UR9, R3, 0x1, P3 ;  /* 0x0000000914037c11 */ /* 0x000fe400098f0c03 */
[-C--:B------:R-:W-:Y:S01]  /*92c0*/  ISETP.GE.AND P1, PT, R0, R83.reuse, PT ;  /* 0x000000530000720c */ /* 0x080fe20003f26270 */
[----:B------:R-:W-:Y:S01]  /*92d0*/  VIADD R0, R84, 0x40 ;  /* 0x0000004054007836 */ /* 0x000fe20000000000 */
[----:B0-----:R0:W1:Y:S01]  /*92e0*/  SHFL.IDX PT, R85, R82, RZ, 0x181f ;  /* 0x00181fff52557589 */ /* 0x00106200000e0000 */
[----:B------:R-:W-:Y:S01]  /*92f0*/  BSSY B1, `(.L_x_249) ;  /* 0x0000016000017945 */ /* 0x000fe20003800000 */
[----:B------:R-:W-:Y:S02]  /*9300*/  SYNCS.ARRIVE.TRANS64.RED.A1T0 RZ, [UR7], RZ ;  /* 0x000000ffffff79a7 */ /* 0x000fe40008100407 */
[----:B------:R0:W2:Y:S01]  /*9310*/  SHFL.IDX PT, R81, R3, RZ, 0x181f ;  /* 0x00181fff03517589 */ /* 0x0000a200000e0000 */
[----:B------:R-:W-:Y:S01]  /*9320*/  ISETP.GE.AND P0, PT, R0, R83, PT ;  /* 0x000000530000720c */ /* 0x000fe20003f06270 */
[----:B------:R-:W-:-:S12]  /*9330*/  @P2 BRA `(.L_x_250) ;  /* 0x0000000000442947 */ /* 0x000fd80003800000 */
[----:B------:R-:W-:Y:S02]  /*9340*/  ULDC UR4, c[0x0][0xac8] ;  /* 0x0002b20000047ab9 */ /* 0x000fe40000000800 */
[----:B------:R-:W-:Y:S02]  /*9350*/  ISETP.GE.AND P5, PT, R2, UR4, PT ;  /* 0x0000000402007c0c */ /* 0x000fe4000bfa6270 */
[----:B------:R-:W-:Y:S02]  /*9360*/  ISETP.GE.AND P4, PT, R17, UR4, PT ;  /* 0x0000000411007c0c */ /* 0x000fe4000bf86270 */
[----:B------:R-:W-:Y:S02]  /*9370*/  ISETP.GE.AND P3, PT, R16, UR4, PT ;  /* 0x0000000410007c0c */ /* 0x000fe4000bf66270 */
[----:B------:R-:W-:-:S07]  /*9380*/  ISETP.GE.AND P2, PT, R18, UR4, PT ;  /* 0x0000000412007c0c */ /* 0x000fce000bf46270 */
[----:B-1----:R-:W-:-:S04]  /*9390*/  @!P5 LEA R20, P6, R2, R85, 0x1 ;  /* 0x000000550214d211 */ /* 0x002fc800078c08ff */
[----:B--2---:R-:W-:Y:S02]  /*93a0*/  @!P5 LEA.HI.X R21, R2, R81, R224, 0x1, P6 ;  /* 0x000000510215d211 */ /* 0x004fe400030f0ce0 */
[----:B------:R-:W-:-:S03]  /*93b0*/  @!P4 LEA R76, P6, R17, R85, 0x1 ;  /* 0x00000055114cc211 */ /* 0x000fc600078c08ff */
[----:B-----5:R3:W-:Y:S01]  /*93c0*/  @!P5 ST.E.128 desc[UR52][R20.64], R8 ;  /* 0x000000081400d985 */ /* 0x0207e2000c101d34 */
[----:B------:R-:W-:Y:S02]  /*93d0*/  @!P4 LEA.HI.X R77, R17, R81, R223, 0x1, P6 ;  /* 0x00000051114dc211 */ /* 0x000fe400030f0cdf */
[----:B------:R-:W-:-:S03]  /*93e0*/  @!P3 LEA R78, P6, R16, R85, 0x1 ;  /* 0x00000055104eb211 */ /* 0x000fc600078c08ff */
[----:B------:R3:W-:Y:S01]  /*93f0*/  @!P4 ST.E.128 desc[UR52][R76.64], R52 ;  /* 0x000000344c00c985 */ /* 0x0007e2000c101d34 */
[----:B------:R-:W-:Y:S02]  /*9400*/  @!P3 LEA.HI.X R79, R16, R81, R222, 0x1, P6 ;  /* 0x00000051104fb211 */ /* 0x000fe400030f0cde */
[----:B------:R-:W-:-:S03]  /*9410*/  @!P2 LEA R80, P6, R18, R85, 0x1 ;  /* 0x000000551250a211 */ /* 0x000fc600078c08ff */
[----:B------:R3:W-:Y:S01]  /*9420*/  @!P3 ST.E.128 desc[UR52][R78.64], R64 ;  /* 0x000000404e00b985 */ /* 0x0007e2000c101d34 */
[----:B------:R-:W-:-:S05]  /*9430*/  @!P2 LEA.HI.X R81, R18, R81, R221, 0x1, P6 ;  /* 0x000000511251a211 */ /* 0x000fca00030f0cdd */
[----:B------:R3:W-:Y:S04]  /*9440*/  @!P2 ST.E.128 desc[UR52][R80.64], R72 ;  /* 0x000000485000a985 */ /* 0x0007e8000c101d34 */
.L_x_250:
[----:B------:R-:W-:Y:S05]  /*9450*/  BSYNC B1 ;  /* 0x0000000000017941 */ /* 0x000fea0003800000 */
.L_x_249:
        /* <DEDUP_REMOVED lines=10> */
[C---:B------:R-:W-:Y:S02]  /*9500*/  @!P3 LEA R10, P5, R17.reuse, R21, 0x1 ;  /* 0x00000015110ab211 */ /* 0x040fe400078a08ff */
[----:B----4-:R-:W-:Y:S02]  /*9510*/  @!P4 LEA.HI.X R9, R2, R53, R224, 0x1, P6 ;  /* 0x000000350209c211 */ /* 0x010fe400030f0ce0 */
[----:B------:R-:W-:Y:S02]  /*9520*/  @!P2 LEA R20, P6, R16, R21, 0x1 ;  /* 0x000000151014a211 */ /* 0x000fe400078c08ff */
[----:B------:R-:W-:Y:S01]  /*9530*/  @!P3 LEA.HI.X R11, R17, R53, R223, 0x1, P5 ;  /* 0x00000035110bb211 */ /* 0x000fe200028f0cdf */
[----:B------:R0:W-:Y:S01]  /*9540*/  @!P4 ST.E.128 desc[UR52][R8.64], R12 ;  /* 0x0000000c0800c985 */ /* 0x0001e2000c101d34 */
[----:B------:R-:W-:-:S02]  /*9550*/  @!P1 LEA R52, P5, R18, R21, 0x1 ;  /* 0x0000001512349211 */ /* 0x000fc400078a08ff */
[-C--:B------:R-:W-:Y:S01]  /*9560*/  @!P2 LEA.HI.X R21, R16, R53.reuse, R222, 0x1, P6 ;  /* 0x000000351015a211 */ /* 0x080fe200030f0cde */
[----:B------:R0:W-:Y:S01]  /*9570*/  @!P3 ST.E.128 desc[UR52][R10.64], R32 ;  /* 0x000000200a00b985 */ /* 0x0001e2000c101d34 */
[----:B------:R-:W-:-:S03]  /*9580*/  @!P1 LEA.HI.X R53, R18, R53, R221, 0x1, P5 ;  /* 0x0000003512359211 */ /* 0x000fc600028f0cdd */
[----:B------:R0:W-:Y:S04]  /*9590*/  @!P2 ST.E.128 desc[UR52][R20.64], R56 ;  /* 0x000000381400a985 */ /* 0x0001e8000c101d34 */
[----:B------:R0:W-:Y:S02]  /*95a0*/  @!P1 ST.E.128 desc[UR52][R52.64], R68 ;  /* 0x0000004434009985 */ /* 0x0001e4000c101d34 */
.L_x_252:
[----:B------:R-:W-:Y:S05]  /*95b0*/  BSYNC B1 ;  /* 0x0000000000017941 */ /* 0x000fea0003800000 */
.L_x_251:
        /* <DEDUP_REMOVED lines=12> */
[----:B------:R-:W-:Y:S02]  /*9680*/  @!P3 LEA.HI.X R9, R2, R15, R224, 0x1, P6 ;  /* 0x0000000f0209b211 */ /* 0x000fe400030f0ce0 */
[----:B------:R-:W-:Y:S02]  /*9690*/  @!P0 LEA R14, P6, R18, R11, 0x1 ;  /* 0x0000000b120e8211 */ /* 0x000fe400078c08ff */
[-C--:B------:R-:W-:Y:S01]  /*96a0*/  @!P2 LEA.HI.X R11, R17, R15.reuse, R223, 0x1, P5 ;  /* 0x0000000f110ba211 */ /* 0x080fe200028f0cdf */
[----:B------:R0:W-:Y:S01]  /*96b0*/  @!P3 ST.E.128 desc[UR52][R8.64], R24 ;  /* 0x000000180800b985 */ /* 0x0001e2000c101d34 */
[----:B------:R-:W-:-:S02]  /*96c0*/  @!P1 LEA.HI.X R13, R16, R15, R222, 0x1, P4 ;  /* 0x0000000f100d9211 */ /* 0x000fc400020f0cde */
[----:B------:R-:W-:Y:S01]  /*96d0*/  @!P0 LEA.HI.X R15, R18, R15, R221, 0x1, P6 ;  /* 0x0000000f120f8211 */ /* 0x000fe200030f0cdd */
[----:B------:R0:W-:Y:S04]  /*96e0*/  @!P2 ST.E.128 desc[UR52][R10.64], R36 ;  /* 0x000000240a00a985 */ /* 0x0001e8000c101d34 */
[----:B------:R0:W-:Y:S04]  /*96f0*/  @!P1 ST.E.128 desc[UR52][R12.64], R44 ;  /* 0x0000002c0c009985 */ /* 0x0001e8000c101d34 */
[----:B------:R0:W-:Y:S02]  /*9700*/  @!P0 ST.E.128 desc[UR52][R14.64], R60 ;  /* 0x0000003c0e008985 */ /* 0x0001e4000c101d34 */
.L_x_254:
[----:B------:R-:W-:Y:S05]  /*9710*/  BSYNC B1 ;  /* 0x0000000000017941 */ /* 0x000fea0003800000 */
.L_x_253:
[----:B------:R-:W-:Y:S01]  /*9720*/  VIADD R0, R84, 0x60 ;  /* 0x0000006054007836 */ /* 0x000fe20000000000 */
[----:B0--3--:R-:W3:Y:S04]  /*9730*/  SHFL.IDX PT, R3, R3, 0x3, 0x181f ;  /* 0x00781f0003037f89 */ /* 0x009ee800000e0000 */
[----:B------:R-:W-:Y:S01]  /*9740*/  ISETP.GE.AND P0, PT, R0, R83, PT ;  /* 0x000000530000720c */ /* 0x000fe20003f06270 */
[----:B------:R0:W0:-:S12]  /*9750*/  SHFL.IDX PT, R15, R82, 0x3, 0x181f ;  /* 0x00781f00520f7f89 */ /* 0x00001800000e0000 */
[----:B------:R-:W-:Y:S05]  /*9760*/  @P0 BRA `(.L_x_255) ;  /* 0x0000000c00b40947 */ /* 0x000fea0003800000 */
[----:B------:R-:W-:Y:S02]  /*9770*/  ULDC UR4, c[0x0][0xac8] ;  /* 0x0002b20000047ab9 */ /* 0x000fe40000000800 */
[----:B------:R-:W-:Y:S02]  /*9780*/  ISETP.GE.AND P3, PT, R2, UR4, PT ;  /* 0x0000000402007c0c */ /* 0x000fe4000bf66270 */
[----:B------:R-:W-:Y:S02]  /*9790*/  ISETP.GE.AND P4, PT, R17, UR4, PT ;  /* 0x0000000411007c0c */ /* 0x000fe4000bf86270 */
[----:B------:R-:W-:-:S09]  /*97a0*/  ISETP.GE.AND P5, PT, R16, UR4, PT ;  /* 0x0000000410007c0c */ /* 0x000fd2000bfa6270 */
[-C--:B0-----:R-:W-:Y:S02]  /*97b0*/  @!P3 LEA R8, P0, R2, R15.reuse, 0x1 ;  /* 0x0000000f0208b211 */ /* 0x081fe400078008ff */
[CC--:B------:R-:W-:Y:S02]  /*97c0*/  @!P4 LEA R10, P1, R17.reuse, R15.reuse, 0x1 ;  /* 0x0000000f110ac211 */ /* 0x0c0fe400078208ff */
[----:B------:R-:W-:Y:S02]  /*97d0*/  @!P5 LEA R12, P2, R16, R15, 0x1 ;  /* 0x0000000f100cd211 */ /* 0x000fe400078408ff */
[-C--:B---3--:R-:W-:Y:S02]  /*97e0*/  @!P3 LEA.HI.X R9, R2, R3.reuse, R224, 0x1, P0 ;  /* 0x000000030209b211 */ /* 0x088fe400000f0ce0 */
[-C--:B------:R-:W-:Y:S02]  /*97f0*/  @!P4 LEA.HI.X R11, R17, R3.reuse, R223, 0x1, P1 ;  /* 0x00000003110bc211 */ /* 0x080fe400008f0cdf */
[----:B------:R-:W-:Y:S01]  /*9800*/  @!P5 LEA.HI.X R13, R16, R3, R222, 0x1, P2 ;  /* 0x00000003100dd211 */ /* 0x000fe200010f0cde */
[----:B------:R0:W-:Y:S01]  /*9810*/  @!P3 ST.E.128 desc[UR52][R8.64], R28 ;  /* 0x0000001c0800b985 */ /* 0x0001e2000c101d34 */
[----:B------:R-:W-:-:S03]  /*9820*/  ISETP.GE.AND P0, PT, R18, UR4, PT ;  /* 0x0000000412007c0c */ /* 0x000fc6000bf06270 */
[----:B------:R0:W-:Y:S04]  /*9830*/  @!P4 ST.E.128 desc[UR52][R10.64], R40 ;  /* 0x000000280a00c985 */ /* 0x0001e8000c101d34 */
[----:B------:R0:W-:Y:S06]  /*9840*/  @!P5 ST.E.128 desc[UR52][R12.64], R4 ;  /* 0x000000040c00d985 */ /* 0x0001ec000c101d34 */
[----:B------:R-:W-:Y:S05]  /*9850*/  @P0 BRA `(.L_x_255) ;  /* 0x0000000c00780947 */ /* 0x000fea0003800000 */
[----:B0-----:R-:W-:-:S04]  /*9860*/  LEA R4, P0, R18, R15, 0x1 ;  /* 0x0000000f12047211 */ /* 0x001fc800078008ff */
[----:B------:R-:W-:-:S05]  /*9870*/  LEA.HI.X R5, R18, R3, R221, 0x1, P0 ;  /* 0x0000000312057211 */ /* 0x000fca00000f0cdd */
[----:B------:R0:W-:Y:S01]  /*9880*/  ST.E.128 desc[UR52][R4.64], R48 ;  /* 0x0000003004007985 */ /* 0x0001e2000c101d34 */
[----:B------:R-:W-:Y:S05]  /*9890*/  BRA `(.L_x_255) ;  /* 0x0000000c00687947 */ /* 0x000fea0003800000 */
.L_x_247:
[----:B------:R-:W-:Y:S01]  /*98a0*/  ULDC.64 UR8, c[0x0][0xc00] ;  /* 0x0003000000087ab9 */ /* 0x000fe20000000a00 */
[----:B------:R-:W-:Y:S01]  /*98b0*/  ULDC UR4, c[0x0][0xa88] ;  /* 0x0002a20000047ab9 */ /* 0x000fe20000000800 */
[----:B------:R-:W-:Y:S01]  /*98c0*/  UISETP.NE.U32.AND UP0, UPT, UR8, URZ, UPT ;  /* 0x0000003f0800728c */ /* 0x000fe2000bf05070 */
[----:B------:R-:W0:Y:S03]  /*98d0*/  LDC R11, c[0x0][0xbe8] ;  /* 0x0002fa00ff0b7b82 */ /* 0x000e260000000800 */
[----:B------:R-:W-:-:S03]  /*98e0*/  UISETP.NE.AND.EX UP0, UPT, UR9, URZ, UPT, UP0 ;  /* 0x0000003f0900728c */ /* 0x000fc6000bf05300 */
[----:B------:R-:W-:Y:S02]  /*98f0*/  ULDC.64 UR8, c[0x0][0xc00] ;  /* 0x0003000000087ab9 */ /* 0x000fe40000000a00 */
[----:B------:R-:W-:Y:S01]  /*9900*/  UIMAD.WIDE UR8, UR37, 0x4, UR8 ;  /* 0x00000004250878a5 */ /* 0x000fe2000f8e0208 */
[----:B------:R-:W-:-:S05]  /*9910*/  PLOP3.LUT P2, PT, PT, PT, UP0, 0x80, 0x0 ;  /* 0x000000000000781c */ /* 0x000fca0003f4f008 */
[----:B------:R-:W-:Y:S02]  /*9920*/  IMAD.U32 R4, RZ, RZ, UR8 ;  /* 0x00000008ff047e24 */ /* 0x000fe4000f8e00ff */
[----:B------:R-:W-:Y:S01]  /*9930*/  IMAD.U32 R5, RZ, RZ, UR9 ;  /* 0x00000009ff057e24 */ /* 0x000fe2000f8e00ff */
[----:B------:R-:W-:Y:S02]  /*9940*/  ULDC.64 UR8, c[0x0][0xc08] ;  /* 0x0003020000087ab9 */ /* 0x000fe40000000a00 */
[----:B------:R-:W-:-:S03]  /*9950*/  UISETP.NE.U32.AND UP1, UPT, UR8, URZ, UPT ;  /* 0x0000003f0800728c */ /* 0x000fc6000bf25070 */
[----:B------:R-:W2:Y:S01]  /*9960*/  @P2 LDG.E R3, desc[UR52][R4.64] ;  /* 0x0000003404032981 */ /* 0x000ea2000c1e1900 */
[----:B------:R-:W-:Y:S01]  /*9970*/  UISETP.NE.AND.EX UP1, UPT, UR9, URZ, UPT, UP1 ;  /* 0x0000003f0900728c */ /* 0x000fe2000bf25310 */
[----:B------:R-:W-:-:S05]  /*9980*/  IMAD.U32 R0, RZ, RZ, UR4 ;  /* 0x00000004ff007e24 */ /* 0x000fca000f8e00ff */
[----:B------:R-:W-:-:S05]  /*9990*/  PLOP3.LUT P3, PT, PT, PT, UP1, 0x80, 0x0 ;  /* 0x000000000000781c */ /* 0x000fca0003f6f018 */
[----:B------:R-:W-:Y:S02]  /*99a0*/  @UP1 ULDC.64 UR8, c[0x0][0xc08] ;  /* 0x0003020000081ab9 */ /* 0x000fe40000000a00 */
[----:B------:R-:W-:-:S06]  /*99b0*/  @UP1 UIMAD.WIDE UR8, UR37, 0x4, UR8 ;  /* 0x00000004250818a5 */ /* 0x000fcc000f8e0208 */
[----:B------:R-:W-:Y:S02]  /*99c0*/  IMAD.U32 R6, RZ, RZ, UR8 ;  /* 0x00000008ff067e24 */ /* 0x000fe4000f8e00ff */
[----:B------:R-:W-:-:S05]  /*99d0*/  IMAD.U32 R7, RZ, RZ, UR9 ;  /* 0x00000009ff077e24 */ /* 0x000fca000f8e00ff */
[----:B------:R1:W5:Y:S01]  /*99e0*/  @P3 LDG.E R0, desc[UR52][R6.64] ;  /* 0x0000003406003981 */ /* 0x000362000c1e1900 */
[----:B0-----:R-:W-:Y:S01]  /*99f0*/  ISETP.NE.AND P0, PT, R11, 0x1, PT ;  /* 0x000000010b00780c */ /* 0x001fe20003f05270 */
[----:B------:R-:W-:Y:S01]  /*9a00*/  UMOV UR4, URZ ;  /* 0x0000003f00047c82 */ /* 0x000fe20008000000 */
[----:B------:R-:W-:Y:S01]  /*9a10*/  USHF.R.S32.HI UR11, URZ, 0x1f, UR41 ;  /* 0x0000001f3f0b7899 */ /* 0x000fe20008011429 */
[----:B------:R-:W-:-:S10]  /*9a20*/  ISETP.GE.AND P1, PT, R225, 0x80, PT ;  /* 0x00000080e100780c */ /* 0x000fd40003f26270 */
[----:B------:R-:W0:Y:S01]  /*9a30*/  @P0 LDC R9, c[0x0][0xbec] ;  /* 0x0002fb00ff090b82 */ /* 0x000e220000000800 */
[----:B--2---:R-:W-:-:S13]  /*9a40*/  @P2 R2UR UR4, R3 ;  /* 0x00000000030422ca */ /* 0x004fda00000e0000 */
[----:B------:R-:W-:Y:S01]  /*9a50*/  USHF.R.S32.HI UR10, URZ, 0x1f, UR4 ;  /* 0x0000001f3f0a7899 */ /* 0x000fe20008011404 */
[----:B01----:R-:W-:Y:S11]  /*9a60*/  @P3 BRA `(.L_x_256) ;  /* 0x0000000000103947 */ /* 0x003ff60003800000 */
[----:B------:R-:W-:Y:S05]  /*9a70*/  @!P2 BRA `(.L_x_256) ;  /* 0x00000000000ca947 */ /* 0x000fea0003800000 */
[----:B------:R-:W2:Y:S04]  /*9a80*/  LDG.E R3, desc[UR52][R4.64] ;  /* 0x0000003404037981 */ /* 0x000ea8000c1e1900 */
[----:B-----5:R-:W2:Y:S02]  /*9a90*/  LDG.E R0, desc[UR52][R4.64+0x4] ;  /* 0x0000043404007981 */ /* 0x020ea4000c1e1900 */
[----:B--2---:R-:W-:-:S07]  /*9aa0*/  IMAD.IADD R0, R0, 0x1, -R3 ;  /* 0x0000000100007824 */ /* 0x004fce00078e0a03 */
.L_x_256:
[----:B------:R-:W-:Y:S01]  /*9ab0*/  USEL UR37, UR37, URZ, !UP0 ;  /* 0x0000003f25257287 */ /* 0x000fe2000c000000 */
[----:B------:R-:W-:Y:S01]  /*9ac0*/  BSSY B1, `(.L_x_257) ;  /* 0x000002d000017945 */ /* 0x000fe20003800000 */
[----:B------:R-:W-:-:S03]  /*9ad0*/  USEL UR38, UR38, URZ, !UP0 ;  /* 0x0000003f26267287 */ /* 0x000fc6000c000000 */
[----:B------:R-:W-:Y:S09]  /*9ae0*/  @P1 BRA `(.L_x_258) ;  /* 0x0000000000a81947 */ /* 0x000ff20003800000 */
[----:B------:R-:W0:Y:S01]  /*9af0*/  S2R R4, SR_TID.X ;  /* 0x0000000000047919 */ /* 0x000e220000002100 */
[----:B------:R-:W1:Y:S01]  /*9b00*/  LDC R6, c[0x0][0xbe8] ;  /* 0x0002fa00ff067b82 */ /* 0x000e620000000800 */
[----:B------:R-:W-:-:S04]  /*9b10*/  IMAD.U32 R3, RZ, RZ, UR40 ;  /* 0x00000028ff037e24 */ /* 0x000fc8000f8e00ff */
[----:B0-----:R-:W-:Y:S02]  /*9b20*/  IMAD R3, R3, 0x80, R4 ;  /* 0x0000008003037824 */ /* 0x001fe400078e0204 */
[----:B-1---5:R-:W-:Y:S02]  /*9b30*/  IMAD R4, R0, R6, RZ ;  /* 0x0000000600047224 */ /* 0x022fe400078e02ff */
[----:B------:R-:W-:-:S05]  /*9b40*/  VIADD R5, R3, 0xffffff80 ;  /* 0xffffff8003057836 */ /* 0x000fca0000000000 */
[----:B------:R-:W-:-:S13]  /*9b50*/  ISETP.GE.AND P1, PT, R5, R4, PT ;  /* 0x000000040500720c */ /* 0x000fda0003f26270 */
[----:B------:R-:W-:Y:S05]  /*9b60*/  @P1 BRA `(.L_x_258) ;  /* 0x0000000000881947 */ /* 0x000fea0003800000 */
[----:B------:R-:W-:Y:S01]  /*9b70*/  ISETP.NE.AND P1, PT, R6, 0x1, PT ;  /* 0x000000010600780c */ /* 0x000fe20003f25270 */
[----:B------:R-:W-:Y:S01]  /*9b80*/  ULDC.64 UR12, c[0x0][0xb90] ;  /* 0x0002e400000c7ab9 */ /* 0x000fe20000000a00 */
[----:B------:R-:W-:Y:S01]  /*9b90*/  UMOV UR8, UR4 ;  /* 0x0000000400087c82 */ /* 0x000fe20008000000 */
[----:B------:R-:W-:Y:S01]  /*9ba0*/  UIMAD UR7, UR11, UR12, URZ ;  /* 0x0000000c0b0772a4 */ /* 0x000fe2000f8e023f */
[----:B------:R-:W-:Y:S02]  /*9bb0*/  UMOV UR9, UR10 ;  /* 0x0000000a00097c82 */ /* 0x000fe40008000000 */
[----:B------:R-:W-:Y:S02]  /*9bc0*/  UIMAD.WIDE.U32 UR8, UR41, UR12, UR8 ;  /* 0x0000000c290872a5 */ /* 0x000fe4000f8e0008 */
[----:B------:R-:W-:-:S03]  /*9bd0*/  UIMAD UR7, UR41, UR13, UR7 ;  /* 0x0000000d290772a4 */ /* 0x000fc6000f8e0207 */
[----:B------:R-:W-:Y:S02]  /*9be0*/  ULDC.64 UR12, c[0x0][0xb98] ;  /* 0x0002e600000c7ab9 */ /* 0x000fe40000000a00 */
[----:B------:R-:W0:Y:S01]  /*9bf0*/  @P1 LDC R4, c[0x0][0xbec] ;  /* 0x0002fb00ff041b82 */ /* 0x000e220000000800 */
[----:B------:R-:W-:Y:S02]  /*9c00*/  UIADD3 UR9, UR9, UR7, URZ ;  /* 0x0000000709097290 */ /* 0x000fe4000fffe03f */
[----:B------:R-:W-:Y:S02]  /*9c10*/  UIMAD UR7, UR38, UR12, URZ ;  /* 0x0000000c260772a4 */ /* 0x000fe4000f8e023f */
[----:B------:R-:W-:Y:S02]  /*9c20*/  UIMAD.WIDE.U32 UR8, UR37, UR12, UR8 ;  /* 0x0000000c250872a5 */ /* 0x000fe4000f8e0008 */
[----:B------:R-:W-:Y:S01]  /*9c30*/  UIMAD UR7, UR37, UR13, UR7 ;  /* 0x0000000d250772a4 */ /* 0x000fe2000f8e0207 */
[----:B------:R-:W1:Y:S02]  /*9c40*/  @P1 LDC R8, c[0x0][0xbf0] ;  /* 0x0002fc00ff081b82 */ /* 0x000e640000000800 */
[----:B------:R-:W-:Y:S01]  /*9c50*/  ULDC.64 UR12, c[0x0][0xb88] ;  /* 0x0002e200000c7ab9 */ /* 0x000fe20000000a00 */
[----:B0-----:R-:W-:-:S04]  /*9c60*/  @P1 IMAD.HI.U32 R3, R5, R4, RZ ;  /* 0x0000000405031227 */ /* 0x001fc800078e00ff */
[----:B------:R-:W-:Y:S01]  /*9c70*/  IMAD.MOV.U32 R4, RZ, RZ, R5 ;  /* 0x000000ffff047224 */ /* 0x000fe200078e0005 */
[----:B-1----:R-:W-:Y:S01]  /*9c80*/  @P1 SHF.R.U32.HI R4, RZ, R8, R3 ;  /* 0x00000008ff041219 */ /* 0x002fe20000011603 */
[----:B------:R-:W-:-:S04]  /*9c90*/  IMAD.U32 R8, RZ, RZ, UR7 ;  /* 0x00000007ff087e24 */ /* 0x000fc8000f8e00ff */
[----:B------:R-:W-:-:S04]  /*9ca0*/  IMAD.MOV R3, RZ, RZ, -R4 ;  /* 0x000000ffff037224 */ /* 0x000fc800078e0a04 */
[----:B------:R-:W-:Y:S01]  /*9cb0*/  IMAD R3, R6, R3, R5 ;  /* 0x0000000306037224 */ /* 0x000fe200078e0205 */
[----:B------:R-:W-:Y:S02]  /*9cc0*/  SHF.R.S32.HI R5, RZ, 0x1f, R4 ;  /* 0x0000001fff057819 */ /* 0x000fe40000011404 */
[----:B------:R-:W-:Y:S02]  /*9cd0*/  IADD3 R4, P1, R4, UR8, RZ ;  /* 0x0000000804047c10 */ /* 0x000fe4000ff3e0ff */
[----:B------:R-:W-:Y:S02]  /*9ce0*/  SHF.R.S32.HI R6, RZ, 0x1f, R3 ;  /* 0x0000001fff067819 */ /* 0x000fe40000011403 */
[----:B------:R-:W-:Y:S01]  /*9cf0*/  IADD3.X R5, R5, UR9, R8, P1, !PT ;  /* 0x0000000905057c10 */ /* 0x000fe20008ffe408 */
[----:B------:R-:W-:Y:S02]  /*9d00*/  ULDC.64 UR8, c[0x0][0xb50] ;  /* 0x0002d40000087ab9 */ /* 0x000fe40000000a00 */
[----:B------:R-:W-:-:S02]  /*9d10*/  IMAD R6, R6, UR12, RZ ;  /* 0x0000000c06067c24 */ /* 0x000fc4000f8e02ff */
[----:B------:R-:W-:-:S04]  /*9d20*/  IMAD.WIDE.U32 R4, R3, UR12, R4 ;  /* 0x0000000c03047c25 */ /* 0x000fc8000f8e0004 */
[----:B------:R-:W-:Y:S01]  /*9d30*/  IMAD R7, R3, UR13, R6 ;  /* 0x0000000d03077c24 */ /* 0x000fe2000f8e0206 */
[----:B------:R-:W-:-:S03]  /*9d40*/  LEA R6, P1, R4, UR8, 0x2 ;  /* 0x0000000804067c11 */ /* 0x000fc6000f8210ff */
[----:B------:R-:W-:-:S05]  /*9d50*/  IMAD.IADD R3, R5, 0x1, R7 ;  /* 0x0000000105037824 */ /* 0x000fca00078e0207 */
[----:B------:R-:W-:Y:S01]  /*9d60*/  LEA.HI.X R7, R4, UR9, R3, 0x2, P1 ;  /* 0x0000000904077c11 */ /* 0x000fe200088f1403 */
[----:B------:R-:W-:-:S05]  /*9d70*/  IMAD.MOV.U32 R3, RZ, RZ, -0x800000 ;  /* 0xff800000ff037424 */ /* 0x000fca00078e00ff */
[----:B------:R0:W-:Y:S02]  /*9d80*/  STG.E desc[UR52][R6.64], R3 ;  /* 0x0000000306007986 */ /* 0x0001e4000c101934 */
.L_x_258:
[----:B------:R-:W-:Y:S05]  /*9d90*/  BSYNC B1 ;  /* 0x0000000000017941 */ /* 0x000fea0003800000 */
.L_x_257:
[----:B------:R-:W1:Y:S01]  /*9da0*/  @P0 LDC R5, c[0x0][0xbf0] ;  /* 0x0002fc00ff050b82 */ /* 0x000e620000000800 */
[----:B------:R-:W-:Y:S01]  /*9db0*/  ULDC.64 UR12, c[0x0][0xaa0] ;  /* 0x0002a800000c7ab9 */ /* 0x000fe20000000a00 */
[----:B0-----:R-:W-:Y:S01]  /*9dc0*/  IMAD R3, R19, 0x20, R22 ;  /* 0x0000002013037824 */ /* 0x001fe200078e0216 */
[----:B------:R-:W-:Y:S01]  /*9dd0*/  UIMAD UR7, UR10, UR12, URZ ;  /* 0x0000000c0a0772a4 */ /* 0x000fe2000f8e023f */
[----:B------:R-:W-:Y:S01]  /*9de0*/  IMAD.U32 R8, RZ, RZ, UR40 ;  /* 0x00000028ff087e24 */ /* 0x000fe2000f8e00ff */
[----:B------:R-:W-:Y:S01]  /*9df0*/  UIMAD.WIDE.U32 UR8, UR4, UR12, URZ ;  /* 0x0000000c040872a5 */ /* 0x000fe2000f8e003f */
[----:B------:R-:W-:Y:S01]  /*9e00*/  IMAD.U32 R13, RZ, RZ, UR40 ;  /* 0x00000028ff0d7e24 */ /* 0x000fe2000f8e00ff */
[----:B------:R-:W-:Y:S01]  /*9e10*/  UIMAD UR7, UR4, UR13, UR7 ;  /* 0x0000000d040772a4 */ /* 0x000fe2000f8e0207 */
[----:B------:R-:W-:Y:S01]  /*9e20*/  IMAD R8, R8, 0x80, R3 ;  /* 0x0000008008087824 */ /* 0x000fe200078e0203 */
[----:B------:R-:W-:Y:S01]  /*9e30*/  BSSY B1, `(.L_x_259) ;  /* 0x000003e000017945 */ /* 0x000fe20003800000 */
[----:B------:R-:W-:Y:S01]  /*9e40*/  ULDC.64 UR12, c[0x0][0xae8] ;  /* 0x0002ba00000c7ab9 */ /* 0x000fe20000000a00 */
[----:B------:R-:W-:Y:S01]  /*9e50*/  UIADD3 UR9, UR9, UR7, URZ ;  /* 0x0000000709097290 */ /* 0x000fe2000fffe03f */
[----:B------:R-:W-:Y:S01]  /*9e60*/  @P0 IMAD.HI.U32 R4, R8, R9, RZ ;  /* 0x0000000908040227 */ /* 0x000fe200078e00ff */
[----:B------:R-:W-:-:S02]  /*9e70*/  UIMAD UR4, UR11, UR12, URZ ;  /* 0x0000000c0b0472a4 */ /* 0x000fc4000f8e023f */
[----:B------:R-:W-:Y:S01]  /*9e80*/  UIMAD.WIDE.U32 UR8, UR41, UR12, UR8 ;  /* 0x0000000c290872a5 */ /* 0x000fe2000f8e0008 */
[----:B------:R-:W-:Y:S01]  /*9e90*/  IMAD.MOV.U32 R3, RZ, RZ, R8 ;  /* 0x000000ffff037224 */ /* 0x000fe200078e0008 */
[----:B------:R-:W-:Y:S01]  /*9ea0*/  UIMAD UR4, UR41, UR13, UR4 ;  /* 0x0000000d290472a4 */ /* 0x000fe2000f8e0204 */
[----:B------:R-:W-:-:S03]  /*9eb0*/  ULDC.64 UR10, c[0x0][0xaf0] ;  /* 0x0002bc00000a7ab9 */ /* 0x000fc60000000a00 */
[----:B------:R-:W-:Y:S02]  /*9ec0*/  UIADD3 UR9, UR9, UR4, URZ ;  /* 0x0000000409097290 */ /* 0x000fe4000fffe03f */
[----:B------:R-:W-:Y:S01]  /*9ed0*/  UIMAD UR4, UR38, UR10, URZ ;  /* 0x0000000a260472a4 */ /* 0x000fe2000f8e023f */
[----:B-1----:R-:W-:Y:S01]  /*9ee0*/  @P0 SHF.R.U32.HI R3, RZ, R5, R4 ;  /* 0x00000005ff030219 */ /* 0x002fe20000011604 */
[----:B------:R-:W-:Y:S02]  /*9ef0*/  UIMAD.WIDE.U32 UR8, UR37, UR10, UR8 ;  /* 0x0000000a250872a5 */ /* 0x000fe4000f8e0008 */
[----:B------:R-:W-:Y:S01]  /*9f00*/  UIMAD UR4, UR37, UR11, UR4 ;  /* 0x0000000b250472a4 */ /* 0x000fe2000f8e0204 */
[--C-:B------:R-:W-:Y:S01]  /*9f10*/  SHF.R.S32.HI R4, RZ, 0x1f, R3.reuse ;  /* 0x0000001fff047819 */ /* 0x100fe20000011403 */
[----:B------:R-:W-:Y:S01]  /*9f20*/  IMAD.MOV R7, RZ, RZ, -R3 ;  /* 0x000000ffff077224 */ /* 0x000fe200078e0a03 */
[----:B------:R-:W-:Y:S01]  /*9f30*/  ULDC.64 UR10, c[0x0][0xae0] ;  /* 0x0002b800000a7ab9 */ /* 0x000fe20000000a00 */
[----:B------:R-:W-:-:S02]  /*9f40*/  UIADD3 UR4, UR9, UR4, URZ ;  /* 0x0000000409047290 */ /* 0x000fc4000fffe03f */
[----:B------:R-:W-:Y:S02]  /*9f50*/  IMAD.U32 R5, RZ, RZ, UR9 ;  /* 0x00000009ff057e24 */ /* 0x000fe4000f8e00ff */
[----:B------:R-:W-:Y:S02]  /*9f60*/  IMAD R6, R4, UR10, RZ ;  /* 0x0000000a04067c24 */ /* 0x000fe4000f8e02ff */
[----:B------:R-:W-:Y:S01]  /*9f70*/  IMAD.U32 R4, RZ, RZ, UR8 ;  /* 0x00000008ff047e24 */ /* 0x000fe2000f8e00ff */
[----:B------:R-:W-:Y:S01]  /*9f80*/  ULDC.64 UR8, c[0x0][0xad8] ;  /* 0x0002b60000087ab9 */ /* 0x000fe20000000a00 */
[----:B------:R-:W-:Y:S02]  /*9f90*/  IMAD.U32 R5, RZ, RZ, UR4 ;  /* 0x00000004ff057e24 */ /* 0x000fe4000f8e00ff */
[----:B------:R-:W-:Y:S02]  /*9fa0*/  IMAD R7, R11, R7, R8 ;  /* 0x000000070b077224 */ /* 0x000fe400078e0208 */
[----:B------:R-:W-:-:S02]  /*9fb0*/  IMAD R9, R3, UR11, R6 ;  /* 0x0000000b03097c24 */ /* 0x000fc4000f8e0206 */
[----:B------:R-:W-:Y:S01]  /*9fc0*/  IMAD.WIDE.U32 R4, R3, UR10, R4 ;  /* 0x0000000a03047c25 */ /* 0x000fe2000f8e0004 */
[----:B------:R-:W-:-:S03]  /*9fd0*/  SHF.R.S32.HI R3, RZ, 0x1f, R7 ;  /* 0x0000001fff037819 */ /* 0x000fc60000011407 */
[----:B------:R-:W-:Y:S02]  /*9fe0*/  IMAD.IADD R5, R5, 0x1, R9 ;  /* 0x0000000105057824 */ /* 0x000fe400078e0209 */
[----:B------:R-:W-:Y:S02]  /*9ff0*/  IMAD R6, R3, UR8, RZ ;  /* 0x0000000803067c24 */ /* 0x000fe4000f8e02ff */
[----:B------:R-:W-:Y:S02]  /*a000*/  IMAD R8, R13, 0x80, R22 ;  /* 0x000000800d087824 */ /* 0x000fe400078e0216 */
[----:B-----5:R-:W-:Y:S02]  /*a010*/  IMAD R11, R0, R11, RZ ;  /* 0x0000000b000b7224 */ /* 0x020fe400078e02ff */
[C---:B------:R-:W-:Y:S02]  /*a020*/  IMAD R3, R7.reuse, UR9, R6 ;  /* 0x0000000907037c24 */ /* 0x040fe4000f8e0206 */
[----:B------:R-:W-:Y:S01]  /*a030*/  IMAD.WIDE.U32 R4, R7, UR8, R4 ;  /* 0x0000000807047c25 */ /* 0x000fe2000f8e0004 */
[----:B------:R-:W-:Y:S01]  /*a040*/  ISETP.GE.AND P2, PT, R8, R11, PT ;  /* 0x0000000b0800720c */ /* 0x000fe20003f46270 */
[----:B------:R-:W-:-:S02]  /*a050*/  ULDC.64 UR8, c[0x0][0xa80] ;  /* 0x0002a00000087ab9 */ /* 0x000fc40000000a00 */
[----:B------:R-:W-:Y:S01]  /*a060*/  IMAD.IADD R3, R5, 0x1, R3 ;  /* 0x0000000105037824 */ /* 0x000fe200078e0203 */
[----:B------:R-:W-:Y:S01]  /*a070*/  LEA R6, P3, R4, UR8, 0x1 ;  /* 0x0000000804067c11 */ /* 0x000fe2000f8608ff */
[----:B------:R-:W-:-:S03]  /*a080*/  VIADD R0, R8, 0x20 ;  /* 0x0000002008007836 */ /* 0x000fc60000000000 */
[----:B------:R-:W-:Y:S01]  /*a090*/  LEA.HI.X R3, R4, UR9, R3, 0x1, P3 ;  /* 0x0000000904037c11 */ /* 0x000fe200098f0c03 */
[----:B------:R0:W1:Y:S01]  /*a0a0*/  SHFL.IDX PT, R7, R6, RZ, 0x181f ;  /* 0x00181fff06077589 */ /* 0x00006200000e0000 */
[-C--:B------:R-:W-:Y:S01]  /*a0b0*/  ISETP.GE.AND P1, PT, R0, R11.reuse, PT ;  /* 0x0000000b0000720c */ /* 0x080fe20003f26270 */
[----:B------:R-:W-:Y:S02]  /*a0c0*/  VIADD R0, R8, 0x40 ;  /* 0x0000004008007836 */ /* 0x000fe40000000000 */
[----:B------:R0:W2:Y:S03]  /*a0d0*/  SHFL.IDX PT, R5, R3, RZ, 0x181f ;  /* 0x00181fff03057589 */ /* 0x0000a600000e0000 */
        /* <DEDUP_REMOVED lines=10> */
[----:B------:R3:W-:Y:S01]  /*a180*/  @!P5 ST.E.128 desc[UR52][R12.64], RZ ;  /* 0x000000ff0c00d985 */ /* 0x0007e2000c101d34 */
[----:B------:R-:W-:Y:S02]  /*a190*/  @!P4 LEA.HI.X R15, R17, R5, R223, 0x1, P6 ;  /* 0x00000005110fc211 */ /* 0x000fe400030f0cdf */
[----:B------:R-:W-:-:S03]  /*a1a0*/  @!P3 LEA R20, P6, R16, R7, 0x1 ;  /* 0x000000071014b211 */ /* 0x000fc600078c08ff */
[----:B------:R3:W-:Y:S01]  /*a1b0*/  @!P4 ST.E.128 desc[UR52][R14.64], RZ ;  /* 0x000000ff0e00c985 */ /* 0x0007e2000c101d34 */
[----:B------:R-:W-:Y:S02]  /*a1c0*/  @!P3 LEA.HI.X R21, R16, R5, R222, 0x1, P6 ;  /* 0x000000051015b211 */ /* 0x000fe400030f0cde */
[----:B------:R-:W-:-:S03]  /*a1d0*/  @!P2 LEA R4, P6, R18, R7, 0x1 ;  /* 0x000000071204a211 */ /* 0x000fc600078c08ff */
[----:B------:R3:W-:Y:S01]  /*a1e0*/  @!P3 ST.E.128 desc[UR52][R20.64], RZ ;  /* 0x000000ff1400b985 */ /* 0x0007e2000c101d34 */
[----:B------:R-:W-:-:S05]  /*a1f0*/  @!P2 LEA.HI.X R5, R18, R5, R221, 0x1, P6 ;  /* 0x000000051205a211 */ /* 0x000fca00030f0cdd */
[----:B------:R3:W-:Y:S04]  /*a200*/  @!P2 ST.E.128 desc[UR52][R4.64], RZ ;  /* 0x000000ff0400a985 */ /* 0x0007e8000c101d34 */
.L_x_260:
[----:B------:R-:W-:Y:S05]  /*a210*/  BSYNC B1 ;  /* 0x0000000000017941 */ /* 0x000fea0003800000 */
.L_x_259:
[----:B--23--:R2:W3:Y:S01]  /*a220*/  SHFL.IDX PT, R5, R3, 0x1, 0x181f ;  /* 0x00381f0003057f89 */ /* 0x00c4e200000e0000 */
[----:B------:R-:W-:Y:S03]  /*a230*/  BSSY B1, `(.L_x_261) ;  /* 0x0000014000017945 */ /* 0x000fe60003800000 */
[----:B-1----:R2:W1:Y:S01]  /*a240*/  SHFL.IDX PT, R7, R6, 0x1, 0x181f ;  /* 0x00381f0006077f89 */ /* 0x00246200000e0000 */
[----:B------:R-:W-:Y:S05]  /*a250*/  @P1 BRA `(.L_x_262) ;  /* 0x0000000000441947 */ /* 0x000fea0003800000 */
[----:B------:R-:W-:Y:S02]  /*a260*/  ULDC UR4, c[0x0][0xac8] ;  /* 0x0002b20000047ab9 */ /* 0x000fe40000000800 */
[----:B------:R-:W-:Y:S02]  /*a270*/  ISETP.GE.AND P4, PT, R2, UR4, PT ;  /* 0x0000000402007c0c */ /* 0x000fe4000bf86270 */
[----:B------:R-:W-:Y:S02]  /*a280*/  ISETP.GE.AND P3, PT, R17, UR4, PT ;  /* 0x0000000411007c0c */ /* 0x000fe4000bf66270 */
[----:B------:R-:W-:Y:S02]  /*a290*/  ISETP.GE.AND P2, PT, R16, UR4, PT ;  /* 0x0000000410007c0c */ /* 0x000fe4000bf46270 */
[----:B------:R-:W-:-:S07]  /*a2a0*/  ISETP.GE.AND P1, PT, R18, UR4, PT ;  /* 0x0000000412007c0c */ /* 0x000fce000bf26270 */
[CC--:B-1----:R-:W-:Y:S02]  /*a2b0*/  @!P4 LEA R12, P6, R2.reuse, R7.reuse, 0x1 ;  /* 0x00000007020cc211 */ /* 0x0c2fe400078c08ff */
[C---:B------:R-:W-:Y:S02]  /*a2c0*/  @!P3 LEA R14, P5, R17.reuse, R7, 0x1 ;  /* 0x00000007110eb211 */ /* 0x040fe400078a08ff */
[----:B---3--:R-:W-:Y:S02]  /*a2d0*/  @!P4 LEA.HI.X R13, R2, R5, R224, 0x1, P6 ;  /* 0x00000005020dc211 */ /* 0x008fe400030f0ce0 */
[----:B------:R-:W-:Y:S02]  /*a2e0*/  @!P2 LEA R20, P6, R16, R7, 0x1 ;  /* 0x000000071014a211 */ /* 0x000fe400078c08ff */
[----:B------:R-:W-:Y:S01]  /*a2f0*/  @!P3 LEA.HI.X R15, R17, R5, R223, 0x1, P5 ;  /* 0x00000005110fb211 */ /* 0x000fe200028f0cdf */
[----:B------:R4:W-:Y:S01]  /*a300*/  @!P4 ST.E.128 desc[UR52][R12.64], RZ ;  /* 0x000000ff0c00c985 */ /* 0x0009e2000c101d34 */
[----:B------:R-:W-:-:S02]  /*a310*/  @!P1 LEA R4, P5, R18, R7, 0x1 ;  /* 0x0000000712049211 */ /* 0x000fc400078a08ff */
[-C--:B------:R-:W-:Y:S01]  /*a320*/  @!P2 LEA.HI.X R21, R16, R5.reuse, R222, 0x1, P6 ;  /* 0x000000051015a211 */ /* 0x080fe200030f0cde */
[----:B------:R4:W-:Y:S01]  /*a330*/  @!P3 ST.E.128 desc[UR52][R14.64], RZ ;  /* 0x000000ff0e00b985 */ /* 0x0009e2000c101d34 */
[----:B------:R-:W-:-:S03]  /*a340*/  @!P1 LEA.HI.X R5, R18, R5, R221, 0x1, P5 ;  /* 0x0000000512059211 */ /* 0x000fc600028f0cdd */
[----:B------:R4:W-:Y:S04]  /*a350*/  @!P2 ST.E.128 desc[UR52][R20.64], RZ ;  /* 0x000000ff1400a985 */ /* 0x0009e8000c101d34 */
[----:B------:R4:W-:Y:S02]  /*a360*/  @!P1 ST.E.128 desc[UR52][R4.64], RZ ;  /* 0x000000ff04009985 */ /* 0x0009e4000c101d34 */
.L_x_262:
[----:B------:R-:W-:Y:S05]  /*a370*/  BSYNC B1 ;  /* 0x0000000000017941 */ /* 0x000fea0003800000 */
.L_x_261:
[----:B---34-:R3:W4:Y:S01]  /*a380*/  SHFL.IDX PT, R5, R3, 0x2, 0x181f ;  /* 0x00581f0003057f89 */ /* 0x01872200000e0000 */
        /* <DEDUP_REMOVED lines=8> */
[-C--:B-1----:R-:W-:Y:S02]  /*a410*/  @!P3 LEA R12, P6, R2, R7.reuse, 0x1 ;  /* 0x00000007020cb211 */ /* 0x082fe400078c08ff */
[CC--:B------:R-:W-:Y:S02]  /*a420*/  @!P2 LEA R14, P5, R17.reuse, R7.reuse, 0x1 ;  /* 0x00000007110ea211 */ /* 0x0c0fe400078a08ff */
[----:B------:R-:W-:Y:S02]  /*a430*/  @!P1 LEA R20, P4, R16, R7, 0x1 ;  /* 0x0000000710149211 */ /* 0x000fe400078808ff */
[----:B----4-:R-:W-:Y:S02]  /*a440*/  @!P3 LEA.HI.X R13, R2, R5, R224, 0x1, P6 ;  /* 0x00000005020db211 */ /* 0x010fe400030f0ce0 */
[----:B------:R-:W-:Y:S02]  /*a450*/  @!P0 LEA R4, P6, R18, R7, 0x1 ;  /* 0x0000000712048211 */ /* 0x000fe400078c08ff */
[-C--:B------:R-:W-:Y:S01]  /*a460*/  @!P2 LEA.HI.X R15, R17, R5.reuse, R223, 0x1, P5 ;  /* 0x00000005110fa211 */ /* 0x080fe200028f0cdf */
[----:B------:R1:W-:Y:S01]  /*a470*/  @!P3 ST.E.128 desc[UR52][R12.64], RZ ;  /* 0x000000ff0c00b985 */ /* 0x0003e2000c101d34 */
[----:B------:R-:W-:-:S02]  /*a480*/  @!P1 LEA.HI.X R21, R16, R5, R222, 0x1, P4 ;  /* 0x0000000510159211 */ /* 0x000fc400020f0cde */
[----:B------:R-:W-:Y:S01]  /*a490*/  @!P0 LEA.HI.X R5, R18, R5, R221, 0x1, P6 ;  /* 0x0000000512058211 */ /* 0x000fe200030f0cdd */
[----:B------:R1:W-:Y:S04]  /*a4a0*/  @!P2 ST.E.128 desc[UR52][R14.64], RZ ;  /* 0x000000ff0e00a985 */ /* 0x0003e8000c101d34 */
[----:B------:R1:W-:Y:S04]  /*a4b0*/  @!P1 ST.E.128 desc[UR52][R20.64], RZ ;  /* 0x000000ff14009985 */ /* 0x0003e8000c101d34 */
[----:B------:R1:W-:Y:S02]  /*a4c0*/  @!P0 ST.E.128 desc[UR52][R4.64], RZ ;  /* 0x000000ff04008985 */ /* 0x0003e4000c101d34 */
.L_x_264:
[----:B------:R-:W-:Y:S05]  /*a4d0*/  BSYNC B1 ;  /* 0x0000000000017941 */ /* 0x000fea0003800000 */
.L_x_263:
[----:B------:R-:W-:Y:S01]  /*a4e0*/  VIADD R0, R8, 0x60 ;  /* 0x0000006008007836 */ /* 0x000fe20000000000 */
[----:B0-23--:R-:W0:Y:S04]  /*a4f0*/  SHFL.IDX PT, R3, R3, 0x3, 0x181f ;  /* 0x00781f0003037f89 */ /* 0x00de2800000e0000 */
[----:B------:R-:W-:Y:S01]  /*a500*/  ISETP.GE.AND P0, PT, R0, R11, PT ;  /* 0x0000000b0000720c */ /* 0x000fe20003f06270 */
[----:B-1--4-:R1:W2:-:S12]  /*a510*/  SHFL.IDX PT, R5, R6, 0x3, 0x181f ;  /* 0x00781f0006057f89 */ /* 0x01229800000e0000 */
[----:B-1----:R-:W-:Y:S05]  /*a520*/  @P0 BRA `(.L_x_255) ;  /* 0x0000000000440947 */ /* 0x002fea0003800000 */
[----:B------:R-:W-:Y:S02]  /*a530*/  ULDC UR4, c[0x0][0xac8] ;  /* 0x0002b20000047ab9 */ /* 0x000fe40000000800 */
[----:B------:R-:W-:Y:S02]  /*a540*/  ISETP.GE.AND P3, PT, R2, UR4, PT ;  /* 0x0000000402007c0c */ /* 0x000fe4000bf66270 */
[----:B------:R-:W-:Y:S02]  /*a550*/  ISETP.GE.AND P2, PT, R17, UR4, PT ;  /* 0x0000000411007c0c */ /* 0x000fe4000bf46270 */
[----:B------:R-:W-:Y:S02]  /*a560*/  ISETP.GE.AND P1, PT, R16, UR4, PT ;  /* 0x0000000410007c0c */ /* 0x000fe4000bf26270 */
[----:B------:R-:W-:-:S07]  /*a570*/  ISETP.GE.AND P0, PT, R18, UR4, PT ;  /* 0x0000000412007c0c */ /* 0x000fce000bf06270 */
[-C--:B--2---:R-:W-:Y:S02]  /*a580*/  @!P3 LEA R6, P6, R2, R5.reuse, 0x1 ;  /* 0x000000050206b211 */ /* 0x084fe400078c08ff */
[CC--:B------:R-:W-:Y:S02]  /*a590*/  @!P2 LEA R8, P5, R17.reuse, R5.reuse, 0x1 ;  /* 0x000000051108a211 */ /* 0x0c0fe400078a08ff */
[----:B------:R-:W-:Y:S02]  /*a5a0*/  @!P1 LEA R10, P4, R16, R5, 0x1 ;  /* 0x00000005100a9211 */ /* 0x000fe400078808ff */
[----:B0-----:R-:W-:Y:S02]  /*a5b0*/  @!P3 LEA.HI.X R7, R2, R3, R224, 0x1, P6 ;  /* 0x000000030207b211 */ /* 0x001fe400030f0ce0 */
        /* <DEDUP_REMOVED lines=8> */
.L_x_255:
[----:B------:R-:W-:Y:S05]  /*a640*/  BSYNC B0 ;  /* 0x0000000000007941 */ /* 0x000fea0003800000 */
.L_x_246:
[----:B------:R-:W-:Y:S02]  /*a650*/  ULDC UR4, c[0x0][0xc3c] ;  /* 0x00030f0000047ab9 */ /* 0x000fe40000000800 */
[----:B------:R-:W-:-:S06]  /*a660*/  UISETP.GE.AND UP0, UPT, UR6, UR4, UPT ;  /* 0x000000040600728c */ /* 0x000fcc000bf06270 */
[----:B------:R-:W-:-:S13]  /*a670*/  PLOP3.LUT P0, PT, PT, PT, UP0, 0x80, 0x0 ;  /* 0x000000000000781c */ /* 0x000fda0003f0f008 */
[----:B------:R-:W-:Y:S05]  /*a680*/  @!P0 BRA `(.L_x_265) ;  /* 0xffffff6400c48947 */ /* 0x000fea000383ffff */
[----:B------:R-:W-:Y:S05]  /*a690*/  EXIT ;  /* 0x000000000000794d */ /* 0x000fea0003800000 */
.L_x_218:
[----:B------:R-:W-:-:S08]  /*a6a0*/  NOP ;  /* 0x0000000000007918 */ /* 0x000fd00000000000 */
[----:B------:R-:W0:-:S00]  /*a6b0*/  USETMAXREG.DEALLOC.CTAPOOL 0x28 ;  /* 0x00000028000079c8 */ /* 0x000e0000080e0500 */
[----:B0-----:R-:W-:Y:S02]  /*a6c0*/  LOP3.LUT R0, R0, 0x3, RZ, 0xc0, !PT ;  /* 0x0000000300007812 */ /* 0x001fe400078ec0ff */
[----:B------:R-:W-:-:S04]  /*a6d0*/  LOP3.LUT R29, R29, 0xfffffeff, RZ, 0xc0, !PT ;  /* 0xfffffeff1d1d7812 */ /* 0x000fc800078ec0ff */
[----:B------:R-:W0:Y:S02]  /*a6e0*/  SHFL.IDX PT, R0, R0, RZ, 0x1f ;  /* 0x00001fff00007589 */ /* 0x000e2400000e0000 */
[----:B0-----:R-:W-:-:S13]  /*a6f0*/  ISETP.NE.AND P0, PT, R0, RZ, PT ;  /* 0x000000ff0000720c */ /* 0x001fda0003f05270 */
[----:B------:R-:W-:Y:S01]  /*a700*/  @P0 BAR.SYNC.DEFER_BLOCKING 0x5, 0x180 ;  /* 0x0146000000000b1d */ /* 0x000fe20000010000 */
[----:B------:R-:W-:Y:S02]  /*a710*/  @P0 MOV R3, 0x400 ;  /* 0x0000040000030802 */ /* 0x000fe40000000f00 */
[----:B------:R-:W-:Y:S02]  /*a720*/  @P0 LOP3.LUT R29, R29, 0x100, RZ, 0xfc, !PT ;  /* 0x000001001d1d0812 */ /* 0x000fe400078efcff */
[----:B------:R-:W-:-:S05]  /*a730*/  @P0 LEA R2, R2, R3, 0x18 ;  /* 0x0000000302020211 */ /* 0x000fca00078ec0ff */
[----:B------:R-:W0:Y:S02]  /*a740*/  @P0 LDS.128 R16, [R2+0x388d0] ;  /* 0x0388d00002100984 */ /* 0x000e240000000c00 */
[----:B0-----:R-:W-:Y:S01]  /*a750*/  @P0 R2UR UR40, R19 ;  /* 0x00000000132802ca */ /* 0x001fe200000e0000 */
[----:B------:R-:W-:Y:S06]  /*a760*/  @P0 BAR.ARV 0x4, 0x180 ;  /* 0x0106000000000b1d */ /* 0x000fec0000002000 */
[----:B------:R-:W-:Y:S08]  /*a770*/  @P0 BRA `(.L_x_266) ;  /* 0x00000008000c0947 */ /* 0x000ff00003800000 */
[----:B------:R-:W0:Y:S01]  /*a780*/  S2R R4, SR_TID.X ;  /* 0x0000000000047919 */ /* 0x000e220000002100 */
[----:B------:R-:W-:Y:S01]  /*a790*/  ULDC UR4, c[0x0][0xc3c] ;  /* 0x00030f0000047ab9 */ /* 0x000fe20000000800 */
[----:B------:R-:W-:Y:S01]  /*a7a0*/  IMAD.MOV.U32 R0, RZ, RZ, RZ ;  /* 0x000000ffff007224 */ /* 0x000fe200078e00ff */
[----:B------:R-:W1:Y:S01]  /*a7b0*/  LDC R11, c[0x0][0xc38] ;  /* 0x00030e00ff0b7b82 */ /* 0x000e620000000800 */
[----:B0-----:R-:W-:-:S04]  /*a7c0*/  LOP3.LUT R5, R4, 0x1f, RZ, 0xc0, !PT ;  /* 0x0000001f04057812 */ /* 0x001fc800078ec0ff */
[----:B------:R-:W-:-:S04]  /*a7d0*/  ISETP.NE.AND P0, PT, R5, 0x1f, PT ;  /* 0x0000001f0500780c */ /* 0x000fc80003f05270 */
[----:B------:R-:W-:-:S13]  /*a7e0*/  ISETP.GE.OR P1, PT, R5, UR4, !P0 ;  /* 0x0000000405007c0c */ /* 0x000fda000c726670 */
[----:B------:R-:W0:Y:S02]  /*a7f0*/  @!P1 LDC.64 R2, c[0x0][0xc80] ;  /* 0x00032000ff029b82 */ /* 0x000e240000000a00 */
[----:B0-----:R-:W-:-:S05]  /*a800*/  @!P1 IMAD.WIDE.U32 R2, R5, 0x4, R2 ;  /* 0x0000000405029825 */ /* 0x001fca00078e0002 */
[----:B------:R-:W2:Y:S01]  /*a810*/  @!P1 LDG.E R0, desc[UR52][R2.64] ;  /* 0x0000003402009981 */ /* 0x000ea2000c1e1900 */
[C---:B------:R-:W-:Y:S01]  /*a820*/  ISETP.NE.AND P1, PT, R5.reuse, RZ, PT ;  /* 0x000000ff0500720c */ /* 0x040fe20003f25270 */
[----:B------:R-:W-:Y:S01]  /*a830*/  UMOV UR4, URZ ;  /* 0x0000003f00047c82 */ /* 0x000fe20008000000 */
[C---:B------:R-:W-:Y:S01]  /*a840*/  ISETP.GE.U32.AND P2, PT, R5.reuse, 0x2, PT ;  /* 0x000000020500780c */ /* 0x040fe20003f46070 */
[----:B------:R-:W-:Y:S01]  /*a850*/  IMAD.MOV.U32 R16, RZ, RZ, RZ ;  /* 0x000000ffff107224 */ /* 0x000fe200078e00ff */
[C---:B------:R-:W-:Y:S02]  /*a860*/  ISETP.GE.U32.AND P3, PT, R5.reuse, 0x4, PT ;  /* 0x000000040500780c */ /* 0x040fe40003f66070 */
[C---:B------:R-:W-:Y:S02]  /*a870*/  ISETP.GE.U32.AND P4, PT, R5.reuse, 0x8, PT ;  /* 0x000000080500780c */ /* 0x040fe40003f86070 */
[----:B------:R-:W-:Y:S01]  /*a880*/  ISETP.GE.U32.AND P5, PT, R5, 0x10, PT ;  /* 0x000000100500780c */ /* 0x000fe20003fa6070 */
[----:B--2---:R-:W0:Y:S02]  /*a890*/  SHFL.UP PT, R4, R0, 0x1, RZ ;  /* 0x0420000000047989 */ /* 0x004e2400000e00ff */
[----:B0-----:R-:W-:-:S05]  /*a8a0*/  SEL R7, R4, RZ, P1 ;  /* 0x000000ff04077207 */ /* 0x001fca0000800000 */
[----:B------:R-:W-:-:S05]  /*a8b0*/  IMAD.IADD R7, R0, 0x1, R7 ;  /* 0x0000000100077824 */ /* 0x000fca00078e0207 */
[----:B------:R-:W0:Y:S02]  /*a8c0*/  SHFL.UP PT, R4, R7, 0x2, RZ ;  /* 0x0440000007047989 */ /* 0x000e2400000e00ff */
        /* <DEDUP_REMOVED lines=10> */
[----:B------:R-:W-:Y:S02]  /*a970*/  IMAD.IADD R6, R2, 0x1, R7 ;  /* 0x0000000102067824 */ /* 0x000fe400078e0207 */
[----:B------:R-:W0:Y:S03]  /*a980*/  S2R R7, SR_CTAID.X ;  /* 0x0000000000077919 */ /* 0x000e260000002500 */
[----:B------:R-:W1:Y:S02]  /*a990*/  SHFL.IDX PT, R4, R6, 0x1f, 0x1f ;  /* 0x03e01f0006047f89 */ /* 0x000e6400000e0000 */
[----:B-1----:R-:W-:-:S04]  /*a9a0*/  IMAD R4, R4, R11, RZ ;  /* 0x0000000b04047224 */ /* 0x002fc800078e02ff */
[----:B------:R-:W-:Y:S01]  /*a9b0*/  IMAD.MOV.U32 R3, RZ, RZ, R4 ;  /* 0x000000ffff037224 */ /* 0x000fe200078e0004 */
[----:B0-----:R-:W-:-:S13]  /*a9c0*/  ISETP.GT.AND P6, PT, R4, R7, PT ;  /* 0x000000070400720c */ /* 0x001fda0003fc4270 */
[----:B------:R-:W-:Y:S05]  /*a9d0*/  @P6 BRA `(.L_x_267) ;  /* 0x0000000000946947 */ /* 0x000fea0003800000 */
[----:B------:R-:W-:Y:S01]  /*a9e0*/  IMAD.MOV.U32 R4, RZ, RZ, R3 ;  /* 0x000000ffff047224 */ /* 0x000fe200078e0003 */
[----:B------:R-:W-:Y:S01]  /*a9f0*/  UMOV UR4, URZ ;  /* 0x0000003f00047c82 */ /* 0x000fe20008000000 */
[----:B------:R-:W-:-:S05]  /*aa00*/  ULDC UR5, c[0x0][0xc3c] ;  /* 0x00030f0000057ab9 */ /* 0x000fca0000000800 */
.L_x_271:
[----:B------:R-:W-:-:S04]  /*aa10*/  UIADD3 UR4, UR4, 0x1f, URZ ;  /* 0x0000001f04047890 */ /* 0x000fc8000fffe03f */
[----:B------:R-:W-:-:S06]  /*aa20*/  UISETP.GE.AND UP0, UPT, UR4, UR5, UPT ;  /* 0x000000050400728c */ /* 0x000fcc000bf06270 */
[----:B------:R-:W-:-:S13]  /*aa30*/  PLOP3.LUT P6, PT, PT, PT, UP0, 0x40, 0x0 ;  /* 0x000000000000781c */ /* 0x000fda0003fce808 */
[----:B------:R-:W-:Y:S05]  /*aa40*/  @!P6 BRA `(.L_x_268) ;  /* 0x00000004002ce947 */ /* 0x000fea0003800000 */
[----:B------:R-:W-:Y:S01]  /*aa50*/  VIADD R9, R5, UR4 ;  /* 0x0000000405097c36 */ /* 0x000fe20008000000 */
[----:B------:R-:W-:Y:S01]  /*aa60*/  BSSY B0, `(.L_x_269) ;  /* 0x0000007000007945 */ /* 0x000fe20003800000 */
[----:B------:R-:W-:-:S03]  /*aa70*/  IMAD.MOV.U32 R0, RZ, RZ, RZ ;  /* 0x000000ffff007224 */ /* 0x000fc600078e00ff */
[----:B------:R-:W-:-:S13]  /*aa80*/  ISETP.GE.OR P6, PT, R9, UR5, !P0 ;  /* 0x0000000509007c0c */ /* 0x000fda000c7c6670 */
[----:B------:R-:W-:Y:S05]  /*aa90*/  @P6 BRA `(.L_x_270) ;  /* 0x00000000000c6947 */ /* 0x000fea0003800000 */
[----:B------:R-:W0:Y:S02]  /*aaa0*/  LDC.64 R2, c[0x0][0xc80] ;  /* 0x00032000ff027b82 */ /* 0x000e240000000a00 */
[----:B0-----:R-:W-:-:S05]  /*aab0*/  IMAD.WIDE R2, R9, 0x4, R2 ;  /* 0x0000000409027825 */ /* 0x001fca00078e0202 */
[----:B------:R0:W5:Y:S02]  /*aac0*/  LDG.E R0, desc[UR52][R2.64] ;  /* 0x0000003402007981 */ /* 0x000164000c1e1900 */
.L_x_270:
[----:B------:R-:W-:Y:S05]  /*aad0*/  BSYNC B0 ;  /* 0x0000000000007941 */ /* 0x000fea0003800000 */
.L_x_269:
[----:B0----5:R-:W0:Y:S02]  /*aae0*/  SHFL.UP PT, R2, R0, 0x1, RZ ;  /* 0x0420000000027989 */ /* 0x021e2400000e00ff */
        /* <DEDUP_REMOVED lines=14> */
[----:B------:R-:W0:Y:S03]  /*abd0*/  LDC R11, c[0x0][0xc38] ;  /* 0x00030e00ff0b7b82 */ /* 0x000e260000000800 */
[----:B------:R-:W0:Y:S02]  /*abe0*/  SHFL.IDX PT, R3, R6, 0x1f, 0x1f ;  /* 0x03e01f0006037f89 */ /* 0x000e2400000e0000 */
[----:B0-----:R-:W-:-:S04]  /*abf0*/  IMAD R3, R3, R11, RZ ;  /* 0x0000000b03037224 */ /* 0x001fc800078e02ff */
[----:B------:R-:W-:-:S05]  /*ac00*/  IMAD.IADD R4, R3, 0x1, R4 ;  /* 0x0000000103047824 */ /* 0x000fca00078e0204 */
[----:B------:R-:W-:-:S13]  /*ac10*/  ISETP.GT.AND P6, PT, R4, R7, PT ;  /* 0x000000070400720c */ /* 0x000fda0003fc4270 */
[----:B------:R-:W-:Y:S05]  /*ac20*/  @!P6 BRA `(.L_x_271) ;  /* 0xfffffffc0078e947 */ /* 0x000fea000383ffff */
.L_x_267:
[----:B------:R-:W-:-:S04]  /*ac30*/  IMAD.IADD R8, R4, 0x1, -R3 ;  /* 0x0000000104087824 */ /* 0x000fc800078e0a03 */
[----:B------:R-:W-:-:S05]  /*ac40*/  IMAD R2, R6, R11, R8 ;  /* 0x0000000b06027224 */ /* 0x000fca00078e0208 */
[----:B------:R-:W-:-:S13]  /*ac50*/  ISETP.GT.AND P0, PT, R2, R7, PT ;  /* 0x000000070200720c */ /* 0x000fda0003f04270 */
[----:B------:R-:W-:Y:S02]  /*ac60*/  VOTEU.ANY UR5, UPT, !P0 ;  /* 0x0000000000057886 */ /* 0x000fe400040e0100 */
[----:B------:R-:W-:Y:S02]  /*ac70*/  UPOPC UR40, UR5 ;  /* 0x00000005002872bf */ /* 0x000fe40008000000 */
[----:B------:R-:W-:-:S04]  /*ac80*/  ISETP.NE.AND P0, PT, RZ, UR5, PT ;  /* 0x00000005ff007c0c */ /* 0x000fc8000bf05270 */
[----:B------:R-:W-:-:S05]  /*ac90*/  IMAD.U32 R13, RZ, RZ, UR40 ;  /* 0x00000028ff0d7e24 */ /* 0x000fca000f8e00ff */
[----:B------:R-:W0:Y:S02]  /*aca0*/  SHFL.IDX PT, R10, R0, R13, 0x1f ;  /* 0x00001f0d000a7589 */ /* 0x000e2400000e0000 */
[----:B0-----:R-:W-:-:S04]  /*acb0*/  IABS R9, R10 ;  /* 0x0000000a00097213 */ /* 0x001fc80000000000 */
[----:B------:R-:W0:Y:S08]  /*acc0*/  I2F.RP R4, R9 ;  /* 0x0000000900047306 */ /* 0x000e300000209400 */
[----:B0-----:R-:W0:Y:S02]  /*acd0*/  MUFU.RCP R4, R4 ;  /* 0x0000000400047308 */ /* 0x001e240000001000 */
[----:B0-----:R-:W-:-:S06]  /*ace0*/  VIADD R2, R4, 0xffffffe ;  /* 0x0ffffffe04027836 */ /* 0x001fcc0000000000 */
[----:B------:R0:W1:Y:S01]  /*acf0*/  F2I.FTZ.U32.TRUNC.NTZ R3, R2 ;  /* 0x0000000200037305 */ /* 0x000062000021f000 */
[----:B------:R-:W-:Y:S05]  /*ad00*/  @!P0 BRA `(.L_x_272) ;  /* 0x00000000000c8947 */ /* 0x000fea0003800000 */
[----:B------:R-:W-:-:S06]  /*ad10*/  UIADD3 UR5, UR40, -0x1, URZ ;  /* 0xffffffff28057890 */ /* 0x000fcc000fffe03f */
[----:B------:R-:W-:-:S05]  /*ad20*/  IMAD.U32 R13, RZ, RZ, UR5 ;  /* 0x00000005ff0d7e24 */ /* 0x000fca000f8e00ff */
[----:B------:R2:W3:Y:S02]  /*ad30*/  SHFL.IDX PT, R16, R6, R13, 0x1f ;  /* 0x00001f0d06107589 */ /* 0x0004e400000e0000 */
.L_x_272:
[----:B---3--:R-:W-:Y:S01]  /*ad40*/  IMAD R16, R16, R11, R8 ;  /* 0x0000000b10107224 */ /* 0x008fe200078e0208 */
[----:B0-----:R-:W-:Y:S01]  /*ad50*/  IABS R2, R10 ;  /* 0x0000000a00027213 */ /* 0x001fe20000000000 */
[----:B-1----:R-:W-:Y:S01]  /*ad60*/  IMAD.MOV R0, RZ, RZ, -R3 ;  /* 0x000000ffff007224 */ /* 0x002fe200078e0a03 */
[----:B------:R-:W-:Y:S01]  /*ad70*/  UIADD3 UR40, UR40, UR4, URZ ;  /* 0x0000000428287290 */ /* 0x000fe2000fffe03f */
[----:B------:R-:W-:Y:S02]  /*ad80*/  IMAD.IADD R11, R7, 0x1, -R16 ;  /* 0x00000001070b7824 */ /* 0x000fe400078e0a10 */
[----:B------:R-:W-:Y:S02]  /*ad90*/  IMAD.MOV R4, RZ, RZ, -R2 ;  /* 0x000000ffff047224 */ /* 0x000fe400078e0a02 */
[----:B------:R-:W-:Y:S01]  /*ada0*/  IMAD R7, R0, R9, RZ ;  /* 0x0000000900077224 */ /* 0x000fe200078e02ff */
[----:B------:R-:W-:Y:S01]  /*adb0*/  IABS R0, R11 ;  /* 0x0000000b00007213 */ /* 0x000fe20000000000 */
[----:B------:R-:W-:-:S04]  /*adc0*/  IMAD.MOV.U32 R2, RZ, RZ, RZ ;  /* 0x000000ffff027224 */ /* 0x000fc800078e00ff */
[----:B------:R-:W-:-:S04]  /*add0*/  IMAD.HI.U32 R2, R3, R7, R2 ;  /* 0x0000000703027227 */ /* 0x000fc800078e0002 */
[----:B------:R-:W-:Y:S02]  /*ade0*/  IMAD.MOV.U32 R3, RZ, RZ, R0 ;  /* 0x000000ffff037224 */ /* 0x000fe400078e0000 */
[----:B------:R-:W-:Y:S02]  /*adf0*/  IMAD.MOV.U32 R0, RZ, RZ, R4 ;  /* 0x000000ffff007224 */ /* 0x000fe400078e0004 */
[----:B------:R-:W-:-:S04]  /*ae00*/  IMAD.HI.U32 R2, R2, R3, RZ ;  /* 0x0000000302027227 */ /* 0x000fc800078e00ff */
[----:B------:R-:W-:-:S05]  /*ae10*/  IMAD R0, R2, R0, R3 ;  /* 0x0000000002007224 */ /* 0x000fca00078e0203 */
[----:B------:R-:W-:-:S13]  /*ae20*/  ISETP.GT.U32.AND P1, PT, R9, R0, PT ;  /* 0x000000000900720c */ /* 0x000fda0003f24070 */
[----:B------:R-:W-:Y:S02]  /*ae30*/  @!P1 IMAD.IADD R0, R0, 0x1, -R9 ;  /* 0x0000000100009824 */ /* 0x000fe400078e0a09 */
[----:B------:R-:W-:Y:S01]  /*ae40*/  @!P1 VIADD R2, R2, 0x1 ;  /* 0x0000000102029836 */ /* 0x000fe20000000000 */
[----:B------:R-:W-:Y:S02]  /*ae50*/  ISETP.NE.AND P1, PT, R10, RZ, PT ;  /* 0x000000ff0a00720c */ /* 0x000fe40003f25270 */
[----:B------:R-:W-:Y:S02]  /*ae60*/  ISETP.GE.U32.AND P0, PT, R0, R9, PT ;  /* 0x000000090000720c */ /* 0x000fe40003f06070 */
[----:B------:R-:W-:-:S04]  /*ae70*/  LOP3.LUT R0, R11, R10, RZ, 0x3c, !PT ;  /* 0x0000000a0b007212 */ /* 0x000fc800078e3cff */
[----:B------:R-:W-:-:S07]  /*ae80*/  ISETP.GE.AND P2, PT, R0, RZ, PT ;  /* 0x000000ff0000720c */ /* 0x000fce0003f46270 */
[----:B------:R-:W-:-:S06]  /*ae90*/  @P0 VIADD R2, R2, 0x1 ;  /* 0x0000000102020836 */ /* 0x000fcc0000000000 */
[----:B------:R-:W-:Y:S01]  /*aea0*/  @!P2 IMAD.MOV R2, RZ, RZ, -R2 ;  /* 0x000000ffff02a224 */ /* 0x000fe200078e0a02 */
[----:B------:R-:W-:-:S05]  /*aeb0*/  @!P1 LOP3.LUT R2, RZ, R10, RZ, 0x33, !PT ;  /* 0x0000000aff029212 */ /* 0x000fca00078e33ff */
[--C-:B------:R-:W-:Y:S02]  /*aec0*/  IMAD.MOV R17, RZ, RZ, -R2.reuse ;  /* 0x000000ffff117224 */ /* 0x100fe400078e0a02 */
[----:B------:R-:W-:Y:S02]  /*aed0*/  IMAD.MOV.U32 R18, RZ, RZ, R2 ;  /* 0x000000ffff127224 */ /* 0x000fe400078e0002 */
[----:B------:R-:W-:Y:S01]  /*aee0*/  IMAD R17, R10, R17, R11 ;  /* 0x000000110a117224 */ /* 0x000fe200078e020b */
[----:B------:R-:W-:Y:S06]  /*aef0*/  BRA `(.L_x_273) ;  /* 0x0000000000107947 */ /* 0x000fec0003800000 */
.L_x_268:
[----:B------:R-:W-:Y:S01]  /*af00*/  IMAD.MOV.U32 R16, RZ, RZ, R7 ;  /* 0x000000ffff107224 */ /* 0x000fe200078e0007 */
[----:B------:R-:W-:Y:S01]  /*af10*/  ULDC UR40, c[0x0][0xc3c] ;  /* 0x00030f0000287ab9 */ /* 0x000fe20000000800 */
[----:B------:R-:W-:Y:S02]  /*af20*/  IMAD.MOV.U32 R17, RZ, RZ, RZ ;  /* 0x000000ffff117224 */ /* 0x000fe400078e00ff */
[----:B------:R-:W-:-:S07]  /*af30*/  IMAD.MOV.U32 R18, RZ, RZ, RZ ;  /* 0x000000ffff127224 */ /* 0x000fce00078e00ff */
.L_x_273:
[----:B------:R-:W-:Y:S01]  /*af40*/  ISETP.NE.AND P0, PT, R5, RZ, PT ;  /* 0x000000ff0500720c */ /* 0x000fe20003f05270 */
[----:B------:R-:W-:-:S12]  /*af50*/  IMAD.U32 R19, RZ, RZ, UR40 ;  /* 0x00000028ff137e24 */ /* 0x000fd8000f8e00ff */
[----:B------:R-:W0:Y:S01]  /*af60*/  @!P0 S2R R3, SR_CgaCtaId ;  /* 0x0000000000038919 */ /* 0x000e220000008800 */
[----:B------:R-:W-:-:S04]  /*af70*/  @!P0 MOV R0, 0x400 ;  /* 0x0000040000008802 */ /* 0x000fc80000000f00 */
[----:B0-----:R-:W-:-:S05]  /*af80*/  @!P0 LEA R0, R3, R0, 0x18 ;  /* 0x0000000003008211 */ /* 0x001fca00078ec0ff */
[----:B------:R0:W-:Y:S01]  /*af90*/  @!P0 STS.128 [R0+0x388d0], R16 ;  /* 0x0388d01000008388 */ /* 0x0001e20000000c00 */
[----:B------:R-:W-:Y:S06]  /*afa0*/  BAR.ARV 0x5, 0x180 ;  /* 0x0146000000007b1d */ /* 0x000fec0000002000 */
.L_x_266:
[----:B------:R-:W-:Y:S01]  /*afb0*/  ULDC UR4, c[0x0][0xc3c] ;  /* 0x00030f0000047ab9 */ /* 0x000fe20000000800 */
[----:B------:R1:W-:Y:S01]  /*afc0*/  STL [R1+0xc], RZ ;  /* 0x00000cff01007387 */ /* 0x0003e20000100800 */
[----:B------:R-:W-:Y:S01]  /*afd0*/  UISETP.GE.AND UP0, UPT, UR40, UR4, UPT ;  /* 0x000000042800728c */ /* 0x000fe2000bf06270 */
[----:B------:R-:W-:Y:S02]  /*afe0*/  IMAD.MOV.U32 R30, RZ, RZ, 0x1 ;  /* 0x00000001ff1e7424 */ /* 0x000fe400078e00ff */
[----:B------:R-:W-:-:S03]  /*aff0*/  IMAD.MOV.U32 R23, RZ, RZ, RZ ;  /* 0x000000ffff177224 */ /* 0x000fc600078e00ff */
[----:B------:R-:W-:-:S13]  /*b000*/  PLOP3.LUT P0, PT, PT, PT, UP0, 0x80, 0x0 ;  /* 0x000000000000781c */ /* 0x000fda0003f0f008 */
[----:B-1----:R-:W-:Y:S05]  /*b010*/  @P0 BRA `(.L_x_274) ;  /* 0x0000005800800947 */ /* 0x002fea0003800000 */
[----:B------:R-:W1:Y:S01]  /*b020*/  S2R R10, SR_TID.X ;  /* 0x00000000000a7919 */ /* 0x000e620000002100 */
[----:B------:R-:W3:Y:S01]  /*b030*/  S2UR UR4, SR_CgaCtaId ;  /* 0x00000000000479c3 */ /* 0x000ee20000008800 */
[----:B------:R-:W-:Y:S01]  /*b040*/  IMAD.MOV.U32 R34, RZ, RZ, 0x40 ;  /* 0x00000040ff227424 */ /* 0x000fe200078e00ff */
[----:B------:R-:W-:Y:S01]  /*b050*/  ULOP3.LUT UR46, UR36, 0x2, URZ, 0xfc, !UPT ;  /* 0x00000002242e7892 */ /* 0x000fe2000f8efc3f */
[----:B------:R-:W-:Y:S01]  /*b060*/  IMAD.MOV.U32 R33, RZ, RZ, 0x20 ;  /* 0x00000020ff217424 */ /* 0x000fe200078e00ff */
[----:B------:R-:W-:Y:S01]  /*b070*/  ULOP3.LUT UR48, UR36, 0x1, URZ, 0xfc, !UPT ;  /* 0x0000000124307892 */ /* 0x000fe2000f8efc3f */
[----:B------:R-:W-:Y:S01]  /*b080*/  IMAD.MOV.U32 R30, RZ, RZ, 0x1 ;  /* 0x00000001ff1e7424 */ /* 0x000fe200078e00ff */
[----:B------:R-:W-:Y:S01]  /*b090*/  ULDC UR49, c[0x0][0xc] ;  /* 0x0000030000317ab9 */ /* 0x000fe20000000800 */
[----:B------:R-:W-:Y:S02]  /*b0a0*/  IMAD.MOV.U32 R23, RZ, RZ, RZ ;  /* 0x000000ffff177224 */ /* 0x000fe400078e00ff */
[----:B---3--:R-:W-:-:S02]  /*b0b0*/  IMAD.U32 R36, RZ, RZ, UR4 ;  /* 0x00000004ff247e24 */ /* 0x008fc4000f8e00ff */
[C---:B-1----:R-:W-:Y:S01]  /*b0c0*/  IMAD.SHL.U32 R2, R10.reuse, 0x80, RZ ;  /* 0x000000800a027824 */ /* 0x042fe200078e00ff */
[C---:B------:R-:W-:Y:S01]  /*b0d0*/  LOP3.LUT R8, R10.reuse, 0x7f, RZ, 0xc0, !PT ;  /* 0x0000007f0a087812 */ /* 0x040fe200078ec0ff */
[C---:B------:R-:W-:Y:S01]  /*b0e0*/  IMAD.SHL.U32 R5, R10.reuse, 0x10, RZ ;  /* 0x000000100a057824 */ /* 0x040fe200078e00ff */
[C---:B------:R-:W-:Y:S01]  /*b0f0*/  R2P PR, R10.reuse, 0x6 ;  /* 0x000000060a007804 */ /* 0x040fe20000000000 */
[----:B------:R-:W-:Y:S01]  /*b100*/  IMAD.SHL.U32 R9, R10, 0x2, RZ ;  /* 0x000000020a097824 */ /* 0x000fe200078e00ff */
[----:B0-----:R-:W-:Y:S02]  /*b110*/  SHF.R.U32.HI R0, RZ, 0x5, R8 ;  /* 0x00000005ff007819 */ /* 0x001fe40000011608 */
[C---:B------:R-:W-:Y:S02]  /*b120*/  LOP3.LUT R7, R2.reuse, 0x400, RZ, 0xc0, !PT ;  /* 0x0000040002077812 */ /* 0x040fe400078ec0ff */
[----:B------:R-:W-:Y:S02]  /*b130*/  LOP3.LUT R3, R2, 0x380, RZ, 0xc0, !PT ;  /* 0x0000038002037812 */ /* 0x000fe400078ec0ff */
[----:B--2---:R-:W-:Y:S01]  /*b140*/  LOP3.LUT R6, R5, 0x3f0, RZ, 0xc0, !PT ;  /* 0x000003f005067812 */ /* 0x004fe200078ec0ff */
[C---:B------:R-:W-:Y:S01]  /*b150*/  IMAD R7, R0.reuse, 0x800, R7 ;  /* 0x0000080000077824 */ /* 0x040fe200078e0207 */
[----:B------:R-:W-:Y:S01]  /*b160*/  LOP3.LUT R4, R3, 0x10, R10, 0xf8, !PT ;  /* 0x0000001003047812 */ /* 0x000fe200078ef80a */
[----:B------:R-:W-:Y:S01]  /*b170*/  IMAD R0, R0, 0x10, R3 ;  /* 0x0000001000007824 */ /* 0x000fe200078e0203 */
[----:B------:R-:W-:-:S02]  /*b180*/  LOP3.LUT R6, R6, 0x70, R9, 0x78, !PT ;  /* 0x0000007006067812 */ /* 0x000fc400078e7809 */
[--C-:B------:R-:W-:Y:S02]  /*b190*/  LOP3.LUT R4, R4, 0x70, R5.reuse, 0x78, !PT ;  /* 0x0000007004047812 */ /* 0x100fe400078e7805 */
[--C-:B------:R-:W-:Y:S02]  /*b1a0*/  LOP3.LUT R3, R0, 0x70, R5.reuse, 0x78, !PT ;  /* 0x0000007000037812 */ /* 0x100fe400078e7805 */
[----:B------:R-:W-:Y:S01]  /*b1b0*/  LOP3.LUT R37, R6, 0x400, R5, 0xf8, !PT ;  /* 0x0000040006257812 */ /* 0x000fe200078ef805 */
[----:B------:R-:W-:Y:S01]  /*b1c0*/  IMAD.IADD R0, R7, 0x1, R4 ;  /* 0x0000000107007824 */ /* 0x000fe200078e0204 */
[----:B------:R-:W-:Y:S02]  /*b1d0*/  LOP3.LUT R2, R3, 0xc00, R2, 0xf8, !PT ;  /* 0x00000c0003027812 */ /* 0x000fe400078ef802 */
[----:B------:R-:W-:Y:S02]  /*b1e0*/  MOV R3, 0x400 ;  /* 0x0000040000037802 */ /* 0x000fe40000000f00 */
[----:B------:R-:W-:Y:S01]  /*b1f0*/  LOP3.LUT R28, R5, 0x70, RZ, 0xc0, !PT ;  /* 0x00000070051c7812 */ /* 0x000fe200078ec0ff */
[----:B------:R0:W-:Y:S01]  /*b200*/  STL [R1+0x4], R2 ;  /* 0x0000040201007387 */ /* 0x0001e20000100800 */
[----:B------:R-:W-:-:S02]  /*b210*/  LEA R22, R36, R3, 0x18 ;  /* 0x0000000324167211 */ /* 0x000fc400078ec0ff */
[----:B------:R-:W-:Y:S01]  /*b220*/  SEL R34, R34, 0xffffffc0, !P2 ;  /* 0xffffffc022227807 */ /* 0x000fe20005000000 */
[----:B------:R1:W-:Y:S01]  /*b230*/  STL [R1], R0 ;  /* 0x0000000001007387 */ /* 0x0003e20000100800 */
[----:B------:R-:W-:-:S03]  /*b240*/  SEL R33, R33, 0xffffffe0, !P1 ;  /* 0xffffffe021217807 */ /* 0x000fc60004800000 */
[----:B------:R2:W-:Y:S01]  /*b250*/  STL [R1+0xc], RZ ;  /* 0x00000cff01007387 */ /* 0x0005e20000100800 */
[----:B0-----:R-:W-:Y:S02]  /*b260*/  LOP3.LUT R2, R28, 0x80, RZ, 0xfc, !PT ;  /* 0x000000801c027812 */ /* 0x001fe400078efcff */
[----:B-1----:R-:W-:-:S04]  /*b270*/  SHF.R.U32.HI R0, RZ, 0x3, R8 ;  /* 0x00000003ff007819 */ /* 0x002fc80000011608 */
[----:B------:R-:W-:Y:S01]  /*b280*/  LOP3.LUT R3, R0, 0x70, R5, 0xf8, !PT ;  /* 0x0000007000037812 */ /* 0x000fe200078ef805 */
[----:B------:R-:W-:-:S05]  /*b290*/  IMAD.IADD R0, R22, 0x1, R37 ;  /* 0x0000000116007824 */ /* 0x000fca00078e0225 */
[----:B------:R2:W-:Y:S02]  /*b2a0*/  STL [R1+0x8], R0 ;  /* 0x0000080001007387 */ /* 0x0005e40000100800 */
.L_x_349:
[----:B------:R-:W-:Y:S01]  /*b2b0*/  ULDC.64 UR4, c[0x0][0xc88] ;  /* 0x0003220000047ab9 */ /* 0x000fe20000000a00 */
[----:B------:R-:W-:Y:S01]  /*b2c0*/  ULDC.64 UR6, c[0x0][0xa18] ;  /* 0x0002860000067ab9 */ /* 0x000fe20000000a00 */
[----:B------:R-:W-:Y:S01]  /*b2d0*/  UIMAD.WIDE UR4, UR40, 0x4, UR4 ;  /* 0x00000004280478a5 */ /* 0x000fe2000f8e0204 */
[----:B------:R-:W-:-:S05]  /*b2e0*/  ULDC.64 UR8, c[0x0][0xa00] ;  /* 0x0002800000087ab9 */ /* 0x000fca0000000a00 */
[----:B------:R-:W-:Y:S02]  /*b2f0*/  IMAD.U32 R2, RZ, RZ, UR4 ;  /* 0x00000004ff027e24 */ /* 0x000fe4000f8e00ff */
[----:B------:R-:W-:Y:S01]  /*b300*/  IMAD.U32 R3, RZ, RZ, UR5 ;  /* 0x00000005ff037e24 */ /* 0x000fe2000f8e00ff */
[----:B------:R-:W-:-:S04]  /*b310*/  ULDC.64 UR4, c[0x0][0xa28] ;  /* 0x00028a0000047ab9 */ /* 0x000fc80000000a00 */
[----:B------:R-:W3:Y:S01]  /*b320*/  LDG.E R2, desc[UR52][R2.64] ;  /* 0x0000003402027981 */ /* 0x000ee2000c1e1900 */
[----:B------:R-:W-:Y:S02]  /*b330*/  UISETP.NE.U32.AND UP1, UPT, UR4, URZ, UPT ;  /* 0x0000003f0400728c */ /* 0x000fe4000bf25070 */
[----:B------:R-:W-:Y:S02]  /*b340*/  UISETP.NE.U32.AND UP0, UPT, UR6, URZ, UPT ;  /* 0x0000003f0600728c */ /* 0x000fe4000bf05070 */
[----:B------:R-:W-:Y:S02]  /*b350*/  UISETP.NE.AND.EX UP2, UPT, UR5, URZ, UPT, UP1 ;  /* 0x0000003f0500728c */ /* 0x000fe4000bf45310 */
[----:B------:R-:W-:Y:S02]  /*b360*/  UISETP.NE.AND.EX UP0, UPT, UR7, URZ, UPT, UP0 ;  /* 0x0000003f0700728c */ /* 0x000fe4000bf05300 */
[----:B------:R-:W-:Y:S02]  /*b370*/  UISETP.NE.U32.AND UP1, UPT, UR8, URZ, UPT ;  /* 0x0000003f0800728c */ /* 0x000fe4000bf25070 */
[----:B------:R-:W-:-:S02]  /*b380*/  PLOP3.LUT P0, PT, PT, PT, UP2, 0x80, 0x0 ;  /* 0x000000000000781c */ /* 0x000fc40003f0f028 */
[----:B------:R-:W-:Y:S01]  /*b390*/  PLOP3.LUT P1, PT, PT, PT, UP0, 0x80, 0x0 ;  /* 0x000000000000781c */ /* 0x000fe20003f2f008 */
[----:B------:R-:W-:Y:S01]  /*b3a0*/  UISETP.NE.AND.EX UP5, UPT, UR9, URZ, UPT, UP1 ;  /* 0x0000003f0900728c */ /* 0x000fe2000bfa5310 */
[----:B-1----:R-:W-:-:S03]  /*b3b0*/  IMAD.MOV.U32 R19, RZ, RZ, RZ ;  /* 0x000000ffff137224 */ /* 0x002fc600078e00ff */
[----:B------:R-:W-:Y:S02]  /*b3c0*/  UP2UR UR47, UPR, URZ, 0x20 ;  /* 0x000000203f2f7883 */ /* 0x000fe40008000000 */
[----:B------:R-:W-:Y:S02]  /*b3d0*/  PLOP3.LUT P2, PT, PT, PT, UP5, 0x80, 0x0 ;  /* 0x000000000000781c */ /* 0x000fe40003f4f058 */
[----:B---3--:R-:W-:-:S13]  /*b3e0*/  R2UR UR44, R2 ;  /* 0x00000000022c72ca */ /* 0x008fda00000e0000 */
[----:B------:R-:W-:Y:S02]  /*b3f0*/  USHF.R.S32.HI UR45, URZ, 0x1f, UR44 ;  /* 0x0000001f3f2d7899 */ /* 0x000fe4000801142c */
[----:B------:R-:W-:Y:S02]  /*b400*/  @UP2 ULEA UR4, UP3, UR44, UR4, 0x2 ;  /* 0x000000042c042291 */ /* 0x000fe4000f86103f */
[----:B------:R-:W-:Y:S02]  /*b410*/  USHF.L.U32 UR38, UR44, 0x2, URZ ;  /* 0x000000022c267899 */ /* 0x000fe4000800063f */
[----:B------:R-:W-:Y:S02]  /*b420*/  @UP2 ULEA.HI.X UR5, UR44, UR5, UR45, 0x2, UP3 ;  /* 0x000000052c052291 */ /* 0x000fe400098f142d */
[----:B------:R-:W-:Y:S01]  /*b430*/  USHF.L.U64.HI UR39, UR44, 0x2, UR45 ;  /* 0x000000022c277899 */ /* 0x000fe2000801022d */
[----:B------:R-:W-:Y:S01]  /*b440*/  IMAD.U32 R2, RZ, RZ, UR4 ;  /* 0x00000004ff027e24 */ /* 0x000fe2000f8e00ff */
[----:B------:R-:W-:-:S02]  /*b450*/  @UP0 UIADD3 UR6, UP4, UR38, UR6, URZ ;  /* 0x0000000626060290 */ /* 0x000fc4000ff9e03f */
[----:B------:R-:W-:Y:S02]  /*b460*/  IMAD.U32 R3, RZ, RZ, UR5 ;  /* 0x00000005ff037e24 */ /* 0x000fe4000f8e00ff */
[----:B------:R-:W-:Y:S02]  /*b470*/  @UP0 UIADD3.X UR7, UR39, UR7, URZ, UP4, !UPT ;  /* 0x0000000727070290 */ /* 0x000fe4000a7fe43f */
[----:B------:R-:W-:Y:S01]  /*b480*/  UIADD3 UR8, UP0, UR38, UR8, URZ ;  /* 0x0000000826087290 */ /* 0x000fe2000ff1e03f */
[----:B0-2---:R0:W5:Y:S03]  /*b490*/  @P0 LDG.E R0, desc[UR52][R2.64] ;  /* 0x0000003402000981 */ /* 0x005166000c1e1900 */
[----:B------:R-:W-:Y:S01]  /*b4a0*/  UIADD3.X UR4, UR39, UR9, URZ, UP0, !UPT ;  /* 0x0000000927047290 */ /* 0x000fe200087fe43f */
[----:B0-----:R-:W-:Y:S02]  /*b4b0*/  IMAD.U32 R2, RZ, RZ, UR6 ;  /* 0x00000006ff027e24 */ /* 0x001fe4000f8e00ff */
[----:B------:R-:W-:-:S05]  /*b4c0*/  IMAD.U32 R3, RZ, RZ, UR7 ;  /* 0x00000007ff037e24 */ /* 0x000fca000f8e00ff */
[----:B------:R0:W2:Y:S02]  /*b4d0*/  @P1 LDG.E R4, desc[UR52][R2.64] ;  /* 0x0000003402041981 */ /* 0x0000a4000c1e1900 */
[----:B0-----:R-:W-:Y:S02]  /*b4e0*/  IMAD.U32 R2, RZ, RZ, UR8 ;  /* 0x00000008ff027e24 */ /* 0x001fe4000f8e00ff */
[----:B------:R-:W-:-:S05]  /*b4f0*/  IMAD.U32 R3, RZ, RZ, UR4 ;  /* 0x00000004ff037e24 */ /* 0x000fca000f8e00ff */
[----:B------:R0:W5:Y:S01]  /*b500*/  @P2 LDG.E R19, desc[UR52][R2.64] ;  /* 0x0000003402132981 */ /* 0x000162000c1e1900 */
[----:B--2---:R-:W-:Y:S01]  /*b510*/  @P1 R2UR UR41, R4 ;  /* 0x00000000042912ca */ /* 0x004fe200000e0000 */
[----:B0-----:R-:W-:-:S14]  /*b520*/  @P1 BRA `(.L_x_275) ;  /* 0x0000000000241947 */ /* 0x001fdc0003800000 */
[----:B------:R-:W-:Y:S01]  /*b530*/  UISETP.NE.AND UP0, UPT, UR47, URZ, UPT ;  /* 0x0000003f2f00728c */ /* 0x000fe2000bf05270 */
[----:B------:R-:W-:-:S05]  /*b540*/  ULDC UR41, c[0x0][0x288] ;  /* 0x0000a20000297ab9 */ /* 0x000fca0000000800 */
[----:B------:R-:W-:-:S13]  /*b550*/  PLOP3.LUT P1, PT, PT, PT, UP0, 0x40, 0x0 ;  /* 0x000000000000781c */ /* 0x000fda0003f2e808 */
[----:B------:R-:W-:Y:S05]  /*b560*/  @P1 BRA `(.L_x_275) ;  /* 0x0000000000141947 */ /* 0x000fea0003800000 */
[----:B------:R-:W2:Y:S04]  /*b570*/  LDG.E R5, desc[UR52][R2.64] ;  /* 0x0000003402057981 */ /* 0x000ea8000c1e1900 */
[----:B------:R-:W3:Y:S01]  /*b580*/  LDG.E R4, desc[UR52][R2.64+0x4] ;  /* 0x0000043402047981 */ /* 0x000ee2000c1e1900 */
[----:B--2---:R-:W-:Y:S02]  /*b590*/  R2UR UR4, R5 ;  /* 0x00000000050472ca */ /* 0x004fe400000e0000 */
[----:B---3--:R-:W-:-:S13]  /*b5a0*/  R2UR UR41, R4 ;  /* 0x00000000042972ca */ /* 0x008fda00000e0000 */
[----:B------:R-:W-:-:S12]  /*b5b0*/  UIADD3 UR41, -UR4, UR41, URZ ;  /* 0x0000002904297290 */ /* 0x000fd8000fffe13f */
.L_x_275:
[----:B------:R-:W-:Y:S01]  /*b5c0*/  UMOV UR37, URZ ;  /* 0x0000003f00257c82 */ /* 0x000fe20008000000 */
[----:B------:R-:W-:Y:S01]  /*b5d0*/  ULDC.64 UR6, c[0x0][0xa20] ;  /* 0x0002880000067ab9 */ /* 0x000fe20000000a00 */
[----:B-----5:R-:W-:Y:S01]  /*b5e0*/  @P0 R2UR UR37, R0 ;  /* 0x00000000002502ca */ /* 0x020fe200000e0000 */
[----:B------:R-:W-:Y:S01]  /*b5f0*/  ULDC.64 UR4, c[0x0][0x418] ;  /* 0x0001060000047ab9 */ /* 0x000fe20000000a00 */
[----:B------:R-:W-:Y:S01]  /*b600*/  ISETP.NE.U32.AND P0, PT, RZ, UR6, PT ;  /* 0x00000006ff007c0c */ /* 0x000fe2000bf05070 */
[----:B------:R-:W-:Y:S01]  /*b610*/  UISETP.NE.U32.AND UP0, UPT, UR4, URZ, UPT ;  /* 0x0000003f0400728c */ /* 0x000fe2000bf05070 */
[----:B------:R-:W-:Y:S01]  /*b620*/  IMAD.U32 R31, RZ, RZ, UR44 ;  /* 0x0000002cff1f7e24 */ /* 0x000fe2000f8e00ff */
[----:B------:R-:W-:Y:S01]  /*b630*/  ULDC UR42, c[0x0][0x2f0] ;  /* 0x0000bc00002a7ab9 */ /* 0x000fe20000000800 */
[----:B------:R-:W-:Y:S01]  /*b640*/  ISETP.NE.AND.EX P0, PT, RZ, UR7, PT, P0 ;  /* 0x00000007ff007c0c */ /* 0x000fe2000bf05300 */
[----:B------:R-:W-:Y:S01]  /*b650*/  UISETP.NE.AND.EX UP0, UPT, UR5, URZ, UPT, UP0 ;  /* 0x0000003f0500728c */ /* 0x000fe2000bf05300 */
[----:B------:R-:W-:-:S03]  /*b660*/  ULDC UR4, c[0x0][0x424] ;  /* 0x0001090000047ab9 */ /* 0x000fc60000000800 */
[----:B------:R-:W-:-:S04]  /*b670*/  USEL UR4, UR4, 0x1, UP0 ;  /* 0x0000000104047887 */ /* 0x000fc80008000000 */
[----:B------:R-:W-:-:S04]  /*b680*/  UIMAD UR42, UR4, UR42, URZ ;  /* 0x0000002a042a72a4 */ /* 0x000fc8000f8e023f */
[----:B------:R-:W-:Y:S08]  /*b690*/  @!P0 BRA `(.L_x_276) ;  /* 0x00000000001c8947 */ /* 0x000ff00003800000 */
[----:B------:R-:W-:-:S04]  /*b6a0*/  UIADD3 UR4, UP0, UR38, UR6, URZ ;  /* 0x0000000626047290 */ /* 0x000fc8000ff1e03f */
[----:B------:R-:W-:Y:S02]  /*b6b0*/  UIADD3.X UR5, UR39, UR7, URZ, UP0, !UPT ;  /* 0x0000000727057290 */ /* 0x000fe400087fe43f */
[----:B------:R-:W-:-:S04]  /*b6c0*/  IMAD.U32 R2, RZ, RZ, UR4 ;  /* 0x00000004ff027e24 */ /* 0x000fc8000f8e00ff */
[----:B------:R-:W-:-:S05]  /*b6d0*/  IMAD.U32 R3, RZ, RZ, UR5 ;  /* 0x00000005ff037e24 */ /* 0x000fca000f8e00ff */
[----:B------:R-:W2:Y:S02]  /*b6e0*/  LDG.E R2, desc[UR52][R2.64] ;  /* 0x0000003402027981 */ /* 0x000ea4000c1e1900 */
[----:B--2---:R-:W-:Y:S01]  /*b6f0*/  R2UR UR42, R2 ;  /* 0x00000000022a72ca */ /* 0x004fe200000e0000 */
[----:B------:R-:W-:-:S14]  /*b700*/  BRA `(.L_x_277) ;  /* 0x00000000002c7947 */ /* 0x000fdc0003800000 */
.L_x_276:
[----:B------:R-:W-:Y:S02]  /*b710*/  ULDC.64 UR4, c[0x0][0xa08] ;  /* 0x0002820000047ab9 */ /* 0x000fe40000000a00 */
[----:B------:R-:W-:-:S04]  /*b720*/  ISETP.NE.U32.AND P0, PT, RZ, UR4, PT ;  /* 0x00000004ff007c0c */ /* 0x000fc8000bf05070 */
[----:B------:R-:W-:-:S13]  /*b730*/  ISETP.NE.AND.EX P0, PT, RZ, UR5, PT, P0 ;  /* 0x00000005ff007c0c */ /* 0x000fda000bf05300 */
[----:B------:R-:W-:Y:S05]  /*b740*/  @!P0 BRA `(.L_x_277) ;  /* 0x00000000001c8947 */ /* 0x000fea0003800000 */
[----:B------:R-:W0:Y:S02]  /*b750*/  LDC.64 R2, c[0x0][0xa08] ;  /* 0x00028200ff027b82 */ /* 0x000e240000000a00 */
[----:B0-----:R-:W-:-:S05]  /*b760*/  IMAD.WIDE R2, R31, 0x4, R2 ;  /* 0x000000041f027825 */ /* 0x001fca00078e0202 */
[----:B------:R-:W2:Y:S04]  /*b770*/  LDG.E R4, desc[UR52][R2.64] ;  /* 0x0000003402047981 */ /* 0x000ea8000c1e1900 */
[----:B------:R-:W3:Y:S01]  /*b780*/  LDG.E R0, desc[UR52][R2.64+0x4] ;  /* 0x0000043402007981 */ /* 0x000ee2000c1e1900 */
[----:B--2---:R-:W-:Y:S02]  /*b790*/  R2UR UR42, R4 ;  /* 0x00000000042a72ca */ /* 0x004fe400000e0000 */
[----:B---3--:R-:W-:-:S13]  /*b7a0*/  R2UR UR4, R0 ;  /* 0x00000000000472ca */ /* 0x008fda00000e0000 */
[----:B------:R-:W-:-:S12]  /*b7b0*/  UIADD3 UR42, -UR42, UR4, URZ ;  /* 0x000000042a2a7290 */ /* 0x000fd8000fffe13f */
.L_x_277:
[----:B------:R-:W-:Y:S01]  /*b7c0*/  UIADD3 UR42, -UR37, UR42, URZ ;  /* 0x0000002a252a7290 */ /* 0x000fe2000fffe13f */
[----:B------:R-:W-:Y:S03]  /*b7d0*/  BSSY B7, `(.L_x_278) ;  /* 0x000048f000077945 */ /* 0x000fe60003800000 */
[----:B------:R-:W-:Y:S02]  /*b7e0*/  UIADD3 UR4, UR42, 0x7f, URZ ;  /* 0x0000007f2a047890 */ /* 0x000fe4000fffe03f */
[----:B------:R-:W-:Y:S02]  /*b7f0*/  ISETP.LT.AND P0, PT, RZ, UR42, PT ;  /* 0x0000002aff007c0c */ /* 0x000fe4000bf01270 */
[----:B------:R-:W-:-:S04]  /*b800*/  USHF.R.S32.HI UR5, URZ, 0x1f, UR4 ;  /* 0x0000001f3f057899 */ /* 0x000fc80008011404 */
[----:B------:R-:W-:-:S04]  /*b810*/  ULEA.HI UR5, UR5, UR4, URZ, 0x7 ;  /* 0x0000000405057291 */ /* 0x000fc8000f8f383f */
[----:B------:R-:W-:-:S03]  /*b820*/  USHF.R.S32.HI UR43, URZ, 0x7, UR5 ;  /* 0x000000073f2b7899 */ /* 0x000fc60008011405 */
[----:B------:R-:W-:Y:S09]  /*b830*/  @P0 BRA `(.L_x_279) ;  /* 0x0000000000440947 */ /* 0x000ff20003800000 */
[----:B------:R-:W0:Y:S02]  /*b840*/  S2R R0, SR_TID.X ;  /* 0x0000000000007919 */ /* 0x000e240000002100 */
[----:B0-----:R-:W-:-:S04]  /*b850*/  LOP3.LUT R0, R0, 0x7f, RZ, 0xc0, !PT ;  /* 0x0000007f00007812 */ /* 0x001fc800078ec0ff */
[----:B------:R-:W-:-:S13]  /*b860*/  ISETP.NE.AND P0, PT, R0, RZ, PT ;  /* 0x000000ff0000720c */ /* 0x000fda0003f05270 */
[----:B------:R-:W-:Y:S05]  /*b870*/  @P0 BRA `(.L_x_280) ;  /* 0x0000004800100947 */ /* 0x000fea0003800000 */
[----:B------:R-:W0:Y:S01]  /*b880*/  S2R R5, SR_LANEID ;  /* 0x0000000000057919 */ /* 0x000e220000000000 */
[----:B------:R-:W-:Y:S01]  /*b890*/  VOTEU.ANY UR4, UPT, PT ;  /* 0x0000000000047886 */ /* 0x000fe200038e0100 */
[----:B------:R-:W1:Y:S01]  /*b8a0*/  LDC.64 R2, c[0x0][0xc60] ;  /* 0x00031800ff027b82 */ /* 0x000e620000000a00 */
[----:B------:R-:W0:Y:S02]  /*b8b0*/  FLO.U32 R0, UR4 ;  /* 0x0000000400007d00 */ /* 0x000e2400080e0000 */
[----:B0-----:R-:W-:-:S06]  /*b8c0*/  ISETP.EQ.U32.AND P0, PT, R0, R5, PT ;  /* 0x000000050000720c */ /* 0x001fcc0003f02070 */
[----:B------:R-:W1:Y:S07]  /*b8d0*/  POPC R5, UR4 ;  /* 0x0000000400057d09 */ /* 0x000e6e0008000000 */
[----:B-1----:R-:W2:Y:S01]  /*b8e0*/  @P0 ATOMG.E.ADD.STRONG.GPU PT, R3, desc[UR52][R2.64], R5 ;  /* 0x00000005020309a8 */ /* 0x002ea200081ee1f4 */
[----:B------:R-:W0:Y:S02]  /*b8f0*/  S2R R4, SR_LTMASK ;  /* 0x0000000000047919 */ /* 0x000e240000003900 */
[----:B0-----:R-:W-:-:S04]  /*b900*/  LOP3.LUT R4, R4, UR4, RZ, 0xc0, !PT ;  /* 0x0000000404047c12 */ /* 0x001fc8000f8ec0ff */
[----:B------:R-:W0:Y:S01]  /*b910*/  POPC R7, R4 ;  /* 0x0000000400077309 */ /* 0x000e220000000000 */
[----:B--2---:R-:W0:Y:S02]  /*b920*/  SHFL.IDX PT, R0, R3, R0, 0x1f ;  /* 0x00001f0003007589 */ /* 0x004e2400000e0000 */
[----:B0-----:R-:W-:Y:S01]  /*b930*/  IADD3 R16, R0, UR49, R7 ;  /* 0x0000003100107c10 */ /* 0x001fe2000fffe007 */
[----:B------:R-:W-:Y:S06]  /*b940*/  BRA `(.L_x_280) ;  /* 0x0000004400dc7947 */ /* 0x000fec0003800000 */
.L_x_279:
[----:B------:R-:W-:Y:S01]  /*b950*/  VIADD R0, R22, 0x28400 ;  /* 0x0002840016007836 */ /* 0x000fe20000000000 */
[----:B------:R-:W-:Y:S04]  /*b960*/  BSSY B6, `(.L_x_281) ;  /* 0x0000013000067945 */ /* 0x000fe80003800000 */
[----:B------:R-:W-:-:S13]  /*b970*/  LOP3.LUT P0, RZ, R0, 0x3ff, RZ, 0xc0, !PT ;  /* 0x000003ff00ff7812 */ /* 0x000fda000780c0ff */
[----:B------:R-:W-:Y:S05]  /*b980*/  @!P0 BRA `(.L_x_282) ;  /* 0x0000000000408947 */ /* 0x000fea0003800000 */
[----:B------:R-:W-:Y:S01]  /*b990*/  MOV R2, 0x0 ;  /* 0x0000000000027802 */ /* 0x000fe20000000f00 */
[----:B------:R-:W-:Y:S01]  /*b9a0*/  ULDC.64 UR6, c[0x4][0xc0] ;  /* 0x0100300000067ab9 */ /* 0x000fe20000000a00 */
[----:B------:R-:W-:Y:S01]  /*b9b0*/  ULDC.64 UR8, c[0x4][0xc8] ;  /* 0x0100320000087ab9 */ /* 0x000fe20000000a00 */
[----:B------:R-:W-:Y:S01]  /*b9c0*/  ULDC.64 UR4, c[0x4][0x8] ;  /* 0x0100020000047ab9 */ /* 0x000fe20000000a00 */
[----:B------:R-:W-:Y:S02]  /*b9d0*/  IMAD.U32 R4, RZ, RZ, UR6 ;  /* 0x00000006ff047e24 */ /* 0x000fe4000f8e00ff */
[----:B------:R-:W0:Y:S01]  /*b9e0*/  LDC.64 R2, c[0x4][R2] ;  /* 0x0100000002027b82 */ /* 0x000e220000000a00 */
[----:B------:R-:W-:Y:S02]  /*b9f0*/  IMAD.U32 R5, RZ, RZ, UR7 ;  /* 0x00000007ff057e24 */ /* 0x000fe4000f8e00ff */
        /* <DEDUP_REMOVED lines=8> */
[----:B0-----:R-:W-:Y:S05]  /*ba80*/  CALL.ABS.NOINC R2 ;  /* 0x0000000002007343 */ /* 0x001fea0003c00000 */
.L_x_282:
[----:B------:R-:W-:Y:S05]  /*ba90*/  BSYNC B6 ;  /* 0x0000000000067941 */ /* 0x000fea0003800000 */
.L_x_281:
[----:B------:R-:W-:Y:S01]  /*baa0*/  VIADD R0, R22, 0x10400 ;  /* 0x0001040016007836 */ /* 0x000fe20000000000 */
[----:B------:R-:W-:Y:S01]  /*bab0*/  LOP3.LUT R29, R29, 0xfffffffe, RZ, 0xc0, !PT ;  /* 0xfffffffe1d1d7812 */ /* 0x000fe200078ec0ff */
[----:B------:R-:W-:Y:S03]  /*bac0*/  BSSY B6, `(.L_x_283) ;  /* 0x0000014000067945 */ /* 0x000fe60003800000 */
[----:B------:R-:W-:-:S13]  /*bad0*/  LOP3.LUT P0, RZ, R0, 0x3ff, RZ, 0xc0, !PT ;  /* 0x000003ff00ff7812 */ /* 0x000fda000780c0ff */
[----:B------:R-:W-:Y:S01]  /*bae0*/  @P0 LOP3.LUT R29, R29, 0x1, RZ, 0xfc, !PT ;  /* 0x000000011d1d0812 */ /* 0x000fe200078efcff */
[----:B------:R-:W-:Y:S06]  /*baf0*/  @!P0 BRA `(.L_x_284) ;  /* 0x0000000000408947 */ /* 0x000fec0003800000 */
        /* <DEDUP_REMOVED lines=16> */
.L_x_284:
[----:B------:R-:W-:Y:S05]  /*bc00*/  BSYNC B6 ;  /* 0x0000000000067941 */ /* 0x000fea0003800000 */
.L_x_283:
        /* <DEDUP_REMOVED lines=20> */
.L_x_286:
[----:B------:R-:W-:Y:S05]  /*bd50*/  BSYNC B6 ;  /* 0x0000000000067941 */ /* 0x000fea0003800000 */
.L_x_285:
[----:B------:R-:W-:Y:S01]  /*bd60*/  LOP3.LUT P6, RZ, R29, 0x1, RZ, 0xc0, !PT ;  /* 0x000000011dff7812 */ /* 0x000fe200078cc0ff */
[----:B------:R-:W-:-:S12]  /*bd70*/  BSSY B6, `(.L_x_287) ;  /* 0x0000012000067945 */ /* 0x000fd80003800000 */
        /* <DEDUP_REMOVED lines=17> */
.L_x_288:
[----:B------:R-:W-:Y:S05]  /*be90*/  BSYNC B6 ;  /* 0x0000000000067941 */ /* 0x000fea0003800000 */
.L_x_287:
[----:B------:R-:W-:Y:S01]  /*bea0*/  ULDC.64 UR4, c[0x0][0x9f8] ;  /* 0x00027e0000047ab9 */ /* 0x000fe20000000a00 */
[----:B------:R-:W0:Y:S01]  /*beb0*/  LDC R10, c[0x0][0x430] ;  /* 0x00010c00ff0a7b82 */ /* 0x000e220000000800 */
[----:B------:R-:W-:Y:S01]  /*bec0*/  UISETP.NE.U32.AND UP0, UPT, UR4, URZ, UPT ;  /* 0x0000003f0400728c */ /* 0x000fe2000bf05070 */
[----:B------:R-:W1:Y:S03]  /*bed0*/  S2R R20, SR_TID.X ;  /* 0x0000000000147919 */ /* 0x000e660000002100 */
[----:B------:R-:W-:Y:S01]  /*bee0*/  UISETP.NE.AND.EX UP0, UPT, UR5, URZ, UPT, UP0 ;  /* 0x0000003f0500728c */ /* 0x000fe2000bf05300 */
[----:B------:R-:W-:Y:S02]  /*bef0*/  IMAD.U32 R8, RZ, RZ, UR43 ;  /* 0x0000002bff087e24 */ /* 0x000fe4000f8e00ff */
[----:B------:R-:W2:Y:S03]  /*bf00*/  LDC R11, c[0x0][0x2f4] ;  /* 0x0000bd00ff0b7b82 */ /* 0x000ea60000000800 */
[----:B------:R-:W-:-:S05]  /*bf10*/  PLOP3.LUT P0, PT, PT, PT, UP0, 0x80, 0x0 ;  /* 0x000000000000781c */ /* 0x000fca0003f0f008 */
[----:B------:R-:W-:-:S04]  /*bf20*/  @UP0 UIADD3 UR4, UP1, UR38, UR4, URZ ;  /* 0x0000000426040290 */ /* 0x000fc8000ff3e03f */
[----:B------:R-:W-:Y:S02]  /*bf30*/  @UP0 UIADD3.X UR5, UR39, UR5, URZ, UP1, !UPT ;  /* 0x0000000527050290 */ /* 0x000fe40008ffe43f */
[----:B------:R-:W-:-:S04]  /*bf40*/  IMAD.U32 R2, RZ, RZ, UR4 ;  /* 0x00000004ff027e24 */ /* 0x000fc8000f8e00ff */
[----:B------:R-:W-:-:S05]  /*bf50*/  IMAD.U32 R3, RZ, RZ, UR5 ;  /* 0x00000005ff037e24 */ /* 0x000fca000f8e00ff */
[----:B------:R3:W4:Y:S01]  /*bf60*/  @P0 LDG.E R31, desc[UR52][R2.64] ;  /* 0x00000034021f0981 */ /* 0x000722000c1e1900 */
[----:B0-----:R-:W-:Y:S02]  /*bf70*/  ISETP.NE.AND P1, PT, R10, 0x1, PT ;  /* 0x000000010a00780c */ /* 0x001fe40003f25270 */
[C---:B-1----:R-:W-:Y:S01]  /*bf80*/  LOP3.LUT R21, R20.reuse, 0x7f, RZ, 0xc0, !PT ;  /* 0x0000007f14157812 */ /* 0x042fe200078ec0ff */
[----:B------:R-:W-:Y:S01]  /*bf90*/  IMAD.SHL.U32 R20, R20, 0x10, RZ ;  /* 0x0000001014147824 */ /* 0x000fe200078e00ff */
[----:B------:R-:W-:Y:S02]  /*bfa0*/  LEA R8, R8, 0xffffff80, 0x7 ;  /* 0xffffff8008087811 */ /* 0x000fe400078e38ff */
[----:B------:R-:W-:Y:S02]  /*bfb0*/  SHF.R.U32.HI R21, RZ, 0x3, R21 ;  /* 0x00000003ff157819 */ /* 0x000fe40000011615 */
[----:B------:R-:W-:Y:S02]  /*bfc0*/  LOP3.LUT R29, R29, 0xfffffff7, RZ, 0xc0, !PT ;  /* 0xfffffff71d1d7812 */ /* 0x000fe400078ec0ff */
[----:B------:R-:W-:-:S03]  /*bfd0*/  LOP3.LUT R20, R21, 0x70, R20, 0xf8, !PT ;  /* 0x0000007015147812 */ /* 0x000fc600078ef814 */
[----:B------:R-:W0:Y:S01]  /*bfe0*/  @P1 LDC R5, c[0x0][0x434] ;  /* 0x00010d00ff051b82 */ /* 0x000e220000000800 */
[----:B------:R-:W-:Y:S02]  /*bff0*/  LOP3.LUT R0, R20, R8, RZ, 0xfc, !PT ;  /* 0x0000000814007212 */ /* 0x000fe400078efcff */
[----:B------:R-:W-:Y:S02]  /*c000*/  @P1 LOP3.LUT R29, R29, 0x8, RZ, 0xfc, !PT ;  /* 0x000000081d1d1812 */ /* 0x000fe400078efcff */
[C---:B------:R-:W-:Y:S01]  /*c010*/  ISETP.GE.AND P0, PT, R0.reuse, UR42, PT ;  /* 0x0000002a00007c0c */ /* 0x040fe2000bf06270 */
[----:B------:R-:W-:Y:S02]  /*c020*/  VIADD R0, R0, UR37 ;  /* 0x0000002500007c36 */ /* 0x000fe40008000000 */
[----:B------:R-:W1:Y:S02]  /*c030*/  @P1 LDC R7, c[0x0][0x438] ;  /* 0x00010e00ff071b82 */ /* 0x000e640000000800 */
[----:B------:R-:W-:-:S08]  /*c040*/  IMAD.MOV.U32 R9, RZ, RZ, R0 ;  /* 0x000000ffff097224 */ /* 0x000fd000078e0000 */
[----:B---3--:R-:W3:Y:S01]  /*c050*/  @!P0 LDC.64 R2, c[0x0][0x418] ;  /* 0x00010600ff028b82 */ /* 0x008ee20000000a00 */
[----:B0-----:R-:W-:-:S05]  /*c060*/  @P1 IMAD.HI.U32 R4, R0, R5, RZ ;  /* 0x0000000500041227 */ /* 0x001fca00078e00ff */
[----:B-1----:R-:W-:Y:S02]  /*c070*/  @P1 SHF.R.U32.HI R9, RZ, R7, R4 ;  /* 0x00000007ff091219 */ /* 0x002fe40000011604 */
[----:B------:R-:W0:Y:S02]  /*c080*/  @!P0 LDC.64 R4, c[0x0][0x428] ;  /* 0x00010a00ff048b82 */ /* 0x000e240000000a00 */
[--C-:B------:R-:W-:Y:S01]  /*c090*/  @!P0 SHF.R.S32.HI R7, RZ, 0x1f, R9.reuse ;  /* 0x0000001fff078819 */ /* 0x100fe20000011409 */
[----:B------:R-:W-:Y:S01]  /*c0a0*/  @!P0 IMAD.MOV.U32 R6, RZ, RZ, R9 ;  /* 0x000000ffff068224 */ /* 0x000fe200078e0009 */
[----:B------:R-:W-:Y:S02]  /*c0b0*/  LOP3.LUT R20, R28, 0x80, RZ, 0xfc, !PT ;  /* 0x000000801c147812 */ /* 0x000fe400078efcff */
[----:B------:R-:W-:Y:S01]  /*c0c0*/  LOP3.LUT R29, R29, 0xfffffffd, RZ, 0xc0, !PT ;  /* 0xfffffffd1d1d7812 */ /* 0x000fe200078ec0ff */
[----:B------:R-:W-:-:S05]  /*c0d0*/  IMAD.U32 R12, RZ, RZ, UR46 ;  /* 0x0000002eff0c7e24 */ /* 0x000fca000f8e00ff */
[----:B------:R-:W-:Y:S01]  /*c0e0*/  ISETP.NE.AND P2, PT, R12, 0x3, PT ;  /* 0x000000030c00780c */ /* 0x000fe20003f45270 */
[----:B------:R-:W-:Y:S01]  /*c0f0*/  UMOV UR4, 0xffffffff ;  /* 0xffffffff00047882 */ /* 0x000fe20000000000 */
[----:B----4-:R-:W-:Y:S01]  /*c100*/  SHF.R.S32.HI R35, RZ, 0x1f, R31 ;  /* 0x0000001fff237819 */ /* 0x010fe2000001141f */
[----:B0-----:R-:W-:-:S04]  /*c110*/  @!P0 IMAD.WIDE.U32 R6, R31, R4, R6 ;  /* 0x000000041f068225 */ /* 0x001fc800078e0006 */
[----:B------:R-:W-:Y:S01]  /*c120*/  @!P0 IMAD R4, R35, R4, RZ ;  /* 0x0000000423048224 */ /* 0x000fe200078e02ff */
[----:B---3--:R-:W-:-:S03]  /*c130*/  @!P0 LEA R2, P1, R6, R2, 0x2 ;  /* 0x0000000206028211 */ /* 0x008fc600078210ff */
[----:B------:R-:W-:-:S04]  /*c140*/  @!P0 IMAD R5, R31, R5, R4 ;  /* 0x000000051f058224 */ /* 0x000fc800078e0204 */
[----:B------:R-:W-:-:S05]  /*c150*/  @!P0 IMAD.IADD R4, R7, 0x1, R5 ;  /* 0x0000000107048824 */ /* 0x000fca00078e0205 */
[----:B------:R-:W-:Y:S01]  /*c160*/  @!P0 LEA.HI.X R3, R6, R3, R4, 0x2, P1 ;  /* 0x0000000306038211 */ /* 0x000fe200008f1404 */
[----:B------:R-:W-:Y:S01]  /*c170*/  IMAD.MOV.U32 R4, RZ, RZ, RZ ;  /* 0x000000ffff047224 */ /* 0x000fe200078e00ff */
[----:B--2---:R-:W-:-:S05]  /*c180*/  ISETP.GE.AND P1, PT, R28, R11, PT ;  /* 0x0000000b1c00720c */ /* 0x004fca0003f26270 */
[----:B------:R0:W5:Y:S01]  /*c190*/  @!P0 LDG.E R4, desc[UR52][R2.64] ;  /* 0x0000003402048981 */ /* 0x000162000c1e1900 */
[----:B------:R-:W-:Y:S01]  /*c1a0*/  ISETP.GE.AND P0, PT, R20, R11, PT ;  /* 0x0000000b1400720c */ /* 0x000fe20003f06270 */
[----:B------:R-:W-:-:S04]  /*c1b0*/  IMAD.MOV R5, RZ, RZ, -R9 ;  /* 0x000000ffff057224 */ /* 0x000fc800078e0a09 */
[----:B------:R-:W-:Y:S02]  /*c1c0*/  IMAD R5, R10, R5, R0 ;  /* 0x000000050a057224 */ /* 0x000fe400078e0200 */
[----:B------:R-:W-:-:S04]  /*c1d0*/  @P1 LOP3.LUT R29, R29, 0x2, RZ, 0xfc, !PT ;  /* 0x000000021d1d1812 */ /* 0x000fc800078efcff */
[----:B------:R-:W-:-:S04]  /*c1e0*/  LOP3.LUT R29, R29, 0xfffffffb, RZ, 0xc0, !PT ;  /* 0xfffffffb1d1d7812 */ /* 0x000fc800078ec0ff */
[----:B------:R-:W-:-:S04]  /*c1f0*/  LOP3.LUT R29, R29, 0xfffffffe, RZ, 0xc0, !PT ;  /* 0xfffffffe1d1d7812 */ /* 0x000fc800078ec0ff */
[----:B------:R-:W-:-:S04]  /*c200*/  @P0 LOP3.LUT R29, R29, 0x1, RZ, 0xfc, !PT ;  /* 0x000000011d1d0812 */ /* 0x000fc800078efcff */
[----:B------:R-:W-:Y:S01]  /*c210*/  @P2 LOP3.LUT R29, R29, 0x4, RZ, 0xfc, !PT ;  /* 0x000000041d1d2812 */ /* 0x000fe200078efcff */
[----:B0-----:R-:W-:Y:S06]  /*c220*/  BRA.DIV UR4, `(.L_x_289) ;  /* 0x0000004e04847947 */ /* 0x001fec000b800000 */
.L_x_369:
[----:B------:R-:W-:Y:S01]  /*c230*/  SHF.R.S32.HI R32, RZ, 0x1f, R18 ;  /* 0x0000001fff207819 */ /* 0x000fe20000011412 */
[----:B------:R-:W-:Y:S06]  /*c240*/  @!P2 BRA `(.L_x_290) ;  /* 0x000000000004a947 */ /* 0x000fec0003800000 */
[----:B------:R-:W-:Y:S01]  /*c250*/  BPT.TRAP 0x1 ;  /* 0x000000040000795c */ /* 0x000fe20000300000 */
.L_x_290:
[----:B------:R-:W-:Y:S01]  /*c260*/  IMAD R6, R23, 0x8, R22 ;  /* 0x0000000817067824 */ /* 0x000fe200078e0216 */
[----:B------:R-:W-:Y:S01]  /*c270*/  SHF.L.U32 R24, R30, 0x1f, RZ ;  /* 0x0000001f1e187819 */ /* 0x000fe200000006ff */
[----:B------:R-:W-:Y:S01]  /*c280*/  BSSY B0, `(.L_x_291) ;  /* 0x0000004000007945 */ /* 0x000fe20003800000 */
[----:B------:R-:W-:Y:S02]  /*c290*/  SHF.R.S32.HI R10, RZ, 0x1f, R5 ;  /* 0x0000001fff0a7819 */ /* 0x000fe40000011405 */
[----:B------:R-:W0:Y:S02]  /*c2a0*/  SYNCS.PHASECHK.TRANS64.TRYWAIT P0, [R6+URZ+0x38880], R24 ;  /* 0x03888018060075a7 */ /* 0x000e24000800017f */
[----:B0-----:R-:W-:Y:S05]  /*c2b0*/  @!P0 BRA `(.L_x_292) ;  /* 0x0000004c008c8947 */ /* 0x001fea0003800000 */
.L_x_370:
[----:B------:R-:W-:Y:S05]  /*c2c0*/  BSYNC B0 ;  /* 0x0000000000007941 */ /* 0x000fea0003800000 */
.L_x_291:
[----:B------:R-:W1:Y:S01]  /*c2d0*/  S2R R7, SR_TID.X ;  /* 0x0000000000077919 */ /* 0x000e620000002100 */
[----:B------:R-:W-:Y:S01]  /*c2e0*/  ULDC.64 UR4, c[0x0][0x328] ;  /* 0x0000ca0000047ab9 */ /* 0x000fe20000000a00 */
[----:B-----5:R-:W-:Y:S01]  /*c2f0*/  SHF.R.S32.HI R21, RZ, 0x1f, R4 ;  /* 0x0000001fff157819 */ /* 0x020fe20000011404 */
[----:B------:R-:W-:Y:S01]  /*c300*/  IMAD R0, R10, UR4, RZ ;  /* 0x000000040a007c24 */ /* 0x000fe2000f8e02ff */
[----:B------:R-:W-:Y:S01]  /*c310*/  ULDC.64 UR6, c[0x0][0x318] ;  /* 0x0000c60000067ab9 */ /* 0x000fe20000000a00 */
[----:B------:R-:W-:Y:S01]  /*c320*/  IMAD.WIDE.U32 R2, R5, UR4, RZ ;  /* 0x0000000405027c25 */ /* 0x000fe2000f8e00ff */
[----:B------:R-:W-:-:S03]  /*c330*/  LOP3.LUT R29, R29, 0xffffff7f, RZ, 0xc0, !PT ;  /* 0xffffff7f1d1d7812 */ /* 0x000fc600078ec0ff */
[----:B------:R-:W-:Y:S01]  /*c340*/  IMAD R0, R5, UR5, R0 ;  /* 0x0000000505007c24 */ /* 0x000fe2000f8e0200 */
[----:B------:R-:W-:Y:S01]  /*c350*/  ULDC.64 UR4, c[0x0][0x338] ;  /* 0x0000ce0000047ab9 */ /* 0x000fe20000000a00 */
[----:B------:R-:W-:Y:S02]  /*c360*/  IMAD R20, R23, 0x8000, R37 ;  /* 0x0000800017147824 */ /* 0x000fe400078e0225 */
        /* <DEDUP_REMOVED lines=9> */
[----:B------:R-:W-:Y:S01]  /*c400*/  UMOV UR4, 0xffffffff ;  /* 0xffffffff00047882 */ /* 0x000fe20000000000 */
[----:B-1----:R-:W-:-:S04]  /*c410*/  LOP3.LUT R7, R7, 0x7f, RZ, 0xc0, !PT ;  /* 0x0000007f07077812 */ /* 0x002fc800078ec0ff */
[----:B------:R-:W-:Y:S02]  /*c420*/  SHF.R.U32.HI R11, RZ, 0x3, R7 ;  /* 0x00000003ff0b7819 */ /* 0x000fe40000011607 */
[----:B------:R-:W-:Y:S02]  /*c430*/  IADD3 R7, P0, R2, UR6, RZ ;  /* 0x0000000602077c10 */ /* 0x000fe4000ff1e0ff */
[----:B------:R-:W-:Y:S02]  /*c440*/  IADD3 R8, -R11, UR42, -R8 ;  /* 0x0000002a0b087c10 */ /* 0x000fe4000fffe908 */
[----:B------:R-:W-:Y:S02]  /*c450*/  IADD3.X R9, R3, UR7, R9, P0, !PT ;  /* 0x0000000703097c10 */ /* 0x000fe400087fe409 */
[----:B------:R-:W-:-:S13]  /*c460*/  ISETP.GE.AND P0, PT, R8, 0x1, PT ;  /* 0x000000010800780c */ /* 0x000fda0003f06270 */
[----:B------:R-:W-:Y:S01]  /*c470*/  @P0 LOP3.LUT R29, R29, 0x80, RZ, 0xfc, !PT ;  /* 0x000000801d1d0812 */ /* 0x000fe200078efcff */
[----:B------:R-:W-:Y:S06]  /*c480*/  BRA.DIV UR4, `(.L_x_293) ;  /* 0x0000004e042c7947 */ /* 0x000fec000b800000 */
[----:B------:R-:W1:Y:S01]  /*c490*/  LDC R12, c[0x0][0x2f4] ;  /* 0x0000bd00ff0c7b82 */ /* 0x000e620000000800 */
[----:B------:R-:W2:Y:S01]  /*c4a0*/  SHFL.IDX PT, R2, R7, RZ, 0x181f ;  /* 0x00181fff07027589 */ /* 0x000ea200000e0000 */
[----:B------:R-:W-:Y:S02]  /*c4b0*/  LOP3.LUT R11, R28, 0x80, RZ, 0xfc, !PT ;  /* 0x000000801c0b7812 */ /* 0x000fe400078efcff */
[C---:B------:R-:W-:Y:S01]  /*c4c0*/  ISETP.GE.AND P3, PT, R8.reuse, 0x11, PT ;  /* 0x000000110800780c */ /* 0x040fe20003f66270 */
[----:B------:R-:W3:Y:S01]  /*c4d0*/  SHFL.IDX PT, R0, R9, RZ, 0x181f ;  /* 0x00181fff09007589 */ /* 0x000ee200000e0000 */
[----:B------:R-:W-:Y:S02]  /*c4e0*/  LOP3.LUT R29, R29, 0xffffffdf, RZ, 0xc0, !PT ;  /* 0xffffffdf1d1d7812 */ /* 0x000fe400078ec0ff */
[C---:B------:R-:W-:Y:S02]  /*c4f0*/  ISETP.GE.AND P6, PT, R8.reuse, 0x71, PT ;  /* 0x000000710800780c */ /* 0x040fe40003fc6270 */
[----:B------:R-:W-:-:S02]  /*c500*/  ISETP.GE.AND P5, PT, R8, 0x31, PT ;  /* 0x000000310800780c */ /* 0x000fc40003fa6270 */
[----:B------:R-:W-:-:S05]  /*c510*/  ISETP.GE.AND P4, PT, R8, 0x41, PT ;  /* 0x000000410800780c */ /* 0x000fca0003f86270 */
[----:B------:R-:W-:Y:S02]  /*c520*/  @P3 LOP3.LUT R29, R29, 0x20, RZ, 0xfc, !PT ;  /* 0x000000201d1d3812 */ /* 0x000fe400078efcff */
[----:B------:R-:W-:Y:S02]  /*c530*/  ISETP.GE.AND P3, PT, R8, 0x51, PT ;  /* 0x000000510800780c */ /* 0x000fe40003f66270 */
[----:B------:R-:W-:Y:S02]  /*c540*/  LOP3.LUT R29, R29, 0xffffffef, RZ, 0xc0, !PT ;  /* 0xffffffef1d1d7812 */ /* 0x000fe400078ec0ff */
[C---:B-1----:R-:W-:Y:S02]  /*c550*/  ISETP.GE.AND P1, PT, R28.reuse, R12, PT ;  /* 0x0000000c1c00720c */ /* 0x042fe40003f26270 */
[----:B--2---:R-:W-:Y:S02]  /*c560*/  IADD3 R2, P0, R28, R2, RZ ;  /* 0x000000021c027210 */ /* 0x004fe40007f1e0ff */
[----:B------:R-:W-:-:S03]  /*c570*/  ISETP.LT.OR P2, PT, R8, 0x1, P1 ;  /* 0x000000010800780c */ /* 0x000fc60000f41670 */
[----:B---3--:R-:W-:Y:S01]  /*c580*/  IMAD.X R3, RZ, RZ, R0, P0 ;  /* 0x000000ffff037224 */ /* 0x008fe200000e0600 */
[----:B------:R-:W-:Y:S01]  /*c590*/  ISETP.GE.AND P0, PT, R11, R12, PT ;  /* 0x0000000c0b00720c */ /* 0x000fe20003f06270 */
[----:B------:R-:W-:-:S08]  /*c5a0*/  IMAD.IADD R0, R22, 0x1, R20 ;  /* 0x0000000116007824 */ /* 0x000fd000078e0214 */
[----:B------:R-:W-:Y:S01]  /*c5b0*/  @!PT LDS RZ, [RZ] ;  /* 0x00000000fffff984 */ /* 0x000fe20000000800 */
[----:B------:R-:W-:Y:S01]  /*c5c0*/  LDGSTS.E.BYPASS.LTC128B.128 [R0+0x10400], desc[UR52][R2.64], !P2 ;  /* 0x1040000002007fae */ /* 0x000fe2000d101d74 */
[----:B------:R-:W-:-:S13]  /*c5d0*/  ISETP.LT.OR P2, PT, R8, 0x1, P0 ;  /* 0x000000010800780c */ /* 0x000fda0000741670 */
[----:B------:R1:W-:Y:S04]  /*c5e0*/  LDGSTS.E.BYPASS.LTC128B.128 [R0+0x14400], desc[UR52][R2.64+0x80], !P2 ;  /* 0x1440008002007fae */ /* 0x0003e8000d101d74 */
[----:B-1----:R-:W1:Y:S04]  /*c5f0*/  SHFL.IDX PT, R2, R7, 0x1, 0x181f ;  /* 0x00381f0007027f89 */ /* 0x002e6800000e0000 */
[----:B------:R-:W2:Y:S01]  /*c600*/  SHFL.IDX PT, R3, R9, 0x1, 0x181f ;  /* 0x00381f0009037f89 */ /* 0x000ea200000e0000 */
[----:B-1----:R-:W-:-:S05]  /*c610*/  IADD3 R2, P2, R28, R2, RZ ;  /* 0x000000021c027210 */ /* 0x002fca0007f5e0ff */
[----:B--2---:R-:W-:Y:S01]  /*c620*/  IMAD.X R3, RZ, RZ, R3, P2 ;  /* 0x000000ffff037224 */ /* 0x004fe200010e0603 */
[----:B------:R-:W-:-:S13]  /*c630*/  ISETP.LT.OR P2, PT, R8, 0x11, P1 ;  /* 0x000000110800780c */ /* 0x000fda0000f41670 */
        /* <DEDUP_REMOVED lines=36> */
[----:B------:R-:W2:Y:S04]  /*c880*/  SHFL.IDX PT, R3, R9, 0x6, 0x181f ;  /* 0x00d81f0009037f89 */ /* 0x000ea800000e0000 */
[----:B------:R-:W3:Y:S01]  /*c890*/  SHFL.IDX PT, R9, R9, 0x7, 0x181f ;  /* 0x00f81f0009097f89 */ /* 0x000ee200000e0000 */
[----:B-1----:R-:W-:-:S05]  /*c8a0*/  IADD3 R2, P2, R28, R2, RZ ;  /* 0x000000021c027210 */ /* 0x002fca0007f5e0ff */
[----:B--2---:R-:W-:Y:S01]  /*c8b0*/  IMAD.X R3, RZ, RZ, R3, P2 ;  /* 0x000000ffff037224 */ /* 0x004fe200010e0603 */
[----:B------:R-:W-:-:S13]  /*c8c0*/  ISETP.LT.OR P2, PT, R8, 0x61, P1 ;  /* 0x000000610800780c */ /* 0x000fda0000f41670 */
[----:B------:R-:W-:Y:S01]  /*c8d0*/  LDGSTS.E.BYPASS.LTC128B.128 [R0+0x13400], desc[UR52][R2.64], !P2 ;  /* 0x1340000002007fae */ /* 0x000fe2000d101d74 */
[----:B------:R-:W-:-:S13]  /*c8e0*/  ISETP.LT.OR P2, PT, R8, 0x61, P0 ;  /* 0x000000610800780c */ /* 0x000fda0000741670 */
[----:B------:R1:W-:Y:S01]  /*c8f0*/  LDGSTS.E.BYPASS.LTC128B.128 [R0+0x17400], desc[UR52][R2.64+0x80], !P2 ;  /* 0x1740008002007fae */ /* 0x0003e2000d101d74 */
[----:B------:R-:W-:-:S03]  /*c900*/  ISETP.GE.AND P2, PT, R8, 0x21, PT ;  /* 0x000000210800780c */ /* 0x000fc60003f46270 */
[----:B-1----:R1:W2:Y:S10]  /*c910*/  SHFL.IDX PT, R2, R7, 0x7, 0x181f ;  /* 0x00f81f0007027f89 */ /* 0x0022b400000e0000 */
[----:B------:R-:W-:-:S02]  /*c920*/  @P2 LOP3.LUT R29, R29, 0x10, RZ, 0xfc, !PT ;  /* 0x000000101d1d2812 */ /* 0x000fc400078efcff */
[----:B------:R-:W-:Y:S02]  /*c930*/  ISETP.GE.AND P2, PT, R8, 0x61, PT ;  /* 0x000000610800780c */ /* 0x000fe40003f46270 */
[----:B------:R-:W-:-:S04]  /*c940*/  LOP3.LUT R29, R29, 0xffffffbf, RZ, 0xc0, !PT ;  /* 0xffffffbf1d1d7812 */ /* 0x000fc800078ec0ff */
[----:B-1-3--:R-:W-:-:S07]  /*c950*/  @P6 LOP3.LUT R29, R29, 0x40, RZ, 0xfc, !PT ;  /* 0x000000401d1d6812 */ /* 0x00afce00078efcff */
.L_x_388:
[C---:B------:R-:W-:Y:S02]  /*c960*/  ISETP.LT.OR P1, PT, R8.reuse, 0x71, P1 ;  /* 0x000000710800780c */ /* 0x040fe40000f21670 */
[----:B------:R-:W-:Y:S02]  /*c970*/  ISETP.LT.OR P0, PT, R8, 0x71, P0 ;  /* 0x000000710800780c */ /* 0x000fe40000701670 */
[----:B--2---:R-:W-:-:S05]  /*c980*/  IADD3 R2, P6, R28, R2, RZ ;  /* 0x000000021c027210 */ /* 0x004fca0007fde0ff */
[----:B------:R-:W-:-:S05]  /*c990*/  IMAD.X R3, RZ, RZ, R9, P6 ;  /* 0x000000ffff037224 */ /* 0x000fca00030e0609 */
[----:B------:R-:W-:Y:S01]  /*c9a0*/  @!PT LDS RZ, [RZ] ;  /* 0x00000000fffff984 */ /* 0x000fe20000000800 */
[----:B------:R-:W-:Y:S01]  /*c9b0*/  @!PT LDS RZ, [RZ] ;  /* 0x00000000fffff984 */ /* 0x000fe20000000800 */
[----:B------:R-:W-:Y:S01]  /*c9c0*/  @!PT LDS RZ, [RZ] ;  /* 0x00000000fffff984 */ /* 0x000fe20000000800 */
[----:B------:R1:W-:Y:S04]  /*c9d0*/  LDGSTS.E.BYPASS.LTC128B.128 [R0+0x13c00], desc[UR52][R2.64], !P1 ;  /* 0x13c0000002007fae */ /* 0x0003e8000c901d74 */
[----:B------:R1:W-:Y:S01]  /*c9e0*/  LDGSTS.E.BYPASS.LTC128B.128 [R0+0x17c00], desc[UR52][R2.64+0x80], !P0 ;  /* 0x17c0008002007fae */ /* 0x0003e2000c101d74 */
[----:B------:R-:W-:Y:S01]  /*c9f0*/  PLOP3.LUT P0, PT, PT, PT, PT, 0x80, 0x0 ;  /* 0x000000000000781c */ /* 0x000fe20003f0f070 */
[----:B------:R-:W-:-:S12]  /*ca00*/  NOP ;  /* 0x0000000000007918 */ /* 0x000fd80000000000 */
.L_x_294:
        /* <DEDUP_REMOVED lines=11> */
.L_x_295:
[----:B------:R1:W-:Y:S01]  /*cac0*/  SYNCS.ARRIVE.TRANS64.A1T0 RZ, [R6+URZ+0x38870], RZ ;  /* 0x038870ff06ff79a7 */ /* 0x0003e2000810003f */
[----:B------:R-:W-:Y:S05]  /*cad0*/  @!P6 BRA `(.L_x_296) ;  /* 0x000000000004e947 */ /* 0x000fea0003800000 */
[----:B------:R-:W-:Y:S01]  /*cae0*/  BPT.TRAP 0x1 ;  /* 0x000000040000795c */ /* 0x000fe20000300000 */
.L_x_296:
[----:B------:R-:W2:Y:S01]  /*caf0*/  SYNCS.PHASECHK.TRANS64.TRYWAIT P0, [R6+URZ+0x38840], R24 ;  /* 0x03884018060075a7 */ /* 0x000ea2000800017f */
[----:B------:R-:W-:Y:S04]  /*cb00*/  BSSY B0, `(.L_x_297) ;  /* 0x0000002000007945 */ /* 0x000fe80003800000 */
[----:B--2---:R-:W-:Y:S05]  /*cb10*/  @!P0 BRA `(.L_x_298) ;  /* 0x0000005000588947 */ /* 0x004fea0003800000 */
.L_x_389:
[----:B------:R-:W-:Y:S05]  /*cb20*/  BSYNC B0 ;  /* 0x0000000000007941 */ /* 0x000fea0003800000 */
.L_x_297:
[----:B------:R-:W-:Y:S01]  /*cb30*/  ULDC.64 UR4, c[0x0][0x300] ;  /* 0x0000c00000047ab9 */ /* 0x000fe20000000a00 */
[----:B------:R-:W3:Y:S01]  /*cb40*/  LDC R20, c[0x0][0x2f4] ;  /* 0x0000bd00ff147b82 */ /* 0x000ee20000000800 */
[----:B------:R-:W-:Y:S01]  /*cb50*/  IMAD R10, R10, UR4, RZ ;  /* 0x000000040a0a7c24 */ /* 0x000fe2000f8e02ff */
[----:B------:R-:W-:Y:S01]  /*cb60*/  ULDC.64 UR6, c[0x0][0x2e8] ;  /* 0x0000ba0000067ab9 */ /* 0x000fe20000000a00 */
[----:B------:R-:W-:Y:S01]  /*cb70*/  IMAD.WIDE.U32 R2, R5, UR4, RZ ;  /* 0x0000000405027c25 */ /* 0x000fe2000f8e00ff */
[----:B------:R-:W-:-:S03]  /*cb80*/  LOP3.LUT R8, R28, 0x80, RZ, 0xfc, !PT ;  /* 0x000000801c087812 */ /* 0x000fc600078efcff */
        /* <DEDUP_REMOVED lines=10> */
[----:B------:R-:W-:Y:S01]  /*cc30*/  UMOV UR4, 0xffffffff ;  /* 0xffffffff00047882 */ /* 0x000fe20000000000 */
[----:B---3--:R-:W-:Y:S02]  /*cc40*/  ISETP.GE.AND P1, PT, R8, R20, PT ;  /* 0x000000140800720c */ /* 0x008fe40003f26270 */
[----:B------:R-:W-:Y:S01]  /*cc50*/  IMAD R5, R18, UR5, R5 ;  /* 0x0000000512057c24 */ /* 0x000fe2000f8e0205 */
[----:B------:R-:W-:-:S04]  /*cc60*/  IADD3 R4, P0, R2, UR6, RZ ;  /* 0x0000000602047c10 */ /* 0x000fc8000ff1e0ff */
[----:B------:R-:W-:Y:S01]  /*cc70*/  IADD3.X R5, R3, UR7, R5, P0, !PT ;  /* 0x0000000703057c10 */ /* 0x000fe200087fe405 */
[----:B------:R-:W-:Y:S08]  /*cc80*/  BRA.DIV UR4, `(.L_x_299) ;  /* 0x0000005204107947 */ /* 0x000ff0000b800000 */
[----:B------:R-:W3:Y:S01]  /*cc90*/  SHFL.IDX PT, R3, R4, RZ, 0x181f ;  /* 0x00181fff04037589 */ /* 0x000ee200000e0000 */
[----:B------:R-:W-:Y:S02]  /*cca0*/  P2R R9, PR, RZ, 0x10 ;  /* 0x00000010ff097803 */ /* 0x000fe40000000000 */
[C---:B------:R-:W-:Y:S01]  /*ccb0*/  LOP3.LUT P4, RZ, R29.reuse, 0x80, RZ, 0xc0, !PT ;  /* 0x000000801dff7812 */ /* 0x040fe2000788c0ff */
[----:B------:R-:W4:Y:S01]  /*ccc0*/  SHFL.IDX PT, R2, R5, RZ, 0x181f ;  /* 0x00181fff05027589 */ /* 0x000f2200000e0000 */
[----:B------:R-:W-:Y:S02]  /*ccd0*/  ISETP.GE.AND P6, PT, R28, R20, PT ;  /* 0x000000141c00720c */ /* 0x000fe40003fc6270 */
[----:B------:R-:W-:Y:S01]  /*cce0*/  P2R R8, PR, RZ, 0x8 ;  /* 0x00000008ff087803 */ /* 0x000fe20000000000 */
[----:B------:R-:W5:Y:S01]  /*ccf0*/  SHFL.IDX PT, R14, R4, 0x1, 0x181f ;  /* 0x00381f00040e7f89 */ /* 0x000f6200000e0000 */
[----:B------:R-:W-:Y:S02]  /*cd00*/  LOP3.LUT P3, RZ, R29, 0x20, RZ, 0xc0, !PT ;  /* 0x000000201dff7812 */ /* 0x000fe4000786c0ff */
[----:B------:R-:W-:-:S02]  /*cd10*/  P2R R7, PR, RZ, 0x4 ;  /* 0x00000004ff077803 */ /* 0x000fc40000000000 */
[----:B------:R-:W-:-:S03]  /*cd20*/  LOP3.LUT P2, RZ, R29, 0x10, RZ, 0xc0, !PT ;  /* 0x000000101dff7812 */ /* 0x000fc6000784c0ff */
[----:B---3--:R-:W-:-:S05]  /*cd30*/  @P4 IADD3 R3, P0, R28, R3, RZ ;  /* 0x000000031c034210 */ /* 0x008fca0007f1e0ff */
[----:B----4-:R-:W-:-:S05]  /*cd40*/  @P4 IMAD.X R2, RZ, RZ, R2, P0 ;  /* 0x000000ffff024224 */ /* 0x010fca00000e0602 */
[----:B------:R-:W-:-:S04]  /*cd50*/  @P4 LOP3.LUT R3, R3, R2, RZ, 0x3c, !PT ;  /* 0x0000000203034212 */ /* 0x000fc800078e3cff */
[----:B------:R-:W-:-:S04]  /*cd60*/  @P4 LOP3.LUT R2, R3, R2, RZ, 0x3c, !PT ;  /* 0x0000000203024212 */ /* 0x000fc800078e3cff */
[----:B------:R-:W-:-:S05]  /*cd70*/  @P4 LOP3.LUT R3, R3, R2, RZ, 0x3c, !PT ;  /* 0x0000000203034212 */ /* 0x000fca00078e3cff */
[----:B------:R-:W-:Y:S04]  /*cd80*/  @P4 LDGSTS.E.BYPASS.LTC128B.128 [R0+0x28400], desc[UR52][R2.64], !P6 ;  /* 0x2840000002004fae */ /* 0x000fe8000f101d74 */
[----:B------:R3:W-:Y:S01]  /*cd90*/  @P4 LDGSTS.E.BYPASS.LTC128B.128 [R0+0x2c400], desc[UR52][R2.64+0x80], !P1 ;  /* 0x2c40008002004fae */ /* 0x0007e2000c901d74 */
[----:B------:R-:W-:Y:S02]  /*cda0*/  ISETP.NE.AND P4, PT, R9, RZ, PT ;  /* 0x000000ff0900720c */ /* 0x000fe40003f85270 */
[C---:B-----5:R-:W-:Y:S02]  /*cdb0*/  @P3 IADD3 R9, P0, R28.reuse, R14, RZ ;  /* 0x0000000e1c093210 */ /* 0x060fe40007f1e0ff */
[----:B------:R-:W-:Y:S04]  /*cdc0*/  SHFL.IDX PT, R14, R4, 0x2, 0x181f ;  /* 0x00581f00040e7f89 */ /* 0x000fe800000e0000 */
[----:B---3--:R-:W3:Y:S02]  /*cdd0*/  SHFL.IDX PT, R2, R5, 0x1, 0x181f ;  /* 0x00381f0005027f89 */ /* 0x008ee400000e0000 */
[----:B---3--:R-:W-:Y:S01]  /*cde0*/  @P3 IMAD.X R10, RZ, RZ, R2, P0 ;  /* 0x000000ffff0a3224 */ /* 0x008fe200000e0602 */
[----:B------:R-:W-:Y:S01]  /*cdf0*/  @P2 IADD3 R14, P0, R28, R14, RZ ;  /* 0x0000000e1c0e2210 */ /* 0x000fe20007f1e0ff */
[----:B------:R-:W-:-:S02]  /*ce00*/  @P3 IMAD.MOV.U32 R2, RZ, RZ, R9 ;  /* 0x000000ffff023224 */ /* 0x000fc400078e0009 */
[----:B------:R-:W-:-:S05]  /*ce10*/  @P3 IMAD.MOV.U32 R3, RZ, RZ, R10 ;  /* 0x000000ffff033224 */ /* 0x000fca00078e000a */
[----:B------:R-:W-:Y:S04]  /*ce20*/  @P3 LDGSTS.E.BYPASS.LTC128B.128 [R0+0x28c00], desc[UR52][R2.64], !P6 ;  /* 0x28c0000002003fae */ /* 0x000fe8000f101d74 */
[----:B------:R3:W-:Y:S01]  /*ce30*/  @P3 LDGSTS.E.BYPASS.LTC128B.128 [R0+0x2cc00], desc[UR52][R2.64+0x80], !P1 ;  /* 0x2cc0008002003fae */ /* 0x0007e2000c901d74 */
[----:B------:R-:W-:-:S03]  /*ce40*/  ISETP.NE.AND P3, PT, R8, RZ, PT ;  /* 0x000000ff0800720c */ /* 0x000fc60003f65270 */
[----:B---3--:R-:W3:Y:S02]  /*ce50*/  SHFL.IDX PT, R2, R5, 0x2, 0x181f ;  /* 0x00581f0005027f89 */ /* 0x008ee400000e0000 */
[----:B---3--:R-:W-:Y:S02]  /*ce60*/  @P2 IMAD.X R9, RZ, RZ, R2, P0 ;  /* 0x000000ffff092224 */ /* 0x008fe400000e0602 */
[----:B------:R-:W-:Y:S02]  /*ce70*/  @P2 IMAD.MOV.U32 R2, RZ, RZ, R14 ;  /* 0x000000ffff022224 */ /* 0x000fe400078e000e */
[----:B------:R-:W-:Y:S01]  /*ce80*/  @P2 IMAD.MOV.U32 R3, RZ, RZ, R9 ;  /* 0x000000ffff032224 */ /* 0x000fe200078e0009 */
[----:B------:R-:W3:Y:S04]  /*ce90*/  SHFL.IDX PT, R14, R4, 0x3, 0x181f ;  /* 0x00781f00040e7f89 */ /* 0x000ee800000e0000 */
[----:B------:R-:W-:Y:S04]  /*cea0*/  @P2 LDGSTS.E.BYPASS.LTC128B.128 [R0+0x29400], desc[UR52][R2.64], !P6 ;  /* 0x2940000002002fae */ /* 0x000fe8000f101d74 */
[----:B------:R4:W-:Y:S01]  /*ceb0*/  @P2 LDGSTS.E.BYPASS.LTC128B.128 [R0+0x2d400], desc[UR52][R2.64+0x80], !P1 ;  /* 0x2d40008002002fae */ /* 0x0009e2000c901d74 */
[----:B------:R-:W-:-:S03]  /*cec0*/  ISETP.NE.AND P2, PT, R7, RZ, PT ;  /* 0x000000ff0700720c */ /* 0x000fc60003f45270 */
[----:B----4-:R-:W4:Y:S01]  /*ced0*/  SHFL.IDX PT, R2, R5, 0x3, 0x181f ;  /* 0x00781f0005027f89 */ /* 0x010f2200000e0000 */
[----:B---3--:R-:W-:-:S05]  /*cee0*/  @P5 IADD3 R14, P0, R28, R14, RZ ;  /* 0x0000000e1c0e5210 */ /* 0x008fca0007f1e0ff */
[----:B----4-:R-:W-:Y:S02]  /*cef0*/  @P5 IMAD.X R7, RZ, RZ, R2, P0 ;  /* 0x000000ffff075224 */ /* 0x010fe400000e0602 */
[----:B------:R-:W-:Y:S02]  /*cf00*/  @P5 IMAD.MOV.U32 R2, RZ, RZ, R14 ;  /* 0x000000ffff025224 */ /* 0x000fe400078e000e */
[----:B------:R-:W-:Y:S01]  /*cf10*/  @P5 IMAD.MOV.U32 R3, RZ, RZ, R7 ;  /* 0x000000ffff035224 */ /* 0x000fe200078e0007 */
[----:B------:R-:W3:Y:S04]  /*cf20*/  SHFL.IDX PT, R14, R4, 0x4, 0x181f ;  /* 0x00981f00040e7f89 */ /* 0x000ee800000e0000 */
[----:B------:R-:W-:Y:S04]  /*cf30*/  @P5 LDGSTS.E.BYPASS.LTC128B.128 [R0+0x29c00], desc[UR52][R2.64], !P6 ;  /* 0x29c0000002005fae */ /* 0x000fe8000f101d74 */
[----:B------:R4:W-:Y:S04]  /*cf40*/  @P5 LDGSTS.E.BYPASS.LTC128B.128 [R0+0x2dc00], desc[UR52][R2.64+0x80], !P1 ;  /* 0x2dc0008002005fae */ /* 0x0009e8000c901d74 */
        /* <DEDUP_REMOVED lines=17> */
[----:B---3--:R-:W-:-:S03]  /*d060*/  @P2 IADD3 R14, P0, R28, R14, RZ ;  /* 0x0000000e1c0e2210 */ /* 0x008fc60007f1e0ff */
[----:B------:R-:W3:Y:S02]  /*d070*/  SHFL.IDX PT, R5, R5, 0x7, 0x181f ;  /* 0x00f81f0005057f89 */ /* 0x000ee400000e0000 */
[----:B----4-:R-:W-:Y:S02]  /*d080*/  @P2 IMAD.X R7, RZ, RZ, R2, P0 ;  /* 0x000000ffff072224 */ /* 0x010fe400000e0602 */
[----:B------:R-:W-:Y:S02]  /*d090*/  @P2 IMAD.MOV.U32 R2, RZ, RZ, R14 ;  /* 0x000000ffff022224 */ /* 0x000fe400078e000e */
[----:B------:R-:W-:Y:S01]  /*d0a0*/  @P2 IMAD.MOV.U32 R3, RZ, RZ, R7 ;  /* 0x000000ffff032224 */ /* 0x000fe200078e0007 */
[----:B------:R4:W0:Y:S04]  /*d0b0*/  SHFL.IDX PT, R14, R4, 0x7, 0x181f ;  /* 0x00f81f00040e7f89 */ /* 0x00082800000e0000 */
[----:B------:R4:W-:Y:S04]  /*d0c0*/  @P2 LDGSTS.E.BYPASS.LTC128B.128 [R0+0x2b400], desc[UR52][R2.64], !P6 ;  /* 0x2b40000002002fae */ /* 0x0009e8000f101d74 */
[----:B---3--:R4:W-:Y:S02]  /*d0d0*/  @P2 LDGSTS.E.BYPASS.LTC128B.128 [R0+0x2f400], desc[UR52][R2.64+0x80], !P1 ;  /* 0x2f40008002002fae */ /* 0x0089e4000c901d74 */
.L_x_407:
[----:B------:R-:W-:Y:S02]  /*d0e0*/  LOP3.LUT P2, RZ, R29, 0x40, RZ, 0xc0, !PT ;  /* 0x000000401dff7812 */ /* 0x000fe4000784c0ff */
[----:B------:R-:W-:-:S11]  /*d0f0*/  ISETP.GE.AND P3, PT, R28, R20, PT ;  /* 0x000000141c00720c */ /* 0x000fd60003f66270 */
[----:B0---4-:R-:W-:-:S05]  /*d100*/  @P2 IADD3 R2, P0, R28, R14, RZ ;  /* 0x0000000e1c022210 */ /* 0x011fca0007f1e0ff */
        /* <DEDUP_REMOVED lines=8> */
.L_x_300:
        /* <DEDUP_REMOVED lines=11> */
.L_x_301:
[----:B------:R0:W-:Y:S02]  /*d240*/  SYNCS.ARRIVE.TRANS64.A1T0 RZ, [R6+URZ+0x38830], RZ ;  /* 0x038830ff06ff79a7 */ /* 0x0001e4000810003f */
[----:B------:R-:W-:Y:S05]  /*d250*/  WARPSYNC.ALL ;  /* 0x0000000000007948 */ /* 0x000fea0003800000 */
[C---:B------:R-:W-:Y:S01]  /*d260*/  R2UR UR5, R19.reuse ;  /* 0x00000000130572ca */ /* 0x040fe200000e0000 */
[----:B------:R-:W-:Y:S01]  /*d270*/  VIADD R0, R22, 0x20400 ;  /* 0x0002040016007836 */ /* 0x000fe20000000000 */
[----:B------:R-:W-:Y:S01]  /*d280*/  R2UR UR38, R19 ;  /* 0x00000000132672ca */ /* 0x000fe200000e0000 */
[----:B------:R-:W-:Y:S01]  /*d290*/  ULDC.64 UR6, c[0x0][0x298] ;  /* 0x0000a60000067ab9 */ /* 0x000fe20000000a00 */
[----:B------:R-:W-:Y:S01]  /*d2a0*/  UISETP.NE.AND UP0, UPT, UR47, URZ, UPT ;  /* 0x0000003f2f00728c */ /* 0x000fe2000bf05270 */
[----:B------:R-:W-:Y:S01]  /*d2b0*/  BSSY B6, `(.L_x_302) ;  /* 0x000001b000067945 */ /* 0x000fe20003800000 */
[----:B------:R-:W-:Y:S01]  /*d2c0*/  BAR.SYNC.DEFER_BLOCKING 0x8, 0x180 ;  /* 0x0206000000007b1d */ /* 0x000fe20000010000 */
[----:B------:R-:W-:Y:S01]  /*d2d0*/  LOP3.LUT P0, RZ, R0, 0x3ff, RZ, 0xc0, !PT ;  /* 0x000003ff00ff7812 */ /* 0x000fe2000780c0ff */
[----:B------:R-:W-:-:S02]  /*d2e0*/  USEL UR44, UR44, URZ, !UP0 ;  /* 0x0000003f2c2c7287 */ /* 0x000fc4000c000000 */
[----:B------:R-:W-:-:S03]  /*d2f0*/  USEL UR45, UR45, URZ, !UP0 ;  /* 0x0000003f2d2d7287 */ /* 0x000fc6000c000000 */
[----:B------:R-:W-:Y:S02]  /*d300*/  USHF.R.S32.HI UR4, URZ, 0x1f, UR5 ;  /* 0x0000001f3f047899 */ /* 0x000fe40008011405 */
[----:B------:R-:W-:Y:S02]  /*d310*/  UIMAD.WIDE.U32 UR38, UR38, UR6, URZ ;  /* 0x00000006262672a5 */ /* 0x000fe4000f8e003f */
[----:B------:R-:W-:-:S04]  /*d320*/  UIMAD UR4, UR4, UR6, URZ ;  /* 0x00000006040472a4 */ /* 0x000fc8000f8e023f */
[----:B------:R-:W-:-:S04]  /*d330*/  UIMAD UR4, UR5, UR7, UR4 ;  /* 0x00000007050472a4 */ /* 0x000fc8000f8e0204 */
[----:B------:R-:W-:Y:S01]  /*d340*/  UIADD3 UR47, UR39, UR4, URZ ;  /* 0x00000004272f7290 */ /* 0x000fe2000fffe03f */
[----:B------:R-:W-:Y:S11]  /*d350*/  @!P0 BRA `(.L_x_303) ;  /* 0x0000000000408947 */ /* 0x000ff60003800000 */
        /* <DEDUP_REMOVED lines=16> */
.L_x_303:
[----:B------:R-:W-:Y:S05]  /*d460*/  BSYNC B6 ;  /* 0x0000000000067941 */ /* 0x000fea0003800000 */
.L_x_302:
[----:B------:R3:W5:Y:S01]  /*d470*/  LDL R10, [R1+0x8] ;  /* 0x00000800010a7983 */ /* 0x0007620000100800 */
[----:B------:R-:W4:Y:S01]  /*d480*/  LDC R5, c[0x0][0x448] ;  /* 0x00011200ff057b82 */ /* 0x000f220000000800 */
[----:B------:R-:W-:Y:S01]  /*d490*/  R2UR UR6, R32 ;  /* 0x00000000200672ca */ /* 0x000fe200000e0000 */
[----:B------:R-:W-:Y:S01]  /*d4a0*/  IMAD.SHL.U32 R4, R17, 0x80, RZ ;  /* 0x0000008011047824 */ /* 0x000fe200078e00ff */
[----:B------:R-:W0:Y:S01]  /*d4b0*/  S2R R2, SR_TID.X ;  /* 0x0000000000027919 */ /* 0x000e220000002100 */
[C---:B------:R-:W-:Y:S01]  /*d4c0*/  R2UR UR7, R18.reuse ;  /* 0x00000000120772ca */ /* 0x040fe200000e0000 */
[----:B------:R-:W-:Y:S01]  /*d4d0*/  ULDC.64 UR8, c[0x0][0x2d8] ;  /* 0x0000b60000087ab9 */ /* 0x000fe20000000a00 */
[----:B----4-:R-:W-:Y:S02]  /*d4e0*/  ISETP.NE.AND P0, PT, R5, 0x1, PT ;  /* 0x000000010500780c */ /* 0x010fe40003f05270 */
[----:B------:R-:W-:Y:S02]  /*d4f0*/  R2UR UR10, R18 ;  /* 0x00000000120a72ca */ /* 0x000fe400000e0000 */
[C---:B0-----:R-:W-:Y:S01]  /*d500*/  LOP3.LUT R19, R2.reuse, 0x7f, RZ, 0xc0, !PT ;  /* 0x0000007f02137812 */ /* 0x041fe200078ec0ff */
[----:B------:R-:W-:-:S08]  /*d510*/  IMAD.SHL.U32 R2, R2, 0x10, RZ ;  /* 0x0000001002027824 */ /* 0x000fd000078e00ff */
[----:B------:R-:W0:Y:S01]  /*d520*/  @P0 LDC R3, c[0x0][0x44c] ;  /* 0x00011300ff030b82 */ /* 0x000e220000000800 */
[----:B------:R-:W-:-:S04]  /*d530*/  SHF.R.U32.HI R19, RZ, 0x3, R19 ;  /* 0x00000003ff137819 */ /* 0x000fc80000011613 */
[----:B------:R-:W-:-:S03]  /*d540*/  LOP3.LUT R2, R19, 0x70, R2, 0xf8, !PT ;  /* 0x0000007013027812 */ /* 0x000fc600078ef802 */
[----:B-12---:R-:W1:Y:S01]  /*d550*/  @P0 LDC R6, c[0x0][0x450] ;  /* 0x00011400ff060b82 */ /* 0x006e620000000800 */
[----:B------:R-:W-:Y:S01]  /*d560*/  UIMAD UR6, UR6, UR8, URZ ;  /* 0x00000008060672a4 */ /* 0x000fe2000f8e023f */
[----:B------:R-:W-:Y:S01]  /*d570*/  LOP3.LUT R0, R2, R4, RZ, 0xfc, !PT ;  /* 0x0000000402007212 */ /* 0x000fe200078efcff */
[----:B------:R-:W-:Y:S01]  /*d580*/  UMOV UR4, UR38 ;  /* 0x0000002600047c82 */ /* 0x000fe20008000000 */
[----:B------:R-:W-:Y:S01]  /*d590*/  UMOV UR5, UR47 ;  /* 0x0000002f00057c82 */ /* 0x000fe20008000000 */
[----:B------:R-:W-:Y:S02]  /*d5a0*/  UIMAD UR6, UR10, UR9, UR6 ;  /* 0x000000090a0672a4 */ /* 0x000fe4000f8e0206 */
[----:B------:R-:W-:Y:S01]  /*d5b0*/  UIMAD.WIDE.U32 UR4, UR7, UR8, UR4 ;  /* 0x00000008070472a5 */ /* 0x000fe2000f8e0004 */
[----:B------:R-:W-:Y:S02]  /*d5c0*/  IMAD.MOV.U32 R2, RZ, RZ, R0 ;  /* 0x000000ffff027224 */ /* 0x000fe400078e0000 */
[----:B------:R-:W-:Y:S01]  /*d5d0*/  ULDC.64 UR8, c[0x0][0x2e0] ;  /* 0x0000b80000087ab9 */ /* 0x000fe20000000a00 */
[----:B------:R-:W-:Y:S01]  /*d5e0*/  UIADD3 UR5, UR5, UR6, URZ ;  /* 0x0000000605057290 */ /* 0x000fe2000fffe03f */
[----:B0-----:R-:W-:Y:S01]  /*d5f0*/  @P0 IMAD.HI.U32 R3, R0, R3, RZ ;  /* 0x0000000300030227 */ /* 0x001fe200078e00ff */
[----:B------:R-:W-:Y:S01]  /*d600*/  UIMAD UR6, UR45, UR8, URZ ;  /* 0x000000082d0672a4 */ /* 0x000fe2000f8e023f */
[----:B------:R-:W0:Y:S01]  /*d610*/  S2R R8, SR_TID.X ;  /* 0x0000000000087919 */ /* 0x000e220000002100 */
[----:B------:R-:W-:-:S02]  /*d620*/  UIMAD.WIDE.U32 UR4, UR44, UR8, UR4 ;  /* 0x000000082c0472a5 */ /* 0x000fc4000f8e0004 */
        /* <DEDUP_REMOVED lines=17> */
[----:B------:R-:W-:Y:S01]  /*d740*/  ULDC.64 UR4, c[0x0][0x280] ;  /* 0x0000a00000047ab9 */ /* 0x000fe20000000a00 */
[----:B------:R-:W-:Y:S02]  /*d750*/  LOP3.LUT R12, R28, 0x80, RZ, 0xfc, !PT ;  /* 0x000000801c0c7812 */ /* 0x000fe400078efcff */
[----:B------:R-:W-:Y:S01]  /*d760*/  IADD3 R0, P0, R2, UR4, RZ ;  /* 0x0000000402007c10 */ /* 0x000fe2000ff1e0ff */
[----:B------:R-:W-:Y:S02]  /*d770*/  ULDC UR4, c[0x0][0x2b8] ;  /* 0x0000ae0000047ab9 */ /* 0x000fe40000000800 */
[----:B------:R-:W-:Y:S02]  /*d780*/  ISETP.GE.AND P1, PT, R12, UR4, PT ;  /* 0x000000040c007c0c */ /* 0x000fe4000bf26270 */
[----:B------:R-:W-:Y:S02]  /*d790*/  IADD3.X R6, R3, UR5, R7, P0, !PT ;  /* 0x0000000503067c10 */ /* 0x000fe400087fe407 */
[----:B------:R-:W-:Y:S01]  /*d7a0*/  ISETP.GE.AND P0, PT, R28, UR4, PT ;  /* 0x000000041c007c0c */ /* 0x000fe2000bf06270 */
[----:B------:R-:W-:Y:S01]  /*d7b0*/  UMOV UR4, 0xffffffff ;  /* 0xffffffff00047882 */ /* 0x000fe20000000000 */
[----:B0-----:R-:W-:-:S04]  /*d7c0*/  LOP3.LUT R19, R8, 0x7f, RZ, 0xc0, !PT ;  /* 0x0000007f08137812 */ /* 0x001fc800078ec0ff */
[----:B------:R-:W-:Y:S01]  /*d7d0*/  SHF.R.U32.HI R17, RZ, 0x3, R19 ;  /* 0x00000003ff117819 */ /* 0x000fe20000011613 */
[----:B---3--:R-:W-:Y:S06]  /*d7e0*/  BRA.DIV UR4, `(.L_x_304) ;  /* 0x0000004e04c87947 */ /* 0x008fec000b800000 */
[----:B------:R-:W0:Y:S01]  /*d7f0*/  SHFL.IDX PT, R14, R0, RZ, 0x181f ;  /* 0x00181fff000e7589 */ /* 0x000e2200000e0000 */
[----:B------:R-:W-:Y:S02]  /*d800*/  IMAD R5, R5, UR41, RZ ;  /* 0x0000002905057c24 */ /* 0x000fe4000f8e02ff */
[----:B------:R-:W-:Y:S01]  /*d810*/  IMAD.IADD R4, R17, 0x1, R4 ;  /* 0x0000000111047824 */ /* 0x000fe200078e0204 */
[----:B------:R-:W1:Y:S03]  /*d820*/  SHFL.IDX PT, R2, R6, RZ, 0x181f ;  /* 0x00181fff06027589 */ /* 0x000e6600000e0000 */
[C---:B------:R-:W-:Y:S01]  /*d830*/  VIADD R8, R4.reuse, 0x10 ;  /* 0x0000001004087836 */ /* 0x040fe20000000000 */
[----:B------:R-:W-:Y:S01]  /*d840*/  ISETP.GE.AND P2, PT, R4, R5, PT ;  /* 0x000000050400720c */ /* 0x000fe20003f46270 */
[----:B------:R-:W-:-:S12]  /*d850*/  SHFL.IDX PT, R7, R6, 0x1, 0x181f ;  /* 0x00381f0006077f89 */ /* 0x000fd800000e0000 */
[----:B0-----:R-:W-:-:S05]  /*d860*/  @!P2 IADD3 R14, P3, R28, R14, RZ ;  /* 0x0000000e1c0ea210 */ /* 0x001fca0007f7e0ff */
[----:B-1----:R-:W-:Y:S02]  /*d870*/  @!P2 IMAD.X R3, RZ, RZ, R2, P3 ;  /* 0x000000ffff03a224 */ /* 0x002fe400018e0602 */
[----:B------:R-:W-:Y:S02]  /*d880*/  @!P2 IMAD.MOV.U32 R2, RZ, RZ, R14 ;  /* 0x000000ffff02a224 */ /* 0x000fe400078e000e */
[----:B------:R-:W0:Y:S04]  /*d890*/  SHFL.IDX PT, R14, R0, 0x1, 0x181f ;  /* 0x00381f00000e7f89 */ /* 0x000e2800000e0000 */
[----:B-----5:R-:W-:Y:S04]  /*d8a0*/  @!P2 LDGSTS.E.BYPASS.LTC128B.128 [R10+0x20400], desc[UR52][R2.64], !P0 ;  /* 0x20400000020aafae */ /* 0x020fe8000c101d74 */
[----:B------:R1:W-:Y:S01]  /*d8b0*/  @!P2 LDGSTS.E.BYPASS.LTC128B.128 [R10+0x24400], desc[UR52][R2.64+0x80], !P1 ;  /* 0x24400080020aafae */ /* 0x0003e2000c901d74 */
[----:B------:R-:W-:Y:S01]  /*d8c0*/  ISETP.GE.AND P2, PT, R8, R5, PT ;  /* 0x000000050800720c */ /* 0x000fe20003f46270 */
[----:B------:R-:W-:-:S12]  /*d8d0*/  VIADD R8, R4, 0x20 ;  /* 0x0000002004087836 */ /* 0x000fd80000000000 */
[----:B0-----:R-:W-:-:S05]  /*d8e0*/  @!P2 IADD3 R14, P3, R28, R14, RZ ;  /* 0x0000000e1c0ea210 */ /* 0x001fca0007f7e0ff */
[----:B------:R-:W-:Y:S02]  /*d8f0*/  @!P2 IMAD.X R7, RZ, RZ, R7, P3 ;  /* 0x000000ffff07a224 */ /* 0x000fe400018e0607 */
[----:B-1----:R-:W-:Y:S02]  /*d900*/  @!P2 IMAD.MOV.U32 R2, RZ, RZ, R14 ;  /* 0x000000ffff02a224 */ /* 0x002fe400078e000e */
[----:B------:R-:W0:Y:S01]  /*d910*/  SHFL.IDX PT, R14, R0, 0x2, 0x181f ;  /* 0x00581f00000e7f89 */ /* 0x000e2200000e0000 */
[----:B------:R-:W-:-:S03]  /*d920*/  @!P2 IMAD.MOV.U32 R3, RZ, RZ, R7 ;  /* 0x000000ffff03a224 */ /* 0x000fc600078e0007 */
[----:B------:R-:W1:Y:S04]  /*d930*/  SHFL.IDX PT, R7, R6, 0x2, 0x181f ;  /* 0x00581f0006077f89 */ /* 0x000e6800000e0000 */
[----:B------:R-:W-:Y:S04]  /*d940*/  @!P2 LDGSTS.E.BYPASS.LTC128B.128 [R10+0x20c00], desc[UR52][R2.64], !P0 ;  /* 0x20c00000020aafae */ /* 0x000fe8000c101d74 */
[----:B------:R2:W-:Y:S01]  /*d950*/  @!P2 LDGSTS.E.BYPASS.LTC128B.128 [R10+0x24c00], desc[UR52][R2.64+0x80], !P1 ;  /* 0x24c00080020aafae */ /* 0x0005e2000c901d74 */
[----:B------:R-:W-:Y:S01]  /*d960*/  ISETP.GE.AND P2, PT, R8, R5, PT ;  /* 0x000000050800720c */ /* 0x000fe20003f46270 */
[----:B------:R-:W-:-:S12]  /*d970*/  VIADD R8, R4, 0x30 ;  /* 0x0000003004087836 */ /* 0x000fd80000000000 */
[----:B0-----:R-:W-:-:S05]  /*d980*/  @!P2 IADD3 R14, P3, R28, R14, RZ ;  /* 0x0000000e1c0ea210 */ /* 0x001fca0007f7e0ff */
[----:B-1----:R-:W-:Y:S02]  /*d990*/  @!P2 IMAD.X R7, RZ, RZ, R7, P3 ;  /* 0x000000ffff07a224 */ /* 0x002fe400018e0607 */
[----:B--2---:R-:W-:Y:S02]  /*d9a0*/  @!P2 IMAD.MOV.U32 R2, RZ, RZ, R14 ;  /* 0x000000ffff02a224 */ /* 0x004fe400078e000e */
        /* <DEDUP_REMOVED lines=35> */
[----:B------:R-:W-:-:S03]  /*dbe0*/  ISETP.GE.AND P2, PT, R8, R5, PT ;  /* 0x000000050800720c */ /* 0x000fc60003f46270 */
[----:B------:R-:W3:Y:S10]  /*dbf0*/  SHFL.IDX PT, R6, R6, 0x7, 0x181f ;  /* 0x00f81f0006067f89 */ /* 0x000ef400000e0000 */
[----:B0-----:R-:W-:-:S05]  /*dc00*/  @!P2 IADD3 R14, P3, R28, R14, RZ ;  /* 0x0000000e1c0ea210 */ /* 0x001fca0007f7e0ff */
[----:B-1----:R-:W-:Y:S02]  /*dc10*/  @!P2 IMAD.X R7, RZ, RZ, R7, P3 ;  /* 0x000000ffff07a224 */ /* 0x002fe400018e0607 */
[----:B--2---:R-:W-:Y:S02]  /*dc20*/  @!P2 IMAD.MOV.U32 R2, RZ, RZ, R14 ;  /* 0x000000ffff02a224 */ /* 0x004fe400078e000e */
[----:B------:R-:W-:Y:S01]  /*dc30*/  @!P2 IMAD.MOV.U32 R3, RZ, RZ, R7 ;  /* 0x000000ffff03a224 */ /* 0x000fe200078e0007 */
[----:B------:R0:W1:Y:S04]  /*dc40*/  SHFL.IDX PT, R14, R0, 0x7, 0x181f ;  /* 0x00f81f00000e7f89 */ /* 0x00006800000e0000 */
[----:B------:R0:W-:Y:S04]  /*dc50*/  @!P2 LDGSTS.E.BYPASS.LTC128B.128 [R10+0x23400], desc[UR52][R2.64], !P0 ;  /* 0x23400000020aafae */ /* 0x0001e8000c101d74 */
[----:B---3--:R0:W-:Y:S02]  /*dc60*/  @!P2 LDGSTS.E.BYPASS.LTC128B.128 [R10+0x27400], desc[UR52][R2.64+0x80], !P1 ;  /* 0x27400080020aafae */ /* 0x0081e4000c901d74 */
.L_x_424:
[----:B------:R-:W-:Y:S01]  /*dc70*/  VIADD R4, R4, 0x70 ;  /* 0x0000007004047836 */ /* 0x000fe20000000000 */
[----:B------:R-:W-:Y:S04]  /*dc80*/  BSSY B0, `(.L_x_305) ;  /* 0x000000a000007945 */ /* 0x000fe80003800000 */
[----:B------:R-:W-:-:S13]  /*dc90*/  ISETP.GE.AND P2, PT, R4, R5, PT ;  /* 0x000000050400720c */ /* 0x000fda0003f46270 */
[----:B------:R-:W-:Y:S05]  /*dca0*/  @P2 BRA `(.L_x_306) ;  /* 0x00000000001c2947 */ /* 0x000fea0003800000 */
[----:B01----:R-:W-:-:S05]  /*dcb0*/  IADD3 R2, P2, R28, R14, RZ ;  /* 0x0000000e1c027210 */ /* 0x003fca0007f5e0ff */
[----:B------:R-:W-:-:S05]  /*dcc0*/  IMAD.X R3, RZ, RZ, R6, P2 ;  /* 0x000000ffff037224 */ /* 0x000fca00010e0606 */
[----:B------:R-:W-:Y:S01]  /*dcd0*/  @!PT LDS RZ, [RZ] ;  /* 0x00000000fffff984 */ /* 0x000fe20000000800 */
[----:B------:R-:W-:Y:S01]  /*dce0*/  @!PT LDS RZ, [RZ] ;  /* 0x00000000fffff984 */ /* 0x000fe20000000800 */
[----:B------:R-:W-:Y:S01]  /*dcf0*/  @!PT LDS RZ, [RZ] ;  /* 0x00000000fffff984 */ /* 0x000fe20000000800 */
[----:B------:R2:W-:Y:S04]  /*dd00*/  LDGSTS.E.BYPASS.LTC128B.128 [R10+0x23c00], desc[UR52][R2.64], !P0 ;  /* 0x23c00000020a7fae */ /* 0x0005e8000c101d74 */
[----:B------:R2:W-:Y:S02]  /*dd10*/  LDGSTS.E.BYPASS.LTC128B.128 [R10+0x27c00], desc[UR52][R2.64+0x80], !P1 ;  /* 0x27c00080020a7fae */ /* 0x0005e4000c901d74 */
.L_x_306:
[----:B------:R-:W-:Y:S05]  /*dd20*/  BSYNC B0 ;  /* 0x0000000000007941 */ /* 0x000fea0003800000 */
.L_x_305:
[----:B------:R-:W-:Y:S01]  /*dd30*/  NOP ;  /* 0x0000000000007918 */ /* 0x000fe20000000000 */
[----:B------:R-:W-:-:S13]  /*dd40*/  PLOP3.LUT P0, PT, PT, PT, PT, 0x80, 0x0 ;  /* 0x000000000000781c */ /* 0x000fda0003f0f070 */
.L_x_307:
[----:B------:R-:W-:Y:S02]  /*dd50*/  PLOP3.LUT P1, PT, P1, P0, PT, 0xa2, 0x0 ;  /* 0x000000000000781c */ /* 0x000fe40000f21472 */
[----:B------:R-:W-:-:S08]  /*dd60*/  @P0 R2UR P1, UR4, R22 ;  /* 0x00000000160402ca */ /* 0x000fd00000020000 */
[----:B------:R-:W-:-:S05]  /*dd70*/  @P0 PLOP3.LUT P0, PT, P1, PT, PT, 0x80, 0x0 ;  /* 0x000000000000081c */ /* 0x000fca0000f0f070 */
[----:B------:R-:W-:Y:S01]  /*dd80*/  @!P1 SYNCS.ARRIVE.TRANS64.RED.A0T1 RZ, [UR4+0x38800], RZ ;  /* 0x038800ffffff99a7 */ /* 0x000fe20008200404 */
[----:B------:R-:W-:Y:S07]  /*dd90*/  @!P1 ARRIVES.LDGSTSBAR.64.TRANSCNT [UR4+0x38800] ;  /* 0x03880000ff0099b0 */ /* 0x000fee0008000a84 */
[----:B------:R-:W-:Y:S05]  /*dda0*/  @P0 BRA.U.ANY `(.L_x_307) ;  /* 0xfffffffd00e80947 */ /* 0x000fea000393ffff */
[----:B0-2---:R-:W2:Y:S02]  /*ddb0*/  LDL.LU R2, [R1+0xc] ;  /* 0x00000c0001027983 */ /* 0x005ea40000300800 */
[----:B--2---:R-:W-:-:S05]  /*ddc0*/  VIADD R2, R2, 0x1 ;  /* 0x0000000102027836 */ /* 0x004fca0000000000 */
[----:B------:R0:W-:Y:S01]  /*ddd0*/  STL [R1+0xc], R2 ;  /* 0x00000c0201007387 */ /* 0x0001e20000100800 */
[----:B------:R-:W-:-:S04]  /*dde0*/  LEA.HI R0, R2, R2, RZ, 0x1 ;  /* 0x0000000202007211 */ /* 0x000fc800078f08ff */
[----:B------:R-:W-:-:S05]  /*ddf0*/  LOP3.LUT R0, R0, 0xfffffffe, RZ, 0xc0, !PT ;  /* 0xfffffffe00007812 */ /* 0x000fca00078ec0ff */
[----:B------:R-:W-:-:S05]  /*de00*/  IMAD.IADD R0, R2, 0x1, -R0 ;  /* 0x0000000102007824 */ /* 0x000fca00078e0a00 */
[----:B------:R-:W-:Y:S01]  /*de10*/  SHF.L.U32 R3, R0, 0x1f, RZ ;  /* 0x0000001f00037819 */ /* 0x000fe200000006ff */
[----:B------:R-:W-:Y:S01]  /*de20*/  NOP ;  /* 0x0000000000007918 */ /* 0x000fe20000000000 */
[----:B------:R0:W-:Y:S01]  /*de30*/  SYNCS.ARRIVE.TRANS64.A1T0 RZ, [R22+URZ+0x38800], RZ ;  /* 0x038800ff16ff79a7 */ /* 0x0001e2000810003f */
[----:B------:R-:W-:Y:S01]  /*de40*/  BSSY B0, `(.L_x_308) ;  /* 0x0000003000007945 */ /* 0x000fe20003800000 */
[----:B------:R-:W2:Y:S03]  /*de50*/  SYNCS.PHASECHK.TRANS64.TRYWAIT P0, [R22+URZ+0x38820], R3 ;  /* 0x03882003160075a7 */ /* 0x000ea6000800017f */
[----:B0-2---:R-:W-:Y:S05]  /*de60*/  @!P0 BRA `(.L_x_309) ;  /* 0x0000005000a88947 */ /* 0x005fea0003800000 */
.L_x_425:
[----:B------:R-:W-:Y:S05]  /*de70*/  BSYNC B0 ;  /* 0x0000000000007941 */ /* 0x000fea0003800000 */
.L_x_308:
[----:B------:R-:W-:-:S06]  /*de80*/  UISETP.GE.AND UP0, UPT, UR42, 0x81, UPT ;  /* 0x000000812a00788c */ /* 0x000fcc000bf06270 */
[----:B------:R-:W-:-:S13]  /*de90*/  PLOP3.LUT P0, PT, PT, PT, UP0, 0x80, 0x0 ;  /* 0x000000000000781c */ /* 0x000fda0003f0f008 */
[----:B------:R-:W-:Y:S05]  /*dea0*/  @!P0 BRA `(.L_x_310) ;  /* 0x0000001400f08947 */ /* 0x000fea0003800000 */
[----:B------:R-:W-:Y:S01]  /*deb0*/  UIADD3 UR4, UR43, -0x2, URZ ;  /* 0xfffffffe2b047890 */ /* 0x000fe2000fffe03f */
[----:B------:R-:W-:Y:S02]  /*dec0*/  IMAD.MOV.U32 R10, RZ, RZ, R30 ;  /* 0x000000ffff0a7224 */ /* 0x000fe400078e001e */
[----:B------:R-:W-:-:S03]  /*ded0*/  IMAD.MOV.U32 R9, RZ, RZ, R23 ;  /* 0x000000ffff097224 */ /* 0x000fc600078e0017 */
[----:B------:R-:W-:-:S07]  /*dee0*/  IMAD.U32 R21, RZ, RZ, UR4 ;  /* 0x00000004ff157e24 */ /* 0x000fce000f8e00ff */
.L_x_330:
[----:B0-----:R-:W0:Y:S01]  /*def0*/  LDC R3, c[0x0][0x430] ;  /* 0x00010c00ff037b82 */ /* 0x001e220000000800 */
[----:B--2---:R-:W2:Y:S01]  /*df00*/  S2R R0, SR_TID.X ;  /* 0x0000000000007919 */ /* 0x004ea20000002100 */
[----:B------:R-:W-:Y:S05]  /*df10*/  YIELD ;  /* 0x0000000000007946 */ /* 0x000fea0003800000 */
[----:B------:R-:W-:Y:S01]  /*df20*/  ULDC.64 UR4, c[0x0][0x428] ;  /* 0x00010a0000047ab9 */ /* 0x000fe20000000a00 */
[----:B0-----:R-:W-:Y:S02]  /*df30*/  ISETP.NE.AND P0, PT, R3, 0x1, PT ;  /* 0x000000010300780c */ /* 0x001fe40003f05270 */
[----:B--2---:R-:W-:-:S11]  /*df40*/  LOP3.LUT R0, R0, 0x7f, RZ, 0xc0, !PT ;  /* 0x0000007f00007812 */ /* 0x004fd600078ec0ff */
[----:B------:R-:W0:Y:S01]  /*df50*/  @P0 LDC R5, c[0x0][0x434] ;  /* 0x00010d00ff050b82 */ /* 0x000e220000000800 */
[----:B------:R-:W-:-:S05]  /*df60*/  SHF.R.U32.HI R0, RZ, 0x3, R0 ;  /* 0x00000003ff007819 */ /* 0x000fca0000011600 */
[----:B------:R-:W-:Y:S02]  /*df70*/  IMAD R3, R21, 0x80, R0 ;  /* 0x0000008015037824 */ /* 0x000fe400078e0200 */
[----:B------:R-:W2:Y:S03]  /*df80*/  @P0 LDC R11, c[0x0][0x438] ;  /* 0x00010e00ff0b0b82 */ /* 0x000ea60000000800 */
[----:B------:R-:W-:-:S05]  /*df90*/  IADD3 R6, R28, UR37, R3 ;  /* 0x000000251c067c10 */ /* 0x000fca000fffe003 */
[----:B------:R-:W-:Y:S02]  /*dfa0*/  IMAD.MOV.U32 R7, RZ, RZ, R6 ;  /* 0x000000ffff077224 */ /* 0x000fe400078e0006 */
[----:B0-----:R-:W-:-:S05]  /*dfb0*/  @P0 IMAD.HI.U32 R0, R6, R5, RZ ;  /* 0x0000000506000227 */ /* 0x001fca00078e00ff */
[----:B--2---:R-:W-:Y:S01]  /*dfc0*/  @P0 SHF.R.U32.HI R7, RZ, R11, R0 ;  /* 0x0000000bff070219 */ /* 0x004fe20000011600 */
        /* <DEDUP_REMOVED lines=13> */
[----:B------:R-:W-:Y:S01]  /*e0a0*/  VIADD R23, R9, 0x1 ;  /* 0x0000000109177836 */ /* 0x000fe20000000000 */
[C---:B------:R-:W-:Y:S01]  /*e0b0*/  ISETP.GT.AND P1, PT, R21.reuse, RZ, PT ;  /* 0x000000ff1500720c */ /* 0x040fe20003f24270 */
[----:B------:R-:W-:Y:S02]  /*e0c0*/  IMAD.MOV R3, RZ, RZ, -R7 ;  /* 0x000000ffff037224 */ /* 0x000fe400078e0a07 */
[----:B------:R-:W-:Y:S01]  /*e0d0*/  VIADD R21, R21, 0xffffffff ;  /* 0xffffffff15157836 */ /* 0x000fe20000000000 */
[----:B------:R-:W-:Y:S01]  /*e0e0*/  ISETP.NE.AND P0, PT, R23, 0x2, PT ;  /* 0x000000021700780c */ /* 0x000fe20003f05270 */
[----:B------:R-:W-:-:S03]  /*e0f0*/  IMAD R6, R3, UR4, R6 ;  /* 0x0000000403067c24 */ /* 0x000fc6000f8e0206 */
[----:B------:R-:W-:Y:S02]  /*e100*/  SEL R3, RZ, 0x1, P0 ;  /* 0x00000001ff037807 */ /* 0x000fe40000000000 */
[----:B------:R-:W-:Y:S02]  /*e110*/  SEL R23, R23, RZ, P0 ;  /* 0x000000ff17177207 */ /* 0x000fe40000000000 */
[----:B------:R-:W-:Y:S02]  /*e120*/  LOP3.LUT R30, R10, R3, RZ, 0x3c, !PT ;  /* 0x000000030a1e7212 */ /* 0x000fe400078e3cff */
[----:B--2---:R-:W-:Y:S01]  /*e130*/  SHF.R.S32.HI R19, RZ, 0x1f, R5 ;  /* 0x0000001fff137819 */ /* 0x004fe20000011405 */
[----:B------:R-:W-:Y:S06]  /*e140*/  @!P2 BRA `(.L_x_311) ;  /* 0x000000000004a947 */ /* 0x000fec0003800000 */
[----:B------:R-:W-:Y:S01]  /*e150*/  BPT.TRAP 0x1 ;  /* 0x000000040000795c */ /* 0x000fe20000300000 */
.L_x_311:
[----:B------:R-:W-:Y:S01]  /*e160*/  IMAD R0, R23, 0x8, R22 ;  /* 0x0000000817007824 */ /* 0x000fe200078e0216 */
[----:B------:R-:W-:Y:S01]  /*e170*/  SHF.L.U32 R20, R30, 0x1f, RZ ;  /* 0x0000001f1e147819 */ /* 0x000fe200000006ff */
[----:B------:R-:W-:Y:S01]  /*e180*/  BSSY B0, `(.L_x_312) ;  /* 0x0000004000007945 */ /* 0x000fe20003800000 */
[----:B------:R-:W-:Y:S02]  /*e190*/  SHF.R.S32.HI R17, RZ, 0x1f, R6 ;  /* 0x0000001fff117819 */ /* 0x000fe40000011406 */
[----:B------:R-:W0:Y:S02]  /*e1a0*/  SYNCS.PHASECHK.TRANS64.TRYWAIT P0, [R0+URZ+0x38880], R20 ;  /* 0x03888014000075a7 */ /* 0x000e24000800017f */
[----:B0-----:R-:W-:Y:S05]  /*e1b0*/  @!P0 BRA `(.L_x_313) ;  /* 0x0000004c00e88947 */ /* 0x001fea0003800000 */
.L_x_426:
[----:B------:R-:W-:Y:S05]  /*e1c0*/  BSYNC B0 ;  /* 0x0000000000007941 */ /* 0x000fea0003800000 */
.L_x_312:
[----:B------:R-:W-:Y:S01]  /*e1d0*/  ULDC.64 UR4, c[0x0][0x328] ;  /* 0x0000ca0000047ab9 */ /* 0x000fe20000000a00 */
[----:B------:R-:W2:Y:S01]  /*e1e0*/  LDC R11, c[0x0][0x2f4] ;  /* 0x0000bd00ff0b7b82 */ /* 0x000ea20000000800 */
[----:B------:R-:W-:Y:S01]  /*e1f0*/  IMAD R3, R17, UR4, RZ ;  /* 0x0000000411037c24 */ /* 0x000fe2000f8e02ff */
[----:B------:R-:W-:Y:S01]  /*e200*/  ULDC.64 UR6, c[0x0][0x318] ;  /* 0x0000c60000067ab9 */ /* 0x000fe20000000a00 */
[----:B------:R-:W-:Y:S02]  /*e210*/  LOP3.LUT R12, R28, 0x80, RZ, 0xfc, !PT ;  /* 0x000000801c0c7812 */ /* 0x000fe400078efcff */
        /* <DEDUP_REMOVED lines=9> */
[----:B------:R-:W-:Y:S01]  /*e2b0*/  IMAD.IADD R3, R3, 0x1, R4 ;  /* 0x0000000103037824 */ /* 0x000fe200078e0204 */
[-C--:B--2---:R-:W-:Y:S01]  /*e2c0*/  ISETP.GE.AND P2, PT, R12, R11.reuse, PT ;  /* 0x0000000b0c00720c */ /* 0x084fe20003f46270 */
[----:B------:R-:W-:Y:S01]  /*e2d0*/  IMAD R7, R18, UR5, R7 ;  /* 0x0000000512077c24 */ /* 0x000fe2000f8e0207 */
[----:B------:R-:W-:Y:S01]  /*e2e0*/  ISETP.GE.AND P3, PT, R28, R11, PT ;  /* 0x0000000b1c00720c */ /* 0x000fe20003f66270 */
[----:B------:R-:W-:Y:S01]  /*e2f0*/  IMAD.WIDE.U32 R2, R18, UR4, R2 ;  /* 0x0000000412027c25 */ /* 0x000fe2000f8e0002 */
[----:B------:R-:W-:-:S03]  /*e300*/  UMOV UR4, 0xffffffff ;  /* 0xffffffff00047882 */ /* 0x000fc60000000000 */
[----:B------:R-:W-:Y:S01]  /*e310*/  IMAD R4, R23, 0x8000, R37 ;  /* 0x0000800017047824 */ /* 0x000fe200078e0225 */
[----:B------:R-:W-:-:S04]  /*e320*/  IADD3 R8, P0, R2, UR6, RZ ;  /* 0x0000000602087c10 */ /* 0x000fc8000ff1e0ff */
[----:B------:R-:W-:Y:S01]  /*e330*/  IADD3.X R7, R7, UR7, R3, P0, !PT ;  /* 0x0000000707077c10 */ /* 0x000fe200087fe403 */
[----:B------:R-:W-:Y:S08]  /*e340*/  BRA.DIV UR4, `(.L_x_314) ;  /* 0x0000004e04987947 */ /* 0x000ff0000b800000 */
[----:B------:R-:W2:Y:S01]  /*e350*/  SHFL.IDX PT, R2, R8, RZ, 0x181f ;  /* 0x00181fff08027589 */ /* 0x000ea200000e0000 */
[----:B------:R-:W-:-:S03]  /*e360*/  IMAD.IADD R4, R22, 0x1, R4 ;  /* 0x0000000116047824 */ /* 0x000fc600078e0204 */
[----:B------:R-:W3:Y:S01]  /*e370*/  SHFL.IDX PT, R3, R7, RZ, 0x181f ;  /* 0x00181fff07037589 */ /* 0x000ee200000e0000 */
[----:B--2---:R-:W-:-:S05]  /*e380*/  IADD3 R2, P0, R28, R2, RZ ;  /* 0x000000021c027210 */ /* 0x004fca0007f1e0ff */
[----:B---3--:R-:W-:-:S05]  /*e390*/  IMAD.X R3, RZ, RZ, R3, P0 ;  /* 0x000000ffff037224 */ /* 0x008fca00000e0603 */
[----:B------:R-:W-:Y:S01]  /*e3a0*/  @!PT LDS RZ, [RZ] ;  /* 0x00000000fffff984 */ /* 0x000fe20000000800 */
[----:B------:R-:W-:Y:S04]  /*e3b0*/  LDGSTS.E.BYPASS.LTC128B.128 [R4+0x10400], desc[UR52][R2.64], !P3 ;  /* 0x1040000002047fae */ /* 0x000fe8000d901d74 */
[----:B------:R2:W-:Y:S04]  /*e3c0*/  LDGSTS.E.BYPASS.LTC128B.128 [R4+0x14400], desc[UR52][R2.64+0x80], !P2 ;  /* 0x1440008002047fae */ /* 0x0005e8000d101d74 */
[----:B--2---:R-:W2:Y:S04]  /*e3d0*/  SHFL.IDX PT, R2, R8, 0x1, 0x181f ;  /* 0x00381f0008027f89 */ /* 0x004ea800000e0000 */
[----:B------:R-:W3:Y:S01]  /*e3e0*/  SHFL.IDX PT, R3, R7, 0x1, 0x181f ;  /* 0x00381f0007037f89 */ /* 0x000ee200000e0000 */
[----:B--2---:R-:W-:-:S05]  /*e3f0*/  IADD3 R2, P0, R28, R2, RZ ;  /* 0x000000021c027210 */ /* 0x004fca0007f1e0ff */
[----:B---3--:R-:W-:-:S05]  /*e400*/  IMAD.X R3, RZ, RZ, R3, P0 ;  /* 0x000000ffff037224 */ /* 0x008fca00000e0603 */
        /* <DEDUP_REMOVED lines=27> */
[----:B------:R-:W3:Y:S04]  /*e5c0*/  SHFL.IDX PT, R3, R7, 0x6, 0x181f ;  /* 0x00d81f0007037f89 */ /* 0x000ee800000e0000 */
[----:B------:R-:W4:Y:S01]  /*e5d0*/  SHFL.IDX PT, R7, R7, 0x7, 0x181f ;  /* 0x00f81f0007077f89 */ /* 0x000f2200000e0000 */
[----:B--2---:R-:W-:-:S05]  /*e5e0*/  IADD3 R2, P0, R28, R2, RZ ;  /* 0x000000021c027210 */ /* 0x004fca0007f1e0ff */
[----:B---3--:R-:W-:-:S05]  /*e5f0*/  IMAD.X R3, RZ, RZ, R3, P0 ;  /* 0x000000ffff037224 */ /* 0x008fca00000e0603 */
[----:B------:R-:W-:Y:S04]  /*e600*/  LDGSTS.E.BYPASS.LTC128B.128 [R4+0x13400], desc[UR52][R2.64], !P3 ;  /* 0x1340000002047fae */ /* 0x000fe8000d901d74 */
[----:B------:R2:W-:Y:S04]  /*e610*/  LDGSTS.E.BYPASS.LTC128B.128 [R4+0x17400], desc[UR52][R2.64+0x80], !P2 ;  /* 0x1740008002047fae */ /* 0x0005e8000d101d74 */
[----:B--2-4-:R2:W3:Y:S02]  /*e620*/  SHFL.IDX PT, R2, R8, 0x7, 0x181f ;  /* 0x00f81f0008027f89 */ /* 0x0144e400000e0000 */
.L_x_444:
[----:B---3--:R-:W-:-:S05]  /*e630*/  IADD3 R2, P0, R28, R2, RZ ;  /* 0x000000021c027210 */ /* 0x008fca0007f1e0ff */
        /* <DEDUP_REMOVED lines=8> */
.L_x_315:
[----:B------:R-:W-:Y:S02]  /*e6c0*/  PLOP3.LUT P2, PT, P2, P0, PT, 0xa2, 0x0 ;  /* 0x000000000000781c */ /* 0x000fe40001741472 */
[----:B------:R-:W-:-:S08]  /*e6d0*/  @P0 R2UR P2, UR4, R0 ;  /* 0x00000000000402ca */ /* 0x000fd00000040000 */
[----:B------:R-:W-:-:S05]  /*e6e0*/  @P0 PLOP3.LUT P0, PT, P2, PT, PT, 0x80, 0x0 ;  /* 0x000000000000081c */ /* 0x000fca000170f070 */
[----:B------:R-:W-:Y:S01]  /*e6f0*/  @!P2 SYNCS.ARRIVE.TRANS64.RED.A0T1 RZ, [UR4+0x38870], RZ ;  /* 0x038870ffffffa9a7 */ /* 0x000fe20008200404 */
[----:B------:R-:W-:Y:S07]  /*e700*/  @!P2 ARRIVES.LDGSTSBAR.64.TRANSCNT [UR4+0x38870] ;  /* 0x03887000ff00a9b0 */ /* 0x000fee0008000a84 */
[----:B------:R-:W-:Y:S05]  /*e710*/  @P0 BRA.U.ANY `(.L_x_315) ;  /* 0xfffffffd00e80947 */ /* 0x000fea000393ffff */
[----:B------:R-:W-:Y:S01]  /*e720*/  NOP ;  /* 0x0000000000007918 */ /* 0x000fe20000000000 */
[----:B---3--:R-:W-:-:S05]  /*e730*/  IMAD.U32 R2, RZ, RZ, UR46 ;  /* 0x0000002eff027e24 */ /* 0x008fca000f8e00ff */
[----:B------:R-:W-:-:S13]  /*e740*/  ISETP.NE.AND P3, PT, R2, 0x3, PT ;  /* 0x000000030200780c */ /* 0x000fda0003f65270 */
[----:B------:R-:W-:Y:S05]  /*e750*/  @!P3 BRA `(.L_x_316) ;  /* 0x000000000004b947 */ /* 0x000fea0003800000 */
[----:B------:R-:W-:Y:S01]  /*e760*/  BPT.TRAP 0x1 ;  /* 0x000000040000795c */ /* 0x000fe20000300000 */
.L_x_316:
[----:B------:R3:W-:Y:S01]  /*e770*/  SYNCS.ARRIVE.TRANS64.A1T0 RZ, [R0+URZ+0x38870], RZ ;  /* 0x038870ff00ff79a7 */ /* 0x0007e2000810003f */
[----:B------:R-:W-:Y:S05]  /*e780*/  @!P3 BRA `(.L_x_317) ;  /* 0x000000000004b947 */ /* 0x000fea0003800000 */
[----:B------:R-:W-:Y:S01]  /*e790*/  BPT.TRAP 0x1 ;  /* 0x000000040000795c */ /* 0x000fe20000300000 */
.L_x_317:
[----:B------:R-:W4:Y:S01]  /*e7a0*/  SYNCS.PHASECHK.TRANS64.TRYWAIT P0, [R0+URZ+0x38840], R20 ;  /* 0x03884014000075a7 */ /* 0x000f22000800017f */
[----:B------:R-:W-:Y:S04]  /*e7b0*/  BSSY B0, `(.L_x_318) ;  /* 0x0000002000007945 */ /* 0x000fe80003800000 */
[----:B----4-:R-:W-:Y:S05]  /*e7c0*/  @!P0 BRA `(.L_x_319) ;  /* 0x0000005000c08947 */ /* 0x010fea0003800000 */
.L_x_445:
[----:B------:R-:W-:Y:S05]  /*e7d0*/  BSYNC B0 ;  /* 0x0000000000007941 */ /* 0x000fea0003800000 */
.L_x_318:
[----:B------:R-:W-:Y:S01]  /*e7e0*/  ULDC.64 UR4, c[0x0][0x300] ;  /* 0x0000c00000047ab9 */ /* 0x000fe20000000a00 */
[----:B------:R-:W5:Y:S01]  /*e7f0*/  LDC R11, c[0x0][0x2f4] ;  /* 0x0000bd00ff0b7b82 */ /* 0x000f620000000800 */
        /* <DEDUP_REMOVED lines=15> */
[-C--:B-----5:R-:W-:Y:S02]  /*e8f0*/  ISETP.GE.AND P2, PT, R12, R11.reuse, PT ;  /* 0x0000000b0c00720c */ /* 0x0a0fe40003f46270 */
[----:B------:R-:W-:Y:S01]  /*e900*/  IMAD R5, R18, UR5, R5 ;  /* 0x0000000512057c24 */ /* 0x000fe2000f8e0205 */
[----:B--2---:R-:W-:Y:S02]  /*e910*/  IADD3 R8, P0, R2, UR6, RZ ;  /* 0x0000000602087c10 */ /* 0x004fe4000ff1e0ff */
[----:B------:R-:W-:-:S02]  /*e920*/  ISETP.GE.AND P3, PT, R28, R11, PT ;  /* 0x0000000b1c00720c */ /* 0x000fc40003f66270 */
[----:B------:R-:W-:Y:S01]  /*e930*/  IADD3.X R5, R5, UR7, R3, P0, !PT ;  /* 0x0000000705057c10 */ /* 0x000fe200087fe403 */
[----:B------:R-:W-:Y:S10]  /*e940*/  BRA.DIV UR4, `(.L_x_320) ;  /* 0x0000005204747947 */ /* 0x000ff4000b800000 */
[----:B-1----:R-:W1:Y:S04]  /*e950*/  SHFL.IDX PT, R14, R8, RZ, 0x181f ;  /* 0x00181fff080e7589 */ /* 0x002e6800000e0000 */
[----:B------:R-:W2:Y:S04]  /*e960*/  SHFL.IDX PT, R3, R5, RZ, 0x181f ;  /* 0x00181fff05037589 */ /* 0x000ea800000e0000 */
[----:B------:R-:W5:Y:S04]  /*e970*/  SHFL.IDX PT, R2, R8, 0x1, 0x181f ;  /* 0x00381f0008027f89 */ /* 0x000f6800000e0000 */
[----:B------:R-:W-:Y:S04]  /*e980*/  SHFL.IDX PT, R11, R8, 0x3, 0x181f ;  /* 0x00781f00080b7f89 */ /* 0x000fe800000e0000 */
[----:B------:R-:W-:Y:S01]  /*e990*/  SHFL.IDX PT, R12, R8, 0x4, 0x181f ;  /* 0x00981f00080c7f89 */ /* 0x000fe200000e0000 */
[----:B-1----:R-:W-:-:S03]  /*e9a0*/  IADD3 R6, P0, R28, R14, RZ ;  /* 0x0000000e1c067210 */ /* 0x002fc60007f1e0ff */
[----:B------:R-:W-:Y:S02]  /*e9b0*/  SHFL.IDX PT, R14, R8, 0x7, 0x181f ;  /* 0x00f81f00080e7f89 */ /* 0x000fe400000e0000 */
[----:B--2---:R-:W-:Y:S02]  /*e9c0*/  IMAD.X R7, RZ, RZ, R3, P0 ;  /* 0x000000ffff077224 */ /* 0x004fe400000e0603 */
[----:B------:R-:W1:Y:S01]  /*e9d0*/  SHFL.IDX PT, R3, R5, 0x1, 0x181f ;  /* 0x00381f0005037f89 */ /* 0x000e6200000e0000 */
[----:B-----5:R-:W-:-:S03]  /*e9e0*/  IADD3 R2, P0, R28, R2, RZ ;  /* 0x000000021c027210 */ /* 0x020fc60007f1e0ff */
[----:B------:R-:W-:Y:S04]  /*e9f0*/  LDGSTS.E.BYPASS.LTC128B.128 [R4+0x28400], desc[UR52][R6.64], !P3 ;  /* 0x2840000006047fae */ /* 0x000fe8000d901d74 */
[----:B------:R2:W-:Y:S04]  /*ea00*/  LDGSTS.E.BYPASS.LTC128B.128 [R4+0x2c400], desc[UR52][R6.64+0x80], !P2 ;  /* 0x2c40008006047fae */ /* 0x0005e8000d101d74 */
[----:B--2---:R-:W2:Y:S04]  /*ea10*/  SHFL.IDX PT, R7, R8, 0x2, 0x181f ;  /* 0x00581f0008077f89 */ /* 0x004ea800000e0000 */
[----:B------:R-:W5:Y:S01]  /*ea20*/  SHFL.IDX PT, R6, R5, 0x2, 0x181f ;  /* 0x00581f0005067f89 */ /* 0x000f6200000e0000 */
[----:B-1----:R-:W-:-:S05]  /*ea30*/  IMAD.X R3, RZ, RZ, R3, P0 ;  /* 0x000000ffff037224 */ /* 0x002fca00000e0603 */
[----:B------:R-:W-:Y:S04]  /*ea40*/  LDGSTS.E.BYPASS.LTC128B.128 [R4+0x28c00], desc[UR52][R2.64], !P3 ;  /* 0x28c0000002047fae */ /* 0x000fe8000d901d74 */
[----:B------:R2:W-:Y:S02]  /*ea50*/  LDGSTS.E.BYPASS.LTC128B.128 [R4+0x2cc00], desc[UR52][R2.64+0x80], !P2 ;  /* 0x2cc0008002047fae */ /* 0x0005e4000d101d74 */
[----:B--2---:R-:W-:Y:S02]  /*ea60*/  IADD3 R2, P0, R28, R7, RZ ;  /* 0x000000071c027210 */ /* 0x004fe40007f1e0ff */
[----:B------:R-:W-:Y:S03]  /*ea70*/  SHFL.IDX PT, R7, R5, 0x4, 0x181f ;  /* 0x00981f0005077f89 */ /* 0x000fe600000e0000 */
[----:B-----5:R-:W-:-:S02]  /*ea80*/  IMAD.X R3, RZ, RZ, R6, P0 ;  /* 0x000000ffff037224 */ /* 0x020fc400000e0606 */
[----:B------:R-:W1:Y:S04]  /*ea90*/  SHFL.IDX PT, R6, R5, 0x3, 0x181f ;  /* 0x00781f0005067f89 */ /* 0x000e6800000e0000 */
[----:B------:R-:W-:Y:S04]  /*eaa0*/  LDGSTS.E.BYPASS.LTC128B.128 [R4+0x29400], desc[UR52][R2.64], !P3 ;  /* 0x2940000002047fae */ /* 0x000fe8000d901d74 */
[----:B------:R2:W-:Y:S02]  /*eab0*/  LDGSTS.E.BYPASS.LTC128B.128 [R4+0x2d400], desc[UR52][R2.64+0x80], !P2 ;  /* 0x2d40008002047fae */ /* 0x0005e4000d101d74 */
[----:B--2---:R-:W-:-:S05]  /*eac0*/  IADD3 R2, P0, R28, R11, RZ ;  /* 0x0000000b1c027210 */ /* 0x004fca0007f1e0ff */
[----:B-1----:R-:W-:Y:S01]  /*ead0*/  IMAD.X R3, RZ, RZ, R6, P0 ;  /* 0x000000ffff037224 */ /* 0x002fe200000e0606 */
[----:B------:R-:W-:-:S04]  /*eae0*/  IADD3 R6, P0, R28, R12, RZ ;  /* 0x0000000c1c067210 */ /* 0x000fc80007f1e0ff */
[----:B------:R-:W-:Y:S01]  /*eaf0*/  LDGSTS.E.BYPASS.LTC128B.128 [R4+0x29c00], desc[UR52][R2.64], !P3 ;  /* 0x29c0000002047fae */ /* 0x000fe2000d901d74 */
[----:B------:R-:W-:-:S03]  /*eb00*/  IMAD.X R7, RZ, RZ, R7, P0 ;  /* 0x000000ffff077224 */ /* 0x000fc600000e0607 */
[----:B------:R1:W-:Y:S04]  /*eb10*/  LDGSTS.E.BYPASS.LTC128B.128 [R4+0x2dc00], desc[UR52][R2.64+0x80], !P2 ;  /* 0x2dc0008002047fae */ /* 0x0003e8000d101d74 */
[----:B------:R-:W-:Y:S04]  /*eb20*/  LDGSTS.E.BYPASS.LTC128B.128 [R4+0x2a400], desc[UR52][R6.64], !P3 ;  /* 0x2a40000006047fae */ /* 0x000fe8000d901d74 */
[----:B------:R2:W-:Y:S04]  /*eb30*/  LDGSTS.E.BYPASS.LTC128B.128 [R4+0x2e400], desc[UR52][R6.64+0x80], !P2 ;  /* 0x2e40008006047fae */ /* 0x0005e8000d101d74 */
[----:B-1----:R-:W1:Y:S04]  /*eb40*/  SHFL.IDX PT, R2, R8, 0x5, 0x181f ;  /* 0x00b81f0008027f89 */ /* 0x002e6800000e0000 */
[----:B------:R-:W5:Y:S04]  /*eb50*/  SHFL.IDX PT, R3, R5, 0x5, 0x181f ;  /* 0x00b81f0005037f89 */ /* 0x000f6800000e0000 */
[----:B--2---:R-:W2:Y:S04]  /*eb60*/  SHFL.IDX PT, R7, R8, 0x6, 0x181f ;  /* 0x00d81f0008077f89 */ /* 0x004ea800000e0000 */
[----:B------:R-:W0:Y:S04]  /*eb70*/  SHFL.IDX PT, R6, R5, 0x6, 0x181f ;  /* 0x00d81f0005067f89 */ /* 0x000e2800000e0000 */
[----:B------:R-:W0:Y:S01]  /*eb80*/  SHFL.IDX PT, R5, R5, 0x7, 0x181f ;  /* 0x00f81f0005057f89 */ /* 0x000e2200000e0000 */
[----:B-1----:R-:W-:-:S05]  /*eb90*/  IADD3 R2, P0, R28, R2, RZ ;  /* 0x000000021c027210 */ /* 0x002fca0007f1e0ff */
[----:B-----5:R-:W-:-:S05]  /*eba0*/  IMAD.X R3, RZ, RZ, R3, P0 ;  /* 0x000000ffff037224 */ /* 0x020fca00000e0603 */
[----:B------:R-:W-:Y:S04]  /*ebb0*/  LDGSTS.E.BYPASS.LTC128B.128 [R4+0x2ac00], desc[UR52][R2.64], !P3 ;  /* 0x2ac0000002047fae */ /* 0x000fe8000d901d74 */
[----:B------:R2:W-:Y:S02]  /*ebc0*/  LDGSTS.E.BYPASS.LTC128B.128 [R4+0x2ec00], desc[UR52][R2.64+0x80], !P2 ;  /* 0x2ec0008002047fae */ /* 0x0005e4000d101d74 */
[----:B--2---:R-:W-:-:S05]  /*ebd0*/  IADD3 R2, P0, R28, R7, RZ ;  /* 0x000000071c027210 */ /* 0x004fca0007f1e0ff */
[----:B0-----:R-:W-:-:S05]  /*ebe0*/  IMAD.X R3, RZ, RZ, R6, P0 ;  /* 0x000000ffff037224 */ /* 0x001fca00000e0606 */
[----:B------:R0:W-:Y:S04]  /*ebf0*/  LDGSTS.E.BYPASS.LTC128B.128 [R4+0x2b400], desc[UR52][R2.64], !P3 ;  /* 0x2b40000002047fae */ /* 0x0001e8000d901d74 */
[----:B------:R0:W-:Y:S02]  /*ec00*/  LDGSTS.E.BYPASS.LTC128B.128 [R4+0x2f400], desc[UR52][R2.64+0x80], !P2 ;  /* 0x2f40008002047fae */ /* 0x0001e4000d101d74 */
.L_x_463:
[----:B0-----:R-:W-:-:S05]  /*ec10*/  IADD3 R2, P0, R28, R14, RZ ;  /* 0x0000000e1c027210 */ /* 0x001fca0007f1e0ff */
        /* <DEDUP_REMOVED lines=8> */
.L_x_321:
        /* <DEDUP_REMOVED lines=11> */
.L_x_322:
[----:B------:R3:W-:Y:S02]  /*ed50*/  SYNCS.ARRIVE.TRANS64.A1T0 RZ, [R0+URZ+0x38830], RZ ;  /* 0x038830ff00ff79a7 */ /* 0x0007e4000810003f */
[----:B---34-:R-:W-:-:S05]  /*ed60*/  IMAD.U32 R0, RZ, RZ, UR48 ;  /* 0x00000030ff007e24 */ /* 0x018fca000f8e00ff */
[----:B------:R-:W-:-:S13]  /*ed70*/  ISETP.NE.AND P0, PT, R0, 0x3, PT ;  /* 0x000000030000780c */ /* 0x000fda0003f05270 */
[----:B------:R-:W-:Y:S05]  /*ed80*/  @!P0 BRA `(.L_x_323) ;  /* 0x0000000000048947 */ /* 0x000fea0003800000 */
[----:B------:R-:W-:Y:S01]  /*ed90*/  BPT.TRAP 0x1 ;  /* 0x000000040000795c */ /* 0x000fe20000300000 */
.L_x_323:
[----:B------:R-:W-:Y:S01]  /*eda0*/  LOP3.LUT R0, R10, 0x1, RZ, 0x3c, !PT ;  /* 0x000000010a007812 */ /* 0x000fe200078e3cff */
[----:B------:R-:W-:Y:S01]  /*edb0*/  IMAD R17, R9, 0x8, R22 ;  /* 0x0000000809117824 */ /* 0x000fe200078e0216 */
[----:B------:R-:W-:Y:S02]  /*edc0*/  BSSY B0, `(.L_x_324) ;  /* 0x0000004000007945 */ /* 0x000fe40003800000 */
[----:B------:R-:W-:-:S04]  /*edd0*/  SHF.L.U32 R0, R0, 0x1f, RZ ;  /* 0x0000001f00007819 */ /* 0x000fc800000006ff */
[----:B------:R-:W0:Y:S02]  /*ede0*/  SYNCS.PHASECHK.TRANS64.TRYWAIT P2, [R17+URZ+0x38870], R0 ;  /* 0x03887000110075a7 */ /* 0x000e24000804017f */
[----:B0-----:R-:W-:Y:S05]  /*edf0*/  @!P2 BRA `(.L_x_325) ;  /* 0x000000540088a947 */ /* 0x001fea0003800000 */
.L_x_464:
[----:B------:R-:W-:Y:S05]  /*ee00*/  BSYNC B0 ;  /* 0x0000000000007941 */ /* 0x000fea0003800000 */
.L_x_324:
[----:B------:R-:W-:-:S05]  /*ee10*/  IMAD.U32 R2, RZ, RZ, UR46 ;  /* 0x0000002eff027e24 */ /* 0x000fca000f8e00ff */
[----:B------:R-:W-:-:S13]  /*ee20*/  ISETP.NE.AND P2, PT, R2, 0x3, PT ;  /* 0x000000030200780c */ /* 0x000fda0003f45270 */
[----:B------:R-:W-:Y:S05]  /*ee30*/  @!P2 BRA `(.L_x_326) ;  /* 0x000000000004a947 */ /* 0x000fea0003800000 */
[----:B------:R-:W-:Y:S01]  /*ee40*/  BPT.TRAP 0x1 ;  /* 0x000000040000795c */ /* 0x000fe20000300000 */
.L_x_326:
[----:B0-----:R-:W-:Y:S01]  /*ee50*/  SHF.L.U32 R0, R10, 0x1f, RZ ;  /* 0x0000001f0a007819 */ /* 0x001fe200000006ff */
[----:B------:R-:W-:-:S03]  /*ee60*/  IMAD.SHL.U32 R3, R9, 0x8000, RZ ;  /* 0x0000800009037824 */ /* 0x000fc600078e00ff */
[----:B------:R-:W0:Y:S02]  /*ee70*/  SYNCS.PHASECHK.TRANS64.TRYWAIT P2, [R17+URZ+0x38860], R0 ;  /* 0x03886000110075a7 */ /* 0x000e24000804017f */
[----:B0-----:R-:W-:Y:S05]  /*ee80*/  @!P2 BRA `(.L_x_327) ;  /* 0x000000540078a947 */ /* 0x001fea0003800000 */
.L_x_465:
[----:B------:R-:W2:Y:S04]  /*ee90*/  LDL R2, [R1+0x4] ;  /* 0x0000040001027983 */ /* 0x000ea80000100800 */
[----:B------:R-:W3:Y:S01]  /*eea0*/  LDL R12, [R1] ;  /* 0x00000000010c7983 */ /* 0x000ee20000100800 */
[----:B------:R-:W-:Y:S05]  /*eeb0*/  WARPSYNC.ALL ;  /* 0x0000000000007948 */ /* 0x000fea0003800000 */
[----:B------:R-:W-:-:S05]  /*eec0*/  IMAD.U32 R20, RZ, RZ, UR46 ;  /* 0x0000002eff147e24 */ /* 0x000fca000f8e00ff */
[----:B------:R-:W-:Y:S02]  /*eed0*/  ISETP.NE.AND P2, PT, R20, 0x3, PT ;  /* 0x000000031400780c */ /* 0x000fe40003f45270 */
[----:B--2---:R-:W-:Y:S02]  /*eee0*/  LOP3.LUT R5, R3, R2, RZ, 0xfc, !PT ;  /* 0x0000000203057212 */ /* 0x004fe400078efcff */
[----:B---3--:R-:W-:-:S03]  /*eef0*/  IADD3 R3, R22, R3, R12 ;  /* 0x0000000316037210 */ /* 0x008fc60007ffe00c */
[----:B------:R-:W-:Y:S01]  /*ef00*/  IMAD.IADD R2, R22, 0x1, R5 ;  /* 0x0000000116027824 */ /* 0x000fe200078e0205 */
[----:B------:R-:W-:-:S03]  /*ef10*/  IADD3 R19, R33, 0x400, R3 ;  /* 0x0000040021137810 */ /* 0x000fc60007ffe003 */
[----:B0-----:R-:W-:Y:S01]  /*ef20*/  IMAD.IADD R0, R34, 0x1, R2 ;  /* 0x0000000122007824 */ /* 0x001fe200078e0202 */
[----:B------:R-:W0:Y:S02]  /*ef30*/  LDSM.16.MT88.4 R4, [R2+0x10400] ;  /* 0x010400000204783b */ /* 0x000e240000004200 */
[C-C-:B0-----:R-:W-:Y:S02]  /*ef40*/  PRMT R8, R4.reuse, 0x6420, R5.reuse ;  /* 0x0000642004087816 */ /* 0x141fe40000000005 */
[----:B------:R-:W-:Y:S02]  /*ef50*/  PRMT R9, R4, 0x7531, R5 ;  /* 0x0000753104097816 */ /* 0x000fe40000000005 */
[C-C-:B------:R-:W-:Y:S02]  /*ef60*/  PRMT R10, R6.reuse, 0x6420, R7.reuse ;  /* 0x00006420060a7816 */ /* 0x140fe40000000007 */
[----:B------:R-:W-:Y:S02]  /*ef70*/  PRMT R11, R6, 0x7531, R7 ;  /* 0x00007531060b7816 */ /* 0x000fe40000000007 */
[----:B------:R-:W0:Y:S04]  /*ef80*/  LDSM.16.MT88.4 R4, [R0+0x10400] ;  /* 0x010400000004783b */ /* 0x000e280000004200 */
[----:B------:R-:W-:Y:S01]  /*ef90*/  STSM.16.M88.4 [R3+0x400], R8 ;  /* 0x0004000803007844 */ /* 0x000fe20000000200 */
[----:B0-----:R-:W-:-:S02]  /*efa0*/  PRMT R12, R4, 0x6420, R5 ;  /* 0x00006420040c7816 */ /* 0x001fc40000000005 */
[----:B------:R-:W-:Y:S02]  /*efb0*/  PRMT R13, R4, 0x7531, R5 ;  /* 0x00007531040d7816 */ /* 0x000fe40000000005 */
[C-C-:B------:R-:W-:Y:S02]  /*efc0*/  PRMT R14, R6.reuse, 0x6420, R7.reuse ;  /* 0x00006420060e7816 */ /* 0x140fe40000000007 */
[----:B------:R-:W-:-:S05]  /*efd0*/  PRMT R15, R6, 0x7531, R7 ;  /* 0x00007531060f7816 */ /* 0x000fca0000000007 */
[----:B------:R-:W-:Y:S04]  /*efe0*/  STSM.16.M88.4 [R3+0x2400], R12 ;  /* 0x0024000c03007844 */ /* 0x000fe80000000200 */
[----:B------:R-:W0:Y:S02]  /*eff0*/  LDSM.16.MT88.4 R8, [R2+0x14400] ;  /* 0x014400000208783b */ /* 0x000e240000004200 */
[C-C-:B0-----:R-:W-:Y:S02]  /*f000*/  PRMT R4, R8.reuse, 0x6420, R9.reuse ;  /* 0x0000642008047816 */ /* 0x141fe40000000009 */
[----:B------:R-:W-:Y:S02]  /*f010*/  PRMT R5, R8, 0x7531, R9 ;  /* 0x0000753108057816 */ /* 0x000fe40000000009 */
[----:B------:R-:W-:-:S02]  /*f020*/  PRMT R6, R10, 0x6420, R11 ;  /* 0x000064200a067816 */ /* 0x000fc4000000000b */
[----:B------:R-:W-:Y:S02]  /*f030*/  PRMT R7, R10, 0x7531, R11 ;  /* 0x000075310a077816 */ /* 0x000fe4000000000b */
[----:B------:R-:W0:Y:S04]  /*f040*/  LDSM.16.MT88.4 R8, [R0+0x14400] ;  /* 0x014400000008783b */ /* 0x000e280000004200 */
[----:B------:R-:W-:Y:S01]  /*f050*/  STSM.16.M88.4 [R3+0x4400], R4 ;  /* 0x0044000403007844 */ /* 0x000fe20000000200 */
[C-C-:B0-----:R-:W-:Y:S02]  /*f060*/  PRMT R24, R8.reuse, 0x6420, R9.reuse ;  /* 0x0000642008187816 */ /* 0x141fe40000000009 */
[----:B------:R-:W-:Y:S02]  /*f070*/  PRMT R25, R8, 0x7531, R9 ;  /* 0x0000753108197816 */ /* 0x000fe40000000009 */
[----:B------:R-:W-:-:S02]  /*f080*/  PRMT R26, R10, 0x6420, R11 ;  /* 0x000064200a1a7816 */ /* 0x000fc4000000000b */
[----:B------:R-:W-:-:S05]  /*f090*/  PRMT R27, R10, 0x7531, R11 ;  /* 0x000075310a1b7816 */ /* 0x000fca000000000b */
[----:B------:R0:W-:Y:S04]  /*f0a0*/  STSM.16.M88.4 [R3+0x6400], R24 ;  /* 0x0064001803007844 */ /* 0x0001e80000000200 */
[----:B------:R-:W1:Y:S01]  /*f0b0*/  LDSM.16.MT88.4 R8, [R2+0x11400] ;  /* 0x011400000208783b */ /* 0x000e620000004200 */
[----:B0-----:R-:W-:Y:S02]  /*f0c0*/  IADD3 R3, R34, 0x400, R3 ;  /* 0x0000040022037810 */ /* 0x001fe40007ffe003 */
[C-C-:B-1----:R-:W-:Y:S02]  /*f0d0*/  PRMT R4, R8.reuse, 0x6420, R9.reuse ;  /* 0x0000642008047816 */ /* 0x142fe40000000009 */
[----:B------:R-:W-:Y:S02]  /*f0e0*/  PRMT R5, R8, 0x7531, R9 ;  /* 0x0000753108057816 */ /* 0x000fe40000000009 */
[----:B------:R-:W-:-:S02]  /*f0f0*/  PRMT R6, R10, 0x6420, R11 ;  /* 0x000064200a067816 */ /* 0x000fc4000000000b */
[----:B------:R-:W-:Y:S02]  /*f100*/  PRMT R7, R10, 0x7531, R11 ;  /* 0x000075310a077816 */ /* 0x000fe4000000000b */
[----:B------:R-:W0:Y:S04]  /*f110*/  LDSM.16.MT88.4 R8, [R0+0x11400] ;  /* 0x011400000008783b */ /* 0x000e280000004200 */
[----:B------:R-:W-:Y:S01]  /*f120*/  STSM.16.M88.4 [R19], R4 ;  /* 0x0000000413007844 */ /* 0x000fe20000000200 */
[C-C-:B0-----:R-:W-:Y:S02]  /*f130*/  PRMT R12, R8.reuse, 0x6420, R9.reuse ;  /* 0x00006420080c7816 */ /* 0x141fe40000000009 */
[----:B------:R-:W-:Y:S02]  /*f140*/  PRMT R13, R8, 0x7531, R9 ;  /* 0x00007531080d7816 */ /* 0x000fe40000000009 */
[----:B------:R-:W-:-:S02]  /*f150*/  PRMT R14, R10, 0x6420, R11 ;  /* 0x000064200a0e7816 */ /* 0x000fc4000000000b */
        /* <DEDUP_REMOVED lines=32> */
[----:B------:R0:W-:Y:S02]  /*f360*/  STSM.16.M88.4 [R3+0x4000], R4 ;  /* 0x0040000403007844 */ /* 0x0001e40000000200 */
[C-C-:B0-----:R-:W-:Y:S02]  /*f370*/  PRMT R4, R8.reuse, 0x6420, R9.reuse ;  /* 0x0000642008047816 */ /* 0x141fe40000000009 */
[----:B------:R-:W-:-:S02]  /*f380*/  PRMT R5, R8, 0x7531, R9 ;  /* 0x0000753108057816 */ /* 0x000fc40000000009 */
[C-C-:B------:R-:W-:Y:S02]  /*f390*/  PRMT R6, R10.reuse, 0x6420, R11.reuse ;  /* 0x000064200a067816 */ /* 0x140fe4000000000b */
[----:B------:R-:W-:-:S05]  /*f3a0*/  PRMT R7, R10, 0x7531, R11 ;  /* 0x000075310a077816 */ /* 0x000fca000000000b */
[----:B------:R0:W-:Y:S04]  /*f3b0*/  STSM.16.M88.4 [R3+0x6000], R4 ;  /* 0x0060000403007844 */ /* 0x0001e80000000200 */
[----:B------:R-:W1:Y:S04]  /*f3c0*/  LDSM.16.MT88.4 R12, [R2+0x13400] ;  /* 0x01340000020c783b */ /* 0x000e680000004200 */
[----:B------:R-:W2:Y:S01]  /*f3d0*/  LDSM.16.MT88.4 R4, [R0+0x13400] ;  /* 0x013400000004783b */ /* 0x000ea20000004200 */
[----:B0-----:R-:W-:Y:S01]  /*f3e0*/  IMAD.IADD R3, R33, 0x1, R3 ;  /* 0x0000000121037824 */ /* 0x001fe200078e0203 */
[----:B-1----:R-:W-:-:S02]  /*f3f0*/  PRMT R8, R12, 0x6420, R13 ;  /* 0x000064200c087816 */ /* 0x002fc4000000000d */
[----:B------:R-:W-:Y:S02]  /*f400*/  PRMT R9, R12, 0x7531, R13 ;  /* 0x000075310c097816 */ /* 0x000fe4000000000d */
[C-C-:B------:R-:W-:Y:S02]  /*f410*/  PRMT R10, R14.reuse, 0x6420, R15.reuse ;  /* 0x000064200e0a7816 */ /* 0x140fe4000000000f */
[----:B------:R-:W-:-:S05]  /*f420*/  PRMT R11, R14, 0x7531, R15 ;  /* 0x000075310e0b7816 */ /* 0x000fca000000000f */
[----:B------:R2:W-:Y:S02]  /*f430*/  STSM.16.M88.4 [R3], R8 ;  /* 0x0000000803007844 */ /* 0x0005e40000000200 */
[C-C-:B--2---:R-:W-:Y:S02]  /*f440*/  PRMT R8, R4.reuse, 0x6420, R5.reuse ;  /* 0x0000642004087816 */ /* 0x144fe40000000005 */
        /* <DEDUP_REMOVED lines=10> */
[----:B------:R1:W-:Y:S01]  /*f4f0*/  STSM.16.M88.4 [R3+0x4000], R12 ;  /* 0x0040000c03007844 */ /* 0x0003e20000000200 */
[C-C-:B0-----:R-:W-:Y:S02]  /*f500*/  PRMT R8, R4.reuse, 0x6420, R5.reuse ;  /* 0x0000642004087816 */ /* 0x141fe40000000005 */
[----:B------:R-:W-:Y:S02]  /*f510*/  PRMT R9, R4, 0x7531, R5 ;  /* 0x0000753104097816 */ /* 0x000fe40000000005 */
[----:B------:R-:W-:-:S02]  /*f520*/  PRMT R10, R6, 0x6420, R7 ;  /* 0x00006420060a7816 */ /* 0x000fc40000000007 */
[----:B------:R-:W-:-:S05]  /*f530*/  PRMT R11, R6, 0x7531, R7 ;  /* 0x00007531060b7816 */ /* 0x000fca0000000007 */
[----:B------:R1:W-:Y:S01]  /*f540*/  STSM.16.M88.4 [R3+0x6000], R8 ;  /* 0x0060000803007844 */ /* 0x0003e20000000200 */
[----:B------:R-:W-:Y:S01]  /*f550*/  @!PT LDS RZ, [RZ] ;  /* 0x00000000fffff984 */ /* 0x000fe20000000800 */
[----:B------:R-:W-:Y:S01]  /*f560*/  @!PT LDS RZ, [RZ] ;  /* 0x00000000fffff984 */ /* 0x000fe20000000800 */
[----:B------:R-:W-:Y:S01]  /*f570*/  @!PT LDS RZ, [RZ] ;  /* 0x00000000fffff984 */ /* 0x000fe20000000800 */
[----:B------:R-:W-:Y:S01]  /*f580*/  @!PT LDS RZ, [RZ] ;  /* 0x00000000fffff984 */ /* 0x000fe20000000800 */
[----:B------:R0:W-:Y:S06]  /*f590*/  MEMBAR.ALL.CTA ;  /* 0x0000000000007992 */ /* 0x0001ec0000008000 */
[----:B0-----:R-:W0:Y:S01]  /*f5a0*/  FENCE.VIEW.ASYNC.S ;  /* 0x00000000000073c6 */ /* 0x001e220000000000 */
[----:B------:R-:W-:Y:S05]  /*f5b0*/  @!P2 BRA `(.L_x_328) ;  /* 0x000000000004a947 */ /* 0x000fea0003800000 */
[----:B------:R-:W-:Y:S01]  /*f5c0*/  BPT.TRAP 0x1 ;  /* 0x000000040000795c */ /* 0x000fe20000300000 */
.L_x_328:
[----:B0-----:R0:W-:Y:S01]  /*f5d0*/  SYNCS.ARRIVE.TRANS64.A1T0 RZ, [R17+URZ+0x38850], RZ ;  /* 0x038850ff11ff79a7 */ /* 0x0011e2000810003f */
[----:B------:R-:W-:Y:S06]  /*f5e0*/  BAR.SYNC.DEFER_BLOCKING 0x2, 0x80 ;  /* 0x0082000000007b1d */ /* 0x000fec0000010000 */
[----:B------:R-:W-:Y:S05]  /*f5f0*/  @!P0 BRA `(.L_x_329) ;  /* 0x0000000000048947 */ /* 0x000fea0003800000 */
[----:B------:R-:W-:Y:S01]  /*f600*/  BPT.TRAP 0x1 ;  /* 0x000000040000795c */ /* 0x000fe20000300000 */
.L_x_329:
[----:B0-----:R-:W-:Y:S02]  /*f610*/  VIADD R17, R17, 0x38880 ;  /* 0x0003888011117836 */ /* 0x001fe40000000000 */
[----:B-1----:R-:W-:Y:S02]  /*f620*/  IMAD.MOV.U32 R10, RZ, RZ, R30 ;  /* 0x000000ffff0a7224 */ /* 0x002fe400078e001e */
[----:B------:R-:W-:Y:S01]  /*f630*/  IMAD.MOV.U32 R9, RZ, RZ, R23 ;  /* 0x000000ffff097224 */ /* 0x000fe200078e0017 */
[----:B------:R-:W-:-:S04]  /*f640*/  PRMT R17, R36, 0x654, R17 ;  /* 0x0000065424117816 */ /* 0x000fc80000000011 */
[----:B------:R2:W-:Y:S01]  /*f650*/  SYNCS.ARRIVE.TRANS64.RED.A1T0 RZ, [R17+URZ], RZ ;  /* 0x000000ff11ff79a7 */ /* 0x0005e2000810043f */
[----:B------:R-:W-:Y:S05]  /*f660*/  @P1 BRA `(.L_x_330) ;  /* 0xffffffe800201947 */ /* 0x000fea000383ffff */
.L_x_310:
[----:B------:R-:W3:Y:S01]  /*f670*/  S2R R0, SR_TID.X ;  /* 0x0000000000007919 */ /* 0x000ee20000002100 */
[----:B------:R-:W-:Y:S01]  /*f680*/  BSSY B0, `(.L_x_331) ;  /* 0x0000012000007945 */ /* 0x000fe20003800000 */
[----:B---3--:R-:W-:Y:S01]  /*f690*/  LOP3.LUT R2, R0, 0x7f, RZ, 0xc0, !PT ;  /* 0x0000007f00027812 */ /* 0x008fe200078ec0ff */
[----:B------:R-:W-:-:S03]  /*f6a0*/  IMAD.U32 R0, RZ, RZ, UR48 ;  /* 0x00000030ff007e24 */ /* 0x000fc6000f8e00ff */
[----:B------:R-:W-:Y:S02]  /*f6b0*/  ISETP.NE.AND P1, PT, R2, RZ, PT ;  /* 0x000000ff0200720c */ /* 0x000fe40003f25270 */
[----:B------:R-:W-:-:S11]  /*f6c0*/  ISETP.NE.AND P0, PT, R0, 0x3, PT ;  /* 0x000000030000780c */ /* 0x000fd60003f05270 */
[----:B------:R-:W-:Y:S05]  /*f6d0*/  @P1 BRA `(.L_x_332) ;  /* 0x0000000000301947 */ /* 0x000fea0003800000 */
[----:B------:R-:W3:Y:S01]  /*f6e0*/  S2R R5, SR_LANEID ;  /* 0x0000000000057919 */ /* 0x000ee20000000000 */
[----:B------:R-:W-:Y:S01]  /*f6f0*/  VOTEU.ANY UR4, UPT, PT ;  /* 0x0000000000047886 */ /* 0x000fe200038e0100 */
[----:B0-----:R-:W0:Y:S01]  /*f700*/  LDC.64 R2, c[0x0][0xc60] ;  /* 0x00031800ff027b82 */ /* 0x001e220000000a00 */
[----:B------:R-:W3:Y:S02]  /*f710*/  FLO.U32 R0, UR4 ;  /* 0x0000000400007d00 */ /* 0x000ee400080e0000 */
[----:B---3--:R-:W-:-:S06]  /*f720*/  ISETP.EQ.U32.AND P1, PT, R0, R5, PT ;  /* 0x000000050000720c */ /* 0x008fcc0003f22070 */
[----:B------:R-:W0:Y:S07]  /*f730*/  POPC R5, UR4 ;  /* 0x0000000400057d09 */ /* 0x000e2e0008000000 */
[----:B0-----:R-:W3:Y:S01]  /*f740*/  @P1 ATOMG.E.ADD.STRONG.GPU PT, R3, desc[UR52][R2.64], R5 ;  /* 0x00000005020319a8 */ /* 0x001ee200081ee1f4 */
[----:B------:R-:W0:Y:S02]  /*f750*/  S2R R4, SR_LTMASK ;  /* 0x0000000000047919 */ /* 0x000e240000003900 */
[----:B0-----:R-:W-:-:S04]  /*f760*/  LOP3.LUT R4, R4, UR4, RZ, 0xc0, !PT ;  /* 0x0000000404047c12 */ /* 0x001fc8000f8ec0ff */
[----:B------:R-:W0:Y:S01]  /*f770*/  POPC R7, R4 ;  /* 0x0000000400077309 */ /* 0x000e220000000000 */
[----:B---3--:R-:W0:Y:S02]  /*f780*/  SHFL.IDX PT, R0, R3, R0, 0x1f ;  /* 0x00001f0003007589 */ /* 0x008e2400000e0000 */
[----:B0-----:R-:W-:-:S07]  /*f790*/  IADD3 R16, R0, UR49, R7 ;  /* 0x0000003100107c10 */ /* 0x001fce000fffe007 */
.L_x_332:
[----:B------:R-:W-:Y:S05]  /*f7a0*/  BSYNC B0 ;  /* 0x0000000000007941 */ /* 0x000fea0003800000 */
.L_x_331:
[----:B------:R-:W-:Y:S05]  /*f7b0*/  @!P0 BRA `(.L_x_333) ;  /* 0x0000000000048947 */ /* 0x000fea0003800000 */
[----:B------:R-:W-:Y:S01]  /*f7c0*/  BPT.TRAP 0x1 ;  /* 0x000000040000795c */ /* 0x000fe20000300000 */
.L_x_333:
[----:B0-----:R-:W-:Y:S01]  /*f7d0*/  LOP3.LUT R3, R30, 0x1, RZ, 0x3c, !PT ;  /* 0x000000011e037812 */ /* 0x001fe200078e3cff */
[----:B------:R-:W-:Y:S01]  /*f7e0*/  IMAD R18, R23, 0x8, R22 ;  /* 0x0000000817127824 */ /* 0x000fe200078e0216 */
[----:B------:R-:W-:Y:S02]  /*f7f0*/  BSSY B0, `(.L_x_334) ;  /* 0x0000004000007945 */ /* 0x000fe40003800000 */
[----:B------:R-:W-:-:S04]  /*f800*/  SHF.L.U32 R3, R3, 0x1f, RZ ;  /* 0x0000001f03037819 */ /* 0x000fc800000006ff */
[----:B------:R-:W0:Y:S02]  /*f810*/  SYNCS.PHASECHK.TRANS64.TRYWAIT P1, [R18+URZ+0x38870], R3 ;  /* 0x03887003120075a7 */ /* 0x000e24000802017f */
[----:B0-----:R-:W-:Y:S05]  /*f820*/  @!P1 BRA `(.L_x_335) ;  /* 0x0000004c00249947 */ /* 0x001fea0003800000 */
.L_x_466:
[----:B------:R-:W-:Y:S05]  /*f830*/  BSYNC B0 ;  /* 0x0000000000007941 */ /* 0x000fea0003800000 */
.L_x_334:
[----:B------:R-:W-:-:S05]  /*f840*/  IMAD.U32 R0, RZ, RZ, UR46 ;  /* 0x0000002eff007e24 */ /* 0x000fca000f8e00ff */
[----:B------:R-:W-:-:S13]  /*f850*/  ISETP.NE.AND P1, PT, R0, 0x3, PT ;  /* 0x000000030000780c */ /* 0x000fda0003f25270 */
[----:B------:R-:W-:Y:S05]  /*f860*/  @!P1 BRA `(.L_x_336) ;  /* 0x0000000000049947 */ /* 0x000fea0003800000 */
[----:B------:R-:W-:Y:S01]  /*f870*/  BPT.TRAP 0x1 ;  /* 0x000000040000795c */ /* 0x000fe20000300000 */
.L_x_336:
[----:B0-----:R-:W-:-:S04]  /*f880*/  SHF.L.U32 R3, R30, 0x1f, RZ ;  /* 0x0000001f1e037819 */ /* 0x001fc800000006ff */
[----:B------:R-:W0:Y:S02]  /*f890*/  SYNCS.PHASECHK.TRANS64.TRYWAIT P1, [R18+URZ+0x38860], R3 ;  /* 0x03886003120075a7 */ /* 0x000e24000802017f */
[----:B0-----:R-:W-:Y:S05]  /*f8a0*/  @!P1 BRA `(.L_x_337) ;  /* 0x0000004c00189947 */ /* 0x001fea0003800000 */
.L_x_467:
[----:B------:R-:W3:Y:S04]  /*f8b0*/  LDL R0, [R1+0x4] ;  /* 0x0000040001007983 */ /* 0x000ee80000100800 */
[----:B--2---:R-:W2:Y:S01]  /*f8c0*/  LDL R17, [R1] ;  /* 0x0000000001117983 */ /* 0x004ea20000100800 */
[----:B0-----:R-:W-:Y:S01]  /*f8d0*/  IMAD.SHL.U32 R3, R23, 0x8000, RZ ;  /* 0x0000800017037824 */ /* 0x001fe200078e00ff */
[----:B------:R-:W-:Y:S05]  /*f8e0*/  WARPSYNC.ALL ;  /* 0x0000000000007948 */ /* 0x000fea0003800000 */
[----:B------:R-:W-:-:S05]  /*f8f0*/  IMAD.U32 R19, RZ, RZ, UR46 ;  /* 0x0000002eff137e24 */ /* 0x000fca000f8e00ff */
[----:B------:R-:W-:Y:S02]  /*f900*/  ISETP.NE.AND P1, PT, R19, 0x3, PT ;  /* 0x000000031300780c */ /* 0x000fe40003f25270 */
[----:B---3--:R-:W-:Y:S02]  /*f910*/  LOP3.LUT R5, R3, R0, RZ, 0xfc, !PT ;  /* 0x0000000003057212 */ /* 0x008fe400078efcff */
[----:B--2---:R-:W-:-:S03]  /*f920*/  IADD3 R3, R22, R3, R17 ;  /* 0x0000000316037210 */ /* 0x004fc60007ffe011 */
[----:B------:R-:W-:Y:S01]  /*f930*/  IMAD.IADD R0, R22, 0x1, R5 ;  /* 0x0000000116007824 */ /* 0x000fe200078e0205 */
[----:B------:R-:W-:-:S03]  /*f940*/  IADD3 R17, R33, 0x400, R3 ;  /* 0x0000040021117810 */ /* 0x000fc60007ffe003 */
[----:B------:R-:W-:Y:S01]  /*f950*/  IMAD.IADD R2, R34, 0x1, R0 ;  /* 0x0000000122027824 */ /* 0x000fe200078e0200 */
[----:B------:R-:W0:Y:S04]  /*f960*/  LDSM.16.MT88.4 R4, [R0+0x10400] ;  /* 0x010400000004783b */ /* 0x000e280000004200 */
[----:B------:R-:W2:Y:S01]  /*f970*/  LDSM.16.MT88.4 R8, [R2+0x10400] ;  /* 0x010400000208783b */ /* 0x000ea20000004200 */
[C-C-:B0-----:R-:W-:Y:S02]  /*f980*/  PRMT R12, R4.reuse, 0x6420, R5.reuse ;  /* 0x00006420040c7816 */ /* 0x141fe40000000005 */
[----:B------:R-:W-:Y:S02]  /*f990*/  PRMT R13, R4, 0x7531, R5 ;  /* 0x00007531040d7816 */ /* 0x000fe40000000005 */
[----:B-1----:R-:W-:-:S02]  /*f9a0*/  PRMT R14, R6, 0x6420, R7 ;  /* 0x00006420060e7816 */ /* 0x002fc40000000007 */
[----:B------:R-:W-:Y:S02]  /*f9b0*/  PRMT R15, R6, 0x7531, R7 ;  /* 0x00007531060f7816 */ /* 0x000fe40000000007 */
[C-C-:B--2---:R-:W-:Y:S02]  /*f9c0*/  PRMT R4, R8.reuse, 0x6420, R9.reuse ;  /* 0x0000642008047816 */ /* 0x144fe40000000009 */
[----:B------:R-:W-:Y:S01]  /*f9d0*/  PRMT R5, R8, 0x7531, R9 ;  /* 0x0000753108057816 */ /* 0x000fe20000000009 */
[----:B------:R-:W-:Y:S01]  /*f9e0*/  STSM.16.M88.4 [R3+0x400], R12 ;  /* 0x0004000c03007844 */ /* 0x000fe20000000200 */
[C-C-:B------:R-:W-:Y:S02]  /*f9f0*/  PRMT R6, R10.reuse, 0x6420, R11.reuse ;  /* 0x000064200a067816 */ /* 0x140fe4000000000b */
[----:B------:R-:W-:-:S05]  /*fa00*/  PRMT R7, R10, 0x7531, R11 ;  /* 0x000075310a077816 */ /* 0x000fca000000000b */
[----:B------:R-:W-:Y:S04]  /*fa10*/  STSM.16.M88.4 [R3+0x2400], R4 ;  /* 0x0024000403007844 */ /* 0x000fe80000000200 */
[----:B------:R-:W0:Y:S04]  /*fa20*/  LDSM.16.MT88.4 R4, [R0+0x14400] ;  /* 0x014400000004783b */ /* 0x000e280000004200 */
        /* <DEDUP_REMOVED lines=11> */
[----:B------:R-:W1:Y:S04]  /*fae0*/  LDSM.16.MT88.4 R4, [R0+0x11400] ;  /* 0x011400000004783b */ /* 0x000e680000004200 */
        /* <DEDUP_REMOVED lines=81> */
.L_x_338:
[----:B-1----:R1:W-:Y:S01]  /*10000*/  SYNCS.ARRIVE.TRANS64.A1T0 RZ, [R18+URZ+0x38850], RZ ;  /* 0x038850ff12ff79a7 */ /* 0x0023e2000810003f */
[----:B------:R-:W-:Y:S06]  /*10010*/  BAR.SYNC.DEFER_BLOCKING 0x2, 0x80 ;  /* 0x0082000000007b1d */ /* 0x000fec0000010000 */
[----:B------:R-:W-:Y:S05]  /*10020*/  @!P0 BRA `(.L_x_339) ;  /* 0x0000000000048947 */ /* 0x000fea0003800000 */
[----:B------:R-:W-:Y:S01]  /*10030*/  BPT.TRAP 0x1 ;  /* 0x000000040000795c */ /* 0x000fe20000300000 */
.L_x_339:
[----:B0-----:R-:W-:Y:S02]  /*10040*/  VIADD R3, R18, 0x38880 ;  /* 0x0003888012037836 */ /* 0x001fe40000000000 */
[----:B------:R-:W-:-:S03]  /*10050*/  VIADD R23, R23, 0x1 ;  /* 0x0000000117177836 */ /* 0x000fc60000000000 */
[----:B------:R-:W-:Y:S02]  /*10060*/  PRMT R3, R36, 0x654, R3 ;  /* 0x0000065424037816 */ /* 0x000fe40000000003 */
[C---:B------:R-:W-:Y:S02]  /*10070*/  ISETP.NE.AND P0, PT, R23.reuse, 0x2, PT ;  /* 0x000000021700780c */ /* 0x040fe40003f05270 */
[----:B------:R0:W-:Y:S02]  /*10080*/  SYNCS.ARRIVE.TRANS64.RED.A1T0 RZ, [R3+URZ], RZ ;  /* 0x000000ff03ff79a7 */ /* 0x0001e4000810043f */
[----:B------:R-:W-:Y:S02]  /*10090*/  SEL R23, R23, RZ, P0 ;  /* 0x000000ff17177207 */ /* 0x000fe40000000000 */
[----:B0-----:R-:W-:-:S04]  /*100a0*/  SEL R3, RZ, 0x1, P0 ;  /* 0x00000001ff037807 */ /* 0x001fc80000000000 */
[----:B------:R-:W-:-:S07]  /*100b0*/  LOP3.LUT R30, R30, R3, RZ, 0x3c, !PT ;  /* 0x000000031e1e7212 */ /* 0x000fce00078e3cff */
.L_x_280:
[----:B------:R-:W-:Y:S05]  /*100c0*/  BSYNC B7 ;  /* 0x0000000000077941 */ /* 0x000fea0003800000 */
.L_x_278:
[----:B------:R-:W-:-:S13]  /*100d0*/  LOP3.LUT P0, RZ, R29, 0x100, RZ, 0xc0, !PT ;  /* 0x000001001dff7812 */ /* 0x000fda000780c0ff */
[----:B------:R-:W-:Y:S05]  /*100e0*/  @!P0 BRA `(.L_x_340) ;  /* 0x0000000000248947 */ /* 0x000fea0003800000 */
[----:B------:R-:W0:Y:S08]  /*100f0*/  S2UR UR4, SR_CgaCtaId ;  /* 0x00000000000479c3 */ /* 0x000e300000008800 */
[----:B------:R-:W-:Y:S01]  /*10100*/  BAR.SYNC.DEFER_BLOCKING 0x5, 0x180 ;  /* 0x0146000000007b1d */ /* 0x000fe20000010000 */
[----:B------:R-:W-:Y:S01]  /*10110*/  MOV R3, 0x400 ;  /* 0x0000040000037802 */ /* 0x000fe20000000f00 */
[----:B0-----:R-:W-:-:S05]  /*10120*/  IMAD.U32 R36, RZ, RZ, UR4 ;  /* 0x00000004ff247e24 */ /* 0x001fca000f8e00ff */
[----:B------:R-:W-:-:S05]  /*10130*/  LEA R22, R36, R3, 0x18 ;  /* 0x0000000324167211 */ /* 0x000fca00078ec0ff */
[----:B-1----:R-:W0:Y:S02]  /*10140*/  LDS.128 R16, [R22+0x388d0] ;  /* 0x0388d00016107984 */ /* 0x002e240000000c00 */
[----:B0-----:R-:W-:Y:S01]  /*10150*/  R2UR UR40, R19 ;  /* 0x00000000132872ca */ /* 0x001fe200000e0000 */
[----:B------:R-:W-:Y:S06]  /*10160*/  BAR.ARV 0x4, 0x180 ;  /* 0x0106000000007b1d */ /* 0x000fec0000002000 */
[----:B------:R-:W-:Y:S08]  /*10170*/  BRA `(.L_x_341) ;  /* 0x0000000800187947 */ /* 0x000ff00003800000 */
.L_x_340:
[----:B------:R-:W0:Y:S01]  /*10180*/  S2R R0, SR_TID.X ;  /* 0x0000000000007919 */ /* 0x000e220000002100 */
[----:B------:R-:W-:Y:S01]  /*10190*/  ULDC UR4, c[0x0][0xc3c] ;  /* 0x00030f0000047ab9 */ /* 0x000fe20000000800 */
[----:B0-----:R-:W-:Y:S01]  /*101a0*/  LOP3.LUT R8, R0, 0x1f, RZ, 0xc0, !PT ;  /* 0x0000001f00087812 */ /* 0x001fe200078ec0ff */
[----:B------:R-:W-:-:S03]  /*101b0*/  IMAD.MOV.U32 R0, RZ, RZ, RZ ;  /* 0x000000ffff007224 */ /* 0x000fc600078e00ff */
[C---:B------:R-:W-:Y:S01]  /*101c0*/  ISETP.NE.AND P0, PT, R8.reuse, 0x1f, PT ;  /* 0x0000001f0800780c */ /* 0x040fe20003f05270 */
[----:B------:R-:W-:-:S05]  /*101d0*/  VIADD R5, R8, UR40 ;  /* 0x0000002808057c36 */ /* 0x000fca0008000000 */
[----:B------:R-:W-:Y:S01]  /*101e0*/  ISETP.GE.OR P1, PT, R5, UR4, !P0 ;  /* 0x0000000405007c0c */ /* 0x000fe2000c726670 */
[----:B------:R-:W-:-:S12]  /*101f0*/  ULDC UR4, c[0x0][0xc3c] ;  /* 0x00030f0000047ab9 */ /* 0x000fd80000000800 */
[----:B------:R-:W0:Y:S02]  /*10200*/  @!P1 LDC.64 R2, c[0x0][0xc80] ;  /* 0x00032000ff029b82 */ /* 0x000e240000000a00 */
[----:B0-----:R-:W-:-:S05]  /*10210*/  @!P1 IMAD.WIDE R2, R5, 0x4, R2 ;  /* 0x0000000405029825 */ /* 0x001fca00078e0202 */
[----:B------:R-:W2:Y:S01]  /*10220*/  @!P1 LDG.E R0, desc[UR52][R2.64] ;  /* 0x0000003402009981 */ /* 0x000ea2000c1e1900 */
[C---:B------:R-:W-:Y:S02]  /*10230*/  ISETP.NE.AND P1, PT, R8.reuse, RZ, PT ;  /* 0x000000ff0800720c */ /* 0x040fe40003f25270 */
[C---:B------:R-:W-:Y:S02]  /*10240*/  ISETP.GE.U32.AND P2, PT, R8.reuse, 0x2, PT ;  /* 0x000000020800780c */ /* 0x040fe40003f46070 */
        /* <DEDUP_REMOVED lines=8> */
[----:B------:R-:W-:Y:S02]  /*102d0*/  IMAD.IADD R4, R5, 0x1, R4 ;  /* 0x0000000105047824 */ /* 0x000fe400078e0204 */
[----:B------:R-:W-:Y:S04]  /*102e0*/  SHFL.IDX PT, R5, R16, RZ, 0x1f ;  /* 0x00001fff10057589 */ /* 0x000fe800000e0000 */
[----:B------:R-:W0:Y:S02]  /*102f0*/  SHFL.UP PT, R6, R4, 0x4, RZ ;  /* 0x0480000004067989 */ /* 0x000e2400000e00ff */
[----:B0-----:R-:W-:-:S05]  /*10300*/  SEL R3, R6, RZ, P3 ;  /* 0x000000ff06037207 */ /* 0x001fca0001800000 */
[----:B------:R-:W-:Y:S02]  /*10310*/  IMAD.IADD R6, R4, 0x1, R3 ;  /* 0x0000000104067824 */ /* 0x000fe400078e0203 */
[----:B------:R-:W-:Y:S04]  /*10320*/  SHFL.IDX PT, R4, R16, 0x1, 0x1f ;  /* 0x00201f0010047f89 */ /* 0x000fe800000e0000 */
        /* <DEDUP_REMOVED lines=11> */
[----:B------:R-:W-:Y:S05]  /*103e0*/  @P6 BRA `(.L_x_342) ;  /* 0x0000000000906947 */ /* 0x000fea0003800000 */
.L_x_346:
[----:B------:R-:W-:-:S04]  /*103f0*/  UIADD3 UR40, UR40, 0x1f, URZ ;  /* 0x0000001f28287890 */ /* 0x000fc8000fffe03f */
[----:B------:R-:W-:-:S06]  /*10400*/  UISETP.GE.AND UP0, UPT, UR40, UR4, UPT ;  /* 0x000000042800728c */ /* 0x000fcc000bf06270 */
[----:B------:R-:W-:-:S13]  /*10410*/  PLOP3.LUT P6, PT, PT, PT, UP0, 0x40, 0x0 ;  /* 0x000000000000781c */ /* 0x000fda0003fce808 */
[----:B------:R-:W-:Y:S05]  /*10420*/  @!P6 BRA `(.L_x_343) ;  /* 0x000000040034e947 */ /* 0x000fea0003800000 */
[----:B------:R-:W0:Y:S01]  /*10430*/  S2R R0, SR_TID.X ;  /* 0x0000000000007919 */ /* 0x000e220000002100 */
[----:B------:R-:W-:Y:S01]  /*10440*/  BSSY B0, `(.L_x_344) ;  /* 0x0000009000007945 */ /* 0x000fe20003800000 */
[----:B0-----:R-:W-:-:S05]  /*10450*/  LOP3.LUT R0, R0, 0x1f, RZ, 0xc0, !PT ;  /* 0x0000001f00007812 */ /* 0x001fca00078ec0ff */
[----:B------:R-:W-:Y:S02]  /*10460*/  VIADD R7, R0, UR40 ;  /* 0x0000002800077c36 */ /* 0x000fe40008000000 */
[----:B------:R-:W-:-:S03]  /*10470*/  IMAD.MOV.U32 R0, RZ, RZ, RZ ;  /* 0x000000ffff007224 */ /* 0x000fc600078e00ff */
[----:B------:R-:W-:-:S13]  /*10480*/  ISETP.GE.OR P6, PT, R7, UR4, !P0 ;  /* 0x0000000407007c0c */ /* 0x000fda000c7c6670 */
[----:B------:R-:W-:Y:S05]  /*10490*/  @P6 BRA `(.L_x_345) ;  /* 0x00000000000c6947 */ /* 0x000fea0003800000 */
[----:B------:R-:W0:Y:S02]  /*104a0*/  LDC.64 R2, c[0x0][0xc80] ;  /* 0x00032000ff027b82 */ /* 0x000e240000000a00 */
[----:B0-----:R-:W-:-:S05]  /*104b0*/  IMAD.WIDE R2, R7, 0x4, R2 ;  /* 0x0000000407027825 */ /* 0x001fca00078e0202 */
[----:B------:R0:W5:Y:S02]  /*104c0*/  LDG.E R0, desc[UR52][R2.64] ;  /* 0x0000003402007981 */ /* 0x000164000c1e1900 */
.L_x_345:
[----:B------:R-:W-:Y:S05]  /*104d0*/  BSYNC B0 ;  /* 0x0000000000007941 */ /* 0x000fea0003800000 */
.L_x_344:
        /* <DEDUP_REMOVED lines=13> */
[----:B0-----:R-:W-:Y:S02]  /*105b0*/  SEL R9, R2, RZ, P5 ;  /* 0x000000ff02097207 */ /* 0x001fe40002800000 */
[----:B------:R-:W0:Y:S03]  /*105c0*/  LDC R2, c[0x0][0xc38] ;  /* 0x00030e00ff027b82 */ /* 0x000e260000000800 */
[----:B------:R-:W-:-:S05]  /*105d0*/  IMAD.IADD R3, R8, 0x1, R9 ;  /* 0x0000000108037824 */ /* 0x000fca00078e0209 */
[----:B------:R-:W0:Y:S02]  /*105e0*/  SHFL.IDX PT, R9, R3, 0x1f, 0x1f ;  /* 0x03e01f0003097f89 */ /* 0x000e2400000e0000 */
[----:B0-----:R-:W-:-:S04]  /*105f0*/  IMAD R9, R9, R2, RZ ;  /* 0x0000000209097224 */ /* 0x001fc800078e02ff */
[----:B------:R-:W-:-:S05]  /*10600*/  IMAD.IADD R4, R9, 0x1, R4 ;  /* 0x0000000109047824 */ /* 0x000fca00078e0204 */
[----:B------:R-:W-:-:S13]  /*10610*/  ISETP.GT.AND P6, PT, R4, R5, PT ;  /* 0x000000050400720c */ /* 0x000fda0003fc4270 */
[----:B------:R-:W-:Y:S05]  /*10620*/  @!P6 BRA `(.L_x_346) ;  /* 0xfffffffc0070e947 */ /* 0x000fea000383ffff */
.L_x_342:
[----:B------:R-:W-:Y:S02]  /*10630*/  IMAD.IADD R16, R4, 0x1, -R9 ;  /* 0x0000000104107824 */ /* 0x000fe400078e0a09 */
[----:B------:R-:W-:Y:S02]  /*10640*/  IMAD.MOV.U32 R7, RZ, RZ, RZ ;  /* 0x000000ffff077224 */ /* 0x000fe400078e00ff */
        /* <DEDUP_REMOVED lines=11> */
[----:B------:R0:W2:Y:S01]  /*10700*/  F2I.FTZ.U32.TRUNC.NTZ R9, R8 ;  /* 0x0000000800097305 */ /* 0x0000a2000021f000 */
[----:B------:R-:W-:Y:S05]  /*10710*/  @!P0 BRA `(.L_x_347) ;  /* 0x00000000000c8947 */ /* 0x000fea0003800000 */
[----:B------:R-:W-:-:S06]  /*10720*/  UIADD3 UR5, UR4, -0x1, URZ ;  /* 0xffffffff04057890 */ /* 0x000fcc000fffe03f */
[----:B------:R-:W-:-:S05]  /*10730*/  IMAD.U32 R6, RZ, RZ, UR5 ;  /* 0x00000005ff067e24 */ /* 0x000fca000f8e00ff */
[----:B------:R3:W4:Y:S02]  /*10740*/  SHFL.IDX PT, R7, R3, R6, 0x1f ;  /* 0x00001f0603077589 */ /* 0x00072400000e0000 */
.L_x_347:
[--C-:B--23--:R-:W-:Y:S01]  /*10750*/  IMAD.MOV R3, RZ, RZ, -R9.reuse ;  /* 0x000000ffff037224 */ /* 0x10cfe200078e0a09 */
[----:B------:R-:W-:Y:S01]  /*10760*/  UIADD3 UR40, UR4, UR40, URZ ;  /* 0x0000002804287290 */ /* 0x000fe2000fffe03f */
[----:B----4-:R-:W-:Y:S02]  /*10770*/  IMAD R16, R7, R2, R16 ;  /* 0x0000000207107224 */ /* 0x010fe400078e0210 */
[----:B------:R-:W-:Y:S02]  /*10780*/  IMAD R6, R3, R4, RZ ;  /* 0x0000000403067224 */ /* 0x000fe400078e02ff */
[----:B------:R-:W-:Y:S02]  /*10790*/  IMAD.MOV.U32 R2, RZ, RZ, RZ ;  /* 0x000000ffff027224 */ /* 0x000fe400078e00ff */
[----:B------:R-:W-:Y:S02]  /*107a0*/  IMAD.MOV.U32 R3, RZ, RZ, R9 ;  /* 0x000000ffff037224 */ /* 0x000fe400078e0009 */
[----:B------:R-:W-:-:S02]  /*107b0*/  IMAD.IADD R5, R5, 0x1, -R16 ;  /* 0x0000000105057824 */ /* 0x000fc400078e0a10 */
[----:B------:R-:W-:Y:S01]  /*107c0*/  IMAD.HI.U32 R9, R9, R6, R2 ;  /* 0x0000000609097227 */ /* 0x000fe200078e0002 */
[----:B------:R-:W-:Y:S02]  /*107d0*/  IABS R3, R0 ;  /* 0x0000000000037213 */ /* 0x000fe40000000000 */
[----:B------:R-:W-:-:S03]  /*107e0*/  IABS R2, R5 ;  /* 0x0000000500027213 */ /* 0x000fc60000000000 */
[----:B------:R-:W-:Y:S02]  /*107f0*/  IMAD.MOV R3, RZ, RZ, -R3 ;  /* 0x000000ffff037224 */ /* 0x000fe400078e0a03 */
[----:B------:R-:W-:-:S04]  /*10800*/  IMAD.HI.U32 R9, R9, R2, RZ ;  /* 0x0000000209097227 */ /* 0x000fc800078e00ff */
[----:B------:R-:W-:Y:S01]  /*10810*/  IMAD R3, R9, R3, R2 ;  /* 0x0000000309037224 */ /* 0x000fe200078e0202 */
[----:B------:R-:W-:-:S04]  /*10820*/  LOP3.LUT R2, R5, R0, RZ, 0x3c, !PT ;  /* 0x0000000005027212 */ /* 0x000fc800078e3cff */
[----:B------:R-:W-:Y:S02]  /*10830*/  ISETP.GT.U32.AND P1, PT, R4, R3, PT ;  /* 0x000000030400720c */ /* 0x000fe40003f24070 */
[----:B------:R-:W-:-:S11]  /*10840*/  ISETP.GE.AND P2, PT, R2, RZ, PT ;  /* 0x000000ff0200720c */ /* 0x000fd60003f46270 */
[----:B------:R-:W-:Y:S02]  /*10850*/  @!P1 IMAD.IADD R3, R3, 0x1, -R4 ;  /* 0x0000000103039824 */ /* 0x000fe400078e0a04 */
[----:B------:R-:W-:Y:S01]  /*10860*/  @!P1 VIADD R9, R9, 0x1 ;  /* 0x0000000109099836 */ /* 0x000fe20000000000 */
[----:B------:R-:W-:Y:S02]  /*10870*/  ISETP.NE.AND P1, PT, R0, RZ, PT ;  /* 0x000000ff0000720c */ /* 0x000fe40003f25270 */
[----:B------:R-:W-:-:S13]  /*10880*/  ISETP.GE.U32.AND P0, PT, R3, R4, PT ;  /* 0x000000040300720c */ /* 0x000fda0003f06070 */
[----:B------:R-:W-:-:S04]  /*10890*/  @P0 VIADD R9, R9, 0x1 ;  /* 0x0000000109090836 */ /* 0x000fc80000000000 */
[----:B------:R-:W-:Y:S01]  /*108a0*/  @!P2 IMAD.MOV R9, RZ, RZ, -R9 ;  /* 0x000000ffff09a224 */ /* 0x000fe200078e0a09 */
[----:B------:R-:W-:-:S05]  /*108b0*/  @!P1 LOP3.LUT R9, RZ, R0, RZ, 0x33, !PT ;  /* 0x00000000ff099212 */ /* 0x000fca00078e33ff */
[--C-:B------:R-:W-:Y:S02]  /*108c0*/  IMAD.MOV R17, RZ, RZ, -R9.reuse ;  /* 0x000000ffff117224 */ /* 0x100fe400078e0a09 */
[----:B-1----:R-:W-:Y:S02]  /*108d0*/  IMAD.MOV.U32 R18, RZ, RZ, R9 ;  /* 0x000000ffff127224 */ /* 0x002fe400078e0009 */
[----:B------:R-:W-:Y:S01]  /*108e0*/  IMAD R17, R0, R17, R5 ;  /* 0x0000001100117224 */ /* 0x000fe200078e0205 */
[----:B------:R-:W-:Y:S06]  /*108f0*/  BRA `(.L_x_348) ;  /* 0x0000000000107947 */ /* 0x000fec0003800000 */
.L_x_343:
[----:B------:R-:W-:Y:S01]  /*10900*/  IMAD.MOV.U32 R16, RZ, RZ, R5 ;  /* 0x000000ffff107224 */ /* 0x000fe200078e0005 */
[----:B------:R-:W-:Y:S01]  /*10910*/  ULDC UR40, c[0x0][0xc3c] ;  /* 0x00030f0000287ab9 */ /* 0x000fe20000000800 */
[----:B------:R-:W-:Y:S02]  /*10920*/  IMAD.MOV.U32 R17, RZ, RZ, RZ ;  /* 0x000000ffff117224 */ /* 0x000fe400078e00ff */
[----:B-1----:R-:W-:-:S07]  /*10930*/  IMAD.MOV.U32 R18, RZ, RZ, RZ ;  /* 0x000000ffff127224 */ /* 0x002fce00078e00ff */
.L_x_348:
[----:B------:R-:W1:Y:S01]  /*10940*/  S2R R0, SR_TID.X ;  /* 0x0000000000007919 */ /* 0x000e620000002100 */
[----:B------:R-:W-:Y:S01]  /*10950*/  IMAD.U32 R19, RZ, RZ, UR40 ;  /* 0x00000028ff137e24 */ /* 0x000fe2000f8e00ff */
[----:B------:R-:W-:Y:S01]  /*10960*/  BAR.SYNC.DEFER_BLOCKING 0x4, 0x180 ;  /* 0x0106000000007b1d */ /* 0x000fe20000010000 */
[----:B-1----:R-:W-:-:S04]  /*10970*/  LOP3.LUT R0, R0, 0x1f, RZ, 0xc0, !PT ;  /* 0x0000001f00007812 */ /* 0x002fc800078ec0ff */
[----:B------:R-:W-:-:S13]  /*10980*/  ISETP.NE.AND P0, PT, R0, RZ, PT ;  /* 0x000000ff0000720c */ /* 0x000fda0003f05270 */
[----:B------:R-:W1:Y:S01]  /*10990*/  @!P0 S2R R36, SR_CgaCtaId ;  /* 0x0000000000248919 */ /* 0x000e620000008800 */
[----:B------:R-:W-:-:S04]  /*109a0*/  @!P0 MOV R3, 0x400 ;  /* 0x0000040000038802 */ /* 0x000fc80000000f00 */
[----:B-1----:R-:W-:-:S05]  /*109b0*/  @!P0 LEA R22, R36, R3, 0x18 ;  /* 0x0000000324168211 */ /* 0x002fca00078ec0ff */
[----:B------:R1:W-:Y:S01]  /*109c0*/  @!P0 STS.128 [R22+0x388d0], R16 ;  /* 0x0388d01016008388 */ /* 0x0003e20000000c00 */
[----:B------:R-:W-:Y:S06]  /*109d0*/  BAR.ARV 0x5, 0x180 ;  /* 0x0146000000007b1d */ /* 0x000fec0000002000 */
.L_x_341:
[----:B------:R-:W-:Y:S02]  /*109e0*/  ULDC UR4, c[0x0][0xc3c] ;  /* 0x00030f0000047ab9 */ /* 0x000fe40000000800 */
[----:B------:R-:W-:-:S06]  /*109f0*/  UISETP.GE.AND UP0, UPT, UR40, UR4, UPT ;  /* 0x000000042800728c */ /* 0x000fcc000bf06270 */
[----:B------:R-:W-:-:S13]  /*10a00*/  PLOP3.LUT P0, PT, PT, PT, UP0, 0x80, 0x0 ;  /* 0x000000000000781c */ /* 0x000fda0003f0f008 */
[----:B------:R-:W-:Y:S05]  /*10a10*/  @!P0 BRA `(.L_x_349) ;  /* 0xffffffa800248947 */ /* 0x000fea000383ffff */
.L_x_274:
[----:B0-----:R-:W3:Y:S01]  /*10a20*/  LDL.LU R0, [R1+0xc] ;  /* 0x00000c0001007983 */ /* 0x001ee20000300800 */
[----:B------:R-:W-:Y:S01]  /*10a30*/  BSSY B0, `(.L_x_350) ;  /* 0x000000b000007945 */ /* 0x000fe20003800000 */
[----:B------:R-:W0:Y:S01]  /*10a40*/  S2R R5, SR_CgaCtaId ;  /* 0x0000000000057919 */ /* 0x000e220000008800 */
[----:B---3--:R-:W-:-:S05]  /*10a50*/  VIADD R0, R0, 0x1 ;  /* 0x0000000100007836 */ /* 0x008fca0000000000 */
[----:B------:R-:W-:-:S04]  /*10a60*/  LEA.HI R2, R0, R0, RZ, 0x1 ;  /* 0x0000000000027211 */ /* 0x000fc800078f08ff */
[----:B------:R-:W-:Y:S02]  /*10a70*/  LOP3.LUT R3, R2, 0xfffffffe, RZ, 0xc0, !PT ;  /* 0xfffffffe02037812 */ /* 0x000fe400078ec0ff */
[----:B------:R-:W-:-:S03]  /*10a80*/  MOV R2, 0x400 ;  /* 0x0000040000027802 */ /* 0x000fc60000000f00 */
[----:B------:R-:W-:Y:S01]  /*10a90*/  IMAD.IADD R0, R0, 0x1, -R3 ;  /* 0x0000000100007824 */ /* 0x000fe200078e0a03 */
[----:B0-----:R-:W-:-:S04]  /*10aa0*/  LEA R4, R5, R2, 0x18 ;  /* 0x0000000205047211 */ /* 0x001fc800078ec0ff */
[----:B------:R-:W-:-:S04]  /*10ab0*/  SHF.L.U32 R0, R0, 0x1f, RZ ;  /* 0x0000001f00007819 */ /* 0x000fc800000006ff */
[----:B------:R-:W0:Y:S02]  /*10ac0*/  SYNCS.PHASECHK.TRANS64.TRYWAIT P0, [R4+URZ+0x38820], R0 ;  /* 0x03882000040075a7 */ /* 0x000e24000800017f */
[----:B0-----:R-:W-:Y:S05]  /*10ad0*/  @!P0 BRA `(.L_x_351) ;  /* 0x0000003800a08947 */ /* 0x001fea0003800000 */
.L_x_468:
[----:B------:R-:W-:Y:S05]  /*10ae0*/  BSYNC B0 ;  /* 0x0000000000007941 */ /* 0x000fea0003800000 */
.L_x_350:
[----:B------:R-:W-:-:S03]  /*10af0*/  UMOV UR4, 0xffffffff ;  /* 0xffffffff00047882 */ /* 0x000fc60000000000 */
[----:B------:R-:W-:Y:S05]  /*10b00*/  BRA.DIV UR4, `(.L_x_352) ;  /* 0x0000003a04a87947 */ /* 0x000fea000b800000 */
[----:B0-----:R-:W0:Y:S02]  /*10b10*/  S2R R0, SR_TID.X ;  /* 0x0000000000007919 */ /* 0x001e240000002100 */
[----:B0-----:R-:W-:-:S04]  /*10b20*/  SHF.R.U32.HI R0, RZ, 0x5, R0 ;  /* 0x00000005ff007819 */ /* 0x001fc80000011600 */
[----:B------:R-:W-:-:S05]  /*10b30*/  LOP3.LUT R0, R0, 0x3, RZ, 0xc0, !PT ;  /* 0x0000000300007812 */ /* 0x000fca00078ec0ff */
[----:B------:R0:W3:Y:S02]  /*10b40*/  SHFL.IDX PT, R14, R0, RZ, 0x1f ;  /* 0x00001fff000e7589 */ /* 0x0000e400000e0000 */
.L_x_471:
[----:B---3--:R-:W-:Y:S01]  /*10b50*/  ISETP.NE.AND P0, PT, R14, RZ, PT ;  /* 0x000000ff0e00720c */ /* 0x008fe20003f05270 */
[----:B------:R-:W-:-:S12]  /*10b60*/  BSSY B0, `(.L_x_353) ;  /* 0x000002c000007945 */ /* 0x000fd80003800000 */
[----:B------:R-:W-:Y:S05]  /*10b70*/  @P0 BRA `(.L_x_354) ;  /* 0x0000000000a80947 */ /* 0x000fea0003800000 */
[----:B------:R-:W-:-:S03]  /*10b80*/  UMOV UR4, 0xffffffff ;  /* 0xffffffff00047882 */ /* 0x000fc60000000000 */
[----:B------:R-:W-:Y:S05]  /*10b90*/  BRA.DIV UR4, `(.L_x_355) ;  /* 0x0000003a04b87947 */ /* 0x000fea000b800000 */
[----:B------:R-:W-:-:S13]  /*10ba0*/  ELECT P6, URZ, PT ;  /* 0x00000000003f782f */ /* 0x000fda00038c0000 */
.L_x_474:
[----:B------:R-:W-:Y:S05]  /*10bb0*/  @!P6 BRA `(.L_x_354) ;  /* 0x000000000098e947 */ /* 0x000fea0003800000 */
[----:B------:R-:W-:-:S06]  /*10bc0*/  ULOP3.LUT UR4, UR36, 0x2, URZ, 0xfc, !UPT ;  /* 0x0000000224047892 */ /* 0x000fcc000f8efc3f */
[----:B0-----:R-:W-:-:S05]  /*10bd0*/  IMAD.U32 R0, RZ, RZ, UR4 ;  /* 0x00000004ff007e24 */ /* 0x001fca000f8e00ff */
[----:B------:R-:W-:-:S13]  /*10be0*/  ISETP.NE.AND P0, PT, R0, 0x3, PT ;  /* 0x000000030000780c */ /* 0x000fda0003f05270 */
[----:B------:R-:W-:Y:S05]  /*10bf0*/  @!P0 BRA `(.L_x_356) ;  /* 0x0000000000048947 */ /* 0x000fea0003800000 */
[----:B------:R-:W-:Y:S01]  /*10c00*/  BPT.TRAP 0x1 ;  /* 0x000000040000795c */ /* 0x000fe20000300000 */
.L_x_356:
[C---:B------:R-:W-:Y:S01]  /*10c10*/  IMAD R5, R23.reuse, 0x8, R4 ;  /* 0x0000000817057824 */ /* 0x040fe200078e0204 */
[----:B------:R-:W-:Y:S01]  /*10c20*/  SHF.L.U32 R0, R30, 0x1f, RZ ;  /* 0x0000001f1e007819 */ /* 0x000fe200000006ff */
[----:B------:R-:W-:-:S03]  /*10c30*/  VIADD R23, R23, 0x1 ;  /* 0x0000000117177836 */ /* 0x000fc60000000000 */
[----:B------:R-:W0:Y:S02]  /*10c40*/  SYNCS.PHASECHK.TRANS64.TRYWAIT P1, [R5+URZ+0x38840], R0 ;  /* 0x03884000050075a7 */ /* 0x000e24000802017f */
[----:B------:R-:W-:-:S04]  /*10c50*/  ISETP.NE.AND P2, PT, R23, 0x2, PT ;  /* 0x000000021700780c */ /* 0x000fc80003f45270 */
[----:B------:R-:W-:Y:S01]  /*10c60*/  SEL R3, RZ, 0x1, P2 ;  /* 0x00000001ff037807 */ /* 0x000fe20001000000 */
[----:B0-----:R-:W-:Y:S08]  /*10c70*/  @!P1 BRA `(.L_x_357) ;  /* 0x0000003800a09947 */ /* 0x001ff00003800000 */
.L_x_475:
[----:B------:R-:W-:Y:S02]  /*10c80*/  SEL R23, R23, RZ, P2 ;  /* 0x000000ff17177207 */ /* 0x000fe40001000000 */
[----:B------:R-:W-:Y:S01]  /*10c90*/  LOP3.LUT R2, R30, R3, RZ, 0x3c, !PT ;  /* 0x000000031e027212 */ /* 0x000fe200078e3cff */
[----:B------:R-:W-:Y:S06]  /*10ca0*/  @!P0 BRA `(.L_x_358) ;  /* 0x0000000000048947 */ /* 0x000fec0003800000 */
[----:B------:R-:W-:Y:S01]  /*10cb0*/  BPT.TRAP 0x1 ;  /* 0x000000040000795c */ /* 0x000fe20000300000 */
.L_x_358:
[----:B------:R-:W-:Y:S01]  /*10cc0*/  IMAD R23, R23, 0x8, R4 ;  /* 0x0000000817177824 */ /* 0x000fe200078e0204 */
[----:B------:R-:W-:-:S04]  /*10cd0*/  SHF.L.U32 R2, R2, 0x1f, RZ ;  /* 0x0000001f02027819 */ /* 0x000fc800000006ff */
[----:B------:R-:W3:Y:S02]  /*10ce0*/  SYNCS.PHASECHK.TRANS64.TRYWAIT P1, [R23+URZ+0x38840], R2 ;  /* 0x03884002170075a7 */ /* 0x000ee4000802017f */
[----:B---3--:R-:W-:Y:S05]  /*10cf0*/  @!P1 BRA `(.L_x_359) ;  /* 0x0000003800949947 */ /* 0x008fea0003800000 */
.L_x_476:
[----:B------:R-:W-:Y:S05]  /*10d00*/  @!P0 BRA `(.L_x_360) ;  /* 0x0000000000048947 */ /* 0x000fea0003800000 */
[----:B------:R-:W-:Y:S01]  /*10d10*/  BPT.TRAP 0x1 ;  /* 0x000000040000795c */ /* 0x000fe20000300000 */
.L_x_360:
[----:B------:R-:W4:Y:S02]  /*10d20*/  SYNCS.PHASECHK.TRANS64.TRYWAIT P1, [R5+URZ+0x38860], R0 ;  /* 0x03886000050075a7 */ /* 0x000f24000802017f */
[----:B----4-:R-:W-:Y:S05]  /*10d30*/  @!P1 BRA `(.L_x_361) ;  /* 0x0000003800989947 */ /* 0x010fea0003800000 */
.L_x_477:
[----:B------:R-:W-:Y:S05]  /*10d40*/  @!P0 BRA `(.L_x_362) ;  /* 0x0000000000048947 */ /* 0x000fea0003800000 */
[----:B------:R-:W-:Y:S01]  /*10d50*/  BPT.TRAP 0x1 ;  /* 0x000000040000795c */ /* 0x000fe20000300000 */
.L_x_362:
[----:B------:R-:W5:Y:S02]  /*10d60*/  SYNCS.PHASECHK.TRANS64.TRYWAIT P1, [R23+URZ+0x38860], R2 ;  /* 0x03886002170075a7 */ /* 0x000f64000802017f */
[----:B-----5:R-:W-:Y:S05]  /*10d70*/  @!P1 BRA `(.L_x_363) ;  /* 0x00000038009c9947 */ /* 0x020fea0003800000 */
.L_x_478:
[----:B------:R-:W-:Y:S05]  /*10d80*/  @!P0 BRA `(.L_x_364) ;  /* 0x0000000000048947 */ /* 0x000fea0003800000 */
[----:B------:R-:W-:Y:S01]  /*10d90*/  BPT.TRAP 0x1 ;  /* 0x000000040000795c */ /* 0x000fe20000300000 */
.L_x_364:
[----:B------:R-:W5:Y:S02]  /*10da0*/  SYNCS.PHASECHK.TRANS64.TRYWAIT P1, [R5+URZ+0x38880], R0 ;  /* 0x03888000050075a7 */ /* 0x000f64000802017f */
[----:B-----5:R-:W-:Y:S05]  /*10db0*/  @!P1 BRA `(.L_x_365) ;  /* 0x0000003800a09947 */ /* 0x020fea0003800000 */
.L_x_479:
[----:B------:R-:W-:Y:S05]  /*10dc0*/  @!P0 BRA `(.L_x_366) ;  /* 0x0000000000048947 */ /* 0x000fea0003800000 */
[----:B------:R-:W-:Y:S01]  /*10dd0*/  BPT.TRAP 0x1 ;  /* 0x000000040000795c */ /* 0x000fe20000300000 */
.L_x_366:
[----:B------:R0:W0:Y:S02]  /*10de0*/  SYNCS.PHASECHK.TRANS64.TRYWAIT P0, [R23+URZ+0x38880], R2 ;  /* 0x03888002170075a7 */ /* 0x000024000800017f */
[----:B0-----:R-:W-:Y:S05]  /*10df0*/  @!P0 NANOSLEEP.SYNCS 0x989680 ;  /* 0x009896800000895d */ /* 0x001fea0003900000 */
[----:B------:R-:W0:Y:S02]  /*10e00*/  @!P0 SYNCS.PHASECHK.TRANS64 P0, [R23+URZ+0x38880], R2 ;  /* 0x03888002170085a7 */ /* 0x000e24000800007f */
[----:B0-----:R-:W-:Y:S05]  /*10e10*/  @!P0 BRA `(.L_x_366) ;  /* 0xfffffffc00f08947 */ /* 0x001fea000383ffff */
.L_x_354:
[----:B------:R-:W-:Y:S05]  /*10e20*/  BSYNC B0 ;  /* 0x0000000000007941 */ /* 0x000fea0003800000 */
.L_x_353:
[----:B------:R-:W-:Y:S05]  /*10e30*/  EXIT ;  /* 0x000000000000794d */ /* 0x000fea0003800000 */
.L_x_223:
[----:B0-----:R-:W-:-:S04]  /*10e40*/  IMAD.U32 R3, RZ, RZ, UR51 ;  /* 0x00000033ff037e24 */ /* 0x001fc8000f8e00ff */
[----:B------:R0:W1:Y:S03]  /*10e50*/  SYNCS.PHASECHK.TRANS64.TRYWAIT P0, [R3+URZ+0x38800], R0 ;  /* 0x03880000030075a7 */ /* 0x000066000800017f */
[----:B-1----:R-:W-:Y:S05]  /*10e60*/  @!P0 NANOSLEEP.SYNCS 0x989680 ;  /* 0x009896800000895d */ /* 0x002fea0003900000 */
[----:B------:R-:W1:Y:S02]  /*10e70*/  @!P0 SYNCS.PHASECHK.TRANS64 P0, [R3+URZ+0x38800], R0 ;  /* 0x03880000030085a7 */ /* 0x000e64000800007f */
[----:B-1----:R-:W-:Y:S05]  /*10e80*/  @!P0 BRA `(.L_x_223) ;  /* 0xfffffffc00ec8947 */ /* 0x002fea000383ffff */
[----:B------:R-:W-:Y:S05]  /*10e90*/  BRA `(.L_x_367) ;  /* 0xffffff0c00247947 */ /* 0x000fea000383ffff */
.L_x_227:
[----:B-1----:R-:W-:-:S04]  /*10ea0*/  IMAD.U32 R0, RZ, RZ, UR54 ;  /* 0x00000036ff007e24 */ /* 0x002fc8000f8e00ff */
[----:B------:R1:W2:Y:S03]  /*10eb0*/  SYNCS.PHASECHK.TRANS64.TRYWAIT P1, [R0+URZ+0x38830], R7 ;  /* 0x03883007000075a7 */ /* 0x0002a6000802017f */
[----:B--2---:R-:W-:Y:S05]  /*10ec0*/  @!P1 NANOSLEEP.SYNCS 0x989680 ;  /* 0x009896800000995d */ /* 0x004fea0003900000 */
[----:B------:R-:W2:Y:S02]  /*10ed0*/  @!P1 SYNCS.PHASECHK.TRANS64 P1, [R0+URZ+0x38830], R7 ;  /* 0x03883007000095a7 */ /* 0x000ea4000802007f */
[----:B--2---:R-:W-:Y:S05]  /*10ee0*/  @!P1 BRA `(.L_x_227) ;  /* 0xfffffffc00ec9947 */ /* 0x004fea000383ffff */
[----:B------:R-:W-:Y:S05]  /*10ef0*/  BRA `(.L_x_226) ;  /* 0xffffff0c00487947 */ /* 0x000fea000383ffff */
.L_x_232:
[----:B-1----:R-:W-:-:S04]  /*10f00*/  IMAD.U32 R8, RZ, RZ, UR54 ;  /* 0x00000036ff087e24 */ /* 0x002fc8000f8e00ff */
[----:B------:R1:W2:Y:S03]  /*10f10*/  SYNCS.PHASECHK.TRANS64.TRYWAIT P1, [R8+URZ+0x38850], R7 ;  /* 0x03885007080075a7 */ /* 0x0002a6000802017f */
[----:B--2---:R-:W-:Y:S05]  /*10f20*/  @!P1 NANOSLEEP.SYNCS 0x989680 ;  /* 0x009896800000995d */ /* 0x004fea0003900000 */
[----:B------:R-:W2:Y:S02]  /*10f30*/  @!P1 SYNCS.PHASECHK.TRANS64 P1, [R8+URZ+0x38850], R7 ;  /* 0x03885007080095a7 */ /* 0x000ea4000802007f */
[----:B--2---:R-:W-:Y:S05]  /*10f40*/  @!P1 BRA `(.L_x_232) ;  /* 0xfffffffc00ec9947 */ /* 0x004fea000383ffff */
[----:B------:R-:W-:Y:S05]  /*10f50*/  BRA `(.L_x_231) ;  /* 0xffffff2800d87947 */ /* 0x000fea000383ffff */
.L_x_238:
[----:B0-----:R-:W-:Y:S02]  /*10f60*/  IMAD.U32 R0, RZ, RZ, UR47 ;  /* 0x0000002fff007e24 */ /* 0x001fe4000f8e00ff */
[----:B------:R-:W-:-:S04]  /*10f70*/  IMAD.U32 R3, RZ, RZ, UR54 ;  /* 0x00000036ff037e24 */ /* 0x000fc8000f8e00ff */
[----:B------:R0:W1:Y:S03]  /*10f80*/  SYNCS.PHASECHK.TRANS64.TRYWAIT P2, [R0+URZ+0x38830], R3 ;  /* 0x03883003000075a7 */ /* 0x000066000804017f */
[----:B-1----:R-:W-:Y:S05]  /*10f90*/  @!P2 NANOSLEEP.SYNCS 0x989680 ;  /* 0x009896800000a95d */ /* 0x002fea0003900000 */
[----:B------:R-:W1:Y:S02]  /*10fa0*/  @!P2 SYNCS.PHASECHK.TRANS64 P2, [R0+URZ+0x38830], R3 ;  /* 0x038830030000a5a7 */ /* 0x000e64000804007f */
[----:B-1----:R-:W-:Y:S05]  /*10fb0*/  @!P2 BRA `(.L_x_238) ;  /* 0xfffffffc00e8a947 */ /* 0x002fea000383ffff */
[----:B------:R-:W-:Y:S05]  /*10fc0*/  BRA `(.L_x_237) ;  /* 0xffffff2c00c07947 */ /* 0x000fea000383ffff */
.L_x_243:
[----:B-1----:R-:W-:Y:S02]  /*10fd0*/  IMAD.U32 R7, RZ, RZ, UR47 ;  /* 0x0000002fff077e24 */ /* 0x002fe4000f8e00ff */
[----:B------:R-:W-:-:S04]  /*10fe0*/  IMAD.U32 R8, RZ, RZ, UR54 ;  /* 0x00000036ff087e24 */ /* 0x000fc8000f8e00ff */
[----:B------:R1:W2:Y:S03]  /*10ff0*/  SYNCS.PHASECHK.TRANS64.TRYWAIT P2, [R7+URZ+0x38850], R8 ;  /* 0x03885008070075a7 */ /* 0x0002a6000804017f */
[----:B--2---:R-:W-:Y:S05]  /*11000*/  @!P2 NANOSLEEP.SYNCS 0x989680 ;  /* 0x009896800000a95d */ /* 0x004fea0003900000 */
[----:B------:R-:W2:Y:S02]  /*11010*/  @!P2 SYNCS.PHASECHK.TRANS64 P2, [R7+URZ+0x38850], R8 ;  /* 0x038850080700a5a7 */ /* 0x000ea4000804007f */
[----:B--2---:R-:W-:Y:S05]  /*11020*/  @!P2 BRA `(.L_x_243) ;  /* 0xfffffffc00e8a947 */ /* 0x004fea000383ffff */
[----:B------:R-:W-:Y:S05]  /*11030*/  BRA `(.L_x_242) ;  /* 0xffffff4c005c7947 */ /* 0x000fea000383ffff */
.L_x_289:
[----:B------:R-:W0:Y:S01]  /*11040*/  S2R R20, SR_TID.X ;  /* 0x0000000000147919 */ /* 0x000e220000002100 */
[----:B------:R-:W-:Y:S02]  /*11050*/  IMAD.MOV.U32 R12, RZ, RZ, RZ ;  /* 0x000000ffff0c7224 */ /* 0x000fe400078e00ff */
[----:B------:R-:W-:Y:S02]  /*11060*/  IMAD.MOV.U32 R11, RZ, RZ, 0x1f ;  /* 0x0000001fff0b7424 */ /* 0x000fe400078e00ff */
[----:B------:R-:W-:Y:S01]  /*11070*/  IMAD.MOV.U32 R15, RZ, RZ, -0x1 ;  /* 0xffffffffff0f7424 */ /* 0x000fe200078e00ff */
[----:B0-----:R-:W-:-:S04]  /*11080*/  SHF.R.U32.HI R10, RZ, 0x5, R20 ;  /* 0x00000005ff0a7819 */ /* 0x001fc80000011614 */
[----:B------:R-:W-:-:S05]  /*11090*/  LOP3.LUT R10, R10, 0x3, RZ, 0xc0, !PT ;  /* 0x000000030a0a7812 */ /* 0x000fca00078ec0ff */
[----:B------:R-:W-:-:S07]  /*110a0*/  IMAD.MOV.U32 R13, RZ, RZ, R10 ;  /* 0x000000ffff0d7224 */ /* 0x000fce00078e000a */
[----:B-----5:R-:W-:Y:S05]  /*110b0*/  WARPSYNC.COLLECTIVE R15, `(.L_x_368) ;  /* 0x000000000f087348 */ /* 0x020fea0003c00000 */
[----:B------:R0:W1:Y:S02]  /*110c0*/  SHFL.IDX P6, R14, R13, R12, R11 ;  /* 0x0000000c0d0e7389 */ /* 0x00006400000c000b */
[----:B01---5:R-:W-:Y:S01]  /*110d0*/  ENDCOLLECTIVE ;  /* 0x000000000000791b */ /* 0x023fe20003800000 */
.L_x_368:
[----:B------:R-:W-:Y:S05]  /*110e0*/  BRA `(.L_x_369) ;  /* 0xffffffb000507947 */ /* 0x000fea000383ffff */
.L_x_292:
[----:B0-----:R0:W1:Y:S02]  /*110f0*/  SYNCS.PHASECHK.TRANS64.TRYWAIT P0, [R6+URZ+0x38880], R24 ;  /* 0x03888018060075a7 */ /* 0x001064000800017f */
[----:B-1----:R-:W-:Y:S05]  /*11100*/  @!P0 NANOSLEEP.SYNCS 0x989680 ;  /* 0x009896800000895d */ /* 0x002fea0003900000 */
[----:B------:R-:W1:Y:S02]  /*11110*/  @!P0 SYNCS.PHASECHK.TRANS64 P0, [R6+URZ+0x38880], R24 ;  /* 0x03888018060085a7 */ /* 0x000e64000800007f */
[----:B-1----:R-:W-:Y:S05]  /*11120*/  @!P0 BRA `(.L_x_292) ;  /* 0xfffffffc00f08947 */ /* 0x002fea000383ffff */
[----:B------:R-:W-:Y:S05]  /*11130*/  BRA `(.L_x_370) ;  /* 0xffffffb000607947 */ /* 0x000fea000383ffff */
.L_x_293:
        /* <DEDUP_REMOVED lines=8> */
.L_x_372:
[----:B------:R-:W-:Y:S05]  /*111c0*/  BSYNC B0 ;  /* 0x0000000000007941 */ /* 0x000fea0003800000 */
.L_x_371:
[----:B------:R-:W-:Y:S01]  /*111d0*/  IMAD.MOV.U32 R13, RZ, RZ, R7 ;  /* 0x000000ffff0d7224 */ /* 0x000fe200078e0007 */
[----:B------:R-:W0:Y:S01]  /*111e0*/  LDC R26, c[0x0][0x2f4] ;  /* 0x0000bd00ff1a7b82 */ /* 0x000e220000000800 */
[----:B------:R-:W-:Y:S01]  /*111f0*/  IMAD.MOV.U32 R12, RZ, RZ, RZ ;  /* 0x000000ffff0c7224 */ /* 0x000fe200078e00ff */
[----:B------:R-:W-:Y:S01]  /*11200*/  LOP3.LUT R25, R28, 0x80, RZ, 0xfc, !PT ;  /* 0x000000801c197812 */ /* 0x000fe200078efcff */
[----:B------:R-:W-:Y:S01]  /*11210*/  IMAD.MOV.U32 R11, RZ, RZ, 0x181f ;  /* 0x0000181fff0b7424 */ /* 0x000fe200078e00ff */
[C---:B------:R-:W-:Y:S01]  /*11220*/  ISETP.GE.AND P3, PT, R8.reuse, 0x11, PT ;  /* 0x000000110800780c */ /* 0x040fe20003f66270 */
[----:B------:R-:W-:Y:S01]  /*11230*/  IMAD.MOV.U32 R15, RZ, RZ, -0x1 ;  /* 0xffffffffff0f7424 */ /* 0x000fe200078e00ff */
[----:B------:R-:W-:Y:S01]  /*11240*/  LOP3.LUT R29, R29, 0xffffffdf, RZ, 0xc0, !PT ;  /* 0xffffffdf1d1d7812 */ /* 0x000fe200078ec0ff */
[----:B------:R-:W-:Y:S01]  /*11250*/  IMAD.MOV.U32 R0, RZ, RZ, R14 ;  /* 0x000000ffff007224 */ /* 0x000fe200078e000e */
[----:B------:R-:W-:-:S13]  /*11260*/  ISETP.GE.AND P5, PT, R8, 0x31, PT ;  /* 0x000000310800780c */ /* 0x000fda0003fa6270 */
[----:B0-----:R-:W-:Y:S05]  /*11270*/  WARPSYNC.COLLECTIVE R15, `(.L_x_373) ;  /* 0x000000000f087348 */ /* 0x001fea0003c00000 */
[----:B------:R1:W2:Y:S02]  /*11280*/  SHFL.IDX P6, R14, R13, R12, R11 ;  /* 0x0000000c0d0e7389 */ /* 0x0002a400000c000b */
[----:B012---:R-:W-:Y:S01]  /*11290*/  ENDCOLLECTIVE ;  /* 0x000000000000791b */ /* 0x007fe20003800000 */
.L_x_373:
[C---:B------:R-:W-:Y:S02]  /*112a0*/  ISETP.GE.AND P4, PT, R8.reuse, 0x41, PT ;  /* 0x000000410800780c */ /* 0x040fe40003f86270 */
[----:B------:R-:W-:Y:S02]  /*112b0*/  @P3 LOP3.LUT R29, R29, 0x20, RZ, 0xfc, !PT ;  /* 0x000000201d1d3812 */ /* 0x000fe400078efcff */
[----:B------:R-:W-:Y:S02]  /*112c0*/  ISETP.GE.AND P3, PT, R8, 0x51, PT ;  /* 0x000000510800780c */ /* 0x000fe40003f66270 */
[----:B------:R-:W-:Y:S02]  /*112d0*/  LOP3.LUT R29, R29, 0xffffffef, RZ, 0xc0, !PT ;  /* 0xffffffef1d1d7812 */ /* 0x000fe400078ec0ff */
[----:B------:R-:W-:Y:S01]  /*112e0*/  ISETP.GE.AND P1, PT, R28, R26, PT ;  /* 0x0000001a1c00720c */ /* 0x000fe20003f26270 */
[----:B------:R-:W-:Y:S02]  /*112f0*/  IMAD.MOV.U32 R13, RZ, RZ, R9 ;  /* 0x000000ffff0d7224 */ /* 0x000fe400078e0009 */
[----:B------:R-:W-:Y:S01]  /*11300*/  IMAD.MOV.U32 R12, RZ, RZ, 0x1 ;  /* 0x00000001ff0c7424 */ /* 0x000fe200078e00ff */
[----:B------:R-:W-:Y:S01]  /*11310*/  ISETP.LT.OR P2, PT, R8, 0x1, P1 ;  /* 0x000000010800780c */ /* 0x000fe20000f41670 */
[----:B------:R-:W-:-:S12]  /*11320*/  IMAD.MOV.U32 R2, RZ, RZ, R14 ;  /* 0x000000ffff027224 */ /* 0x000fd800078e000e */
[----:B------:R-:W-:Y:S05]  /*11330*/  WARPSYNC.COLLECTIVE R15, `(.L_x_374) ;  /* 0x000000000f087348 */ /* 0x000fea0003c00000 */
[----:B------:R0:W1:Y:S02]  /*11340*/  SHFL.IDX P6, R14, R13, R12, R11 ;  /* 0x0000000c0d0e7389 */ /* 0x00006400000c000b */
[----:B01----:R-:W-:Y:S01]  /*11350*/  ENDCOLLECTIVE ;  /* 0x000000000000791b */ /* 0x003fe20003800000 */
.L_x_374:
[----:B------:R-:W-:-:S05]  /*11360*/  IADD3 R2, P0, R28, R2, RZ ;  /* 0x000000021c027210 */ /* 0x000fca0007f1e0ff */
[----:B------:R-:W-:Y:S01]  /*11370*/  IMAD.X R3, RZ, RZ, R0, P0 ;  /* 0x000000ffff037224 */ /* 0x000fe200000e0600 */
[----:B------:R-:W-:Y:S01]  /*11380*/  ISETP.GE.AND P0, PT, R25, R26, PT ;  /* 0x0000001a1900720c */ /* 0x000fe20003f06270 */
[----:B------:R-:W-:Y:S02]  /*11390*/  IMAD.IADD R0, R22, 0x1, R20 ;  /* 0x0000000116007824 */ /* 0x000fe400078e0214 */
[----:B------:R-:W-:-:S03]  /*113a0*/  IMAD.MOV.U32 R13, RZ, RZ, R7 ;  /* 0x000000ffff0d7224 */ /* 0x000fc600078e0007 */
[----:B------:R-:W-:Y:S01]  /*113b0*/  @!PT LDS RZ, [RZ] ;  /* 0x00000000fffff984 */ /* 0x000fe20000000800 */
[----:B------:R-:W-:Y:S01]  /*113c0*/  @!PT LDS RZ, [RZ] ;  /* 0x00000000fffff984 */ /* 0x000fe20000000800 */
[----:B------:R-:W-:Y:S01]  /*113d0*/  @!PT LDS RZ, [RZ] ;  /* 0x00000000fffff984 */ /* 0x000fe20000000800 */
[----:B------:R-:W-:Y:S01]  /*113e0*/  LDGSTS.E.BYPASS.LTC128B.128 [R0+0x10400], desc[UR52][R2.64], !P2 ;  /* 0x1040000002007fae */ /* 0x000fe2000d101d74 */
[----:B------:R-:W-:-:S13]  /*113f0*/  ISETP.LT.OR P2, PT, R8, 0x1, P0 ;  /* 0x000000010800780c */ /* 0x000fda0000741670 */
[----:B------:R0:W-:Y:S02]  /*11400*/  LDGSTS.E.BYPASS.LTC128B.128 [R0+0x14400], desc[UR52][R2.64+0x80], !P2 ;  /* 0x1440008002007fae */ /* 0x0001e4000d101d74 */
[----:B0-----:R-:W-:-:S07]  /*11410*/  IMAD.MOV.U32 R3, RZ, RZ, R14 ;  /* 0x000000ffff037224 */ /* 0x001fce00078e000e */
[----:B------:R-:W-:Y:S05]  /*11420*/  WARPSYNC.COLLECTIVE R15, `(.L_x_375) ;  /* 0x000000000f087348 */ /* 0x000fea0003c00000 */
[----:B------:R0:W1:Y:S02]  /*11430*/  SHFL.IDX P6, R14, R13, R12, R11 ;  /* 0x0000000c0d0e7389 */ /* 0x00006400000c000b */
[----:B01----:R-:W-:Y:S01]  /*11440*/  ENDCOLLECTIVE ;  /* 0x000000000000791b */ /* 0x003fe20003800000 */
.L_x_375:
[----:B------:R-:W-:Y:S02]  /*11450*/  IMAD.MOV.U32 R13, RZ, RZ, R9 ;  /* 0x000000ffff0d7224 */ /* 0x000fe400078e0009 */
[----:B------:R-:W-:Y:S02]  /*11460*/  IMAD.MOV.U32 R12, RZ, RZ, 0x2 ;  /* 0x00000002ff0c7424 */ /* 0x000fe400078e00ff */
[----:B------:R-:W-:-:S07]  /*11470*/  IMAD.MOV.U32 R2, RZ, RZ, R14 ;  /* 0x000000ffff027224 */ /* 0x000fce00078e000e */
[----:B------:R-:W-:Y:S05]  /*11480*/  WARPSYNC.COLLECTIVE R15, `(.L_x_376) ;  /* 0x000000000f087348 */ /* 0x000fea0003c00000 */
[----:B------:R0:W1:Y:S02]  /*11490*/  SHFL.IDX P6, R14, R13, R12, R11 ;  /* 0x0000000c0d0e7389 */ /* 0x00006400000c000b */
[----:B01----:R-:W-:Y:S01]  /*114a0*/  ENDCOLLECTIVE ;  /* 0x000000000000791b */ /* 0x003fe20003800000 */
.L_x_376:
[----:B------:R-:W-:-:S05]  /*114b0*/  IADD3 R2, P2, R28, R2, RZ ;  /* 0x000000021c027210 */ /* 0x000fca0007f5e0ff */
[----:B------:R-:W-:Y:S01]  /*114c0*/  IMAD.X R3, RZ, RZ, R3, P2 ;  /* 0x000000ffff037224 */ /* 0x000fe200010e0603 */
[----:B------:R-:W-:Y:S01]  /*114d0*/  ISETP.LT.OR P2, PT, R8, 0x11, P1 ;  /* 0x000000110800780c */ /* 0x000fe20000f41670 */
[----:B------:R-:W-:-:S12]  /*114e0*/  IMAD.MOV.U32 R13, RZ, RZ, R7 ;  /* 0x000000ffff0d7224 */ /* 0x000fd800078e0007 */
        /* <DEDUP_REMOVED lines=10> */
.L_x_377:
[----:B------:R-:W-:Y:S02]  /*11590*/  IMAD.MOV.U32 R13, RZ, RZ, R9 ;  /* 0x000000ffff0d7224 */ /* 0x000fe400078e0009 */
[----:B------:R-:W-:Y:S02]  /*115a0*/  IMAD.MOV.U32 R12, RZ, RZ, 0x3 ;  /* 0x00000003ff0c7424 */ /* 0x000fe400078e00ff */
[----:B------:R-:W-:-:S07]  /*115b0*/  IMAD.MOV.U32 R2, RZ, RZ, R14 ;  /* 0x000000ffff027224 */ /* 0x000fce00078e000e */
[----:B------:R-:W-:Y:S05]  /*115c0*/  WARPSYNC.COLLECTIVE R15, `(.L_x_378) ;  /* 0x000000000f087348 */ /* 0x000fea0003c00000 */
[----:B------:R0:W1:Y:S02]  /*115d0*/  SHFL.IDX P6, R14, R13, R12, R11 ;  /* 0x0000000c0d0e7389 */ /* 0x00006400000c000b */
[----:B01----:R-:W-:Y:S01]  /*115e0*/  ENDCOLLECTIVE ;  /* 0x000000000000791b */ /* 0x003fe20003800000 */
.L_x_378:
        /* <DEDUP_REMOVED lines=14> */
.L_x_379:
[----:B------:R-:W-:Y:S02]  /*116d0*/  IMAD.MOV.U32 R13, RZ, RZ, R9 ;  /* 0x000000ffff0d7224 */ /* 0x000fe400078e0009 */
[----:B------:R-:W-:Y:S02]  /*116e0*/  IMAD.MOV.U32 R12, RZ, RZ, 0x4 ;  /* 0x00000004ff0c7424 */ /* 0x000fe400078e00ff */
[----:B------:R-:W-:-:S07]  /*116f0*/  IMAD.MOV.U32 R2, RZ, RZ, R14 ;  /* 0x000000ffff027224 */ /* 0x000fce00078e000e */
[----:B------:R-:W-:Y:S05]  /*11700*/  WARPSYNC.COLLECTIVE R15, `(.L_x_380) ;  /* 0x000000000f087348 */ /* 0x000fea0003c00000 */
[----:B------:R0:W1:Y:S02]  /*11710*/  SHFL.IDX P6, R14, R13, R12, R11 ;  /* 0x0000000c0d0e7389 */ /* 0x00006400000c000b */
[----:B01----:R-:W-:Y:S01]  /*11720*/  ENDCOLLECTIVE ;  /* 0x000000000000791b */ /* 0x003fe20003800000 */
.L_x_380:
        /* <DEDUP_REMOVED lines=14> */
.L_x_381:
[----:B------:R-:W-:Y:S02]  /*11810*/  IMAD.MOV.U32 R13, RZ, RZ, R9 ;  /* 0x000000ffff0d7224 */ /* 0x000fe400078e0009 */
[----:B------:R-:W-:Y:S02]  /*11820*/  IMAD.MOV.U32 R12, RZ, RZ, 0x5 ;  /* 0x00000005ff0c7424 */ /* 0x000fe400078e00ff */
[----:B------:R-:W-:-:S07]  /*11830*/  IMAD.MOV.U32 R2, RZ, RZ, R14 ;  /* 0x000000ffff027224 */ /* 0x000fce00078e000e */
[----:B------:R-:W-:Y:S05]  /*11840*/  WARPSYNC.COLLECTIVE R15, `(.L_x_382) ;  /* 0x000000000f087348 */ /* 0x000fea0003c00000 */
[----:B------:R0:W1:Y:S02]  /*11850*/  SHFL.IDX P6, R14, R13, R12, R11 ;  /* 0x0000000c0d0e7389 */ /* 0x00006400000c000b */
[----:B01----:R-:W-:Y:S01]  /*11860*/  ENDCOLLECTIVE ;  /* 0x000000000000791b */ /* 0x003fe20003800000 */
.L_x_382:
        /* <DEDUP_REMOVED lines=14> */
.L_x_383:
[----:B------:R-:W-:Y:S02]  /*11950*/  IMAD.MOV.U32 R13, RZ, RZ, R9 ;  /* 0x000000ffff0d7224 */ /* 0x000fe400078e0009 */
[----:B------:R-:W-:Y:S02]  /*11960*/  IMAD.MOV.U32 R12, RZ, RZ, 0x6 ;  /* 0x00000006ff0c7424 */ /* 0x000fe400078e00ff */
[----:B------:R-:W-:-:S07]  /*11970*/  IMAD.MOV.U32 R2, RZ, RZ, R14 ;  /* 0x000000ffff027224 */ /* 0x000fce00078e000e */
[----:B------:R-:W-:Y:S05]  /*11980*/  WARPSYNC.COLLECTIVE R15, `(.L_x_384) ;  /* 0x000000000f087348 */ /* 0x000fea0003c00000 */
[----:B------:R0:W1:Y:S02]  /*11990*/  SHFL.IDX P6, R14, R13, R12, R11 ;  /* 0x0000000c0d0e7389 */ /* 0x00006400000c000b */
[----:B01----:R-:W-:Y:S01]  /*119a0*/  ENDCOLLECTIVE ;  /* 0x000000000000791b */ /* 0x003fe20003800000 */
.L_x_384:
        /* <DEDUP_REMOVED lines=14> */
.L_x_385:
[----:B------:R-:W-:Y:S02]  /*11a90*/  IMAD.MOV.U32 R13, RZ, RZ, R9 ;  /* 0x000000ffff0d7224 */ /* 0x000fe400078e0009 */
[----:B------:R-:W-:Y:S02]  /*11aa0*/  IMAD.MOV.U32 R12, RZ, RZ, 0x7 ;  /* 0x00000007ff0c7424 */ /* 0x000fe400078e00ff */
[----:B------:R-:W-:-:S07]  /*11ab0*/  IMAD.MOV.U32 R2, RZ, RZ, R14 ;  /* 0x000000ffff027224 */ /* 0x000fce00078e000e */
[----:B------:R-:W-:Y:S05]  /*11ac0*/  WARPSYNC.COLLECTIVE R15, `(.L_x_386) ;  /* 0x000000000f087348 */ /* 0x000fea0003c00000 */
[----:B------:R0:W1:Y:S02]  /*11ad0*/  SHFL.IDX P6, R14, R13, R12, R11 ;  /* 0x0000000c0d0e7389 */ /* 0x00006400000c000b */
[----:B01----:R-:W-:Y:S01]  /*11ae0*/  ENDCOLLECTIVE ;  /* 0x000000000000791b */ /* 0x003fe20003800000 */
.L_x_386:
[----:B------:R-:W-:-:S05]  /*11af0*/  IADD3 R2, P2, R28, R2, RZ ;  /* 0x000000021c027210 */ /* 0x000fca0007f5e0ff */
[----:B------:R-:W-:Y:S01]  /*11b00*/  IMAD.X R3, RZ, RZ, R3, P2 ;  /* 0x000000ffff037224 */ /* 0x000fe200010e0603 */
[----:B------:R-:W-:Y:S01]  /*11b10*/  ISETP.LT.OR P2, PT, R8, 0x61, P1 ;  /* 0x000000610800780c */ /* 0x000fe20000f41670 */
[----:B------:R-:W-:-:S12]  /*11b20*/  IMAD.MOV.U32 R13, RZ, RZ, R7 ;  /* 0x000000ffff0d7224 */ /* 0x000fd800078e0007 */
[----:B------:R-:W-:Y:S01]  /*11b30*/  @!PT LDS RZ, [RZ] ;  /* 0x00000000fffff984 */ /* 0x000fe20000000800 */
[----:B------:R-:W-:Y:S01]  /*11b40*/  @!PT LDS RZ, [RZ] ;  /* 0x00000000fffff984 */ /* 0x000fe20000000800 */
[----:B------:R-:W-:Y:S01]  /*11b50*/  @!PT LDS RZ, [RZ] ;  /* 0x00000000fffff984 */ /* 0x000fe20000000800 */
[----:B------:R0:W-:Y:S01]  /*11b60*/  LDGSTS.E.BYPASS.LTC128B.128 [R0+0x13400], desc[UR52][R2.64], !P2 ;  /* 0x1340000002007fae */ /* 0x0001e2000d101d74 */
[----:B------:R-:W-:Y:S01]  /*11b70*/  ISETP.LT.OR P2, PT, R8, 0x61, P0 ;  /* 0x000000610800780c */ /* 0x000fe20000741670 */
[----:B------:R-:W-:-:S12]  /*11b80*/  IMAD.MOV.U32 R9, RZ, RZ, R14 ;  /* 0x000000ffff097224 */ /* 0x000fd800078e000e */
[----:B0-----:R-:W-:Y:S05]  /*11b90*/  WARPSYNC.COLLECTIVE R15, `(.L_x_387) ;  /* 0x000000000f087348 */ /* 0x001fea0003c00000 */
[----:B------:R1:W2:Y:S02]  /*11ba0*/  SHFL.IDX P6, R14, R13, R12, R11 ;  /* 0x0000000c0d0e7389 */ /* 0x0002a400000c000b */
[----:B012---:R-:W-:Y:S01]  /*11bb0*/  ENDCOLLECTIVE ;  /* 0x000000000000791b */ /* 0x007fe20003800000 */
.L_x_387:
[----:B------:R-:W-:Y:S01]  /*11bc0*/  @!PT LDS RZ, [RZ] ;  /* 0x00000000fffff984 */ /* 0x000fe20000000800 */
[----:B------:R-:W-:Y:S01]  /*11bd0*/  @!PT LDS RZ, [RZ] ;  /* 0x00000000fffff984 */ /* 0x000fe20000000800 */
[----:B------:R-:W-:Y:S01]  /*11be0*/  @!PT LDS RZ, [RZ] ;  /* 0x00000000fffff984 */ /* 0x000fe20000000800 */
[----:B------:R0:W-:Y:S01]  /*11bf0*/  LDGSTS.E.BYPASS.LTC128B.128 [R0+0x17400], desc[UR52][R2.64+0x80], !P2 ;  /* 0x1740008002007fae */ /* 0x0001e2000d101d74 */
[C---:B------:R-:W-:Y:S02]  /*11c00*/  ISETP.GE.AND P2, PT, R8.reuse, 0x21, PT ;  /* 0x000000210800780c */ /* 0x040fe40003f46270 */
[----:B------:R-:W-:Y:S01]  /*11c10*/  ISETP.GE.AND P6, PT, R8, 0x71, PT ;  /* 0x000000710800780c */ /* 0x000fe20003fc6270 */
[----:B0-----:R-:W-:-:S10]  /*11c20*/  IMAD.MOV.U32 R2, RZ, RZ, R14 ;  /* 0x000000ffff027224 */ /* 0x001fd400078e000e */
[----:B------:R-:W-:Y:S02]  /*11c30*/  @P2 LOP3.LUT R29, R29, 0x10, RZ, 0xfc, !PT ;  /* 0x000000101d1d2812 */ /* 0x000fe400078efcff */
[----:B------:R-:W-:Y:S02]  /*11c40*/  ISETP.GE.AND P2, PT, R8, 0x61, PT ;  /* 0x000000610800780c */ /* 0x000fe40003f46270 */
[----:B------:R-:W-:-:S04]  /*11c50*/  LOP3.LUT R29, R29, 0xffffffbf, RZ, 0xc0, !PT ;  /* 0xffffffbf1d1d7812 */ /* 0x000fc800078ec0ff */
[----:B------:R-:W-:Y:S01]  /*11c60*/  @P6 LOP3.LUT R29, R29, 0x40, RZ, 0xfc, !PT ;  /* 0x000000401d1d6812 */ /* 0x000fe200078efcff */
[----:B------:R-:W-:Y:S06]  /*11c70*/  BRA `(.L_x_388) ;  /* 0xffffffac00387947 */ /* 0x000fec000383ffff */
.L_x_298:
[----:B--2---:R2:W3:Y:S02]  /*11c80*/  SYNCS.PHASECHK.TRANS64.TRYWAIT P0, [R6+URZ+0x38840], R24 ;  /* 0x03884018060075a7 */ /* 0x0044e4000800017f */
[----:B---3--:R-:W-:Y:S05]  /*11c90*/  @!P0 NANOSLEEP.SYNCS 0x989680 ;  /* 0x009896800000895d */ /* 0x008fea0003900000 */
[----:B------:R-:W3:Y:S02]  /*11ca0*/  @!P0 SYNCS.PHASECHK.TRANS64 P0, [R6+URZ+0x38840], R24 ;  /* 0x03884018060085a7 */ /* 0x000ee4000800007f */
[----:B---3--:R-:W-:Y:S05]  /*11cb0*/  @!P0 BRA `(.L_x_298) ;  /* 0xfffffffc00f08947 */ /* 0x008fea000383ffff */
[----:B------:R-:W-:Y:S05]  /*11cc0*/  BRA `(.L_x_389) ;  /* 0xffffffac00947947 */ /* 0x000fea000383ffff */
.L_x_299:
        /* <DEDUP_REMOVED lines=8> */
.L_x_391:
[----:B------:R-:W-:Y:S05]  /*11d50*/  BSYNC B0 ;  /* 0x0000000000007941 */ /* 0x000fea0003800000 */
.L_x_390:
        /* <DEDUP_REMOVED lines=8> */
.L_x_392:
[----:B------:R-:W-:Y:S02]  /*11de0*/  IMAD.MOV.U32 R13, RZ, RZ, R5 ;  /* 0x000000ffff0d7224 */ /* 0x000fe400078e0005 */
[----:B------:R-:W-:Y:S01]  /*11df0*/  IMAD.MOV.U32 R12, RZ, RZ, 0x1 ;  /* 0x00000001ff0c7424 */ /* 0x000fe200078e00ff */
[----:B------:R-:W-:Y:S01]  /*11e00*/  LOP3.LUT P6, RZ, R29, 0x80, RZ, 0xc0, !PT ;  /* 0x000000801dff7812 */ /* 0x000fe200078cc0ff */
[----:B------:R-:W-:-:S12]  /*11e10*/  IMAD.MOV.U32 R3, RZ, RZ, R14 ;  /* 0x000000ffff037224 */ /* 0x000fd800078e000e */
[----:B------:R-:W-:-:S05]  /*11e20*/  @P6 IADD3 R3, P0, R28, R3, RZ ;  /* 0x000000031c036210 */ /* 0x000fca0007f1e0ff */
[----:B------:R-:W-:Y:S01]  /*11e30*/  @P6 IMAD.X R2, RZ, RZ, R2, P0 ;  /* 0x000000ffff026224 */ /* 0x000fe200000e0602 */
[----:B------:R-:W-:-:S04]  /*11e40*/  ISETP.GE.AND P0, PT, R28, R20, PT ;  /* 0x000000141c00720c */ /* 0x000fc80003f06270 */
[----:B------:R-:W-:-:S04]  /*11e50*/  @P6 LOP3.LUT R3, R3, R2, RZ, 0x3c, !PT ;  /* 0x0000000203036212 */ /* 0x000fc800078e3cff */
[----:B------:R-:W-:-:S04]  /*11e60*/  @P6 LOP3.LUT R2, R3, R2, RZ, 0x3c, !PT ;  /* 0x0000000203026212 */ /* 0x000fc800078e3cff */
[----:B------:R-:W-:-:S05]  /*11e70*/  @P6 LOP3.LUT R3, R3, R2, RZ, 0x3c, !PT ;  /* 0x0000000203036212 */ /* 0x000fca00078e3cff */
[----:B------:R-:W-:Y:S01]  /*11e80*/  @!PT LDS RZ, [RZ] ;  /* 0x00000000fffff984 */ /* 0x000fe20000000800 */
[----:B------:R-:W-:Y:S01]  /*11e90*/  @!PT LDS RZ, [RZ] ;  /* 0x00000000fffff984 */ /* 0x000fe20000000800 */
[----:B------:R-:W-:Y:S01]  /*11ea0*/  @!PT LDS RZ, [RZ] ;  /* 0x00000000fffff984 */ /* 0x000fe20000000800 */
[----:B------:R0:W-:Y:S04]  /*11eb0*/  @P6 LDGSTS.E.BYPASS.LTC128B.128 [R0+0x28400], desc[UR52][R2.64], !P0 ;  /* 0x2840000002006fae */ /* 0x0001e8000c101d74 */
[----:B------:R0:W-:Y:S02]  /*11ec0*/  @P6 LDGSTS.E.BYPASS.LTC128B.128 [R0+0x2c400], desc[UR52][R2.64+0x80], !P1 ;  /* 0x2c40008002006fae */ /* 0x0001e4000c901d74 */
[----:B0-----:R-:W-:Y:S05]  /*11ed0*/  WARPSYNC.COLLECTIVE R15, `(.L_x_393) ;  /* 0x000000000f087348 */ /* 0x001fea0003c00000 */
[----:B------:R1:W2:Y:S02]  /*11ee0*/  SHFL.IDX P6, R14, R13, R12, R11 ;  /* 0x0000000c0d0e7389 */ /* 0x0002a400000c000b */
[----:B012---:R-:W-:Y:S01]  /*11ef0*/  ENDCOLLECTIVE ;  /* 0x000000000000791b */ /* 0x007fe20003800000 */
.L_x_393:
[----:B------:R-:W-:Y:S02]  /*11f00*/  IMAD.MOV.U32 R13, RZ, RZ, R4 ;  /* 0x000000ffff0d7224 */ /* 0x000fe400078e0004 */
[----:B------:R-:W-:-:S07]  /*11f10*/  IMAD.MOV.U32 R2, RZ, RZ, R14 ;  /* 0x000000ffff027224 */ /* 0x000fce00078e000e */
[----:B------:R-:W-:Y:S05]  /*11f20*/  WARPSYNC.COLLECTIVE R15, `(.L_x_394) ;  /* 0x000000000f087348 */ /* 0x000fea0003c00000 */
[----:B------:R0:W1:Y:S02]  /*11f30*/  SHFL.IDX P6, R14, R13, R12, R11 ;  /* 0x0000000c0d0e7389 */ /* 0x00006400000c000b */
[----:B01----:R-:W-:Y:S01]  /*11f40*/  ENDCOLLECTIVE ;  /* 0x000000000000791b */ /* 0x003fe20003800000 */
.L_x_394:
[----:B------:R-:W-:Y:S02]  /*11f50*/  IMAD.MOV.U32 R13, RZ, RZ, R5 ;  /* 0x000000ffff0d7224 */ /* 0x000fe400078e0005 */
[----:B------:R-:W-:Y:S01]  /*11f60*/  IMAD.MOV.U32 R12, RZ, RZ, 0x2 ;  /* 0x00000002ff0c7424 */ /* 0x000fe200078e00ff */
[----:B------:R-:W-:-:S13]  /*11f70*/  LOP3.LUT P6, RZ, R29, 0x20, RZ, 0xc0, !PT ;  /* 0x000000201dff7812 */ /* 0x000fda00078cc0ff */
[----:B------:R-:W-:-:S05]  /*11f80*/  @P6 IADD3 R9, P0, R28, R14, RZ ;  /* 0x0000000e1c096210 */ /* 0x000fca0007f1e0ff */
[----:B------:R-:W-:Y:S01]  /*11f90*/  @P6 IMAD.X R10, RZ, RZ, R2, P0 ;  /* 0x000000ffff0a6224 */ /* 0x000fe200000e0602 */
[----:B------:R-:W-:Y:S01]  /*11fa0*/  ISETP.GE.AND P0, PT, R28, R20, PT ;  /* 0x000000141c00720c */ /* 0x000fe20003f06270 */
[----:B------:R-:W-:Y:S02]  /*11fb0*/  @P6 IMAD.MOV.U32 R2, RZ, RZ, R9 ;  /* 0x000000ffff026224 */ /* 0x000fe400078e0009 */
[----:B------:R-:W-:-:S10]  /*11fc0*/  @P6 IMAD.MOV.U32 R3, RZ, RZ, R10 ;  /* 0x000000ffff036224 */ /* 0x000fd400078e000a */
        /* <DEDUP_REMOVED lines=8> */
.L_x_395:
[----:B------:R-:W-:Y:S02]  /*12050*/  IMAD.MOV.U32 R13, RZ, RZ, R4 ;  /* 0x000000ffff0d7224 */ /* 0x000fe400078e0004 */
[----:B------:R-:W-:-:S07]  /*12060*/  IMAD.MOV.U32 R2, RZ, RZ, R14 ;  /* 0x000000ffff027224 */ /* 0x000fce00078e000e */
[----:B------:R-:W-:Y:S05]  /*12070*/  WARPSYNC.COLLECTIVE R15, `(.L_x_396) ;  /* 0x000000000f087348 */ /* 0x000fea0003c00000 */
[----:B------:R0:W1:Y:S02]  /*12080*/  SHFL.IDX P6, R14, R13, R12, R11 ;  /* 0x0000000c0d0e7389 */ /* 0x00006400000c000b */
[----:B01----:R-:W-:Y:S01]  /*12090*/  ENDCOLLECTIVE ;  /* 0x000000000000791b */ /* 0x003fe20003800000 */
.L_x_396:
        /* <DEDUP_REMOVED lines=16> */
.L_x_397:
[----:B------:R-:W-:Y:S02]  /*121a0*/  IMAD.MOV.U32 R13, RZ, RZ, R4 ;  /* 0x000000ffff0d7224 */ /* 0x000fe400078e0004 */
[----:B------:R-:W-:-:S07]  /*121b0*/  IMAD.MOV.U32 R2, RZ, RZ, R14 ;  /* 0x000000ffff027224 */ /* 0x000fce00078e000e */
[----:B------:R-:W-:Y:S05]  /*121c0*/  WARPSYNC.COLLECTIVE R15, `(.L_x_398) ;  /* 0x000000000f087348 */ /* 0x000fea0003c00000 */
[----:B------:R0:W1:Y:S02]  /*121d0*/  SHFL.IDX P6, R14, R13, R12, R11 ;  /* 0x0000000c0d0e7389 */ /* 0x00006400000c000b */
[----:B01----:R-:W-:Y:S01]  /*121e0*/  ENDCOLLECTIVE ;  /* 0x000000000000791b */ /* 0x003fe20003800000 */
.L_x_398:
[----:B------:R-:W-:Y:S02]  /*121f0*/  IMAD.MOV.U32 R13, RZ, RZ, R5 ;  /* 0x000000ffff0d7224 */ /* 0x000fe400078e0005 */
[----:B------:R-:W-:Y:S01]  /*12200*/  IMAD.MOV.U32 R12, RZ, RZ, 0x4 ;  /* 0x00000004ff0c7424 */ /* 0x000fe200078e00ff */
[C---:B------:R-:W-:Y:S02]  /*12210*/  @P5 IADD3 R14, P0, R28.reuse, R14, RZ ;  /* 0x0000000e1c0e5210 */ /* 0x040fe40007f1e0ff */
[----:B------:R-:W-:-:S03]  /*12220*/  ISETP.GE.AND P6, PT, R28, R20, PT ;  /* 0x000000141c00720c */ /* 0x000fc60003fc6270 */
[----:B------:R-:W-:Y:S02]  /*12230*/  @P5 IMAD.X R7, RZ, RZ, R2, P0 ;  /* 0x000000ffff075224 */ /* 0x000fe400000e0602 */
[----:B------:R-:W-:Y:S02]  /*12240*/  @P5 IMAD.MOV.U32 R2, RZ, RZ, R14 ;  /* 0x000000ffff025224 */ /* 0x000fe400078e000e */
[----:B------:R-:W-:-:S06]  /*12250*/  @P5 IMAD.MOV.U32 R3, RZ, RZ, R7 ;  /* 0x000000ffff035224 */ /* 0x000fcc00078e0007 */
[----:B------:R-:W-:Y:S01]  /*12260*/  @!PT LDS RZ, [RZ] ;  /* 0x00000000fffff984 */ /* 0x000fe20000000800 */
[----:B------:R-:W-:Y:S01]  /*12270*/  @!PT LDS RZ, [RZ] ;  /* 0x00000000fffff984 */ /* 0x000fe20000000800 */
[----:B------:R-:W-:Y:S01]  /*12280*/  @!PT LDS RZ, [RZ] ;  /* 0x00000000fffff984 */ /* 0x000fe20000000800 */
[----:B------:R0:W-:Y:S02]  /*12290*/  @P5 LDGSTS.E.BYPASS.LTC128B.128 [R0+0x29c00], desc[UR52][R2.64], !P6 ;  /* 0x29c0000002005fae */ /* 0x0001e4000f101d74 */
[----:B0-----:R-:W-:Y:S05]  /*122a0*/  WARPSYNC.COLLECTIVE R15, `(.L_x_399) ;  /* 0x000000000f087348 */ /* 0x001fea0003c00000 */
[----:B------:R1:W2:Y:S02]  /*122b0*/  SHFL.IDX P6, R14, R13, R12, R11 ;  /* 0x0000000c0d0e7389 */ /* 0x0002a400000c000b */
[----:B012---:R-:W-:Y:S01]  /*122c0*/  ENDCOLLECTIVE ;  /* 0x000000000000791b */ /* 0x007fe20003800000 */
.L_x_399:
[----:B------:R-:W-:Y:S01]  /*122d0*/  @!PT LDS RZ, [RZ] ;  /* 0x00000000fffff984 */ /* 0x000fe20000000800 */
[----:B------:R-:W-:Y:S01]  /*122e0*/  @!PT LDS RZ, [RZ] ;  /* 0x00000000fffff984 */ /* 0x000fe20000000800 */
[----:B------:R-:W-:Y:S01]  /*122f0*/  @!PT LDS RZ, [RZ] ;  /* 0x00000000fffff984 */ /* 0x000fe20000000800 */
[----:B------:R0:W-:Y:S01]  /*12300*/  @P5 LDGSTS.E.BYPASS.LTC128B.128 [R0+0x2dc00], desc[UR52][R2.64+0x80], !P1 ;  /* 0x2dc0008002005fae */ /* 0x0001e2000c901d74 */
[----:B------:R-:W-:Y:S01]  /*12310*/  ISETP.GE.AND P5, PT, R28, R20, PT ;  /* 0x000000141c00720c */ /* 0x000fe20003fa6270 */
[----:B------:R-:W-:Y:S02]  /*12320*/  IMAD.MOV.U32 R13, RZ, RZ, R4 ;  /* 0x000000ffff0d7224 */ /* 0x000fe400078e0004 */
[----:B0-----:R-:W-:-:S10]  /*12330*/  IMAD.MOV.U32 R2, RZ, RZ, R14 ;  /* 0x000000ffff027224 */ /* 0x001fd400078e000e */
[----:B------:R-:W-:Y:S05]  /*12340*/  WARPSYNC.COLLECTIVE R15, `(.L_x_400) ;  /* 0x000000000f087348 */ /* 0x000fea0003c00000 */
[----:B------:R0:W1:Y:S02]  /*12350*/  SHFL.IDX P6, R14, R13, R12, R11 ;  /* 0x0000000c0d0e7389 */ /* 0x00006400000c000b */
[----:B01----:R-:W-:Y:S01]  /*12360*/  ENDCOLLECTIVE ;  /* 0x000000000000791b */ /* 0x003fe20003800000 */
.L_x_400:
[----:B------:R-:W-:Y:S02]  /*12370*/  IMAD.MOV.U32 R13, RZ, RZ, R5 ;  /* 0x000000ffff0d7224 */ /* 0x000fe400078e0005 */
[----:B------:R-:W-:Y:S01]  /*12380*/  IMAD.MOV.U32 R12, RZ, RZ, 0x5 ;  /* 0x00000005ff0c7424 */ /* 0x000fe200078e00ff */
[----:B------:R-:W-:-:S05]  /*12390*/  @P4 IADD3 R14, P0, R28, R14, RZ ;  /* 0x0000000e1c0e4210 */ /* 0x000fca0007f1e0ff */
[----:B------:R-:W-:Y:S02]  /*123a0*/  @P4 IMAD.X R7, RZ, RZ, R2, P0 ;  /* 0x000000ffff074224 */ /* 0x000fe400000e0602 */
[----:B------:R-:W-:-:S07]  /*123b0*/  @P4 IMAD.MOV.U32 R2, RZ, RZ, R14 ;  /* 0x000000ffff024224 */ /* 0x000fce00078e000e */
[----:B------:R-:W-:Y:S05]  /*123c0*/  WARPSYNC.COLLECTIVE R15, `(.L_x_401) ;  /* 0x000000000f087348 */ /* 0x000fea0003c00000 */
[----:B------:R0:W1:Y:S02]  /*123d0*/  SHFL.IDX P6, R14, R13, R12, R11 ;  /* 0x0000000c0d0e7389 */ /* 0x00006400000c000b */
[----:B01----:R-:W-:Y:S01]  /*123e0*/  ENDCOLLECTIVE ;  /* 0x000000000000791b */ /* 0x003fe20003800000 */
.L_x_401:
[----:B------:R-:W-:-:S05]  /*123f0*/  @P4 IMAD.MOV.U32 R3, RZ, RZ, R7 ;  /* 0x000000ffff034224 */ /* 0x000fca00078e0007 */
[----:B------:R-:W-:Y:S01]  /*12400*/  @!PT LDS RZ, [RZ] ;  /* 0x00000000fffff984 */ /* 0x000fe20000000800 */
[----:B------:R-:W-:Y:S01]  /*12410*/  @!PT LDS RZ, [RZ] ;  /* 0x00000000fffff984 */ /* 0x000fe20000000800 */
[----:B------:R-:W-:Y:S01]  /*12420*/  @!PT LDS RZ, [RZ] ;  /* 0x00000000fffff984 */ /* 0x000fe20000000800 */
[----:B------:R-:W-:Y:S04]  /*12430*/  @P4 LDGSTS.E.BYPASS.LTC128B.128 [R0+0x2a400], desc[UR52][R2.64], !P5 ;  /* 0x2a40000002004fae */ /* 0x000fe8000e901d74 */
[----:B------:R0:W-:Y:S01]  /*12440*/  @P4 LDGSTS.E.BYPASS.LTC128B.128 [R0+0x2e400], desc[UR52][R2.64+0x80], !P1 ;  /* 0x2e40008002004fae */ /* 0x0001e2000c901d74 */
[----:B------:R-:W-:Y:S02]  /*12450*/  IMAD.MOV.U32 R13, RZ, RZ, R4 ;  /* 0x000000ffff0d7224 */ /* 0x000fe400078e0004 */
[----:B0-----:R-:W-:-:S07]  /*12460*/  IMAD.MOV.U32 R2, RZ, RZ, R14 ;  /* 0x000000ffff027224 */ /* 0x001fce00078e000e */
[----:B------:R-:W-:Y:S05]  /*12470*/  WARPSYNC.COLLECTIVE R15, `(.L_x_402) ;  /* 0x000000000f087348 */ /* 0x000fea0003c00000 */
[----:B------:R0:W1:Y:S02]  /*12480*/  SHFL.IDX P6, R14, R13, R12, R11 ;  /* 0x0000000c0d0e7389 */ /* 0x00006400000c000b */
[----:B01----:R-:W-:Y:S01]  /*12490*/  ENDCOLLECTIVE ;  /* 0x000000000000791b */ /* 0x003fe20003800000 */
.L_x_402:
        /* <DEDUP_REMOVED lines=8> */
.L_x_403:
        /* <DEDUP_REMOVED lines=11> */
.L_x_404:
        /* <DEDUP_REMOVED lines=8> */
.L_x_405:
[----:B------:R-:W-:-:S05]  /*12650*/  @P2 IMAD.MOV.U32 R3, RZ, RZ, R7 ;  /* 0x000000ffff032224 */ /* 0x000fca00078e0007 */
[----:B------:R-:W-:Y:S01]  /*12660*/  @!PT LDS RZ, [RZ] ;  /* 0x00000000fffff984 */ /* 0x000fe20000000800 */
[----:B------:R-:W-:Y:S01]  /*12670*/  @!PT LDS RZ, [RZ] ;  /* 0x00000000fffff984 */ /* 0x000fe20000000800 */
[----:B------:R-:W-:Y:S01]  /*12680*/  @!PT LDS RZ, [RZ] ;  /* 0x00000000fffff984 */ /* 0x000fe20000000800 */
[----:B------:R0:W-:Y:S04]  /*12690*/  @P2 LDGSTS.E.BYPASS.LTC128B.128 [R0+0x2b400], desc[UR52][R2.64], !P5 ;  /* 0x2b40000002002fae */ /* 0x0001e8000e901d74 */
[----:B------:R0:W-:Y:S01]  /*126a0*/  @P2 LDGSTS.E.BYPASS.LTC128B.128 [R0+0x2f400], desc[UR52][R2.64+0x80], !P1 ;  /* 0x2f40008002002fae */ /* 0x0001e2000c901d74 */
[----:B------:R-:W-:Y:S02]  /*126b0*/  IMAD.MOV.U32 R13, RZ, RZ, R4 ;  /* 0x000000ffff0d7224 */ /* 0x000fe400078e0004 */
[----:B------:R-:W-:-:S07]  /*126c0*/  IMAD.MOV.U32 R5, RZ, RZ, R14 ;  /* 0x000000ffff057224 */ /* 0x000fce00078e000e */
[----:B0-----:R-:W-:Y:S05]  /*126d0*/  WARPSYNC.COLLECTIVE R15, `(.L_x_406) ;  /* 0x000000000f087348 */ /* 0x001fea0003c00000 */
[----:B------:R1:W2:Y:S02]  /*126e0*/  SHFL.IDX P6, R14, R13, R12, R11 ;  /* 0x0000000c0d0e7389 */ /* 0x0002a400000c000b */
[----:B012---:R-:W-:Y:S01]  /*126f0*/  ENDCOLLECTIVE ;  /* 0x000000000000791b */ /* 0x007fe20003800000 */
.L_x_406:
[----:B------:R-:W-:Y:S05]  /*12700*/  BRA `(.L_x_407) ;  /* 0xffffffa800747947 */ /* 0x000fea000383ffff */
.L_x_304:
[----:B------:R-:W-:Y:S02]  /*12710*/  IMAD.MOV.U32 R13, RZ, RZ, R6 ;  /* 0x000000ffff0d7224 */ /* 0x000fe400078e0006 */
[----:B------:R-:W-:Y:S02]  /*12720*/  IMAD.MOV.U32 R12, RZ, RZ, RZ ;  /* 0x000000ffff0c7224 */ /* 0x000fe400078e00ff */
[----:B------:R-:W-:Y:S02]  /*12730*/  IMAD.MOV.U32 R11, RZ, RZ, 0x181f ;  /* 0x0000181fff0b7424 */ /* 0x000fe400078e00ff */
[----:B------:R-:W-:Y:S02]  /*12740*/  IMAD.MOV.U32 R15, RZ, RZ, -0x1 ;  /* 0xffffffffff0f7424 */ /* 0x000fe400078e00ff */
[----:B------:R-:W-:Y:S02]  /*12750*/  IMAD R5, R5, UR41, RZ ;  /* 0x0000002905057c24 */ /* 0x000fe4000f8e02ff */
[----:B------:R-:W-:-:S07]  /*12760*/  IMAD.IADD R4, R17, 0x1, R4 ;  /* 0x0000000111047824 */ /* 0x000fce00078e0204 */
[----:B-----5:R-:W-:Y:S05]  /*12770*/  WARPSYNC.COLLECTIVE R15, `(.L_x_408) ;  /* 0x000000000f087348 */ /* 0x020fea0003c00000 */
[----:B------:R0:W1:Y:S02]  /*12780*/  SHFL.IDX P6, R14, R13, R12, R11 ;  /* 0x0000000c0d0e7389 */ /* 0x00006400000c000b */
[----:B01---5:R-:W-:Y:S01]  /*12790*/  ENDCOLLECTIVE ;  /* 0x000000000000791b */ /* 0x023fe20003800000 */
.L_x_408:
[C---:B------:R-:W-:Y:S01]  /*127a0*/  VIADD R8, R4.reuse, 0x10 ;  /* 0x0000001004087836 */ /* 0x040fe20000000000 */
[----:B------:R-:W-:Y:S01]  /*127b0*/  ISETP.GE.AND P2, PT, R4, R5, PT ;  /* 0x000000050400720c */ /* 0x000fe20003f46270 */
[----:B------:R-:W-:Y:S02]  /*127c0*/  IMAD.MOV.U32 R13, RZ, RZ, R0 ;  /* 0x000000ffff0d7224 */ /* 0x000fe400078e0000 */
[----:B------:R-:W-:-:S10]  /*127d0*/  IMAD.MOV.U32 R2, RZ, RZ, R14 ;  /* 0x000000ffff027224 */ /* 0x000fd400078e000e */
[----:B------:R-:W-:Y:S05]  /*127e0*/  WARPSYNC.COLLECTIVE R15, `(.L_x_409) ;  /* 0x000000000f087348 */ /* 0x000fea0003c00000 */
[----:B------:R0:W1:Y:S02]  /*127f0*/  SHFL.IDX P6, R14, R13, R12, R11 ;  /* 0x0000000c0d0e7389 */ /* 0x00006400000c000b */
[----:B01----:R-:W-:Y:S01]  /*12800*/  ENDCOLLECTIVE ;  /* 0x000000000000791b */ /* 0x003fe20003800000 */
.L_x_409:
        /* <DEDUP_REMOVED lines=8> */
.L_x_410:
[----:B------:R-:W-:Y:S01]  /*12890*/  @!PT LDS RZ, [RZ] ;  /* 0x00000000fffff984 */ /* 0x000fe20000000800 */
[----:B------:R-:W-:Y:S01]  /*128a0*/  @!PT LDS RZ, [RZ] ;  /* 0x00000000fffff984 */ /* 0x000fe20000000800 */
[----:B------:R-:W-:Y:S01]  /*128b0*/  @!PT LDS RZ, [RZ] ;  /* 0x00000000fffff984 */ /* 0x000fe20000000800 */
[----:B------:R0:W-:Y:S04]  /*128c0*/  @!P2 LDGSTS.E.BYPASS.LTC128B.128 [R10+0x20400], desc[UR52][R2.64], !P0 ;  /* 0x20400000020aafae */ /* 0x0001e8000c101d74 */
[----:B------:R0:W-:Y:S01]  /*128d0*/  @!P2 LDGSTS.E.BYPASS.LTC128B.128 [R10+0x24400], desc[UR52][R2.64+0x80], !P1 ;  /* 0x24400080020aafae */ /* 0x0001e2000c901d74 */
[----:B------:R-:W-:Y:S01]  /*128e0*/  ISETP.GE.AND P2, PT, R8, R5, PT ;  /* 0x000000050800720c */ /* 0x000fe20003f46270 */
[----:B------:R-:W-:Y:S02]  /*128f0*/  VIADD R8, R4, 0x20 ;  /* 0x0000002004087836 */ /* 0x000fe40000000000 */
[----:B------:R-:W-:Y:S02]  /*12900*/  IMAD.MOV.U32 R13, RZ, RZ, R0 ;  /* 0x000000ffff0d7224 */ /* 0x000fe400078e0000 */
[----:B------:R-:W-:-:S08]  /*12910*/  IMAD.MOV.U32 R7, RZ, RZ, R14 ;  /* 0x000000ffff077224 */ /* 0x000fd000078e000e */
[----:B0-----:R-:W-:Y:S05]  /*12920*/  WARPSYNC.COLLECTIVE R15, `(.L_x_411) ;  /* 0x000000000f087348 */ /* 0x001fea0003c00000 */
[----:B------:R1:W2:Y:S02]  /*12930*/  SHFL.IDX P6, R14, R13, R12, R11 ;  /* 0x0000000c0d0e7389 */ /* 0x0002a400000c000b */
[----:B012---:R-:W-:Y:S01]  /*12940*/  ENDCOLLECTIVE ;  /* 0x000000000000791b */ /* 0x007fe20003800000 */
.L_x_411:
[----:B------:R-:W-:Y:S02]  /*12950*/  IMAD.MOV.U32 R13, RZ, RZ, R6 ;  /* 0x000000ffff0d7224 */ /* 0x000fe400078e0006 */
[----:B------:R-:W-:Y:S01]  /*12960*/  IMAD.MOV.U32 R12, RZ, RZ, 0x2 ;  /* 0x00000002ff0c7424 */ /* 0x000fe200078e00ff */
[----:B------:R-:W-:-:S05]  /*12970*/  @!P2 IADD3 R14, P3, R28, R14, RZ ;  /* 0x0000000e1c0ea210 */ /* 0x000fca0007f7e0ff */
[----:B------:R-:W-:-:S08]  /*12980*/  @!P2 IMAD.MOV.U32 R2, RZ, RZ, R14 ;  /* 0x000000ffff02a224 */ /* 0x000fd000078e000e */
[----:B------:R-:W-:Y:S05]  /*12990*/  WARPSYNC.COLLECTIVE R15, `(.L_x_412) ;  /* 0x000000000f087348 */ /* 0x000fea0003c00000 */
[----:B------:R0:W1:Y:S02]  /*129a0*/  SHFL.IDX P6, R14, R13, R12, R11 ;  /* 0x0000000c0d0e7389 */ /* 0x00006400000c000b */
[----:B01----:R-:W-:Y:S01]  /*129b0*/  ENDCOLLECTIVE ;  /* 0x000000000000791b */ /* 0x003fe20003800000 */
.L_x_412:
        /* <DEDUP_REMOVED lines=8> */
[----:B------:R-:W-:Y:S01]  /*12a40*/  ISETP.GE.AND P2, PT, R8, R5, PT ;  /* 0x000000050800720c */ /* 0x000fe20003f46270 */
[----:B------:R-:W-:Y:S02]  /*12a50*/  VIADD R8, R4, 0x30 ;  /* 0x0000003004087836 */ /* 0x000fe40000000000 */
[----:B------:R-:W-:-:S10]  /*12a60*/  IMAD.MOV.U32 R7, RZ, RZ, R14 ;  /* 0x000000ffff077224 */ /* 0x000fd400078e000e */
[----:B0-----:R-:W-:Y:S05]  /*12a70*/  WARPSYNC.COLLECTIVE R15, `(.L_x_413) ;  /* 0x000000000f087348 */ /* 0x001fea0003c00000 */
[----:B------:R1:W2:Y:S02]  /*12a80*/  SHFL.IDX P6, R14, R13, R12, R11 ;  /* 0x0000000c0d0e7389 */ /* 0x0002a400000c000b */
[----:B012---:R-:W-:Y:S01]  /*12a90*/  ENDCOLLECTIVE ;  /* 0x000000000000791b */ /* 0x007fe20003800000 */
.L_x_413:
[----:B------:R-:W-:Y:S02]  /*12aa0*/  IMAD.MOV.U32 R13, RZ, RZ, R6 ;  /* 0x000000ffff0d7224 */ /* 0x000fe400078e0006 */
[----:B------:R-:W-:Y:S01]  /*12ab0*/  IMAD.MOV.U32 R12, RZ, RZ, 0x3 ;  /* 0x00000003ff0c7424 */ /* 0x000fe200078e00ff */
[----:B------:R-:W-:-:S05]  /*12ac0*/  @!P2 IADD3 R14, P3, R28, R14, RZ ;  /* 0x0000000e1c0ea210 */ /* 0x000fca0007f7e0ff */
[----:B------:R-:W-:-:S08]  /*12ad0*/  @!P2 IMAD.MOV.U32 R2, RZ, RZ, R14 ;  /* 0x000000ffff02a224 */ /* 0x000fd000078e000e */
[----:B------:R-:W-:Y:S05]  /*12ae0*/  WARPSYNC.COLLECTIVE R15, `(.L_x_414) ;  /* 0x000000000f087348 */ /* 0x000fea0003c00000 */
[----:B------:R0:W1:Y:S02]  /*12af0*/  SHFL.IDX P6, R14, R13, R12, R11 ;  /* 0x0000000c0d0e7389 */ /* 0x00006400000c000b */
[----:B01----:R-:W-:Y:S01]  /*12b00*/  ENDCOLLECTIVE ;  /* 0x000000000000791b */ /* 0x003fe20003800000 */
.L_x_414:
        /* <DEDUP_REMOVED lines=14> */
.L_x_415:
[----:B------:R-:W-:Y:S02]  /*12bf0*/  IMAD.MOV.U32 R13, RZ, RZ, R6 ;  /* 0x000000ffff0d7224 */ /* 0x000fe400078e0006 */
[----:B------:R-:W-:Y:S01]  /*12c00*/  IMAD.MOV.U32 R12, RZ, RZ, 0x4 ;  /* 0x00000004ff0c7424 */ /* 0x000fe200078e00ff */
[----:B------:R-:W-:-:S05]  /*12c10*/  @!P2 IADD3 R14, P3, R28, R14, RZ ;  /* 0x0000000e1c0ea210 */ /* 0x000fca0007f7e0ff */
[----:B------:R-:W-:-:S08]  /*12c20*/  @!P2 IMAD.MOV.U32 R2, RZ, RZ, R14 ;  /* 0x000000ffff02a224 */ /* 0x000fd000078e000e */
[----:B------:R-:W-:Y:S05]  /*12c30*/  WARPSYNC.COLLECTIVE R15, `(.L_x_416) ;  /* 0x000000000f087348 */ /* 0x000fea0003c00000 */
[----:B------:R0:W1:Y:S02]  /*12c40*/  SHFL.IDX P6, R14, R13, R12, R11 ;  /* 0x0000000c0d0e7389 */ /* 0x00006400000c000b */
[----:B01----:R-:W-:Y:S01]  /*12c50*/  ENDCOLLECTIVE ;  /* 0x000000000000791b */ /* 0x003fe20003800000 */
.L_x_416:
        /* <DEDUP_REMOVED lines=14> */
.L_x_417:
[----:B------:R-:W-:Y:S02]  /*12d40*/  IMAD.MOV.U32 R13, RZ, RZ, R6 ;  /* 0x000000ffff0d7224 */ /* 0x000fe400078e0006 */
[----:B------:R-:W-:Y:S01]  /*12d50*/  IMAD.MOV.U32 R12, RZ, RZ, 0x5 ;  /* 0x00000005ff0c7424 */ /* 0x000fe200078e00ff */
[----:B------:R-:W-:-:S05]  /*12d60*/  @!P2 IADD3 R14, P3, R28, R14, RZ ;  /* 0x0000000e1c0ea210 */ /* 0x000fca0007f7e0ff */
[----:B------:R-:W-:-:S08]  /*12d70*/  @!P2 IMAD.MOV.U32 R2, RZ, RZ, R14 ;  /* 0x000000ffff02a224 */ /* 0x000fd000078e000e */
[----:B------:R-:W-:Y:S05]  /*12d80*/  WARPSYNC.COLLECTIVE R15, `(.L_x_418) ;  /* 0x000000000f087348 */ /* 0x000fea0003c00000 */
[----:B------:R0:W1:Y:S02]  /*12d90*/  SHFL.IDX P6, R14, R13, R12, R11 ;  /* 0x0000000c0d0e7389 */ /* 0x00006400000c000b */
[----:B01----:R-:W-:Y:S01]  /*12da0*/  ENDCOLLECTIVE ;  /* 0x000000000000791b */ /* 0x003fe20003800000 */
.L_x_418:
        /* <DEDUP_REMOVED lines=14> */
.L_x_419:
[----:B------:R-:W-:Y:S02]  /*12e90*/  IMAD.MOV.U32 R13, RZ, RZ, R6 ;  /* 0x000000ffff0d7224 */ /* 0x000fe400078e0006 */
[----:B------:R-:W-:Y:S01]  /*12ea0*/  IMAD.MOV.U32 R12, RZ, RZ, 0x6 ;  /* 0x00000006ff0c7424 */ /* 0x000fe200078e00ff */
[----:B------:R-:W-:-:S05]  /*12eb0*/  @!P2 IADD3 R14, P3, R28, R14, RZ ;  /* 0x0000000e1c0ea210 */ /* 0x000fca0007f7e0ff */
[----:B------:R-:W-:-:S08]  /*12ec0*/  @!P2 IMAD.MOV.U32 R2, RZ, RZ, R14 ;  /* 0x000000ffff02a224 */ /* 0x000fd000078e000e */
[----:B------:R-:W-:Y:S05]  /*12ed0*/  WARPSYNC.COLLECTIVE R15, `(.L_x_420) ;  /* 0x000000000f087348 */ /* 0x000fea0003c00000 */
[----:B------:R0:W1:Y:S02]  /*12ee0*/  SHFL.IDX P6, R14, R13, R12, R11 ;  /* 0x0000000c0d0e7389 */ /* 0x00006400000c000b */
[----:B01----:R-:W-:Y:S01]  /*12ef0*/  ENDCOLLECTIVE ;  /* 0x000000000000791b */ /* 0x003fe20003800000 */
.L_x_420:
        /* <DEDUP_REMOVED lines=9> */
[----:B------:R-:W-:-:S12]  /*12f90*/  IMAD.MOV.U32 R7, RZ, RZ, R14 ;  /* 0x000000ffff077224 */ /* 0x000fd800078e000e */
[----:B0-----:R-:W-:Y:S05]  /*12fa0*/  WARPSYNC.COLLECTIVE R15, `(.L_x_421) ;  /* 0x000000000f087348 */ /* 0x001fea0003c00000 */
[----:B------:R1:W2:Y:S02]  /*12fb0*/  SHFL.IDX P6, R14, R13, R12, R11 ;  /* 0x0000000c0d0e7389 */ /* 0x0002a400000c000b */
[----:B012---:R-:W-:Y:S01]  /*12fc0*/  ENDCOLLECTIVE ;  /* 0x000000000000791b */ /* 0x007fe20003800000 */
.L_x_421:
[----:B------:R-:W-:Y:S02]  /*12fd0*/  IMAD.MOV.U32 R13, RZ, RZ, R6 ;  /* 0x000000ffff0d7224 */ /* 0x000fe400078e0006 */
[----:B------:R-:W-:Y:S01]  /*12fe0*/  IMAD.MOV.U32 R12, RZ, RZ, 0x7 ;  /* 0x00000007ff0c7424 */ /* 0x000fe200078e00ff */
[----:B------:R-:W-:-:S05]  /*12ff0*/  @!P2 IADD3 R14, P3, R28, R14, RZ ;  /* 0x0000000e1c0ea210 */ /* 0x000fca0007f7e0ff */
[----:B------:R-:W-:-:S08]  /*13000*/  @!P2 IMAD.MOV.U32 R2, RZ, RZ, R14 ;  /* 0x000000ffff02a224 */ /* 0x000fd000078e000e */
[----:B------:R-:W-:Y:S05]  /*13010*/  WARPSYNC.COLLECTIVE R15, `(.L_x_422) ;  /* 0x000000000f087348 */ /* 0x000fea0003c00000 */
[----:B------:R0:W1:Y:S02]  /*13020*/  SHFL.IDX P6, R14, R13, R12, R11 ;  /* 0x0000000c0d0e7389 */ /* 0x00006400000c000b */
[----:B01----:R-:W-:Y:S01]  /*13030*/  ENDCOLLECTIVE ;  /* 0x000000000000791b */ /* 0x003fe20003800000 */
.L_x_422:
        /* <DEDUP_REMOVED lines=12> */
.L_x_423:
[----:B------:R-:W-:Y:S05]  /*13100*/  BRA `(.L_x_424) ;  /* 0xffffffa800d87947 */ /* 0x000fea000383ffff */
.L_x_309:
[----:B0-----:R0:W2:Y:S02]  /*13110*/  SYNCS.PHASECHK.TRANS64.TRYWAIT P0, [R22+URZ+0x38820], R3 ;  /* 0x03882003160075a7 */ /* 0x0010a4000800017f */
[----:B--2---:R-:W-:Y:S05]  /*13120*/  @!P0 NANOSLEEP.SYNCS 0x989680 ;  /* 0x009896800000895d */ /* 0x004fea0003900000 */
[----:B------:R-:W2:Y:S02]  /*13130*/  @!P0 SYNCS.PHASECHK.TRANS64 P0, [R22+URZ+0x38820], R3 ;  /* 0x03882003160085a7 */ /* 0x000ea4000800007f */
[----:B--2---:R-:W-:Y:S05]  /*13140*/  @!P0 BRA `(.L_x_309) ;  /* 0xfffffffc00f08947 */ /* 0x004fea000383ffff */
[----:B------:R-:W-:Y:S05]  /*13150*/  BRA `(.L_x_425) ;  /* 0xffffffac00447947 */ /* 0x000fea000383ffff */
.L_x_313:
[----:B0-----:R0:W2:Y:S02]  /*13160*/  SYNCS.PHASECHK.TRANS64.TRYWAIT P0, [R0+URZ+0x38880], R20 ;  /* 0x03888014000075a7 */ /* 0x0010a4000800017f */
[----:B--2---:R-:W-:Y:S05]  /*13170*/  @!P0 NANOSLEEP.SYNCS 0x989680 ;  /* 0x009896800000895d */ /* 0x004fea0003900000 */
[----:B------:R-:W2:Y:S02]  /*13180*/  @!P0 SYNCS.PHASECHK.TRANS64 P0, [R0+URZ+0x38880], R20 ;  /* 0x03888014000085a7 */ /* 0x000ea4000800007f */
[----:B--2---:R-:W-:Y:S05]  /*13190*/  @!P0 BRA `(.L_x_313) ;  /* 0xfffffffc00f08947 */ /* 0x004fea000383ffff */
[----:B------:R-:W-:Y:S05]  /*131a0*/  BRA `(.L_x_426) ;  /* 0xffffffb000047947 */ /* 0x000fea000383ffff */
.L_x_314:
[----:B------:R-:W-:Y:S01]  /*131b0*/  BSSY B0, `(.L_x_427) ;  /* 0x0000008000007945 */ /* 0x000fe20003800000 */
[----:B------:R-:W-:Y:S02]  /*131c0*/  IMAD.MOV.U32 R13, RZ, RZ, R7 ;  /* 0x000000ffff0d7224 */ /* 0x000fe400078e0007 */
[----:B------:R-:W-:Y:S02]  /*131d0*/  IMAD.MOV.U32 R12, RZ, RZ, RZ ;  /* 0x000000ffff0c7224 */ /* 0x000fe400078e00ff */
[----:B------:R-:W-:Y:S02]  /*131e0*/  IMAD.MOV.U32 R11, RZ, RZ, 0x181f ;  /* 0x0000181fff0b7424 */ /* 0x000fe400078e00ff */
[----:B------:R-:W-:-:S07]  /*131f0*/  IMAD.MOV.U32 R15, RZ, RZ, -0x1 ;  /* 0xffffffffff0f7424 */ /* 0x000fce00078e00ff */
[----:B01----:R-:W-:Y:S05]  /*13200*/  WARPSYNC.COLLECTIVE R15, `(.L_x_428) ;  /* 0x000000000f087348 */ /* 0x003fea0003c00000 */
[----:B-1----:R1:W2:Y:S02]  /*13210*/  SHFL.IDX P6, R14, R13, R12, R11 ;  /* 0x0000000c0d0e7389 */ /* 0x0022a400000c000b */
[----:B012---:R-:W-:Y:S01]  /*13220*/  ENDCOLLECTIVE ;  /* 0x000000000000791b */ /* 0x007fe20003800000 */
.L_x_428:
[----:B------:R-:W-:Y:S05]  /*13230*/  BSYNC B0 ;  /* 0x0000000000007941 */ /* 0x000fea0003800000 */
.L_x_427:
[----:B------:R-:W-:Y:S02]  /*13240*/  IMAD.MOV.U32 R13, RZ, RZ, R8 ;  /* 0x000000ffff0d7224 */ /* 0x000fe400078e0008 */
[----:B------:R-:W-:Y:S02]  /*13250*/  IMAD.MOV.U32 R12, RZ, RZ, RZ ;  /* 0x000000ffff0c7224 */ /* 0x000fe400078e00ff */
[----:B------:R-:W-:Y:S02]  /*13260*/  IMAD.MOV.U32 R11, RZ, RZ, 0x181f ;  /* 0x0000181fff0b7424 */ /* 0x000fe400078e00ff */
[----:B------:R-:W-:Y:S02]  /*13270*/  IMAD.MOV.U32 R15, RZ, RZ, -0x1 ;  /* 0xffffffffff0f7424 */ /* 0x000fe400078e00ff */
[----:B------:R-:W-:Y:S02]  /*13280*/  IMAD.MOV.U32 R3, RZ, RZ, R14 ;  /* 0x000000ffff037224 */ /* 0x000fe400078e000e */
[----:B------:R-:W-:-:S07]  /*13290*/  IMAD.IADD R4, R22, 0x1, R4 ;  /* 0x0000000116047824 */ /* 0x000fce00078e0204 */
[----:B------:R-:W-:Y:S05]  /*132a0*/  WARPSYNC.COLLECTIVE R15, `(.L_x_429) ;  /* 0x000000000f087348 */ /* 0x000fea0003c00000 */
[----:B------:R0:W1:Y:S02]  /*132b0*/  SHFL.IDX P6, R14, R13, R12, R11 ;  /* 0x0000000c0d0e7389 */ /* 0x00006400000c000b */
[----:B01----:R-:W-:Y:S01]  /*132c0*/  ENDCOLLECTIVE ;  /* 0x000000000000791b */ /* 0x003fe20003800000 */
.L_x_429:
[----:B------:R-:W-:Y:S02]  /*132d0*/  IMAD.MOV.U32 R13, RZ, RZ, R7 ;  /* 0x000000ffff0d7224 */ /* 0x000fe400078e0007 */
[----:B------:R-:W-:Y:S02]  /*132e0*/  IMAD.MOV.U32 R12, RZ, RZ, 0x1 ;  /* 0x00000001ff0c7424 */ /* 0x000fe400078e00ff */
[----:B------:R-:W-:-:S07]  /*132f0*/  IMAD.MOV.U32 R2, RZ, RZ, R14 ;  /* 0x000000ffff027224 */ /* 0x000fce00078e000e */
[----:B------:R-:W-:Y:S05]  /*13300*/  WARPSYNC.COLLECTIVE R15, `(.L_x_430) ;  /* 0x000000000f087348 */ /* 0x000fea0003c00000 */
[----:B------:R0:W1:Y:S02]  /*13310*/  SHFL.IDX P6, R14, R13, R12, R11 ;  /* 0x0000000c0d0e7389 */ /* 0x00006400000c000b */
[----:B01----:R-:W-:Y:S01]  /*13320*/  ENDCOLLECTIVE ;  /* 0x000000000000791b */ /* 0x003fe20003800000 */
.L_x_430:
        /* <DEDUP_REMOVED lines=12> */
.L_x_431:
[----:B------:R-:W-:Y:S02]  /*133f0*/  IMAD.MOV.U32 R13, RZ, RZ, R7 ;  /* 0x000000ffff0d7224 */ /* 0x000fe400078e0007 */
[----:B------:R-:W-:Y:S02]  /*13400*/  IMAD.MOV.U32 R12, RZ, RZ, 0x2 ;  /* 0x00000002ff0c7424 */ /* 0x000fe400078e00ff */
[----:B------:R-:W-:-:S07]  /*13410*/  IMAD.MOV.U32 R2, RZ, RZ, R14 ;  /* 0x000000ffff027224 */ /* 0x000fce00078e000e */
[----:B------:R-:W-:Y:S05]  /*13420*/  WARPSYNC.COLLECTIVE R15, `(.L_x_432) ;  /* 0x000000000f087348 */ /* 0x000fea0003c00000 */
[----:B------:R0:W1:Y:S02]  /*13430*/  SHFL.IDX P6, R14, R13, R12, R11 ;  /* 0x0000000c0d0e7389 */ /* 0x00006400000c000b */
[----:B01----:R-:W-:Y:S01]  /*13440*/  ENDCOLLECTIVE ;  /* 0x000000000000791b */ /* 0x003fe20003800000 */
.L_x_432:
        /* <DEDUP_REMOVED lines=12> */
.L_x_433:
[----:B------:R-:W-:Y:S02]  /*13510*/  IMAD.MOV.U32 R13, RZ, RZ, R7 ;  /* 0x000000ffff0d7224 */ /* 0x000fe400078e0007 */
[----:B------:R-:W-:Y:S02]  /*13520*/  IMAD.MOV.U32 R12, RZ, RZ, 0x3 ;  /* 0x00000003ff0c7424 */ /* 0x000fe400078e00ff */
[----:B------:R-:W-:-:S07]  /*13530*/  IMAD.MOV.U32 R2, RZ, RZ, R14 ;  /* 0x000000ffff027224 */ /* 0x000fce00078e000e */
[----:B------:R-:W-:Y:S05]  /*13540*/  WARPSYNC.COLLECTIVE R15, `(.L_x_434) ;  /* 0x000000000f087348 */ /* 0x000fea0003c00000 */
[----:B------:R0:W1:Y:S02]  /*13550*/  SHFL.IDX P6, R14, R13, R12, R11 ;  /* 0x0000000c0d0e7389 */ /* 0x00006400000c000b */
[----:B01----:R-:W-:Y:S01]  /*13560*/  ENDCOLLECTIVE ;  /* 0x000000000000791b */ /* 0x003fe20003800000 */
.L_x_434:
        /* <DEDUP_REMOVED lines=12> */
.L_x_435:
[----:B------:R-:W-:Y:S02]  /*13630*/  IMAD.MOV.U32 R13, RZ, RZ, R7 ;  /* 0x000000ffff0d7224 */ /* 0x000fe400078e0007 */
[----:B------:R-:W-:Y:S02]  /*13640*/  IMAD.MOV.U32 R12, RZ, RZ, 0x4 ;  /* 0x00000004ff0c7424 */ /* 0x000fe400078e00ff */
[----:B------:R-:W-:-:S07]  /*13650*/  IMAD.MOV.U32 R2, RZ, RZ, R14 ;  /* 0x000000ffff027224 */ /* 0x000fce00078e000e */
[----:B------:R-:W-:Y:S05]  /*13660*/  WARPSYNC.COLLECTIVE R15, `(.L_x_436) ;  /* 0x000000000f087348 */ /* 0x000fea0003c00000 */
[----:B------:R0:W1:Y:S02]  /*13670*/  SHFL.IDX P6, R14, R13, R12, R11 ;  /* 0x0000000c0d0e7389 */ /* 0x00006400000c000b */
[----:B01----:R-:W-:Y:S01]  /*13680*/  ENDCOLLECTIVE ;  /* 0x000000000000791b */ /* 0x003fe20003800000 */
.L_x_436:
        /* <DEDUP_REMOVED lines=12> */
.L_x_437:
[----:B------:R-:W-:Y:S02]  /*13750*/  IMAD.MOV.U32 R13, RZ, RZ, R7 ;  /* 0x000000ffff0d7224 */ /* 0x000fe400078e0007 */
[----:B------:R-:W-:Y:S02]  /*13760*/  IMAD.MOV.U32 R12, RZ, RZ, 0x5 ;  /* 0x00000005ff0c7424 */ /* 0x000fe400078e00ff */
[----:B------:R-:W-:-:S07]  /*13770*/  IMAD.MOV.U32 R2, RZ, RZ, R14 ;  /* 0x000000ffff027224 */ /* 0x000fce00078e000e */
[----:B------:R-:W-:Y:S05]  /*13780*/  WARPSYNC.COLLECTIVE R15, `(.L_x_438) ;  /* 0x000000000f087348 */ /* 0x000fea0003c00000 */
[----:B------:R0:W1:Y:S02]  /*13790*/  SHFL.IDX P6, R14, R13, R12, R11 ;  /* 0x0000000c0d0e7389 */ /* 0x00006400000c000b */
[----:B01----:R-:W-:Y:S01]  /*137a0*/  ENDCOLLECTIVE ;  /* 0x000000000000791b */ /* 0x003fe20003800000 */
.L_x_438:
        /* <DEDUP_REMOVED lines=12> */
.L_x_439:
[----:B------:R-:W-:Y:S02]  /*13870*/  IMAD.MOV.U32 R13, RZ, RZ, R7 ;  /* 0x000000ffff0d7224 */ /* 0x000fe400078e0007 */
[----:B------:R-:W-:Y:S02]  /*13880*/  IMAD.MOV.U32 R12, RZ, RZ, 0x6 ;  /* 0x00000006ff0c7424 */ /* 0x000fe400078e00ff */
[----:B------:R-:W-:-:S07]  /*13890*/  IMAD.MOV.U32 R2, RZ, RZ, R14 ;  /* 0x000000ffff027224 */ /* 0x000fce00078e000e */
[----:B------:R-:W-:Y:S05]  /*138a0*/  WARPSYNC.COLLECTIVE R15, `(.L_x_440) ;  /* 0x000000000f087348 */ /* 0x000fea0003c00000 */
[----:B------:R0:W1:Y:S02]  /*138b0*/  SHFL.IDX P6, R14, R13, R12, R11 ;  /* 0x0000000c0d0e7389 */ /* 0x00006400000c000b */
[----:B01----:R-:W-:Y:S01]  /*138c0*/  ENDCOLLECTIVE ;  /* 0x000000000000791b */ /* 0x003fe20003800000 */
.L_x_440:
        /* <DEDUP_REMOVED lines=12> */
.L_x_441:
[----:B------:R-:W-:Y:S02]  /*13990*/  IMAD.MOV.U32 R13, RZ, RZ, R7 ;  /* 0x000000ffff0d7224 */ /* 0x000fe400078e0007 */
[----:B------:R-:W-:Y:S02]  /*139a0*/  IMAD.MOV.U32 R12, RZ, RZ, 0x7 ;  /* 0x00000007ff0c7424 */ /* 0x000fe400078e00ff */
[----:B------:R-:W-:-:S07]  /*139b0*/  IMAD.MOV.U32 R2, RZ, RZ, R14 ;  /* 0x000000ffff027224 */ /* 0x000fce00078e000e */
[----:B------:R-:W-:Y:S05]  /*139c0*/  WARPSYNC.COLLECTIVE R15, `(.L_x_442) ;  /* 0x000000000f087348 */ /* 0x000fea0003c00000 */
[----:B------:R0:W1:Y:S02]  /*139d0*/  SHFL.IDX P6, R14, R13, R12, R11 ;  /* 0x0000000c0d0e7389 */ /* 0x00006400000c000b */
[----:B01----:R-:W-:Y:S01]  /*139e0*/  ENDCOLLECTIVE ;  /* 0x000000000000791b */ /* 0x003fe20003800000 */
.L_x_442:
        /* <DEDUP_REMOVED lines=12> */
.L_x_443:
[----:B------:R-:W-:Y:S01]  /*13ab0*/  IMAD.MOV.U32 R2, RZ, RZ, R14 ;  /* 0x000000ffff027224 */ /* 0x000fe200078e000e */
[----:B------:R-:W-:Y:S06]  /*13ac0*/  BRA `(.L_x_444) ;  /* 0xffffffa800d87947 */ /* 0x000fec000383ffff */
.L_x_319:
[----:B----4-:R4:W0:Y:S02]  /*13ad0*/  SYNCS.PHASECHK.TRANS64.TRYWAIT P0, [R0+URZ+0x38840], R20 ;  /* 0x03884014000075a7 */ /* 0x010824000800017f */
[----:B0-----:R-:W-:Y:S05]  /*13ae0*/  @!P0 NANOSLEEP.SYNCS 0x989680 ;  /* 0x009896800000895d */ /* 0x001fea0003900000 */
[----:B------:R-:W0:Y:S02]  /*13af0*/  @!P0 SYNCS.PHASECHK.TRANS64 P0, [R0+URZ+0x38840], R20 ;  /* 0x03884014000085a7 */ /* 0x000e24000800007f */
[----:B0-----:R-:W-:Y:S05]  /*13b00*/  @!P0 BRA `(.L_x_319) ;  /* 0xfffffffc00f08947 */ /* 0x001fea000383ffff */
[----:B------:R-:W-:Y:S05]  /*13b10*/  BRA `(.L_x_445) ;  /* 0xffffffac002c7947 */ /* 0x000fea000383ffff */
.L_x_320:
[----:B------:R-:W-:Y:S01]  /*13b20*/  BSSY B0, `(.L_x_446) ;  /* 0x0000008000007945 */ /* 0x000fe20003800000 */
[----:B------:R-:W-:Y:S02]  /*13b30*/  IMAD.MOV.U32 R13, RZ, RZ, R5 ;  /* 0x000000ffff0d7224 */ /* 0x000fe400078e0005 */
[----:B------:R-:W-:Y:S02]  /*13b40*/  IMAD.MOV.U32 R12, RZ, RZ, RZ ;  /* 0x000000ffff0c7224 */ /* 0x000fe400078e00ff */
[----:B------:R-:W-:Y:S02]  /*13b50*/  IMAD.MOV.U32 R11, RZ, RZ, 0x181f ;  /* 0x0000181fff0b7424 */ /* 0x000fe400078e00ff */
[----:B------:R-:W-:-:S07]  /*13b60*/  IMAD.MOV.U32 R15, RZ, RZ, -0x1 ;  /* 0xffffffffff0f7424 */ /* 0x000fce00078e00ff */
[----:B01-34-:R-:W-:Y:S05]  /*13b70*/  WARPSYNC.COLLECTIVE R15, `(.L_x_447) ;  /* 0x000000000f087348 */ /* 0x01bfea0003c00000 */
[----:B-1----:R1:W2:Y:S02]  /*13b80*/  SHFL.IDX P6, R14, R13, R12, R11 ;  /* 0x0000000c0d0e7389 */ /* 0x0022a400000c000b */
[----:B01234-:R-:W-:Y:S01]  /*13b90*/  ENDCOLLECTIVE ;  /* 0x000000000000791b */ /* 0x01ffe20003800000 */
.L_x_447:
[----:B------:R-:W-:Y:S05]  /*13ba0*/  BSYNC B0 ;  /* 0x0000000000007941 */ /* 0x000fea0003800000 */
.L_x_446:
        /* <DEDUP_REMOVED lines=8> */
.L_x_448:
[----:B------:R-:W-:Y:S02]  /*13c30*/  IMAD.MOV.U32 R13, RZ, RZ, R5 ;  /* 0x000000ffff0d7224 */ /* 0x000fe400078e0005 */
[----:B------:R-:W-:Y:S01]  /*13c40*/  IMAD.MOV.U32 R12, RZ, RZ, 0x1 ;  /* 0x00000001ff0c7424 */ /* 0x000fe200078e00ff */
[----:B------:R-:W-:-:S13]  /*13c50*/  IADD3 R2, P0, R28, R14, RZ ;  /* 0x0000000e1c027210 */ /* 0x000fda0007f1e0ff */
[----:B------:R-:W-:Y:S05]  /*13c60*/  WARPSYNC.COLLECTIVE R15, `(.L_x_449) ;  /* 0x000000000f087348 */ /* 0x000fea0003c00000 */
[----:B------:R0:W1:Y:S02]  /*13c70*/  SHFL.IDX P6, R14, R13, R12, R11 ;  /* 0x0000000c0d0e7389 */ /* 0x00006400000c000b */
[----:B01----:R-:W-:Y:S01]  /*13c80*/  ENDCOLLECTIVE ;  /* 0x000000000000791b */ /* 0x003fe20003800000 */
.L_x_449:
        /* <DEDUP_REMOVED lines=11> */
.L_x_450:
[----:B------:R-:W-:Y:S02]  /*13d40*/  IMAD.MOV.U32 R13, RZ, RZ, R5 ;  /* 0x000000ffff0d7224 */ /* 0x000fe400078e0005 */
[----:B------:R-:W-:Y:S02]  /*13d50*/  IMAD.MOV.U32 R12, RZ, RZ, 0x2 ;  /* 0x00000002ff0c7424 */ /* 0x000fe400078e00ff */
[----:B------:R-:W-:-:S07]  /*13d60*/  IMAD.MOV.U32 R2, RZ, RZ, R14 ;  /* 0x000000ffff027224 */ /* 0x000fce00078e000e */
[----:B------:R-:W-:Y:S05]  /*13d70*/  WARPSYNC.COLLECTIVE R15, `(.L_x_451) ;  /* 0x000000000f087348 */ /* 0x000fea0003c00000 */
[----:B------:R0:W1:Y:S02]  /*13d80*/  SHFL.IDX P6, R14, R13, R12, R11 ;  /* 0x0000000c0d0e7389 */ /* 0x00006400000c000b */
[----:B01----:R-:W-:Y:S01]  /*13d90*/  ENDCOLLECTIVE ;  /* 0x000000000000791b */ /* 0x003fe20003800000 */
.L_x_451:
        /* <DEDUP_REMOVED lines=12> */
.L_x_452:
[----:B------:R-:W-:Y:S02]  /*13e60*/  IMAD.MOV.U32 R13, RZ, RZ, R5 ;  /* 0x000000ffff0d7224 */ /* 0x000fe400078e0005 */
[----:B------:R-:W-:Y:S02]  /*13e70*/  IMAD.MOV.U32 R12, RZ, RZ, 0x3 ;  /* 0x00000003ff0c7424 */ /* 0x000fe400078e00ff */
[----:B------:R-:W-:-:S07]  /*13e80*/  IMAD.MOV.U32 R7, RZ, RZ, R14 ;  /* 0x000000ffff077224 */ /* 0x000fce00078e000e */
[----:B------:R-:W-:Y:S05]  /*13e90*/  WARPSYNC.COLLECTIVE R15, `(.L_x_453) ;  /* 0x000000000f087348 */ /* 0x000fea0003c00000 */
[----:B------:R0:W1:Y:S02]  /*13ea0*/  SHFL.IDX P6, R14, R13, R12, R11 ;  /* 0x0000000c0d0e7389 */ /* 0x00006400000c000b */
[----:B01----:R-:W-:Y:S01]  /*13eb0*/  ENDCOLLECTIVE ;  /* 0x000000000000791b */ /* 0x003fe20003800000 */
.L_x_453:
        /* <DEDUP_REMOVED lines=12> */
.L_x_454:
[----:B------:R-:W-:Y:S02]  /*13f80*/  IMAD.MOV.U32 R13, RZ, RZ, R5 ;  /* 0x000000ffff0d7224 */ /* 0x000fe400078e0005 */
[----:B------:R-:W-:Y:S02]  /*13f90*/  IMAD.MOV.U32 R12, RZ, RZ, 0x4 ;  /* 0x00000004ff0c7424 */ /* 0x000fe400078e00ff */
[----:B------:R-:W-:-:S05]  /*13fa0*/  IMAD.MOV.U32 R11, RZ, RZ, R14 ;  /* 0x000000ffff0b7224 */ /* 0x000fca00078e000e */
[----:B------:R-:W-:Y:S01]  /*13fb0*/  IADD3 R2, P0, R28, R11, RZ ;  /* 0x0000000b1c027210 */ /* 0x000fe20007f1e0ff */
[----:B------:R-:W-:-:S04]  /*13fc0*/  IMAD.MOV.U32 R11, RZ, RZ, 0x181f ;  /* 0x0000181fff0b7424 */ /* 0x000fc800078e00ff */
[----:B------:R-:W-:-:S08]  /*13fd0*/  IMAD.X R3, RZ, RZ, R6, P0 ;  /* 0x000000ffff037224 */ /* 0x000fd000000e0606 */
[----:B------:R-:W-:Y:S05]  /*13fe0*/  WARPSYNC.COLLECTIVE R15, `(.L_x_455) ;  /* 0x000000000f087348 */ /* 0x000fea0003c00000 */
[----:B------:R0:W1:Y:S02]  /*13ff0*/  SHFL.IDX P6, R14, R13, R12, R11 ;  /* 0x0000000c0d0e7389 */ /* 0x00006400000c000b */
[----:B01----:R-:W-:Y:S01]  /*14000*/  ENDCOLLECTIVE ;  /* 0x000000000000791b */ /* 0x003fe20003800000 */
.L_x_455:
        /* <DEDUP_REMOVED lines=10> */
.L_x_456:
[----:B------:R-:W-:Y:S02]  /*140b0*/  IMAD.MOV.U32 R13, RZ, RZ, R5 ;  /* 0x000000ffff0d7224 */ /* 0x000fe400078e0005 */
[----:B------:R-:W-:-:S05]  /*140c0*/  IMAD.MOV.U32 R12, RZ, RZ, R14 ;  /* 0x000000ffff0c7224 */ /* 0x000fca00078e000e */
[----:B------:R-:W-:Y:S01]  /*140d0*/  IADD3 R2, P0, R28, R12, RZ ;  /* 0x0000000c1c027210 */ /* 0x000fe20007f1e0ff */
[----:B------:R-:W-:-:S04]  /*140e0*/  IMAD.MOV.U32 R12, RZ, RZ, 0x5 ;  /* 0x00000005ff0c7424 */ /* 0x000fc800078e00ff */
[----:B------:R-:W-:-:S08]  /*140f0*/  IMAD.X R3, RZ, RZ, R7, P0 ;  /* 0x000000ffff037224 */ /* 0x000fd000000e0607 */
[----:B------:R-:W-:Y:S05]  /*14100*/  WARPSYNC.COLLECTIVE R15, `(.L_x_457) ;  /* 0x000000000f087348 */ /* 0x000fea0003c00000 */
[----:B------:R0:W1:Y:S02]  /*14110*/  SHFL.IDX P6, R14, R13, R12, R11 ;  /* 0x0000000c0d0e7389 */ /* 0x00006400000c000b */
[----:B01----:R-:W-:Y:S01]  /*14120*/  ENDCOLLECTIVE ;  /* 0x000000000000791b */ /* 0x003fe20003800000 */
.L_x_457:
        /* <DEDUP_REMOVED lines=10> */
.L_x_458:
[----:B------:R-:W-:Y:S02]  /*141d0*/  IMAD.MOV.U32 R13, RZ, RZ, R5 ;  /* 0x000000ffff0d7224 */ /* 0x000fe400078e0005 */
[----:B------:R-:W-:Y:S02]  /*141e0*/  IMAD.MOV.U32 R12, RZ, RZ, 0x6 ;  /* 0x00000006ff0c7424 */ /* 0x000fe400078e00ff */
[----:B------:R-:W-:-:S07]  /*141f0*/  IMAD.MOV.U32 R2, RZ, RZ, R14 ;  /* 0x000000ffff027224 */ /* 0x000fce00078e000e */
[----:B------:R-:W-:Y:S05]  /*14200*/  WARPSYNC.COLLECTIVE R15, `(.L_x_459) ;  /* 0x000000000f087348 */ /* 0x000fea0003c00000 */
[----:B------:R0:W1:Y:S02]  /*14210*/  SHFL.IDX P6, R14, R13, R12, R11 ;  /* 0x0000000c0d0e7389 */ /* 0x00006400000c000b */
[----:B01----:R-:W-:Y:S01]  /*14220*/  ENDCOLLECTIVE ;  /* 0x000000000000791b */ /* 0x003fe20003800000 */
.L_x_459:
        /* <DEDUP_REMOVED lines=12> */
.L_x_460:
[----:B------:R-:W-:Y:S02]  /*142f0*/  IMAD.MOV.U32 R13, RZ, RZ, R5 ;  /* 0x000000ffff0d7224 */ /* 0x000fe400078e0005 */
[----:B------:R-:W-:Y:S02]  /*14300*/  IMAD.MOV.U32 R12, RZ, RZ, 0x7 ;  /* 0x00000007ff0c7424 */ /* 0x000fe400078e00ff */
[----:B------:R-:W-:-:S07]  /*14310*/  IMAD.MOV.U32 R7, RZ, RZ, R14 ;  /* 0x000000ffff077224 */ /* 0x000fce00078e000e */
[----:B------:R-:W-:Y:S05]  /*14320*/  WARPSYNC.COLLECTIVE R15, `(.L_x_461) ;  /* 0x000000000f087348 */ /* 0x000fea0003c00000 */
[----:B------:R0:W1:Y:S02]  /*14330*/  SHFL.IDX P6, R14, R13, R12, R11 ;  /* 0x0000000c0d0e7389 */ /* 0x00006400000c000b */
[----:B01----:R-:W-:Y:S01]  /*14340*/  ENDCOLLECTIVE ;  /* 0x000000000000791b */ /* 0x003fe20003800000 */
.L_x_461:
        /* <DEDUP_REMOVED lines=12> */
.L_x_462:
[----:B------:R-:W-:Y:S05]  /*14410*/  BRA `(.L_x_463) ;  /* 0xffffffa400fc7947 */ /* 0x000fea000383ffff */
.L_x_325:
[----:B0-----:R0:W1:Y:S02]  /*14420*/  SYNCS.PHASECHK.TRANS64.TRYWAIT P2, [R17+URZ+0x38870], R0 ;  /* 0x03887000110075a7 */ /* 0x001064000804017f */
[----:B-1----:R-:W-:Y:S05]  /*14430*/  @!P2 NANOSLEEP.SYNCS 0x989680 ;  /* 0x009896800000a95d */ /* 0x002fea0003900000 */
[----:B------:R-:W1:Y:S02]  /*14440*/  @!P2 SYNCS.PHASECHK.TRANS64 P2, [R17+URZ+0x38870], R0 ;  /* 0x038870001100a5a7 */ /* 0x000e64000804007f */
[----:B-1----:R-:W-:Y:S05]  /*14450*/  @!P2 BRA `(.L_x_325) ;  /* 0xfffffffc00f0a947 */ /* 0x002fea000383ffff */
[----:B------:R-:W-:Y:S05]  /*14460*/  BRA `(.L_x_464) ;  /* 0xffffffa800647947 */ /* 0x000fea000383ffff */
.L_x_327:
[----:B0-----:R0:W1:Y:S02]  /*14470*/  SYNCS.PHASECHK.TRANS64.TRYWAIT P2, [R17+URZ+0x38860], R0 ;  /* 0x03886000110075a7 */ /* 0x001064000804017f */
[----:B-1----:R-:W-:Y:S05]  /*14480*/  @!P2 NANOSLEEP.SYNCS 0x989680 ;  /* 0x009896800000a95d */ /* 0x002fea0003900000 */
[----:B------:R-:W1:Y:S02]  /*14490*/  @!P2 SYNCS.PHASECHK.TRANS64 P2, [R17+URZ+0x38860], R0 ;  /* 0x038860001100a5a7 */ /* 0x000e64000804007f */
[----:B-1----:R-:W-:Y:S05]  /*144a0*/  @!P2 BRA `(.L_x_327) ;  /* 0xfffffffc00f0a947 */ /* 0x002fea000383ffff */
[----:B------:R-:W-:Y:S05]  /*144b0*/  BRA `(.L_x_465) ;  /* 0xffffffa800747947 */ /* 0x000fea000383ffff */
.L_x_335:
[----:B0-----:R0:W3:Y:S02]  /*144c0*/  SYNCS.PHASECHK.TRANS64.TRYWAIT P1, [R18+URZ+0x38870], R3 ;  /* 0x03887003120075a7 */ /* 0x0010e4000802017f */
[----:B---3--:R-:W-:Y:S05]  /*144d0*/  @!P1 NANOSLEEP.SYNCS 0x989680 ;  /* 0x009896800000995d */ /* 0x008fea0003900000 */
[----:B------:R-:W3:Y:S02]  /*144e0*/  @!P1 SYNCS.PHASECHK.TRANS64 P1, [R18+URZ+0x38870], R3 ;  /* 0x03887003120095a7 */ /* 0x000ee4000802007f */
[----:B---3--:R-:W-:Y:S05]  /*144f0*/  @!P1 BRA `(.L_x_335) ;  /* 0xfffffffc00f09947 */ /* 0x008fea000383ffff */
[----:B------:R-:W-:Y:S05]  /*14500*/  BRA `(.L_x_466) ;  /* 0xffffffb000c87947 */ /* 0x000fea000383ffff */
.L_x_337:
[----:B0-----:R0:W3:Y:S02]  /*14510*/  SYNCS.PHASECHK.TRANS64.TRYWAIT P1, [R18+URZ+0x38860], R3 ;  /* 0x03886003120075a7 */ /* 0x0010e4000802017f */
[----:B---3--:R-:W-:Y:S05]  /*14520*/  @!P1 NANOSLEEP.SYNCS 0x989680 ;  /* 0x009896800000995d */ /* 0x008fea0003900000 */
[----:B------:R-:W3:Y:S02]  /*14530*/  @!P1 SYNCS.PHASECHK.TRANS64 P1, [R18+URZ+0x38860], R3 ;  /* 0x03886003120095a7 */ /* 0x000ee4000802007f */
[----:B---3--:R-:W-:Y:S05]  /*14540*/  @!P1 BRA `(.L_x_337) ;  /* 0xfffffffc00f09947 */ /* 0x008fea000383ffff */
[----:B------:R-:W-:Y:S05]  /*14550*/  BRA `(.L_x_467) ;  /* 0xffffffb000d47947 */ /* 0x000fea000383ffff */
.L_x_351:
[----:B0-----:R0:W3:Y:S02]  /*14560*/  SYNCS.PHASECHK.TRANS64.TRYWAIT P0, [R4+URZ+0x38820], R0 ;  /* 0x03882000040075a7 */ /* 0x0010e4000800017f */
[----:B---3--:R-:W-:Y:S05]  /*14570*/  @!P0 NANOSLEEP.SYNCS 0x989680 ;  /* 0x009896800000895d */ /* 0x008fea0003900000 */
[----:B------:R-:W3:Y:S02]  /*14580*/  @!P0 SYNCS.PHASECHK.TRANS64 P0, [R4+URZ+0x38820], R0 ;  /* 0x03882000040085a7 */ /* 0x000ee4000800007f */
[----:B---3--:R-:W-:Y:S05]  /*14590*/  @!P0 BRA `(.L_x_351) ;  /* 0xfffffffc00f08947 */ /* 0x008fea000383ffff */
[----:B------:R-:W-:Y:S05]  /*145a0*/  BRA `(.L_x_468) ;  /* 0xffffffc4004c7947 */ /* 0x000fea000383ffff */
.L_x_352:
[----:B------:R-:W3:Y:S01]  /*145b0*/  S2R R2, SR_TID.X ;  /* 0x0000000000027919 */ /* 0x000ee20000002100 */
[----:B------:R-:W-:Y:S01]  /*145c0*/  BSSY B0, `(.L_x_469) ;  /* 0x000000a000007945 */ /* 0x000fe20003800000 */
[----:B------:R-:W-:Y:S02]  /*145d0*/  IMAD.MOV.U32 R12, RZ, RZ, RZ ;  /* 0x000000ffff0c7224 */ /* 0x000fe400078e00ff */
[----:B------:R-:W-:Y:S02]  /*145e0*/  IMAD.MOV.U32 R11, RZ, RZ, 0x1f ;  /* 0x0000001fff0b7424 */ /* 0x000fe400078e00ff */
[----:B------:R-:W-:Y:S01]  /*145f0*/  IMAD.MOV.U32 R15, RZ, RZ, -0x1 ;  /* 0xffffffffff0f7424 */ /* 0x000fe200078e00ff */
[----:B---3--:R-:W-:-:S04]  /*14600*/  SHF.R.U32.HI R2, RZ, 0x5, R2 ;  /* 0x00000005ff027819 */ /* 0x008fc80000011602 */
[----:B------:R-:W-:-:S05]  /*14610*/  LOP3.LUT R2, R2, 0x3, RZ, 0xc0, !PT ;  /* 0x0000000302027812 */ /* 0x000fca00078ec0ff */
[----:B--2---:R-:W-:-:S07]  /*14620*/  IMAD.MOV.U32 R13, RZ, RZ, R2 ;  /* 0x000000ffff0d7224 */ /* 0x004fce00078e0002 */
[----:B01----:R-:W-:Y:S05]  /*14630*/  WARPSYNC.COLLECTIVE R15, `(.L_x_470) ;  /* 0x000000000f087348 */ /* 0x003fea0003c00000 */
[----:B------:R2:W3:Y:S02]  /*14640*/  SHFL.IDX P6, R14, R13, R12, R11 ;  /* 0x0000000c0d0e7389 */ /* 0x0004e400000c000b */
[----:B0123--:R-:W-:Y:S01]  /*14650*/  ENDCOLLECTIVE ;  /* 0x000000000000791b */ /* 0x00ffe20003800000 */
.L_x_470:
[----:B------:R-:W-:Y:S05]  /*14660*/  BSYNC B0 ;  /* 0x0000000000007941 */ /* 0x000fea0003800000 */
.L_x_469:
[----:B------:R-:W-:Y:S05]  /*14670*/  BRA `(.L_x_471) ;  /* 0xffffffc400347947 */ /* 0x000fea000383ffff */
.L_x_355:
[----:B------:R-:W-:Y:S01]  /*14680*/  BSSY B1, `(.L_x_472) ;  /* 0x0000006000017945 */ /* 0x000fe20003800000 */
[----:B------:R-:W-:-:S07]  /*14690*/  IMAD.MOV.U32 R15, RZ, RZ, -0x1 ;  /* 0xffffffffff0f7424 */ /* 0x000fce00078e00ff */
[----:B012---:R-:W-:Y:S05]  /*146a0*/  WARPSYNC.COLLECTIVE R15, `(.L_x_473) ;  /* 0x000000000f0c7348 */ /* 0x007fea0003c00000 */
[----:B------:R-:W-:Y:S02]  /*146b0*/  ELECT P6, UR62, PT ;  /* 0x00000000003e782f */ /* 0x000fe400038c0000 */
[----:B------:R-:W-:Y:S01]  /*146c0*/  MOV R14, UR62 ;  /* 0x0000003e000e7c02 */ /* 0x000fe20008000f00 */
[----:B012---:R-:W-:Y:S10]  /*146d0*/  ENDCOLLECTIVE ;  /* 0x000000000000791b */ /* 0x007ff40003800000 */
.L_x_473:
[----:B------:R-:W-:Y:S05]  /*146e0*/  BSYNC B1 ;  /* 0x0000000000017941 */ /* 0x000fea0003800000 */
.L_x_472:
[----:B------:R-:W-:Y:S05]  /*146f0*/  BRA `(.L_x_474) ;  /* 0xffffffc4002c7947 */ /* 0x000fea000383ffff */
.L_x_357:
[----:B0-----:R0:W3:Y:S02]  /*14700*/  SYNCS.PHASECHK.TRANS64.TRYWAIT P1, [R5+URZ+0x38840], R0 ;  /* 0x03884000050075a7 */ /* 0x0010e4000802017f */
[----:B---3--:R-:W-:Y:S05]  /*14710*/  @!P1 NANOSLEEP.SYNCS 0x989680 ;  /* 0x009896800000995d */ /* 0x008fea0003900000 */
[----:B------:R-:W3:Y:S02]  /*14720*/  @!P1 SYNCS.PHASECHK.TRANS64 P1, [R5+URZ+0x38840], R0 ;  /* 0x03884000050095a7 */ /* 0x000ee4000802007f */
[----:B---3--:R-:W-:Y:S05]  /*14730*/  @!P1 BRA `(.L_x_357) ;  /* 0xfffffffc00f09947 */ /* 0x008fea000383ffff */
[----:B------:R-:W-:Y:S05]  /*14740*/  BRA `(.L_x_475) ;  /* 0xffffffc4004c7947 */ /* 0x000fea000383ffff */
.L_x_359:
[----:B---3--:R3:W4:Y:S02]  /*14750*/  SYNCS.PHASECHK.TRANS64.TRYWAIT P1, [R23+URZ+0x38840], R2 ;  /* 0x03884002170075a7 */ /* 0x008724000802017f */
[----:B----4-:R-:W-:Y:S05]  /*14760*/  @!P1 NANOSLEEP.SYNCS 0x989680 ;  /* 0x009896800000995d */ /* 0x010fea0003900000 */
[----:B------:R-:W4:Y:S02]  /*14770*/  @!P1 SYNCS.PHASECHK.TRANS64 P1, [R23+URZ+0x38840], R2 ;  /* 0x03884002170095a7 */ /* 0x000f24000802007f */
[----:B----4-:R-:W-:Y:S05]  /*14780*/  @!P1 BRA `(.L_x_359) ;  /* 0xfffffffc00f09947 */ /* 0x010fea000383ffff */
[----:B------:R-:W-:Y:S05]  /*14790*/  BRA `(.L_x_476) ;  /* 0xffffffc400587947 */ /* 0x000fea000383ffff */
.L_x_361:
[----:B----4-:R4:W0:Y:S02]  /*147a0*/  SYNCS.PHASECHK.TRANS64.TRYWAIT P1, [R5+URZ+0x38860], R0 ;  /* 0x03886000050075a7 */ /* 0x010824000802017f */
[----:B0-----:R-:W-:Y:S05]  /*147b0*/  @!P1 NANOSLEEP.SYNCS 0x989680 ;  /* 0x009896800000995d */ /* 0x001fea0003900000 */
[----:B------:R-:W0:Y:S02]  /*147c0*/  @!P1 SYNCS.PHASECHK.TRANS64 P1, [R5+URZ+0x38860], R0 ;  /* 0x03886000050095a7 */ /* 0x000e24000802007f */
[----:B0-----:R-:W-:Y:S05]  /*147d0*/  @!P1 BRA `(.L_x_361) ;  /* 0xfffffffc00f09947 */ /* 0x001fea000383ffff */
[----:B------:R-:W-:Y:S05]  /*147e0*/  BRA `(.L_x_477) ;  /* 0xffffffc400547947 */ /* 0x000fea000383ffff */
.L_x_363:
[----:B------:R0:W0:Y:S02]  /*147f0*/  SYNCS.PHASECHK.TRANS64.TRYWAIT P1, [R23+URZ+0x38860], R2 ;  /* 0x03886002170075a7 */ /* 0x000024000802017f */
[----:B0-----:R-:W-:Y:S05]  /*14800*/  @!P1 NANOSLEEP.SYNCS 0x989680 ;  /* 0x009896800000995d */ /* 0x001fea0003900000 */
[----:B------:R-:W0:Y:S02]  /*14810*/  @!P1 SYNCS.PHASECHK.TRANS64 P1, [R23+URZ+0x38860], R2 ;  /* 0x03886002170095a7 */ /* 0x000e24000802007f */
[----:B0-----:R-:W-:Y:S05]  /*14820*/  @!P1 BRA `(.L_x_363) ;  /* 0xfffffffc00f09947 */ /* 0x001fea000383ffff */
[----:B------:R-:W-:Y:S05]  /*14830*/  BRA `(.L_x_478) ;  /* 0xffffffc400507947 */ /* 0x000fea000383ffff */
.L_x_365:
[----:B------:R0:W0:Y:S02]  /*14840*/  SYNCS.PHASECHK.TRANS64.TRYWAIT P1, [R5+URZ+0x38880], R0 ;  /* 0x03888000050075a7 */ /* 0x000024000802017f */
[----:B0-----:R-:W-:Y:S05]  /*14850*/  @!P1 NANOSLEEP.SYNCS 0x989680 ;  /* 0x009896800000995d */ /* 0x001fea0003900000 */
[----:B------:R-:W0:Y:S02]  /*14860*/  @!P1 SYNCS.PHASECHK.TRANS64 P1, [R5+URZ+0x38880], R0 ;  /* 0x03888000050095a7 */ /* 0x000e24000802007f */
[----:B0-----:R-:W-:Y:S05]  /*14870*/  @!P1 BRA `(.L_x_365) ;  /* 0xfffffffc00f09947 */ /* 0x001fea000383ffff */
[----:B------:R-:W-:Y:S05]  /*14880*/  BRA `(.L_x_479) ;  /* 0xffffffc4004c7947 */ /* 0x000fea000383ffff */
.L_x_480:
        /* <DEDUP_REMOVED lines=15> */
.L_x_3631:


//--------------------- .text._ZN7cutlass13device_kernelIN5flash11enable_sm90INS1_16FlashAttnFwdSm90INS1_25CollectiveMainloopFwdSm90ILi2EN4cute5tupleIJNS5_1CILi1EEES8_S8_EEENS6_IJNS7_ILi128EEESA_NS7_ILi256EEEEEELi256ENS_12float_e4m3_tEfNS_4arch4Sm90ELb0ELb0ELb0ELb1ELb1ELb1ELb0ELb1ELb0ELb1ELb0ELb0EEENS1_21CollectiveEpilogueFwdINS6_IJSA_SB_SA_EEES9_NS_10bfloat16_tESF_Li256ELb1ELb1ELb0ELb1EEENS1_36VarlenDynamicPersistentTileSchedulerILi128ELi128ELi256ELi128ELb0ELb1ELb1ELb0ELb1ELb1EEEEEEEEEvNT_6ParamsE --------------------------
	.section	.text._ZN7cutlass13device_kernelIN5flash11enable_sm90INS1_16FlashAttnFwdSm90INS1_25CollectiveMainloopFwdSm90ILi2EN4cute5tupleIJNS5_1CILi1EEES8_S8_EEENS6_IJNS7_ILi128EEESA_NS7_ILi256EEEEEELi256ENS_12float_e4m3_tEfNS_4arch4Sm90ELb0ELb0ELb0ELb1ELb1ELb1ELb0ELb1ELb0ELb1ELb0ELb0EEENS1_21CollectiveEpilogueFwdINS6_IJSA_SB_SA_EEES9_NS_10bfloat16_tESF_Li256ELb1ELb1ELb0ELb1EEENS1_36VarlenDynamicPersistentTileSchedulerILi128ELi128ELi256ELi128ELb0ELb1ELb1ELb0ELb1ELb1EEEEEEEEEvNT_6ParamsE,"ax",@progbits
	.align	128
.text._ZN7cutlass13device_kernelIN5flash11enable_sm90INS1_16FlashAttnFwdSm90INS1_25CollectiveMainloopFwdSm90ILi2EN4cute5tupleIJNS5_1CILi1EEES8_S8_EEENS6_IJNS7_ILi128EEESA_NS7_ILi256EEEEEELi256ENS_12float_e4m3_tEfNS_4arch4Sm90ELb0ELb0ELb0ELb1ELb1ELb1ELb0ELb1ELb0ELb1ELb0ELb0EEENS1_21CollectiveEpilogueFwdINS6_IJSA_SB_SA_EEES9_NS_10bfloat16_tESF_Li256ELb1ELb1ELb0ELb1EEENS1_36VarlenDynamicPersistentTileSchedulerILi128ELi128ELi256ELi128ELb0ELb1ELb1ELb0ELb1ELb1EEEEEEEEEvNT_6ParamsE:
        .type           _ZN7cutlass13device_kernelIN5flash11enable_sm90INS1_16FlashAttnFwdSm90INS1_25CollectiveMainloopFwdSm90ILi2EN4cute5tupleIJNS5_1CILi1EEES8_S8_EEENS6_IJNS7_ILi128EEESA_NS7_ILi256EEEEEELi256ENS_12float_e4m3_tEfNS_4arch4Sm90ELb0ELb0ELb0ELb1ELb1ELb1ELb0ELb1ELb0ELb1ELb0ELb0EEENS1_21CollectiveEpilogueFwdINS6_IJSA_SB_SA_EEES9_NS_10bfloat16_tESF_Li256ELb1ELb1ELb0ELb1EEENS1_36VarlenDynamicPersistentTileSchedulerILi128ELi128ELi256ELi128ELb0ELb1ELb1ELb0ELb1ELb1EEEEEEEEEvNT_6ParamsE,@function
        .size           _ZN7cutlass13device_kernelIN5flash11enable_sm90INS1_16FlashAttnFwdSm90INS1_25CollectiveMainloopFwdSm90ILi2EN4cute5tupleIJNS5_1CILi1EEES8_S8_EEENS6_IJNS7_ILi128EEESA_NS7_ILi256EEEEEELi256ENS_12float_e4m3_tEfNS_4arch4Sm90ELb0ELb0ELb0ELb1ELb1ELb1ELb0ELb1ELb0ELb1ELb0ELb0EEENS1_21CollectiveEpilogueFwdINS6_IJSA_SB_SA_EEES9_NS_10bfloat16_tESF_Li256ELb1ELb1ELb0ELb1EEENS1_36VarlenDynamicPersistentTileSchedulerILi128ELi128ELi256ELi128ELb0ELb1ELb1ELb0ELb1ELb1EEEEEEEEEvNT_6ParamsE,(.L_x_3632 - _ZN7cutlass13device_kernelIN5flash11enable_sm90INS1_16FlashAttnFwdSm90INS1_25CollectiveMainloopFwdSm90ILi2EN4cute5tupleIJNS5_1CILi1EEES8_S8_EEENS6_IJNS7_ILi128EEESA_NS7_ILi256EEEEEELi256ENS_12float_e4m3_tEfNS_4arch4Sm90ELb0ELb0ELb0ELb1ELb1ELb1ELb0ELb1ELb0ELb1ELb0ELb0EEENS1_21CollectiveEpilogueFwdINS6_IJSA_SB_SA_EEES9_NS_10bfloat16_tESF_Li256ELb1ELb1ELb0ELb1EEENS1_36VarlenDynamicPersistentTileSchedulerILi128ELi128ELi256ELi128ELb0ELb1ELb1ELb0ELb1ELb1EEEEEEEEEvNT_6ParamsE)
        .other          _ZN7cutlass13device_kernelIN5flash11enable_sm90INS1_16FlashAttnFwdSm90INS1_25CollectiveMainloopFwdSm90ILi2EN4cute5tupleIJNS5_1CILi1EEES8_S8_EEENS6_IJNS7_ILi128EEESA_NS7_ILi256EEEEEELi256ENS_12float_e4m3_tEfNS_4arch4Sm90ELb0ELb0ELb0ELb1ELb1ELb1ELb0ELb1ELb0ELb1ELb0ELb0EEENS1_21CollectiveEpilogueFwdINS6_IJSA_SB_SA_EEES9_NS_10bfloat16_tESF_Li256ELb1ELb1ELb0ELb1EEENS1_36VarlenDynamicPersistentTileSchedulerILi128ELi128ELi256ELi128ELb0ELb1ELb1ELb0ELb1ELb1EEEEEEEEEvNT_6ParamsE,@"STO_CUDA_ENTRY STV_DEFAULT"
_ZN7cutlass13device_kernelIN5flash11enable_sm90INS1_16FlashAttnFwdSm90INS1_25CollectiveMainloopFwdSm90ILi2EN4cute5tupleIJNS5_1CILi1EEES8_S8_EEENS6_IJNS7_ILi128EEESA_NS7_ILi256EEEEEELi256ENS_12float_e4m3_tEfNS_4arch4Sm90ELb0ELb0ELb0ELb1ELb1ELb1ELb0ELb1ELb0ELb1ELb0ELb0EEENS1_21CollectiveEpilogueFwdINS6_IJSA_SB_SA_EEES9_NS_10bfloat16_tESF_Li256ELb1ELb1ELb0ELb1EEENS1_36VarlenDynamicPersistentTileSchedulerILi128ELi128ELi256ELi128ELb0ELb1ELb1ELb0ELb1ELb1EEEEEEEEEvNT_6ParamsE:
[----:B------:R-:W0:Y:S02]  /*0000*/  LDC R1, c[0x0][0x28] ;  /* 0x00000a00ff017b82 */ /* 0x000e240000000800 */
[----:B0-----:R-:W-:Y:S01]  /*0010*/  VIADD R1, R1, 0xffffffa8 ;  /* 0xffffffa801017836 */ /* 0x001fe20000000000 */
[----:B------:R-:W0:Y:S01]  /*0020*/  S2R R3, SR_TID.X ;  /* 0x0000000000037919 */ /* 0x000e220000002100 */
[----:B------:R-:W-:Y:S01]  /*0030*/  ELECT P0, URZ, PT ;  /* 0x00000000003f782f */ /* 0x000fe20003800000 */
[----:B------:R-:W-:Y:S01]  /*0040*/  BSSY B0, `(.L_x_481) ;  /* 0x000000e000007945 */ /* 0x000fe20003800000 */
[--C-:B0-----:R-:W-:Y:S02]  /*0050*/  SHF.R.U32.HI R0, RZ, 0x5, R3.reuse ;  /* 0x00000005ff007819 */ /* 0x101fe40000011603 */
[----:B------:R-:W-:-:S03]  /*0060*/  SHF.R.U32.HI R3, RZ, 0x7, R3 ;  /* 0x00000007ff037819 */ /* 0x000fc60000011603 */
[----:B------:R-:W0:Y:S02]  /*0070*/  SHFL.IDX PT, R2, R0, RZ, 0x1f ;  /* 0x00001fff00027589 */ /* 0x000e2400000e0000 */
[----:B0-----:R-:W-:-:S13]  /*0080*/  ISETP.EQ.AND P0, PT, R2, RZ, P0 ;  /* 0x000000ff0200720c */ /* 0x001fda0000702270 */
[----:B------:R-:W-:Y:S05]  /*0090*/  @!P0 BRA `(.L_x_482) ;  /* 0x0000000000208947 */ /* 0x000fea0003800000 */
[----:B------:R-:W-:Y:S02]  /*00a0*/  ULDC.64 UR4, c[0x0][0x198] ;  /* 0x0000660000047ab9 */ /* 0x000fe40000000a00 */
[----:B------:R-:W-:Y:S02]  /*00b0*/  UIADD3 UR6, UP0, UR4, 0x570, URZ ;  /* 0x0000057004067890 */ /* 0x000fe4000ff1e03f */
[----:B------:R-:W-:Y:S02]  /*00c0*/  UIADD3 UR4, UP1, UR4, 0x670, URZ ;  /* 0x0000067004047890 */ /* 0x000fe4000ff3e03f */
[----:B------:R-:W-:Y:S02]  /*00d0*/  UIADD3.X UR7, URZ, UR5, URZ, UP0, !UPT ;  /* 0x000000053f077290 */ /* 0x000fe400087fe43f */
[----:B------:R-:W-:-:S07]  /*00e0*/  UIADD3.X UR5, URZ, UR5, URZ, UP1, !UPT ;  /* 0x000000053f057290 */ /* 0x000fce0008ffe43f */
[----:B------:R0:W-:Y:S02]  /*00f0*/  UTMACCTL.PF [UR6] ;  /* 0x00000000060079b9 */ /* 0x0001e40008040000 */
[----:B------:R0:W-:Y:S02]  /*0100*/  UTMACCTL.PF [UR4] ;  /* 0x00000000040079b9 */ /* 0x0001e40008040000 */
[----:B0-----:R-:W-:Y:S01]  /*0110*/  NOP ;  /* 0x0000000000007918 */ /* 0x001fe20000000000 */
.L_x_482:
[----:B------:R-:W-:Y:S05]  /*0120*/  BSYNC B0 ;  /* 0x0000000000007941 */ /* 0x000fea0003800000 */
.L_x_481:
[----:B------:R-:W-:Y:S01]  /*0130*/  VOTEU.ANY UP0, P0 ;  /* 0x00000000003f7886 */ /* 0x000fe20000000100 */
[----:B------:R-:W0:Y:S01]  /*0140*/  SHFL.IDX PT, R3, R3, RZ, 0x1f ;  /* 0x00001fff03037589 */ /* 0x000e2200000e0000 */
[----:B------:R-:W-:Y:S01]  /*0150*/  UMOV UR4, 0x80 ;  /* 0x0000008000047882 */ /* 0x000fe20000000000 */
[----:B------:R-:W-:Y:S01]  /*0160*/  UMOV UR7, 0x100 ;  /* 0x0000010000077882 */ /* 0x000fe20000000000 */
[----:B------:R-:W-:Y:S01]  /*0170*/  VOTEU.ANY UP1, P0 ;  /* 0x00000000003f7886 */ /* 0x000fe20000020100 */
[----:B------:R-:W1:Y:S01]  /*0180*/  @UP0 S2UR UR8, SR_CgaCtaId ;  /* 0x00000000000809c3 */ /* 0x000e620000008800 */
[----:B------:R-:W2:Y:S01]  /*0190*/  SHFL.IDX PT, R2, R0, RZ, 0x1f ;  /* 0x00001fff00027589 */ /* 0x000ea200000e0000 */
[----:B------:R-:W-:Y:S01]  /*01a0*/  @UP0 UMOV UR6, 0x400 ;  /* 0x0000040000060882 */ /* 0x000fe20000000000 */
[----:B------:R-:W-:-:S04]  /*01b0*/  @UP0 UIADD3 UR4, -UR4, 0x100000, URZ ;  /* 0x0010000004040890 */ /* 0x000fc8000fffe13f */
[----:B------:R-:W-:Y:S02]  /*01c0*/  @UP0 USHF.L.U32 UR5, UR4, 0xb, URZ ;  /* 0x0000000b04050899 */ /* 0x000fe4000800063f */
[----:B------:R-:W-:Y:S01]  /*01d0*/  @UP0 USHF.L.U32 UR4, UR4, 0x1, URZ ;  /* 0x0000000104040899 */ /* 0x000fe2000800063f */
[----:B------:R-:W-:Y:S01]  /*01e0*/  VOTEU.ANY UP2, P0 ;  /* 0x00000000003f7886 */ /* 0x000fe20000040100 */
[----:B0-----:R-:W-:Y:S01]  /*01f0*/  R2UR UR9, R3 ;  /* 0x00000000030972ca */ /* 0x001fe200000e0000 */
[----:B-1----:R-:W-:Y:S01]  /*0200*/  @UP0 ULEA UR8, UR8, UR6, 0x18 ;  /* 0x0000000608080291 */ /* 0x002fe2000f8ec03f */
[----:B--2---:R-:W-:Y:S01]  /*0210*/  ISETP.NE.AND P1, PT, R2, RZ, PT ;  /* 0x000000ff0200720c */ /* 0x004fe20003f25270 */
[----:B------:R-:W-:-:S04]  /*0220*/  @UP0 UIADD3 UR6, -UR7, 0x100000, URZ ;  /* 0x0010000007060890 */ /* 0x000fc8000fffe13f */
[----:B------:R-:W-:Y:S02]  /*0230*/  @UP0 USHF.L.U32 UR7, UR6, 0xb, URZ ;  /* 0x0000000b06070899 */ /* 0x000fe4000800063f */
[----:B------:R-:W-:-:S04]  /*0240*/  @UP0 USHF.L.U32 UR6, UR6, 0x1, URZ ;  /* 0x0000000106060899 */ /* 0x000fc8000800063f */
[----:B------:R-:W-:Y:S01]  /*0250*/  UISETP.NE.AND UP0, UPT, UR9, URZ, UPT ;  /* 0x0000003f0900728c */ /* 0x000fe2000bf05270 */
[----:B------:R-:W0:Y:S02]  /*0260*/  FENCE.VIEW.ASYNC.S ;  /* 0x00000000000073c6 */ /* 0x000e240000000000 */
[----:B0-----:R0:W1:Y:S05]  /*0270*/  @UP1 SYNCS.EXCH.64 URZ, [UR8+0x38800], UR4 ;  /* 0x03880004083f15b2 */ /* 0x00106a0008000100 */
[----:B------:R0:W2:Y:S01]  /*0280*/  @UP2 SYNCS.EXCH.64 URZ, [UR8+0x38820], UR6 ;  /* 0x03882006083f25b2 */ /* 0x0000a20008000100 */
        /* <DEDUP_REMOVED lines=14> */
[----:B0-----:R3:W4:Y:S08]  /*0370*/  SYNCS.EXCH.64 URZ, [UR8+0x38830], UR4 ;  /* 0x03883004083f75b2 */ /* 0x0017300008000100 */
[----:B------:R3:W0:Y:S01]  /*0380*/  SYNCS.EXCH.64 URZ, [UR8+0x38840], UR6 ;  /* 0x03884006083f75b2 */ /* 0x0006220008000100 */
[----:B------:R3:W0:Y:S01]  /*0390*/  SYNCS.EXCH.64 URZ, [UR8+0x38838], UR4 ;  /* 0x03883804083f75b2 */ /* 0x0006220008000100 */
[----:B------:R3:W0:Y:S02]  /*03a0*/  SYNCS.EXCH.64 URZ, [UR8+0x38848], UR6 ;  /* 0x03884806083f75b2 */ /* 0x0006240008000100 */
[----:B---3--:R-:W-:Y:S01]  /*03b0*/  NOP ;  /* 0x0000000000007918 */ /* 0x008fe20000000000 */
.L_x_483:
[----:B------:R-:W3:Y:S01]  /*03c0*/  SHFL.IDX PT, R2, R0, RZ, 0x1f ;  /* 0x00001fff00027589 */ /* 0x000ee200000e0000 */
[----:B------:R-:W-:Y:S01]  /*03d0*/  NOP ;  /* 0x0000000000007918 */ /* 0x000fe20000000000 */
[----:B---3--:R-:W-:-:S13]  /*03e0*/  ISETP.NE.AND P0, PT, R2, RZ, PT ;  /* 0x000000ff0200720c */ /* 0x008fda0003f05270 */
        /* <DEDUP_REMOVED lines=17> */
[----:B------:R3:W0:Y:S02]  /*0500*/  SYNCS.EXCH.64 URZ, [UR8+0x38868], UR6 ;  /* 0x03886806083f75b2 */ /* 0x0006240008000100 */
[----:B---3--:R-:W-:Y:S01]  /*0510*/  NOP ;  /* 0x0000000000007918 */ /* 0x008fe20000000000 */
.L_x_484:
[----:B------:R-:W3:Y:S01]  /*0520*/  SHFL.IDX PT, R2, R0, RZ, 0x1f ;  /* 0x00001fff00027589 */ /* 0x000ee200000e0000 */
[----:B------:R-:W-:Y:S01]  /*0530*/  NOP ;  /* 0x0000000000007918 */ /* 0x000fe20000000000 */
[----:B---3--:R-:W-:-:S13]  /*0540*/  ISETP.NE.AND P0, PT, R2, RZ, PT ;  /* 0x000000ff0200720c */ /* 0x008fda0003f05270 */
        /* <DEDUP_REMOVED lines=13> */
[----:B------:R3:W0:Y:S02]  /*0620*/  SYNCS.EXCH.64 URZ, [UR6+0x38888], UR4 ;  /* 0x03888804063f75b2 */ /* 0x0006240008000100 */
[----:B---3--:R-:W-:Y:S01]  /*0630*/  NOP ;  /* 0x0000000000007918 */ /* 0x008fe20000000000 */
.L_x_485:
        /* <DEDUP_REMOVED lines=22> */
.L_x_486:
[----:B------:R-:W3:Y:S01]  /*07a0*/  SHFL.IDX PT, R3, R0, RZ, 0x1f ;  /* 0x00001fff00037589 */ /* 0x000ee200000e0000 */
[----:B------:R-:W-:Y:S01]  /*07b0*/  NOP ;  /* 0x0000000000007918 */ /* 0x000fe20000000000 */
[----:B------:R-:W0:Y:S01]  /*07c0*/  S2R R2, SR_CgaCtaId ;  /* 0x0000000000027919 */ /* 0x000e220000008800 */
[----:B---3--:R-:W-:-:S13]  /*07d0*/  ISETP.NE.AND P0, PT, R3, RZ, PT ;  /* 0x000000ff0300720c */ /* 0x008fda0003f05270 */
        /* <DEDUP_REMOVED lines=14> */
[----:B0-----:R0:W3:Y:S08]  /*08c0*/  SYNCS.EXCH.64 URZ, [UR8+0x388b0], UR4 ;  /* 0x0388b004083f75b2 */ /* 0x0010f00008000100 */
[----:B------:R0:W0:Y:S01]  /*08d0*/  SYNCS.EXCH.64 URZ, [UR8+0x388c0], UR6 ;  /* 0x0388c006083f75b2 */ /* 0x0000220008000100 */
[----:B------:R0:W0:Y:S01]  /*08e0*/  SYNCS.EXCH.64 URZ, [UR8+0x388b8], UR4 ;  /* 0x0388b804083f75b2 */ /* 0x0000220008000100 */
[----:B------:R0:W0:Y:S01]  /*08f0*/  SYNCS.EXCH.64 URZ, [UR8+0x388c8], UR6 ;  /* 0x0388c806083f75b2 */ /* 0x0000220008000100 */
[----:B------:R-:W-:Y:S01]  /*0900*/  NOP ;  /* 0x0000000000007918 */ /* 0x000fe20000000000 */
.L_x_487:
[----:B0-----:R-:W-:Y:S01]  /*0910*/  UMOV UR4, 0x1 ;  /* 0x0000000100047882 */ /* 0x001fe20000000000 */
[----:B------:R-:W-:Y:S01]  /*0920*/  PLOP3.LUT P0, PT, PT, PT, UP0, 0x80, 0x0 ;  /* 0x000000000000781c */ /* 0x000fe20003f0f008 */
[----:B------:R-:W-:Y:S01]  /*0930*/  USEL UR4, UR4, 0x2, !UP0 ;  /* 0x0000000204047887 */ /* 0x000fe2000c000000 */
[----:B------:R-:W-:Y:S01]  /*0940*/  NOP ;  /* 0x0000000000007918 */ /* 0x000fe20000000000 */
[----:B------:R-:W-:Y:S01]  /*0950*/  ULDC.64 UR36, c[0x0][0x208] ;  /* 0x0000820000247ab9 */ /* 0x000fe20000000a00 */
[----:B------:R-:W-:Y:S03]  /*0960*/  BSSY B8, `(.L_x_488) ;  /* 0x00023c6000087945 */ /* 0x000fe60003800000 */
[----:B------:R-:W-:-:S05]  /*0970*/  IMAD.U32 R3, RZ, RZ, UR4 ;  /* 0x00000004ff037e24 */ /* 0x000fca000f8e00ff */
[----:B------:R0:W-:Y:S01]  /*0980*/  STL [R1+0x50], R3 ;  /* 0x0000500301007387 */ /* 0x0001e20000100800 */
[----:B-1234-:R-:W-:Y:S06]  /*0990*/  BAR.SYNC.DEFER_BLOCKING 0x0 ;  /* 0x0000000000007b1d */ /* 0x01efec0000010000 */
[----:B------:R-:W-:Y:S05]  /*09a0*/  @!P0 BRA `(.L_x_489) ;  /* 0x000001c000708947 */ /* 0x000fea0003800000 */
.L_x_490:
[----:B------:R-:W-:-:S08]  /*09b0*/  NOP ;  /* 0x0000000000007918 */ /* 0x000fd00000000000 */
[----:B------:R-:W1:Y:S02]  /*09c0*/  USETMAXREG.TRY_ALLOC.CTAPOOL UP0, 0xe8 ;  /* 0x000000e8000079c8 */ /* 0x000e640008000600 */
[----:B-1----:R-:W-:-:S13]  /*09d0*/  PLOP3.LUT P0, PT, PT, PT, UP0, 0x80, 0x0 ;  /* 0x000000000000781c */ /* 0x002fda0003f0f008 */
[----:B------:R-:W-:Y:S05]  /*09e0*/  @!P0 BRA `(.L_x_490) ;  /* 0xfffffffc00f08947 */ /* 0x000fea000383ffff */
[----:B------:R-:W1:Y:S01]  /*09f0*/  S2R R0, SR_TID.X ;  /* 0x0000000000007919 */ /* 0x000e620000002100 */
[----:B------:R-:W2:Y:S01]  /*0a00*/  S2UR UR60, SR_CgaCtaId ;  /* 0x00000000003c79c3 */ /* 0x000ea20000008800 */
[----:B------:R-:W-:-:S07]  /*0a10*/  UMOV UR4, 0x400 ;  /* 0x0000040000047882 */ /* 0x000fce0000000000 */
[----:B------:R-:W-:Y:S06]  /*0a20*/  BAR.ARV 0x8, 0x180 ;  /* 0x0206000000007b1d */ /* 0x000fec0000002000 */
[----:B--2---:R-:W-:-:S06]  /*0a30*/  ULEA UR4, UR60, UR4, 0x18 ;  /* 0x000000043c047291 */ /* 0x004fcc000f8ec03f */
[----:B------:R-:W-:Y:S01]  /*0a40*/  IMAD.U32 R23, RZ, RZ, UR4 ;  /* 0x00000004ff177e24 */ /* 0x000fe2000f8e00ff */
[----:B-1----:R-:W-:Y:S01]  /*0a50*/  SHF.R.U32.HI R0, RZ, 0x7, R0 ;  /* 0x00000007ff007819 */ /* 0x002fe20000011600 */
[----:B------:R-:W-:-:S03]  /*0a60*/  ULDC UR4, c[0x0][0xc3c] ;  /* 0x00030f0000047ab9 */ /* 0x000fc60000000800 */
[----:B------:R-:W-:-:S13]  /*0a70*/  ISETP.NE.AND P0, PT, R0, 0x1, PT ;  /* 0x000000010000780c */ /* 0x000fda0003f05270 */
[----:B------:R-:W-:Y:S08]  /*0a80*/  @!P0 BAR.ARV 0x9, 0x100 ;  /* 0x0244000000008b1d */ /* 0x000ff00000002000 */
[----:B------:R-:W-:Y:S06]  /*0a90*/  BAR.SYNC.DEFER_BLOCKING 0x5, 0x180 ;  /* 0x0146000000007b1d */ /* 0x000fec0000010000 */
[----:B------:R-:W1:Y:S02]  /*0aa0*/  LDS.128 R220, [R23+0x388d0] ;  /* 0x0388d00017dc7984 */ /* 0x000e640000000c00 */
[----:B------:R-:W-:Y:S06]  /*0ab0*/  BAR.ARV 0x4, 0x180 ;  /* 0x0106000000007b1d */ /* 0x000fec0000002000 */
[----:B-1----:R-:W-:-:S13]  /*0ac0*/  ISETP.GE.AND P0, PT, R223, UR4, PT ;  /* 0x00000004df007c0c */ /* 0x002fda000bf06270 */
[----:B------:R-:W-:Y:S05]  /*0ad0*/  @P0 BRA `(.L_x_491) ;  /* 0x0000023800b80947 */ /* 0x000fea0003800000 */
[----:B------:R-:W2:Y:S01]  /*0ae0*/  LDL R2, [R1+0x50] ;  /* 0x0000500001027983 */ /* 0x000ea20000100800 */
[----:B------:R-:W-:Y:S01]  /*0af0*/  R2UR UR4, R23 ;  /* 0x00000000170472ca */ /* 0x000fe200000e0000 */
[----:B------:R-:W-:Y:S01]  /*0b00*/  IMAD.MOV.U32 R216, RZ, RZ, RZ ;  /* 0x000000ffffd87224 */ /* 0x000fe200078e00ff */
[----:B------:R-:W-:Y:S01]  /*0b10*/  CS2R R224, SRZ ;  /* 0x0000000000e07805 */ /* 0x000fe2000001ff00 */
[----:B------:R-:W1:Y:S01]  /*0b20*/  S2R R0, SR_TID.X ;  /* 0x0000000000007919 */ /* 0x000e620000002100 */
[----:B------:R-:W-:-:S09]  /*0b30*/  MOV R226, RZ ;  /* 0x000000ff00e27202 */ /* 0x000fd20000000f00 */
[----:B------:R-:W-:Y:S01]  /*0b40*/  UIADD3 UR4, UR4, 0x20400, URZ ;  /* 0x0002040004047890 */ /* 0x000fe2000fffe03f */
[----:B-1----:R-:W-:-:S04]  /*0b50*/  IADD3 R7, R0, -0x80, RZ ;  /* 0xffffff8000077810 */ /* 0x002fc80007ffe0ff */
[----:B------:R-:W-:-:S04]  /*0b60*/  SHF.R.S32.HI R0, RZ, 0x1f, R7 ;  /* 0x0000001fff007819 */ /* 0x000fc80000011407 */
[----:B0-----:R-:W-:-:S04]  /*0b70*/  LEA.HI R3, R0, R7, RZ, 0x4 ;  /* 0x0000000700037211 */ /* 0x001fc800078f20ff */
[----:B------:R-:W-:Y:S02]  /*0b80*/  LOP3.LUT R4, R3, 0x3fffff0, RZ, 0xc0, !PT ;  /* 0x03fffff003047812 */ /* 0x000fe400078ec0ff */
[----:B------:R-:W-:-:S03]  /*0b90*/  SHF.R.S32.HI R6, RZ, 0x4, R3 ;  /* 0x00000004ff067819 */ /* 0x000fc60000011403 */
[----:B------:R-:W-:Y:S01]  /*0ba0*/  IMAD.IADD R4, R7, 0x1, -R4 ;  /* 0x0000000107047824 */ /* 0x000fe200078e0a04 */
[----:B--2---:R-:W-:Y:S02]  /*0bb0*/  R2UR UR5, R2 ;  /* 0x00000000020572ca */ /* 0x004fe400000e0000 */
[----:B------:R-:W-:-:S05]  /*0bc0*/  LEA.HI R2, R0, R7, RZ, 0x5 ;  /* 0x0000000700027211 */ /* 0x000fca00078f28ff */
[----:B------:R-:W-:Y:S01]  /*0bd0*/  IMAD.SHL.U32 R5, R2, 0x20, RZ ;  /* 0x0000002002057824 */ /* 0x000fe200078e00ff */
[----:B------:R-:W-:-:S04]  /*0be0*/  LEA.HI R2, R0, R7, RZ, 0x3 ;  /* 0x0000000700027211 */ /* 0x000fc800078f18ff */
[----:B------:R-:W-:Y:S01]  /*0bf0*/  LOP3.LUT R5, R5, 0xfffffc00, RZ, 0xc0, !PT ;  /* 0xfffffc0005057812 */ /* 0x000fe200078ec0ff */
[----:B------:R-:W-:Y:S01]  /*0c00*/  ULOP3.LUT UR39, UR5, 0x1, URZ, 0xfc, !UPT ;  /* 0x0000000105277892 */ /* 0x000fe2000f8efc3f */
[----:B------:R-:W-:Y:S02]  /*0c10*/  SHF.R.S32.HI R219, RZ, 0x3, R2 ;  /* 0x00000003ffdb7819 */ /* 0x000fe40000011402 */
[----:B------:R-:W-:Y:S01]  /*0c20*/  LOP3.LUT R2, R2, 0xfffffff8, RZ, 0xc0, !PT ;  /* 0xfffffff802027812 */ /* 0x000fe200078ec0ff */
[----:B------:R-:W-:Y:S01]  /*0c30*/  IMAD R8, R4, 0x40, R5 ;  /* 0x0000004004087824 */ /* 0x000fe200078e0205 */
[----:B------:R-:W-:Y:S01]  /*0c40*/  LEA.HI R4, R3, R6, RZ, 0x1 ;  /* 0x0000000603047211 */ /* 0x000fe200078f08ff */
[----:B------:R-:W-:Y:S01]  /*0c50*/  VIADD R11, R219, 0x40 ;  /* 0x00000040db0b7836 */ /* 0x000fe20000000000 */
[----:B------:R-:W-:Y:S01]  /*0c60*/  LEA.HI R3, R0, R7, RZ, 0x6 ;  /* 0x0000000700037211 */ /* 0x000fe200078f30ff */
[----:B------:R-:W-:Y:S01]  /*0c70*/  IMAD.IADD R9, R7, 0x1, -R2 ;  /* 0x0000000107097824 */ /* 0x000fe200078e0a02 */
[----:B------:R-:W-:-:S02]  /*0c80*/  SHF.L.U32 R0, R219, 0x7, RZ ;  /* 0x00000007db007819 */ /* 0x000fc400000006ff */
[----:B------:R-:W-:Y:S01]  /*0c90*/  LOP3.LUT R5, R4, 0x1ffffffe, RZ, 0xc0, !PT ;  /* 0x1ffffffe04057812 */ /* 0x000fe200078ec0ff */
[----:B------:R-:W-:Y:S01]  /*0ca0*/  IMAD.SHL.U32 R227, R3, 0x10, RZ ;  /* 0x0000001003e37824 */ /* 0x000fe200078e00ff */
[----:B------:R-:W-:Y:S01]  /*0cb0*/  LOP3.LUT R3, R0, 0x380, RZ, 0xc0, !PT ;  /* 0x0000038000037812 */ /* 0x000fe200078ec0ff */
[----:B------:R-:W-:Y:S01]  /*0cc0*/  IMAD.SHL.U32 R16, R9, 0x10, RZ ;  /* 0x0000001009107824 */ /* 0x000fe200078e00ff */
[----:B------:R-:W-:Y:S01]  /*0cd0*/  IADD3 R5, R6, -R5, RZ ;  /* 0x8000000506057210 */ /* 0x000fe20007ffe0ff */
[----:B------:R-:W-:Y:S01]  /*0ce0*/  VIADD R4, R219, 0x20 ;  /* 0x00000020db047836 */ /* 0x000fe20000000000 */
[----:B------:R-:W-:Y:S01]  /*0cf0*/  SHF.R.U32.HI R2, RZ, 0x3, R3 ;  /* 0x00000003ff027819 */ /* 0x000fe20000011603 */
[----:B------:R-:W-:Y:S01]  /*0d00*/  VIADD R22, R16, 0x80 ;  /* 0x0000008010167836 */ /* 0x000fe20000000000 */
[----:B------:R-:W-:Y:S01]  /*0d10*/  LOP3.LUT R0, R3, 0x70, R16, 0xf8, !PT ;  /* 0x0000007003007812 */ /* 0x000fe200078ef810 */
[----:B------:R-:W-:Y:S01]  /*0d20*/  IMAD R3, R5, 0x8, R8 ;  /* 0x0000000805037824 */ /* 0x000fe200078e0208 */
[----:B------:R-:W-:Y:S01]  /*0d30*/  LOP3.LUT R227, R227, 0xfffffc00, RZ, 0xc0, !PT ;  /* 0xfffffc00e3e37812 */ /* 0x000fe200078ec0ff */
[----:B------:R-:W-:Y:S01]  /*0d40*/  IMAD.SHL.U32 R5, R11, 0x80, RZ ;  /* 0x000000800b057824 */ /* 0x000fe200078e00ff */
[----:B------:R-:W-:Y:S01]  /*0d50*/  IADD3 R10, R219, 0x60, RZ ;  /* 0x00000060db0a7810 */ /* 0x000fe20007ffe0ff */
[----:B------:R-:W-:Y:S01]  /*0d60*/  IMAD.SHL.U32 R18, R9, 0x8, RZ ;  /* 0x0000000809127824 */ /* 0x000fe200078e00ff */
[----:B------:R-:W-:Y:S01]  /*0d70*/  SHF.R.S32.HI R6, RZ, 0x1f, R11 ;  /* 0x0000001fff067819 */ /* 0x000fe2000001140b */
[----:B------:R0:W-:Y:S01]  /*0d80*/  STL [R1+0x48], R3 ;  /* 0x0000480301007387 */ /* 0x0001e20000100800 */
[----:B------:R-:W-:Y:S01]  /*0d90*/  LOP3.LUT R0, R227, R0, R2, 0xf6, !PT ;  /* 0x00000000e3007212 */ /* 0x000fe200078ef602 */
[----:B------:R-:W-:Y:S01]  /*0da0*/  IMAD.SHL.U32 R2, R4, 0x80, RZ ;  /* 0x0000008004027824 */ /* 0x000fe200078e00ff */
[----:B------:R-:W-:Y:S01]  /*0db0*/  SHF.R.S32.HI R8, RZ, 0x1f, R10 ;  /* 0x0000001fff087819 */ /* 0x000fe2000001140a */
[----:B------:R-:W-:Y:S01]  /*0dc0*/  IMAD.SHL.U32 R7, R10, 0x80, RZ ;  /* 0x000000800a077824 */ /* 0x000fe200078e00ff */
[----:B------:R-:W-:Y:S01]  /*0dd0*/  LEA.HI R6, R6, R11, RZ, 0x3 ;  /* 0x0000000b06067211 */ /* 0x000fe200078f18ff */
[----:B------:R-:W-:Y:S01]  /*0de0*/  IMAD.IADD R0, R23, 0x1, R0 ;  /* 0x0000000117007824 */ /* 0x000fe200078e0200 */
[----:B------:R-:W-:Y:S01]  /*0df0*/  LEA.HI R8, R8, R10, RZ, 0x3 ;  /* 0x0000000a08087211 */ /* 0x000fe200078f18ff */
[----:B------:R-:W-:Y:S01]  /*0e00*/  VIADD R218, R18, 0x40 ;  /* 0x0000004012da7836 */ /* 0x000fe20000000000 */
[----:B------:R-:W-:Y:S01]  /*0e10*/  LOP3.LUT R5, R5, 0x380, RZ, 0xc0, !PT ;  /* 0x0000038005057812 */ /* 0x000fe200078ec0ff */
[----:B------:R-:W-:Y:S01]  /*0e20*/  IMAD.SHL.U32 R6, R6, 0x80, RZ ;  /* 0x0000008006067824 */ /* 0x000fe200078e00ff */
[----:B0-----:R-:W-:Y:S01]  /*0e30*/  SHF.R.S32.HI R3, RZ, 0x1f, R4 ;  /* 0x0000001fff037819 */ /* 0x001fe20000011404 */
[----:B------:R-:W-:Y:S01]  /*0e40*/  IMAD.SHL.U32 R8, R8, 0x80, RZ ;  /* 0x0000008008087824 */ /* 0x000fe200078e00ff */
[----:B------:R-:W-:-:S02]  /*0e50*/  LOP3.LUT R13, R7, 0x380, RZ, 0xc0, !PT ;  /* 0x00000380070d7812 */ /* 0x000fc400078ec0ff */
[----:B------:R-:W-:Y:S02]  /*0e60*/  LEA.HI R4, R3, R4, RZ, 0x3 ;  /* 0x0000000403047211 */ /* 0x000fe400078f18ff */
[----:B------:R-:W-:Y:S02]  /*0e70*/  LOP3.LUT R3, R2, 0x380, RZ, 0xc0, !PT ;  /* 0x0000038002037812 */ /* 0x000fe400078ec0ff */
[----:B------:R-:W-:Y:S02]  /*0e80*/  SHF.L.U32 R4, R4, 0x7, RZ ;  /* 0x0000000704047819 */ /* 0x000fe400000006ff */
[----:B------:R-:W-:Y:S02]  /*0e90*/  SHF.R.U32.HI R2, RZ, 0x3, R3 ;  /* 0x00000003ff027819 */ /* 0x000fe40000011603 */
[----:B------:R-:W-:Y:S02]  /*0ea0*/  LOP3.LUT R7, R3, 0x70, R16, 0xf8, !PT ;  /* 0x0000007003077812 */ /* 0x000fe400078ef810 */
[----:B------:R-:W-:-:S02]  /*0eb0*/  SHF.R.U32.HI R3, RZ, 0x3, R5 ;  /* 0x00000003ff037819 */ /* 0x000fc40000011605 */
[--C-:B------:R-:W-:Y:S02]  /*0ec0*/  LOP3.LUT R10, R5, 0x70, R16.reuse, 0xf8, !PT ;  /* 0x00000070050a7812 */ /* 0x100fe400078ef810 */
[----:B------:R-:W-:Y:S02]  /*0ed0*/  LOP3.LUT R11, R6, 0xfffffc00, RZ, 0xc0, !PT ;  /* 0xfffffc00060b7812 */ /* 0x000fe400078ec0ff */
[----:B------:R-:W-:Y:S02]  /*0ee0*/  LOP3.LUT R12, R4, 0xfffffc00, RZ, 0xc0, !PT ;  /* 0xfffffc00040c7812 */ /* 0x000fe400078ec0ff */
[----:B------:R-:W-:Y:S02]  /*0ef0*/  LOP3.LUT R6, R8, 0xfffffc00, RZ, 0xc0, !PT ;  /* 0xfffffc0008067812 */ /* 0x000fe400078ec0ff */
[----:B------:R-:W-:Y:S01]  /*0f00*/  SHF.R.U32.HI R5, RZ, 0x3, R13 ;  /* 0x00000003ff057819 */ /* 0x000fe2000001160d */
[----:B------:R-:W-:Y:S01]  /*0f10*/  STL [R1+0x20], R12 ;  /* 0x0000200c01007387 */ /* 0x000fe20000100800 */
[----:B------:R-:W-:-:S02]  /*0f20*/  LOP3.LUT R4, R13, 0x70, R16, 0xf8, !PT ;  /* 0x000000700d047812 */ /* 0x000fc400078ef810 */
[----:B------:R-:W-:Y:S01]  /*0f30*/  LOP3.LUT R10, R11, R10, R3, 0xf6, !PT ;  /* 0x0000000a0b0a7212 */ /* 0x000fe200078ef603 */
[----:B------:R-:W-:Y:S01]  /*0f40*/  STL [R1+0x1c], R11 ;  /* 0x00001c0b01007387 */ /* 0x000fe20000100800 */
[----:B------:R-:W-:Y:S02]  /*0f50*/  MOV R3, UR4 ;  /* 0x0000000400037c02 */ /* 0x000fe40008000f00 */
[----:B------:R-:W-:Y:S01]  /*0f60*/  LOP3.LUT R2, R12, R7, R2, 0xf6, !PT ;  /* 0x000000070c027212 */ /* 0x000fe200078ef602 */
[----:B------:R-:W-:Y:S01]  /*0f70*/  STL [R1+0x18], R6 ;  /* 0x0000180601007387 */ /* 0x000fe20000100800 */
[----:B------:R-:W-:Y:S02]  /*0f80*/  LOP3.LUT R4, R6, R4, R5, 0xf6, !PT ;  /* 0x0000000406047212 */ /* 0x000fe400078ef605 */
[----:B------:R-:W-:Y:S01]  /*0f90*/  SHF.R.S32.HI R17, RZ, 0x1f, R16 ;  /* 0x0000001fff117819 */ /* 0x000fe20000011410 */
[----:B------:R-:W-:Y:S01]  /*0fa0*/  STL [R1+0x34], RZ ;  /* 0x000034ff01007387 */ /* 0x000fe20000100800 */
[----:B------:R-:W-:-:S03]  /*0fb0*/  SHF.R.S32.HI R217, RZ, 0x1f, R22 ;  /* 0x0000001fffd97819 */ /* 0x000fc60000011416 */
[----:B------:R0:W-:Y:S04]  /*0fc0*/  STL [R1+0x4c], R3 ;  /* 0x00004c0301007387 */ /* 0x0001e80000100800 */
[----:B------:R1:W-:Y:S01]  /*0fd0*/  STL [R1+0x24], R0 ;  /* 0x0000240001007387 */ /* 0x0003e20000100800 */
[C---:B0-----:R-:W-:Y:S02]  /*0fe0*/  IMAD.IADD R3, R23.reuse, 0x1, R2 ;  /* 0x0000000117037824 */ /* 0x041fe400078e0202 */
[C---:B------:R-:W-:Y:S01]  /*0ff0*/  IMAD.IADD R2, R23.reuse, 0x1, R10 ;  /* 0x0000000117027824 */ /* 0x040fe200078e020a */
[----:B-1----:R-:W-:Y:S02]  /*1000*/  IADD3 R0, R23, R4, RZ ;  /* 0x0000000417007210 */ /* 0x002fe40007ffe0ff */
[----:B------:R0:W-:Y:S04]  /*1010*/  STL [R1+0x44], R3 ;  /* 0x0000440301007387 */ /* 0x0001e80000100800 */
[----:B------:R0:W-:Y:S04]  /*1020*/  STL [R1+0x3c], R0 ;  /* 0x00003c0001007387 */ /* 0x0001e80000100800 */
[----:B------:R0:W-:Y:S02]  /*1030*/  STL [R1+0x40], R2 ;  /* 0x0000400201007387 */ /* 0x0001e40000100800 */
.L_x_687:
[----:B0-----:R-:W0:Y:S02]  /*1040*/  LDC.64 R2, c[0x0][0xc88] ;  /* 0x00032200ff027b82 */ /* 0x001e240000000a00 */
[----:B0-----:R-:W-:-:S05]  /*1050*/  IMAD.WIDE R2, R223, 0x4, R2 ;  /* 0x00000004df027825 */ /* 0x001fca00078e0202 */
[----:B--2---:R-:W2:Y:S01]  /*1060*/  LDG.E R10, desc[UR36][R2.64] ;  /* 0x00000024020a7981 */ /* 0x004ea2000c1e1900 */
[----:B------:R-:W-:Y:S05]  /*1070*/  YIELD ;  /* 0x0000000000007946 */ /* 0x000fea0003800000 */
[----:B------:R-:W-:Y:S01]  /*1080*/  ULDC.64 UR4, c[0x0][0xa28] ;  /* 0x00028a0000047ab9 */ /* 0x000fe20000000a00 */
[----:B------:R-:W-:Y:S01]  /*1090*/  ULDC.64 UR8, c[0x0][0xa18] ;  /* 0x0002860000087ab9 */ /* 0x000fe20000000a00 */
[----:B------:R-:W-:Y:S01]  /*10a0*/  ISETP.NE.U32.AND P1, PT, RZ, UR4, PT ;  /* 0x00000004ff007c0c */ /* 0x000fe2000bf25070 */
[----:B------:R-:W-:Y:S01]  /*10b0*/  ULDC.64 UR6, c[0x0][0xa08] ;  /* 0x0002820000067ab9 */ /* 0x000fe20000000a00 */
[----:B------:R-:W-:Y:S01]  /*10c0*/  IMAD.MOV.U32 R28, RZ, RZ, RZ ;  /* 0x000000ffff1c7224 */ /* 0x000fe200078e00ff */
[----:B------:R-:W-:-:S02]  /*10d0*/  ISETP.NE.U32.AND P0, PT, RZ, UR6, PT ;  /* 0x00000006ff007c0c */ /* 0x000fc4000bf05070 */
[----:B------:R-:W-:Y:S02]  /*10e0*/  ISETP.NE.AND.EX P1, PT, RZ, UR5, PT, P1 ;  /* 0x00000005ff007c0c */ /* 0x000fe4000bf25310 */
[----:B------:R-:W-:Y:S02]  /*10f0*/  ISETP.NE.AND.EX P0, PT, RZ, UR7, PT, P0 ;  /* 0x00000007ff007c0c */ /* 0x000fe4000bf05300 */
[----:B--2---:R-:W-:Y:S01]  /*1100*/  SHF.R.S32.HI R0, RZ, 0x1f, R10 ;  /* 0x0000001fff007819 */ /* 0x004fe2000001140a */
[----:B------:R-:W-:Y:S08]  /*1110*/  STL [R1+0x14], R10 ;  /* 0x0000140a01007387 */ /* 0x000ff00000100800 */
[C---:B------:R-:W-:Y:S01]  /*1120*/  @P1 LEA R4, P2, R10.reuse, UR4, 0x2 ;  /* 0x000000040a041c11 */ /* 0x040fe2000f8410ff */
[C---:B------:R-:W-:Y:S01]  /*1130*/  IMAD.SHL.U32 R29, R10.reuse, 0x4, RZ ;  /* 0x000000040a1d7824 */ /* 0x040fe200078e00ff */
[C-C-:B------:R-:W-:Y:S01]  /*1140*/  SHF.L.U64.HI R30, R10.reuse, 0x2, R0.reuse ;  /* 0x000000020a1e7819 */ /* 0x140fe20000010200 */
[----:B------:R0:W-:Y:S01]  /*1150*/  STL [R1+0x30], R0 ;  /* 0x0000300001007387 */ /* 0x0001e20000100800 */
[----:B------:R-:W-:-:S02]  /*1160*/  @P1 LEA.HI.X R5, R10, UR5, R0, 0x2, P2 ;  /* 0x000000050a051c11 */ /* 0x000fc400090f1400 */
[----:B------:R-:W-:Y:S01]  /*1170*/  ISETP.NE.U32.AND P2, PT, RZ, UR8, PT ;  /* 0x00000008ff007c0c */ /* 0x000fe2000bf45070 */
[----:B------:R-:W-:Y:S01]  /*1180*/  ULDC UR4, c[0x0][0x288] ;  /* 0x0000a20000047ab9 */ /* 0x000fe20000000800 */
[----:B------:R-:W-:Y:S02]  /*1190*/  IADD3 R8, P3, R29, UR6, RZ ;  /* 0x000000061d087c10 */ /* 0x000fe4000ff7e0ff */
[----:B------:R-:W-:Y:S01]  /*11a0*/  ISETP.NE.AND.EX P2, PT, RZ, UR9, PT, P2 ;  /* 0x00000009ff007c0c */ /* 0x000fe2000bf45320 */
[----:B0-----:R-:W-:Y:S01]  /*11b0*/  IMAD.MOV.U32 R0, RZ, RZ, RZ ;  /* 0x000000ffff007224 */ /* 0x001fe200078e00ff */
[----:B------:R-:W-:Y:S01]  /*11c0*/  MOV R96, UR4 ;  /* 0x0000000400607c02 */ /* 0x000fe20008000f00 */
[----:B------:R-:W-:Y:S01]  /*11d0*/  ULDC.64 UR4, c[0x0][0x418] ;  /* 0x0001060000047ab9 */ /* 0x000fe20000000a00 */
[----:B------:R-:W-:-:S03]  /*11e0*/  IADD3.X R9, R30, UR7, RZ, P3, !PT ;  /* 0x000000071e097c10 */ /* 0x000fc60009ffe4ff */
[----:B------:R0:W5:Y:S06]  /*11f0*/  @P1 LDG.E R0, desc[UR36][R4.64] ;  /* 0x0000002404001981 */ /* 0x00016c000c1e1900 */
[----:B------:R-:W-:Y:S01]  /*1200*/  @P2 IADD3 R6, P1, R29, UR8, RZ ;  /* 0x000000081d062c10 */ /* 0x000fe2000ff3e0ff */
[----:B------:R0:W5:Y:S03]  /*1210*/  @P0 LDG.E R28, desc[UR36][R8.64] ;  /* 0x00000024081c0981 */ /* 0x000166000c1e1900 */
[----:B------:R-:W-:-:S05]  /*1220*/  @P2 IADD3.X R7, R30, UR9, RZ, P1, !PT ;  /* 0x000000091e072c10 */ /* 0x000fca0008ffe4ff */
[----:B------:R0:W5:Y:S01]  /*1230*/  @P2 LDG.E R96, desc[UR36][R6.64] ;  /* 0x0000002406602981 */ /* 0x000162000c1e1900 */
[----:B------:R-:W-:Y:S01]  /*1240*/  UISETP.NE.U32.AND UP0, UPT, UR4, URZ, UPT ;  /* 0x0000003f0400728c */ /* 0x000fe2000bf05070 */
[----:B------:R-:W-:Y:S02]  /*1250*/  IMAD.MOV.U32 R24, RZ, RZ, R10 ;  /* 0x000000ffff187224 */ /* 0x000fe400078e000a */
[----:B------:R-:W-:Y:S01]  /*1260*/  ULDC UR4, c[0x0][0x424] ;  /* 0x0001090000047ab9 */ /* 0x000fe20000000800 */
[----:B------:R-:W-:-:S03]  /*1270*/  UISETP.NE.AND.EX UP0, UPT, UR5, URZ, UPT, UP0 ;  /* 0x0000003f0500728c */ /* 0x000fc6000bf05300 */
[----:B------:R-:W-:Y:S01]  /*1280*/  ULDC UR5, c[0x0][0x2f0] ;  /* 0x0000bc0000057ab9 */ /* 0x000fe20000000800 */
[----:B------:R-:W-:-:S04]  /*1290*/  USEL UR4, UR4, 0x1, UP0 ;  /* 0x0000000104047887 */ /* 0x000fc80008000000 */
[----:B------:R-:W-:-:S03]  /*12a0*/  UIMAD UR4, UR4, UR5, URZ ;  /* 0x00000005040472a4 */ /* 0x000fc6000f8e023f */
[----:B------:R-:W-:Y:S02]  /*12b0*/  ULDC UR5, c[0x0][0x348] ;  /* 0x0000d20000057ab9 */ /* 0x000fe40000000800 */
[----:B------:R-:W-:Y:S02]  /*12c0*/  IMAD.U32 R2, RZ, RZ, UR5 ;  /* 0x00000005ff027e24 */ /* 0x000fe4000f8e00ff */
[----:B----4-:R-:W-:Y:S01]  /*12d0*/  IMAD.U32 R27, RZ, RZ, UR4 ;  /* 0x00000004ff1b7e24 */ /* 0x010fe2000f8e00ff */
[----:B0--3--:R-:W-:Y:S06]  /*12e0*/  @P2 BRA `(.L_x_492) ;  /* 0x0000000000242947 */ /* 0x009fec0003800000 */
[----:B------:R-:W-:Y:S02]  /*12f0*/  ULDC.64 UR4, c[0x0][0xa00] ;  /* 0x0002800000047ab9 */ /* 0x000fe40000000a00 */
[----:B------:R-:W-:-:S04]  /*1300*/  ISETP.NE.U32.AND P1, PT, RZ, UR4, PT ;  /* 0x00000004ff007c0c */ /* 0x000fc8000bf25070 */
[----:B------:R-:W-:-:S13]  /*1310*/  ISETP.NE.AND.EX P1, PT, RZ, UR5, PT, P1 ;  /* 0x00000005ff007c0c */ /* 0x000fda000bf25310 */
[----:B------:R-:W-:Y:S05]  /*1320*/  @!P1 BRA `(.L_x_492) ;  /* 0x0000000000149947 */ /* 0x000fea0003800000 */
[----:B------:R-:W0:Y:S02]  /*1330*/  LDC.64 R4, c[0x0][0xa00] ;  /* 0x00028000ff047b82 */ /* 0x000e240000000a00 */
[----:B0-----:R-:W-:-:S05]  /*1340*/  IMAD.WIDE R4, R24, 0x4, R4 ;  /* 0x0000000418047825 */ /* 0x001fca00078e0204 */
[----:B-----5:R-:W2:Y:S04]  /*1350*/  LDG.E R96, desc[UR36][R4.64] ;  /* 0x0000002404607981 */ /* 0x020ea8000c1e1900 */
[----:B------:R-:W2:Y:S02]  /*1360*/  LDG.E R3, desc[UR36][R4.64+0x4] ;  /* 0x0000042404037981 */ /* 0x000ea4000c1e1900 */
[----:B--2---:R-:W-:-:S07]  /*1370*/  IADD3 R96, -R96, R3, RZ ;  /* 0x0000000360607210 */ /* 0x004fce0007ffe1ff */
.L_x_492:
[----:B------:R-:W-:Y:S01]  /*1380*/  ULDC.64 UR4, c[0x0][0xa20] ;  /* 0x0002880000047ab9 */ /* 0x000fe20000000a00 */
[----:B------:R0:W-:Y:S01]  /*1390*/  STL [R1+0x38], R221 ;  /* 0x000038dd01007387 */ /* 0x0001e20000100800 */
[----:B------:R-:W-:-:S03]  /*13a0*/  ISETP.NE.U32.AND P1, PT, RZ, UR4, PT ;  /* 0x00000004ff007c0c */ /* 0x000fc6000bf25070 */
[----:B------:R0:W-:Y:S01]  /*13b0*/  STL [R1+0x2c], R222 ;  /* 0x00002cde01007387 */ /* 0x0001e20000100800 */
[----:B------:R-:W-:-:S13]  /*13c0*/  ISETP.NE.AND.EX P1, PT, RZ, UR5, PT, P1 ;  /* 0x00000005ff007c0c */ /* 0x000fda000bf25310 */
[----:B0-----:R-:W-:Y:S05]  /*13d0*/  @!P1 BRA `(.L_x_493) ;  /* 0x0000000000109947 */ /* 0x001fea0003800000 */
[----:B------:R-:W-:-:S04]  /*13e0*/  IADD3 R4, P0, R29, UR4, RZ ;  /* 0x000000041d047c10 */ /* 0x000fc8000ff1e0ff */
[----:B------:R-:W-:-:S05]  /*13f0*/  IADD3.X R5, R30, UR5, RZ, P0, !PT ;  /* 0x000000051e057c10 */ /* 0x000fca00087fe4ff */
[----:B------:R0:W5:Y:S01]  /*1400*/  LDG.E R27, desc[UR36][R4.64] ;  /* 0x00000024041b7981 */ /* 0x000162000c1e1900 */
[----:B------:R-:W-:Y:S05]  /*1410*/  BRA `(.L_x_494) ;  /* 0x0000000000107947 */ /* 0x000fea0003800000 */
.L_x_493:
[----:B------:R-:W-:Y:S05]  /*1420*/  @!P0 BRA `(.L_x_494) ;  /* 0x00000000000c8947 */ /* 0x000fea0003800000 */
[----:B------:R-:W2:Y:S04]  /*1430*/  LDG.E R4, desc[UR36][R8.64] ;  /* 0x0000002408047981 */ /* 0x000ea8000c1e1900 */
[----:B------:R-:W2:Y:S02]  /*1440*/  LDG.E R27, desc[UR36][R8.64+0x4] ;  /* 0x00000424081b7981 */ /* 0x000ea4000c1e1900 */
[----:B--2---:R-:W-:-:S07]  /*1450*/  IMAD.IADD R27, R27, 0x1, -R4 ;  /* 0x000000011b1b7824 */ /* 0x004fce00078e0a04 */
.L_x_494:
[----:B------:R-:W-:Y:S02]  /*1460*/  ULDC.64 UR4, c[0x0][0xa10] ;  /* 0x0002840000047ab9 */ /* 0x000fe40000000a00 */
[----:B------:R-:W-:-:S04]  /*1470*/  ISETP.NE.U32.AND P0, PT, RZ, UR4, PT ;  /* 0x00000004ff007c0c */ /* 0x000fc8000bf05070 */
[----:B------:R-:W-:Y:S01]  /*1480*/  ISETP.NE.AND.EX P0, PT, RZ, UR5, PT, P0 ;  /* 0x00000005ff007c0c */ /* 0x000fe2000bf05300 */
[----:B-----5:R-:W-:Y:S01]  /*1490*/  IMAD.IADD R9, R27, 0x1, -R0 ;  /* 0x000000011b097824 */ /* 0x020fe200078e0a00 */
[----:B------:R-:W-:-:S11]  /*14a0*/  ULDC.64 UR4, c[0x0][0xa30] ;  /* 0x00028c0000047ab9 */ /* 0x000fd60000000a00 */
[----:B0-----:R-:W0:Y:S02]  /*14b0*/  @P0 LDC.64 R4, c[0x0][0xa10] ;  /* 0x00028400ff040b82 */ /* 0x001e240000000a00 */
[----:B0-----:R-:W-:-:S05]  /*14c0*/  @P0 IMAD.WIDE R4, R24, 0x4, R4 ;  /* 0x0000000418040825 */ /* 0x001fca00078e0204 */
[----:B------:R-:W2:Y:S04]  /*14d0*/  @P0 LDG.E R3, desc[UR36][R4.64] ;  /* 0x0000002404030981 */ /* 0x000ea8000c1e1900 */
[----:B------:R-:W2:Y:S01]  /*14e0*/  @P0 LDG.E R8, desc[UR36][R4.64+0x4] ;  /* 0x0000042404080981 */ /* 0x000ea2000c1e1900 */
[----:B------:R-:W-:Y:S01]  /*14f0*/  IMAD.MOV R25, RZ, RZ, -R9 ;  /* 0x000000ffff197224 */ /* 0x000fe200078e0a09 */
[----:B------:R-:W-:Y:S01]  /*1500*/  ISETP.NE.U32.AND P1, PT, RZ, UR4, PT ;  /* 0x00000004ff007c0c */ /* 0x000fe2000bf25070 */
[----:B------:R-:W-:-:S03]  /*1510*/  IMAD.MOV.U32 R94, RZ, RZ, R27 ;  /* 0x000000ffff5e7224 */ /* 0x000fc600078e001b */
[----:B------:R-:W-:Y:S02]  /*1520*/  VIMNMX R25, RZ, R25, !PT ;  /* 0x00000019ff197248 */ /* 0x000fe40007fe0100 */
[----:B------:R-:W-:-:S13]  /*1530*/  ISETP.NE.AND.EX P1, PT, RZ, UR5, PT, P1 ;  /* 0x00000005ff007c0c */ /* 0x000fda000bf25310 */
[----:B------:R-:W-:-:S04]  /*1540*/  @P1 IADD3 R6, P2, R29, UR4, RZ ;  /* 0x000000041d061c10 */ /* 0x000fc8000ff5e0ff */
[----:B------:R-:W-:-:S05]  /*1550*/  @P1 IADD3.X R7, R30, UR5, RZ, P2, !PT ;  /* 0x000000051e071c10 */ /* 0x000fca00097fe4ff */
[----:B------:R0:W5:Y:S01]  /*1560*/  @P1 LDG.E R94, desc[UR36][R6.64] ;  /* 0x00000024065e1981 */ /* 0x000162000c1e1900 */
[----:B--2---:R-:W-:-:S05]  /*1570*/  @P0 IADD3 R2, -R3, R8, RZ ;  /* 0x0000000803020210 */ /* 0x004fca0007ffe1ff */
[----:B------:R-:W-:-:S04]  /*1580*/  IMAD.IADD R168, R9, 0x1, R2 ;  /* 0x0000000109a87824 */ /* 0x000fc800078e0202 */
[----:B------:R-:W-:-:S05]  /*1590*/  VIADD R0, R168, 0x7f ;  /* 0x0000007fa8007836 */ /* 0x000fca0000000000 */
[----:B------:R-:W-:-:S04]  /*15a0*/  SHF.R.S32.HI R3, RZ, 0x1f, R0 ;  /* 0x0000001fff037819 */ /* 0x000fc80000011400 */
[----:B------:R-:W-:-:S04]  /*15b0*/  LEA.HI R3, R3, R0, RZ, 0x7 ;  /* 0x0000000003037211 */ /* 0x000fc800078f38ff */
[----:B------:R-:W-:Y:S02]  /*15c0*/  LOP3.LUT R5, R3, 0xffffff80, RZ, 0xc0, !PT ;  /* 0xffffff8003057812 */ /* 0x000fe400078ec0ff */
[----:B------:R-:W-:Y:S02]  /*15d0*/  SHF.R.S32.HI R169, RZ, 0x7, R3 ;  /* 0x00000007ffa97819 */ /* 0x000fe40000011403 */
[----:B------:R-:W-:-:S04]  /*15e0*/  VIADDMNMX R0, R5, -R9, R2, PT ;  /* 0x8000000905007246 */ /* 0x000fc80003800102 */
[----:B------:R-:W-:Y:S02]  /*15f0*/  ISETP.GT.AND P0, PT, R0, R25, PT ;  /* 0x000000190000720c */ /* 0x000fe40003f04270 */
[----:B------:R-:W-:-:S05]  /*1600*/  SHF.R.U32.HI R25, RZ, 0x7, R25 ;  /* 0x00000007ff197819 */ /* 0x000fca0000011619 */
[----:B------:R-:W-:-:S06]  /*1610*/  IMAD.MOV.U32 R26, RZ, RZ, R25 ;  /* 0x000000ffff1a7224 */ /* 0x000fcc00078e0019 */
[----:B------:R-:W-:-:S04]  /*1620*/  @P0 IADD3 R0, R0, 0x7f, RZ ;  /* 0x0000007f00000810 */ /* 0x000fc80007ffe0ff */
[----:B------:R-:W-:-:S04]  /*1630*/  @P0 SHF.R.S32.HI R5, RZ, 0x1f, R0 ;  /* 0x0000001fff050819 */ /* 0x000fc80000011400 */
[----:B------:R-:W-:-:S04]  /*1640*/  @P0 LEA.HI R5, R5, R0, RZ, 0x7 ;  /* 0x0000000005050211 */ /* 0x000fc800078f38ff */
[----:B------:R-:W-:Y:S02]  /*1650*/  @P0 SHF.R.S32.HI R26, RZ, 0x7, R5 ;  /* 0x00000007ff1a0819 */ /* 0x000fe40000011405 */
[----:B------:R-:W-:Y:S02]  /*1660*/  PLOP3.LUT P0, PT, PT, PT, PT, 0x80, 0x0 ;  /* 0x000000000000781c */ /* 0x000fe40003f0f070 */
[----:B------:R-:W-:-:S13]  /*1670*/  ISETP.GT.AND P1, PT, R26, R25, PT ;  /* 0x000000191a00720c */ /* 0x000fda0003f24270 */
[----:B0-----:R-:W-:Y:S05]  /*1680*/  @!P1 BRA `(.L_x_495) ;  /* 0x000000a400689947 */ /* 0x001fea0003800000 */
[----:B------:R-:W-:Y:S01]  /*1690*/  VIADD R0, R23, 0x28400 ;  /* 0x0002840017007836 */ /* 0x000fe20000000000 */
[----:B------:R-:W-:Y:S04]  /*16a0*/  BSSY B6, `(.L_x_496) ;  /* 0x0000013000067945 */ /* 0x000fe80003800000 */
[----:B------:R-:W-:-:S13]  /*16b0*/  LOP3.LUT P0, RZ, R0, 0x3ff, RZ, 0xc0, !PT ;  /* 0x000003ff00ff7812 */ /* 0x000fda000780c0ff */
[----:B------:R-:W-:Y:S05]  /*16c0*/  @!P0 BRA `(.L_x_497) ;  /* 0x0000000000408947 */ /* 0x000fea0003800000 */
[----:B------:R-:W-:Y:S01]  /*16d0*/  MOV R0, 0x0 ;  /* 0x0000000000007802 */ /* 0x000fe20000000f00 */
[----:B------:R-:W-:Y:S01]  /*16e0*/  ULDC.64 UR4, c[0x4][0xc0] ;  /* 0x0100300000047ab9 */ /* 0x000fe20000000a00 */
[----:B------:R-:W-:Y:S01]  /*16f0*/  ULDC.64 UR6, c[0x4][0x20] ;  /* 0x0100080000067ab9 */ /* 0x000fe20000000a00 */
[----:B------:R-:W-:Y:S01]  /*1700*/  IMAD.U32 R4, RZ, RZ, UR4 ;  /* 0x00000004ff047e24 */ /* 0x000fe2000f8e00ff */
[----:B------:R0:W1:Y:S01]  /*1710*/  LDC.64 R14, c[0x4][R0] ;  /* 0x01000000000e7b82 */ /* 0x0000620000000a00 */
[----:B------:R-:W-:Y:S01]  /*1720*/  MOV R5, UR5 ;  /* 0x0000000500057c02 */ /* 0x000fe20008000f00 */
[----:B------:R-:W-:Y:S01]  /*1730*/  ULDC.64 UR4, c[0x4][0xc8] ;  /* 0x0100320000047ab9 */ /* 0x000fe20000000a00 */
[----:B------:R-:W-:Y:S01]  /*1740*/  IMAD.U32 R10, RZ, RZ, UR6 ;  /* 0x00000006ff0a7e24 */ /* 0x000fe2000f8e00ff */
[----:B------:R-:W-:Y:S01]  /*1750*/  MOV R11, UR7 ;  /* 0x00000007000b7c02 */ /* 0x000fe20008000f00 */
[----:B------:R-:W-:Y:S02]  /*1760*/  IMAD.U32 R6, RZ, RZ, UR4 ;  /* 0x00000004ff067e24 */ /* 0x000fe4000f8e00ff */
[----:B------:R-:W-:-:S02]  /*1770*/  IMAD.U32 R7, RZ, RZ, UR5 ;  /* 0x00000005ff077e24 */ /* 0x000fc4000f8e00ff */
[----:B------:R-:W-:Y:S02]  /*1780*/  IMAD.MOV.U32 R8, RZ, RZ, 0x70 ;  /* 0x00000070ff087424 */ /* 0x000fe400078e00ff */
[----:B------:R-:W-:Y:S02]  /*1790*/  IMAD.MOV.U32 R12, RZ, RZ, 0x1 ;  /* 0x00000001ff0c7424 */ /* 0x000fe400078e00ff */
[----:B0-----:R-:W-:-:S07]  /*17a0*/  IMAD.MOV.U32 R13, RZ, RZ, RZ ;  /* 0x000000ffff0d7224 */ /* 0x001fce00078e00ff */
[----:B------:R-:W-:-:S07]  /*17b0*/  LEPC R20, `(.L_x_497) ;  /* 0x000000001014794e */ /* 0x000fce0000000000 */
[----:B-1---5:R-:W-:Y:S05]  /*17c0*/  CALL.ABS.NOINC R14 ;  /* 0x000000000e007343 */ /* 0x022fea0003c00000 */
.L_x_497:
[----:B------:R-:W-:Y:S05]  /*17d0*/  BSYNC B6 ;  /* 0x0000000000067941 */ /* 0x000fea0003800000 */
.L_x_496:
[----:B------:R-:W-:Y:S01]  /*17e0*/  IADD3 R0, R23, 0x10400, RZ ;  /* 0x0001040017007810 */ /* 0x000fe20007ffe0ff */
[----:B------:R-:W-:Y:S03]  /*17f0*/  BSSY B6, `(.L_x_498) ;  /* 0x0000013000067945 */ /* 0x000fe60003800000 */
[----:B------:R-:W-:-:S13]  /*1800*/  LOP3.LUT P0, RZ, R0, 0x3ff, RZ, 0xc0, !PT ;  /* 0x000003ff00ff7812 */ /* 0x000fda000780c0ff */
[----:B------:R-:W-:Y:S05]  /*1810*/  @!P0 BRA `(.L_x_499) ;  /* 0x0000000000408947 */ /* 0x000fea0003800000 */
[----:B------:R-:W-:Y:S01]  /*1820*/  MOV R0, 0x0 ;  /* 0x0000000000007802 */ /* 0x000fe20000000f00 */
[----:B------:R-:W-:Y:S01]  /*1830*/  ULDC.64 UR4, c[0x4][0xc0] ;  /* 0x0100300000047ab9 */ /* 0x000fe20000000a00 */
[----:B------:R-:W-:Y:S01]  /*1840*/  ULDC.64 UR6, c[0x4][0x20] ;  /* 0x0100080000067ab9 */ /* 0x000fe20000000a00 */
[----:B------:R-:W-:Y:S01]  /*1850*/  IMAD.U32 R4, RZ, RZ, UR4 ;  /* 0x00000004ff047e24 */ /* 0x000fe2000f8e00ff */
[----:B------:R0:W1:Y:S01]  /*1860*/  LDC.64 R14, c[0x4][R0] ;  /* 0x01000000000e7b82 */ /* 0x0000620000000a00 */
[----:B------:R-:W-:Y:S01]  /*1870*/  IMAD.U32 R5, RZ, RZ, UR5 ;  /* 0x00000005ff057e24 */ /* 0x000fe2000f8e00ff */
[----:B------:R-:W-:Y:S01]  /*1880*/  ULDC.64 UR4, c[0x4][0xc8] ;  /* 0x0100320000047ab9 */ /* 0x000fe20000000a00 */
[----:B------:R-:W-:Y:S01]  /*1890*/  IMAD.U32 R10, RZ, RZ, UR6 ;  /* 0x00000006ff0a7e24 */ /* 0x000fe2000f8e00ff */
[----:B------:R-:W-:Y:S01]  /*18a0*/  MOV R7, UR5 ;  /* 0x0000000500077c02 */ /* 0x000fe20008000f00 */
[----:B------:R-:W-:Y:S01]  /*18b0*/  IMAD.U32 R6, RZ, RZ, UR4 ;  /* 0x00000004ff067e24 */ /* 0x000fe2000f8e00ff */
[----:B------:R-:W-:Y:S01]  /*18c0*/  MOV R12, 0x1 ;  /* 0x00000001000c7802 */ /* 0x000fe20000000f00 */
[----:B------:R-:W-:-:S02]  /*18d0*/  IMAD.U32 R11, RZ, RZ, UR7 ;  /* 0x00000007ff0b7e24 */ /* 0x000fc4000f8e00ff */
[----:B------:R-:W-:Y:S02]  /*18e0*/  IMAD.MOV.U32 R8, RZ, RZ, 0x70 ;  /* 0x00000070ff087424 */ /* 0x000fe400078e00ff */
[----:B0-----:R-:W-:-:S07]  /*18f0*/  IMAD.MOV.U32 R13, RZ, RZ, RZ ;  /* 0x000000ffff0d7224 */ /* 0x001fce00078e00ff */
[----:B------:R-:W-:-:S07]  /*1900*/  LEPC R20, `(.L_x_499) ;  /* 0x000000001014794e */ /* 0x000fce0000000000 */
[----:B-1---5:R-:W-:Y:S05]  /*1910*/  CALL.ABS.NOINC R14 ;  /* 0x000000000e007343 */ /* 0x022fea0003c00000 */
.L_x_499:
[----:B------:R-:W-:Y:S05]  /*1920*/  BSYNC B6 ;  /* 0x0000000000067941 */ /* 0x000fea0003800000 */
.L_x_498:
[----:B------:R-:W-:Y:S01]  /*1930*/  ULDC.64 UR4, c[0x0][0x9f8] ;  /* 0x00027e0000047ab9 */ /* 0x000fe20000000a00 */
[----:B------:R-:W2:Y:S01]  /*1940*/  LDL R34, [R1+0x20] ;  /* 0x0000200001227983 */ /* 0x000ea20000100800 */
[----:B------:R-:W-:Y:S01]  /*1950*/  ISETP.NE.U32.AND P0, PT, RZ, UR4, PT ;  /* 0x00000004ff007c0c */ /* 0x000fe2000bf05070 */
[----:B------:R-:W0:Y:S02]  /*1960*/  LDC R45, c[0x0][0x3f4] ;  /* 0x0000fd00ff2d7b82 */ /* 0x000e240000000800 */
[----:B------:R-:W3:Y:S01]  /*1970*/  LDL R33, [R1+0x1c] ;  /* 0x00001c0001217983 */ /* 0x000ee20000100800 */
[----:B------:R-:W-:-:S03]  /*1980*/  ISETP.NE.AND.EX P0, PT, RZ, UR5, PT, P0 ;  /* 0x00000005ff007c0c */ /* 0x000fc6000bf05300 */
[----:B------:R-:W4:Y:S02]  /*1990*/  LDL R32, [R1+0x18] ;  /* 0x0000180001207983 */ /* 0x000f240000100800 */
[----:B------:R-:W1:Y:S08]  /*19a0*/  LDC.64 R36, c[0x0][0x3f8] ;  /* 0x0000fe00ff247b82 */ /* 0x000e700000000a00 */
[----:B------:R-:W-:-:S04]  /*19b0*/  @P0 IADD3 R4, P1, R29, UR4, RZ ;  /* 0x000000041d040c10 */ /* 0x000fc8000ff3e0ff */
[----:B------:R-:W-:Y:S01]  /*19c0*/  @P0 IADD3.X R5, R30, UR5, RZ, P1, !PT ;  /* 0x000000051e050c10 */ /* 0x000fe20008ffe4ff */
[----:B------:R-:W1:Y:S01]  /*19d0*/  S2R R46, SR_TID.X ;  /* 0x00000000002e7919 */ /* 0x000e620000002100 */
[----:B------:R-:W1:Y:S03]  /*19e0*/  LDC.64 R30, c[0x0][0x408] ;  /* 0x00010200ff1e7b82 */ /* 0x000e660000000a00 */
[----:B------:R1:W4:Y:S01]  /*19f0*/  @P0 LDG.E R24, desc[UR36][R4.64] ;  /* 0x0000002404180981 */ /* 0x000322000c1e1900 */
[----:B------:R-:W-:Y:S01]  /*1a00*/  SHF.R.S32.HI R3, RZ, 0x1f, R219 ;  /* 0x0000001fff037819 */ /* 0x000fe200000114db */
[C---:B------:R-:W-:Y:S01]  /*1a10*/  VIADD R35, R219.reuse, 0x20 ;  /* 0x00000020db237836 */ /* 0x040fe20000000000 */
[----:B0-----:R-:W-:Y:S01]  /*1a20*/  ISETP.GE.AND P0, PT, R16, R45, PT ;  /* 0x0000002d1000720c */ /* 0x001fe20003f06270 */
[C---:B------:R-:W-:Y:S01]  /*1a30*/  VIADD R20, R219.reuse, 0x40 ;  /* 0x00000040db147836 */ /* 0x040fe20000000000 */
[----:B------:R-:W-:Y:S01]  /*1a40*/  SHF.R.S32.HI R19, RZ, 0x1f, R18 ;  /* 0x0000001fff137819 */ /* 0x000fe20000011412 */
[C---:B------:R-:W-:Y:S01]  /*1a50*/  VIADD R21, R219.reuse, 0x60 ;  /* 0x00000060db157836 */ /* 0x040fe20000000000 */
[----:B------:R-:W-:Y:S01]  /*1a60*/  SHF.L.U32 R84, R219, 0x7, RZ ;  /* 0x00000007db547819 */ /* 0x000fe200000006ff */
[-C--:B-1----:R-:W-:Y:S01]  /*1a70*/  IMAD R0, R3, R36.reuse, RZ ;  /* 0x0000002403007224 */ /* 0x082fe200078e02ff */
[----:B------:R-:W-:Y:S01]  /*1a80*/  SHF.L.U64.HI R41, R36, 0x5, R37 ;  /* 0x0000000524297819 */ /* 0x000fe20000010225 */
[----:B------:R-:W-:Y:S01]  /*1a90*/  IMAD.WIDE.U32 R8, R219, R36, R16 ;  /* 0x00000024db087225 */ /* 0x000fe200078e0010 */
[----:B------:R-:W-:-:S02]  /*1aa0*/  LOP3.LUT R84, R84, 0x380, RZ, 0xc0, !PT ;  /* 0x0000038054547812 */ /* 0x000fc400078ec0ff */
[----:B------:R-:W-:Y:S01]  /*1ab0*/  SHF.L.U32 R21, R21, 0x7, RZ ;  /* 0x0000000715157819 */ /* 0x000fe200000006ff */
[C---:B------:R-:W-:Y:S01]  /*1ac0*/  IMAD R13, R219.reuse, R37, R0 ;  /* 0x00000025db0d7224 */ /* 0x040fe200078e0200 */
[----:B------:R-:W-:Y:S01]  /*1ad0*/  SHF.R.U32.HI R98, RZ, 0x3, R84 ;  /* 0x00000003ff627819 */ /* 0x000fe20000011654 */
[----:B------:R-:W-:Y:S01]  /*1ae0*/  IMAD.WIDE.U32 R4, R219, R36, R18 ;  /* 0x00000024db047225 */ /* 0x000fe200078e0012 */
[----:B------:R-:W-:Y:S02]  /*1af0*/  LOP3.LUT R21, R21, 0x380, RZ, 0xc0, !PT ;  /* 0x0000038015157812 */ /* 0x000fe400078ec0ff */
[----:B------:R-:W-:Y:S01]  /*1b00*/  IADD3 R9, R13, R9, RZ ;  /* 0x000000090d097210 */ /* 0x000fe20007ffe0ff */
[----:B------:R-:W-:Y:S01]  /*1b10*/  IMAD.IADD R5, R5, 0x1, R13 ;  /* 0x0000000105057824 */ /* 0x000fe200078e020d */
[----:B------:R-:W-:Y:S01]  /*1b20*/  SHF.R.U32.HI R101, RZ, 0x3, R21 ;  /* 0x00000003ff657819 */ /* 0x000fe20000011615 */
[-C--:B------:R-:W-:Y:S01]  /*1b30*/  IMAD R10, R3, R30.reuse, RZ ;  /* 0x0000001e030a7224 */ /* 0x080fe200078e02ff */
[----:B------:R-:W-:Y:S01]  /*1b40*/  SEL R3, R45, RZ, P0 ;  /* 0x000000ff2d037207 */ /* 0x000fe20000000000 */
[----:B------:R-:W-:Y:S01]  /*1b50*/  IMAD.SHL.U32 R83, R35, 0x80, RZ ;  /* 0x0000008023537824 */ /* 0x000fe200078e00ff */
[--C-:B------:R-:W-:Y:S01]  /*1b60*/  SHF.L.U64.HI R40, R36, 0x6, R37.reuse ;  /* 0x0000000624287819 */ /* 0x100fe20000010225 */
[----:B------:R-:W-:Y:S01]  /*1b70*/  IMAD.SHL.U32 R82, R20, 0x80, RZ ;  /* 0x0000008014527824 */ /* 0x000fe200078e00ff */
[----:B------:R-:W-:Y:S01]  /*1b80*/  SHF.L.U64.HI R39, R36, 0x7, R37 ;  /* 0x0000000724277819 */ /* 0x000fe20000010225 */
[----:B------:R-:W-:Y:S01]  /*1b90*/  IMAD.IADD R3, R16, 0x1, R3 ;  /* 0x0000000110037824 */ /* 0x000fe200078e0203 */
[----:B------:R-:W-:Y:S01]  /*1ba0*/  SHF.R.U32.HI R44, RZ, 0x7, R46 ;  /* 0x00000007ff2c7819 */ /* 0x000fe2000001162e */
[----:B------:R-:W-:Y:S01]  /*1bb0*/  VIADD R46, R46, 0xffffff80 ;  /* 0xffffff802e2e7836 */ /* 0x000fe20000000000 */
[----:B------:R-:W-:Y:S01]  /*1bc0*/  LOP3.LUT R83, R83, 0x380, RZ, 0xc0, !PT ;  /* 0x0000038053537812 */ /* 0x000fe200078ec0ff */
[----:B------:R-:W-:Y:S01]  /*1bd0*/  IMAD.IADD R85, R28, 0x1, R27 ;  /* 0x000000011c557824 */ /* 0x000fe200078e021b */
[----:B------:R-:W-:Y:S01]  /*1be0*/  ISETP.NE.AND P6, PT, R44, 0x1, PT ;  /* 0x000000012c00780c */ /* 0x000fe20003fc5270 */
[C---:B------:R-:W-:Y:S01]  /*1bf0*/  IMAD R15, R219.reuse, R31, R10 ;  /* 0x0000001fdb0f7224 */ /* 0x040fe200078e020a */
[----:B------:R-:W-:Y:S01]  /*1c00*/  SHF.R.S32.HI R0, RZ, 0x1f, R3 ;  /* 0x0000001fff007819 */ /* 0x000fe20000011403 */
[----:B------:R-:W-:Y:S01]  /*1c10*/  IMAD.WIDE.U32 R6, R219, R30, R18 ;  /* 0x0000001edb067225 */ /* 0x000fe200078e0012 */
[----:B------:R-:W-:-:S02]  /*1c20*/  SHF.R.S32.HI R28, RZ, 0x1f, R46 ;  /* 0x0000001fff1c7819 */ /* 0x000fc4000001142e */
[CC--:B------:R-:W-:Y:S01]  /*1c30*/  LEA.HI R13, R0.reuse, R3.reuse, RZ, 0x4 ;  /* 0x00000003000d7211 */ /* 0x0c0fe200078f20ff */
[----:B------:R-:W-:Y:S01]  /*1c40*/  IMAD.WIDE.U32 R10, R219, R30, R16 ;  /* 0x0000001edb0a7225 */ /* 0x000fe200078e0010 */
[----:B------:R-:W-:Y:S02]  /*1c50*/  LEA.HI R0, R0, R3, RZ, 0x7 ;  /* 0x0000000300007211 */ /* 0x000fe400078f38ff */
[----:B-----5:R-:W-:Y:S01]  /*1c60*/  SHF.R.S32.HI R27, RZ, 0x1f, R94 ;  /* 0x0000001fff1b7819 */ /* 0x020fe2000001145e */
[----:B------:R-:W-:Y:S01]  /*1c70*/  IMAD.IADD R7, R7, 0x1, R15 ;  /* 0x0000000107077824 */ /* 0x000fe200078e020f */
[----:B------:R-:W-:Y:S01]  /*1c80*/  LOP3.LUT R82, R82, 0x380, RZ, 0xc0, !PT ;  /* 0x0000038052527812 */ /* 0x000fe200078ec0ff */
[----:B------:R-:W-:Y:S05]  /*1c90*/  @!P6 WARPSYNC.ALL ;  /* 0x000000000000e948 */ /* 0x000fea0003800000 */
[----:B------:R-:W-:Y:S01]  /*1ca0*/  IMAD.SHL.U32 R0, R0, 0x80, RZ ;  /* 0x0000008000007824 */ /* 0x000fe200078e00ff */
[----:B------:R-:W-:Y:S01]  /*1cb0*/  LOP3.LUT R3, R84, 0x70, R13, 0xf8, !PT ;  /* 0x0000007054037812 */ /* 0x000fe200078ef80d */
[----:B------:R-:W-:Y:S01]  /*1cc0*/  IMAD.IADD R11, R15, 0x1, R11 ;  /* 0x000000010f0b7824 */ /* 0x000fe200078e020b */
[----:B------:R-:W-:Y:S01]  /*1cd0*/  LEA.HI R28, R28, R46, RZ, 0x3 ;  /* 0x0000002e1c1c7211 */ /* 0x000fe200078f18ff */
[C---:B------:R-:W-:Y:S01]  /*1ce0*/  IMAD R20, R27.reuse, R36, RZ ;  /* 0x000000241b147224 */ /* 0x040fe200078e02ff */
[----:B------:R-:W-:Y:S01]  /*1cf0*/  SHF.R.U32.HI R100, RZ, 0x3, R83 ;  /* 0x00000003ff647819 */ /* 0x000fe20000011653 */
[----:B------:R-:W-:Y:S01]  /*1d00*/  IMAD R27, R27, R30, RZ ;  /* 0x0000001e1b1b7224 */ /* 0x000fe200078e02ff */
[----:B------:R-:W-:Y:S01]  /*1d10*/  SHF.R.U32.HI R99, RZ, 0x3, R82 ;  /* 0x00000003ff637819 */ /* 0x000fe20000011652 */
[-C--:B------:R-:W-:Y:S01]  /*1d20*/  IMAD.WIDE.U32 R86, R94, R36.reuse, R4 ;  /* 0x000000245e567225 */ /* 0x080fe200078e0004 */
[--C-:B------:R-:W-:Y:S01]  /*1d30*/  LOP3.LUT R15, R83, 0x70, R13.reuse, 0xf8, !PT ;  /* 0x00000070530f7812 */ /* 0x100fe200078ef80d */
[----:B------:R-:W-:Y:S01]  /*1d40*/  ULDC UR4, c[0x0][0x2f4] ;  /* 0x0000bd0000047ab9 */ /* 0x000fe20000000800 */
[----:B------:R-:W-:Y:S01]  /*1d50*/  LOP3.LUT R12, R82, 0x70, R13, 0xf8, !PT ;  /* 0x00000070520c7812 */ /* 0x000fe200078ef80d */
[----:B------:R-:W-:Y:S01]  /*1d60*/  IMAD.WIDE.U32 R88, R94, R36, R8 ;  /* 0x000000245e587225 */ /* 0x000fe200078e0008 */
[----:B------:R-:W-:-:S02]  /*1d70*/  LOP3.LUT R0, R0, 0xffffc000, RZ, 0xc0, !PT ;  /* 0xffffc00000007812 */ /* 0x000fc400078ec0ff */
[----:B------:R-:W-:Y:S01]  /*1d80*/  LOP3.LUT R3, R3, R98, RZ, 0x3c, !PT ;  /* 0x0000006203037212 */ /* 0x000fe200078e3cff */
[C---:B------:R-:W-:Y:S01]  /*1d90*/  IMAD R5, R94.reuse, R31, R27 ;  /* 0x0000001f5e057224 */ /* 0x040fe200078e021b */
[----:B------:R-:W-:Y:S01]  /*1da0*/  LOP3.LUT R14, R21, 0x70, R13, 0xf8, !PT ;  /* 0x00000070150e7812 */ /* 0x000fe200078ef80d */
[----:B------:R-:W-:Y:S01]  /*1db0*/  IMAD.WIDE.U32 R90, R94, R30, R6 ;  /* 0x0000001e5e5a7225 */ /* 0x000fe200078e0006 */
[----:B------:R-:W-:Y:S02]  /*1dc0*/  LOP3.LUT R28, R28, 0xfffffff8, RZ, 0xc0, !PT ;  /* 0xfffffff81c1c7812 */ /* 0x000fe400078ec0ff */
[----:B------:R-:W-:Y:S01]  /*1dd0*/  LOP3.LUT R15, R15, R100, RZ, 0x3c, !PT ;  /* 0x000000640f0f7212 */ /* 0x000fe200078e3cff */
[----:B------:R-:W-:Y:S01]  /*1de0*/  IMAD.WIDE.U32 R92, R94, R30, R10 ;  /* 0x0000001e5e5c7225 */ /* 0x000fe200078e000a */
[----:B------:R-:W-:Y:S02]  /*1df0*/  LOP3.LUT R43, R12, R99, RZ, 0x3c, !PT ;  /* 0x000000630c2b7212 */ /* 0x000fe400078e3cff */
[----:B------:R-:W-:Y:S01]  /*1e00*/  IADD3 R81, R3, R0, R227 ;  /* 0x0000000003517210 */ /* 0x000fe20007ffe0e3 */
[----:B------:R-:W-:Y:S01]  /*1e10*/  IMAD R3, R94, R37, R20 ;  /* 0x000000255e037224 */ /* 0x000fe200078e0214 */
[----:B------:R-:W-:Y:S01]  /*1e20*/  LOP3.LUT R21, R14, R101, RZ, 0x3c, !PT ;  /* 0x000000650e157212 */ /* 0x000fe200078e3cff */
[----:B------:R-:W-:Y:S01]  /*1e30*/  IMAD.IADD R28, R46, 0x1, -R28 ;  /* 0x000000012e1c7824 */ /* 0x000fe200078e0a1c */
[----:B------:R-:W-:Y:S01]  /*1e40*/  ISETP.GE.AND P2, PT, R22, UR4, PT ;  /* 0x0000000416007c0c */ /* 0x000fe2000bf46270 */
[----:B------:R-:W-:Y:S01]  /*1e50*/  IMAD.SHL.U32 R37, R36, 0x40, RZ ;  /* 0x0000004024257824 */ /* 0x000fe200078e00ff */
[----:B------:R-:W-:Y:S01]  /*1e60*/  LOP3.LUT R9, R13, 0xfffffff0, RZ, 0xc0, !PT ;  /* 0xfffffff00d097812 */ /* 0x000fe200078ec0ff */
[----:B------:R-:W-:Y:S01]  /*1e70*/  IMAD.IADD R10, R91, 0x1, R5 ;  /* 0x000000015b0a7824 */ /* 0x000fe200078e0205 */
[----:B------:R-:W-:Y:S01]  /*1e80*/  SHF.L.U64.HI R35, R30, 0x5, R31 ;  /* 0x000000051e237819 */ /* 0x000fe2000001021f */
[----:B------:R-:W-:Y:S01]  /*1e90*/  IMAD.IADD R8, R5, 0x1, R93 ;  /* 0x0000000105087824 */ /* 0x000fe200078e025d */
[C---:B------:R-:W-:Y:S01]  /*1ea0*/  SHF.L.U32 R38, R36.reuse, 0x5, RZ ;  /* 0x0000000524267819 */ /* 0x040fe200000006ff */
[----:B------:R-:W-:Y:S01]  /*1eb0*/  IMAD.SHL.U32 R36, R36, 0x80, RZ ;  /* 0x0000008024247824 */ /* 0x000fe200078e00ff */
[----:B------:R-:W-:Y:S01]  /*1ec0*/  IADD3 R20, R3, R89, RZ ;  /* 0x0000005903147210 */ /* 0x000fe20007ffe0ff */
[----:B------:R-:W-:Y:S01]  /*1ed0*/  VIADD R97, R44, 0x8 ;  /* 0x000000082c617836 */ /* 0x000fe20000000000 */
[----:B------:R-:W-:Y:S01]  /*1ee0*/  SHF.R.S32.HI R29, RZ, 0x1f, R222 ;  /* 0x0000001fff1d7819 */ /* 0x000fe200000114de */
[----:B------:R-:W-:Y:S01]  /*1ef0*/  IMAD.SHL.U32 R27, R45, 0x2, RZ ;  /* 0x000000022d1b7824 */ /* 0x000fe200078e00ff */
[----:B------:R-:W-:Y:S01]  /*1f00*/  LEA R28, R28, R219, 0x5 ;  /* 0x000000db1c1c7211 */ /* 0x000fe200078e28ff */
[----:B------:R-:W-:Y:S01]  /*1f10*/  @!P6 BAR.SYNC.DEFER_BLOCKING 0x9, 0x100 ;  /* 0x024400000000eb1d */ /* 0x000fe20000010000 */
[----:B------:R-:W-:-:S02]  /*1f20*/  ISETP.GE.AND P1, PT, R16, UR4, PT ;  /* 0x0000000410007c0c */ /* 0x000fc4000bf26270 */
[----:B------:R-:W-:Y:S02]  /*1f30*/  SHF.R.S32.HI R7, RZ, 0x4, R13 ;  /* 0x00000004ff077819 */ /* 0x000fe4000001140d */
[----:B------:R-:W-:Y:S02]  /*1f40*/  SHF.R.S32.HI R5, RZ, 0x1f, R9 ;  /* 0x0000001fff057819 */ /* 0x000fe40000011409 */
[-C--:B--2---:R-:W-:Y:S02]  /*1f50*/  IADD3 R80, R15, R0.reuse, R34 ;  /* 0x000000000f507210 */ /* 0x084fe40007ffe022 */
[C---:B------:R-:W-:Y:S02]  /*1f60*/  SHF.L.U64.HI R34, R30.reuse, 0x6, R31 ;  /* 0x000000061e227819 */ /* 0x040fe4000001021f */
[----:B---3--:R-:W-:Y:S02]  /*1f70*/  IADD3 R43, R43, R0, R33 ;  /* 0x000000002b2b7210 */ /* 0x008fe40007ffe021 */
[----:B------:R-:W-:-:S02]  /*1f80*/  SHF.L.U64.HI R33, R30, 0x7, R31 ;  /* 0x000000071e217819 */ /* 0x000fc4000001021f */
[----:B----4-:R-:W-:Y:S01]  /*1f90*/  IADD3 R42, R21, R0, R32 ;  /* 0x00000000152a7210 */ /* 0x010fe20007ffe020 */
[C---:B------:R-:W-:Y:S01]  /*1fa0*/  IMAD.SHL.U32 R32, R30.reuse, 0x20, RZ ;  /* 0x000000201e207824 */ /* 0x040fe200078e00ff */
[C---:B------:R-:W-:Y:S01]  /*1fb0*/  SHF.L.U32 R31, R30.reuse, 0x6, RZ ;  /* 0x000000061e1f7819 */ /* 0x040fe200000006ff */
[----:B------:R-:W-:Y:S01]  /*1fc0*/  IMAD.IADD R21, R87, 0x1, R3 ;  /* 0x0000000157157824 */ /* 0x000fe200078e0203 */
[----:B------:R-:W-:Y:S01]  /*1fd0*/  P2R R3, PR, RZ, 0x4 ;  /* 0x00000004ff037803 */ /* 0x000fe20000000000 */
[----:B------:R-:W-:Y:S01]  /*1fe0*/  IMAD.SHL.U32 R30, R30, 0x80, RZ ;  /* 0x000000801e1e7824 */ /* 0x000fe200078e00ff */
[----:B------:R-:W-:-:S07]  /*1ff0*/  SHF.R.S32.HI R6, RZ, 0x1f, R24 ;  /* 0x0000001fff067819 */ /* 0x000fce0000011418 */
.L_x_595:
[----:B0-----:R-:W0:Y:S01]  /*2000*/  LDC R103, c[0x0][0x430] ;  /* 0x00010c00ff677b82 */ /* 0x001e220000000800 */
[----:B------:R-:W-:Y:S02]  /*2010*/  VIADD R26, R26, 0xffffffff ;  /* 0xffffffff1a1a7836 */ /* 0x000fe40000000000 */
[----:B------:R-:W-:-:S03]  /*2020*/  IMAD.MOV.U32 R102, RZ, RZ, RZ ;  /* 0x000000ffff667224 */ /* 0x000fc600078e00ff */
[----:B------:R-:W-:Y:S02]  /*2030*/  LEA R4, R26, R28, 0x7 ;  /* 0x0000001c1a047211 */ /* 0x000fe400078e38ff */
[----:B-1----:R-:W1:Y:S02]  /*2040*/  LDC R108, c[0x0][0x3f4] ;  /* 0x0000fd00ff6c7b82 */ /* 0x002e640000000800 */
[----:B------:R-:W-:Y:S01]  /*2050*/  ISETP.GE.AND P2, PT, R4, R2, PT ;  /* 0x000000020400720c */ /* 0x000fe20003f46270 */
[----:B------:R-:W-:-:S03]  /*2060*/  IMAD.IADD R45, R85, 0x1, R4 ;  /* 0x00000001552d7824 */ /* 0x000fc600078e0204 */
[----:B------:R-:W-:Y:S01]  /*2070*/  ISETP.GT.OR P2, PT, R28, 0x7f, P2 ;  /* 0x0000007f1c00780c */ /* 0x000fe20001744670 */
[----:B------:R-:W-:Y:S01]  /*2080*/  IMAD.MOV.U32 R11, RZ, RZ, R45 ;  /* 0x000000ffff0b7224 */ /* 0x000fe200078e002d */
[----:B0-----:R-:W-:-:S11]  /*2090*/  ISETP.NE.AND P3, PT, R103, 0x1, PT ;  /* 0x000000016700780c */ /* 0x001fd60003f65270 */
[----:B------:R-:W0:Y:S08]  /*20a0*/  @!P2 LDC.64 R14, c[0x0][0x428] ;  /* 0x00010a00ff0eab82 */ /* 0x000e300000000a00 */
[----:B--2---:R-:W2:Y:S08]  /*20b0*/  @!P2 LDC.64 R46, c[0x0][0x418] ;  /* 0x00010600ff2eab82 */ /* 0x004eb00000000a00 */
[----:B------:R-:W3:Y:S08]  /*20c0*/  @P3 LDC R0, c[0x0][0x434] ;  /* 0x00010d00ff003b82 */ /* 0x000ef00000000800 */
[----:B------:R-:W4:Y:S01]  /*20d0*/  @P3 LDC R13, c[0x0][0x438] ;  /* 0x00010e00ff0d3b82 */ /* 0x000f220000000800 */
[----:B---3--:R-:W-:-:S05]  /*20e0*/  @P3 IMAD.HI.U32 R0, R45, R0, RZ ;  /* 0x000000002d003227 */ /* 0x008fca00078e00ff */
[----:B----4-:R-:W-:Y:S01]  /*20f0*/  @P3 SHF.R.U32.HI R11, RZ, R13, R0 ;  /* 0x0000000dff0b3219 */ /* 0x010fe20000011600 */
[----:B0-----:R-:W-:-:S03]  /*2100*/  @!P2 IMAD R0, R6, R14, RZ ;  /* 0x0000000e0600a224 */ /* 0x001fc600078e02ff */
[--C-:B------:R-:W-:Y:S01]  /*2110*/  @!P2 SHF.R.S32.HI R13, RZ, 0x1f, R11.reuse ;  /* 0x0000001fff0da819 */ /* 0x100fe2000001140b */
[----:B------:R-:W-:Y:S02]  /*2120*/  @!P2 IMAD.MOV.U32 R12, RZ, RZ, R11 ;  /* 0x000000ffff0ca224 */ /* 0x000fe400078e000b */
[C---:B------:R-:W-:Y:S02]  /*2130*/  @!P2 IMAD R15, R24.reuse, R15, R0 ;  /* 0x0000000f180fa224 */ /* 0x040fe400078e0200 */
[----:B------:R-:W-:-:S05]  /*2140*/  @!P2 IMAD.WIDE.U32 R12, R24, R14, R12 ;  /* 0x0000000e180ca225 */ /* 0x000fca00078e000c */
[----:B------:R-:W-:Y:S02]  /*2150*/  @!P2 IADD3 R0, R13, R15, RZ ;  /* 0x0000000f0d00a210 */ /* 0x000fe40007ffe0ff */
[----:B--2---:R-:W-:-:S04]  /*2160*/  @!P2 LEA R14, P3, R12, R46, 0x2 ;  /* 0x0000002e0c0ea211 */ /* 0x004fc800078610ff */
[----:B------:R-:W-:Y:S02]  /*2170*/  @!P2 LEA.HI.X R15, R12, R47, R0, 0x2, P3 ;  /* 0x0000002f0c0fa211 */ /* 0x000fe400018f1400 */
[----:B------:R-:W-:-:S03]  /*2180*/  LOP3.LUT R4, R84, 0x70, R16, 0xf8, !PT ;  /* 0x0000007054047812 */ /* 0x000fc600078ef810 */
[----:B------:R0:W5:Y:S01]  /*2190*/  @!P2 LDG.E R102, desc[UR36][R14.64] ;  /* 0x000000240e66a981 */ /* 0x000162000c1e1900 */
[----:B-1----:R-:W-:Y:S01]  /*21a0*/  ISETP.GE.AND P2, PT, R108, 0x1, PT ;  /* 0x000000016c00780c */ /* 0x002fe20003f46270 */
[----:B------:R-:W-:Y:S01]  /*21b0*/  IMAD.MOV R0, RZ, RZ, -R11 ;  /* 0x000000ffff007224 */ /* 0x000fe200078e0a0b */
[----:B------:R-:W-:Y:S01]  /*21c0*/  LOP3.LUT R11, R227, R4, R98, 0xf6, !PT ;  /* 0x00000004e30b7212 */ /* 0x000fe200078ef662 */
[----:B------:R-:W-:Y:S05]  /*21d0*/  YIELD ;  /* 0x0000000000007946 */ /* 0x000fea0003800000 */
[----:B------:R-:W-:Y:S01]  /*21e0*/  IMAD R4, R216, 0x8000, R11 ;  /* 0x00008000d8047824 */ /* 0x000fe200078e020b */
[----:B------:R-:W-:Y:S01]  /*21f0*/  ISETP.GT.AND P3, PT, R26, R25, PT ;  /* 0x000000191a00720c */ /* 0x000fe20003f64270 */
[----:B------:R-:W-:Y:S01]  /*2200*/  BSSY B0, `(.L_x_500) ;  /* 0x0000924000007945 */ /* 0x000fe20003800000 */
[----:B------:R-:W-:-:S02]  /*2210*/  IMAD R103, R103, R0, R45 ;  /* 0x0000000067677224 */ /* 0x000fc400078e022d */
[----:B------:R-:W-:Y:S02]  /*2220*/  P2R R0, PR, RZ, 0x8 ;  /* 0x00000008ff007803 */ /* 0x000fe40000000000 */
[----:B------:R-:W-:Y:S01]  /*2230*/  IADD3 R95, R23, R4, RZ ;  /* 0x00000004175f7210 */ /* 0x000fe20007ffe0ff */
[----:B0-----:R-:W-:Y:S06]  /*2240*/  @!P2 BRA `(.L_x_501) ;  /* 0x0000008800d4a947 */ /* 0x001fec0003800000 */
[----:B------:R-:W-:Y:S01]  /*2250*/  SHF.R.S32.HI R104, RZ, 0x1f, R103 ;  /* 0x0000001fff687819 */ /* 0x000fe20000011467 */
[----:B------:R-:W-:Y:S01]  /*2260*/  ULDC.64 UR4, c[0x0][0x300] ;  /* 0x0000c00000047ab9 */ /* 0x000fe20000000a00 */
[----:B-----5:R-:W-:Y:S01]  /*2270*/  SHF.R.S32.HI R105, RZ, 0x1f, R102 ;  /* 0x0000001fff697819 */ /* 0x020fe20000011466 */
[----:B------:R-:W-:Y:S01]  /*2280*/  IMAD.WIDE.U32 R12, R103, UR4, RZ ;  /* 0x00000004670c7c25 */ /* 0x000fe2000f8e00ff */
[----:B------:R-:W-:Y:S02]  /*2290*/  ULDC.U8 UR6, c[0x0][0x410] ;  /* 0x0001040000067ab9 */ /* 0x000fe40000000000 */
[----:B------:R-:W-:Y:S01]  /*22a0*/  ISETP.NE.AND P2, PT, RZ, UR6, PT ;  /* 0x00000006ff007c0c */ /* 0x000fe2000bf45270 */
[----:B------:R-:W-:Y:S02]  /*22b0*/  IMAD R4, R104, UR4, RZ ;  /* 0x0000000468047c24 */ /* 0x000fe4000f8e02ff */
[-C--:B------:R-:W-:Y:S02]  /*22c0*/  IMAD R14, R33, R26.reuse, RZ ;  /* 0x0000001a210e7224 */ /* 0x080fe400078e02ff */
[----:B------:R-:W-:Y:S01]  /*22d0*/  IMAD R11, R103, UR5, R4 ;  /* 0x00000005670b7c24 */ /* 0x000fe2000f8e0204 */
[----:B------:R-:W-:Y:S01]  /*22e0*/  ULDC.64 UR4, c[0x0][0x310] ;  /* 0x0000c40000047ab9 */ /* 0x000fe20000000a00 */
[----:B------:R-:W-:-:S02]  /*22f0*/  IMAD R4, R39, R26, RZ ;  /* 0x0000001a27047224 */ /* 0x000fc400078e02ff */
[----:B------:R-:W-:Y:S02]  /*2300*/  IMAD R15, R105, UR4, RZ ;  /* 0x00000004690f7c24 */ /* 0x000fe4000f8e02ff */
[----:B------:R-:W-:Y:S01]  /*2310*/  IMAD.IADD R13, R13, 0x1, R11 ;  /* 0x000000010d0d7824 */ /* 0x000fe200078e020b */
[----:B------:R-:W-:Y:S01]  /*2320*/  SHF.R.S32.HI R11, RZ, 0x1f, R26 ;  /* 0x0000001fff0b7819 */ /* 0x000fe2000001141a */
[C---:B------:R-:W-:Y:S02]  /*2330*/  IMAD R15, R102.reuse, UR5, R15 ;  /* 0x00000005660f7c24 */ /* 0x040fe4000f8e020f */
[----:B------:R-:W-:Y:S01]  /*2340*/  IMAD.WIDE.U32 R12, R102, UR4, R12 ;  /* 0x00000004660c7c25 */ /* 0x000fe2000f8e000c */
[----:B------:R-:W-:-:S03]  /*2350*/  ULDC.64 UR4, c[0x0][0x308] ;  /* 0x0000c20000047ab9 */ /* 0x000fc60000000a00 */
[----:B------:R-:W-:Y:S02]  /*2360*/  IMAD.IADD R13, R13, 0x1, R15 ;  /* 0x000000010d0d7824 */ /* 0x000fe400078e020f */
[----:B------:R-:W-:Y:S02]  /*2370*/  IMAD R15, R29, UR4, RZ ;  /* 0x000000041d0f7c24 */ /* 0x000fe4000f8e02ff */
[----:B------:R-:W-:-:S04]  /*2380*/  IMAD.WIDE.U32 R44, R222, UR4, R12 ;  /* 0x00000004de2c7c25 */ /* 0x000fc8000f8e000c */
[----:B------:R-:W-:Y:S01]  /*2390*/  IMAD R111, R222, UR5, R15 ;  /* 0x00000005de6f7c24 */ /* 0x000fe2000f8e020f */
[----:B------:R-:W-:Y:S01]  /*23a0*/  ULDC.64 UR4, c[0x0][0x2e8] ;  /* 0x0000ba0000047ab9 */ /* 0x000fe20000000a00 */
[C---:B------:R-:W-:Y:S01]  /*23b0*/  IMAD R47, R11.reuse, R36, R4 ;  /* 0x000000240b2f7224 */ /* 0x040fe200078e0204 */
[----:B------:R-:W-:Y:S01]  /*23c0*/  IADD3 R110, P3, R44, UR4, RZ ;  /* 0x000000042c6e7c10 */ /* 0x000fe2000ff7e0ff */
[----:B------:R-:W-:Y:S02]  /*23d0*/  IMAD R11, R11, R30, R14 ;  /* 0x0000001e0b0b7224 */ /* 0x000fe400078e020e */
[----:B------:R-:W-:Y:S01]  /*23e0*/  IMAD R106, R26, -0x80, R2 ;  /* 0xffffff801a6a7824 */ /* 0x000fe200078e0202 */
[----:B------:R-:W-:Y:S01]  /*23f0*/  IADD3.X R111, R45, UR5, R111, P3, !PT ;  /* 0x000000052d6f7c10 */ /* 0x000fe20009ffe46f */
[----:B------:R-:W-:-:S03]  /*2400*/  IMAD.WIDE.U32 R14, R30, R26, RZ ;  /* 0x0000001a1e0e7225 */ /* 0x000fc600078e00ff */
[----:B------:R-:W-:Y:S01]  /*2410*/  VIMNMX R106, R106, 0x80, PT ;  /* 0x000000806a6a7848 */ /* 0x000fe20003fe0100 */
[----:B------:R-:W-:Y:S01]  /*2420*/  IMAD.WIDE.U32 R12, R36, R26, RZ ;  /* 0x0000001a240c7225 */ /* 0x000fe200078e00ff */
[----:B------:R-:W-:-:S03]  /*2430*/  IADD3 R11, R15, R11, RZ ;  /* 0x0000000b0f0b7210 */ /* 0x000fc60007ffe0ff */
[----:B------:R-:W-:Y:S01]  /*2440*/  IMAD.IADD R107, R13, 0x1, R47 ;  /* 0x000000010d6b7824 */ /* 0x000fe200078e022f */
[----:B------:R-:W-:Y:S06]  /*2450*/  @!P2 BRA `(.L_x_502) ;  /* 0x000000440008a947 */ /* 0x000fec0003800000 */
[----:B------:R-:W-:Y:S01]  /*2460*/  ISETP.GE.AND P2, PT, R219, R106, PT ;  /* 0x0000006adb00720c */ /* 0x000fe20003f46270 */
[----:B------:R-:W-:Y:S01]  /*2470*/  BSSY B1, `(.L_x_503) ;  /* 0x0000018000017945 */ /* 0x000fe20003800000 */
[----:B------:R-:W-:Y:S02]  /*2480*/  CS2R R60, SRZ ;  /* 0x00000000003c7805 */ /* 0x000fe4000001ff00 */
[----:B------:R-:W-:Y:S02]  /*2490*/  CS2R R68, SRZ ;  /* 0x0000000000447805 */ /* 0x000fe4000001ff00 */
[----:B------:R-:W-:Y:S02]  /*24a0*/  CS2R R72, SRZ ;  /* 0x0000000000487805 */ /* 0x000fe4000001ff00 */
[----:B------:R-:W-:Y:S02]  /*24b0*/  P2R R126, PR, RZ, 0x4 ;  /* 0x00000004ff7e7803 */ /* 0x000fe40000000000 */
[----:B------:R-:W-:-:S02]  /*24c0*/  CS2R R70, SRZ ;  /* 0x0000000000467805 */ /* 0x000fc4000001ff00 */
[----:B------:R-:W-:Y:S01]  /*24d0*/  CS2R R74, SRZ ;  /* 0x00000000004a7805 */ /* 0x000fe2000001ff00 */
[----:B------:R-:W-:Y:S06]  /*24e0*/  @P2 BRA `(.L_x_504) ;  /* 0x0000000000402947 */ /* 0x000fec0003800000 */
[----:B------:R-:W-:Y:S01]  /*24f0*/  ULDC.64 UR4, c[0x0][0x3e8] ;  /* 0x0000fa0000047ab9 */ /* 0x000fe20000000a00 */
[----:B------:R-:W-:Y:S02]  /*2500*/  CS2R R72, SRZ ;  /* 0x0000000000487805 */ /* 0x000fe4000001ff00 */
[----:B------:R-:W-:Y:S02]  /*2510*/  IADD3 R44, P2, P3, R86, UR4, R12 ;  /* 0x00000004562c7c10 */ /* 0x000fe4000fb5e00c */
[----:B------:R-:W-:Y:S02]  /*2520*/  CS2R R74, SRZ ;  /* 0x00000000004a7805 */ /* 0x000fe4000001ff00 */
[----:B------:R-:W-:Y:S01]  /*2530*/  IADD3.X R45, R21, UR5, R107, P2, P3 ;  /* 0x00000005152d7c10 */ /* 0x000fe200097e646b */
[----:B------:R-:W-:Y:S02]  /*2540*/  ULDC.64 UR4, c[0x0][0x400] ;  /* 0x0001000000047ab9 */ /* 0x000fe40000000a00 */
[----:B------:R-:W-:-:S04]  /*2550*/  IADD3 R46, P2, P3, R90, UR4, R14 ;  /* 0x000000045a2e7c10 */ /* 0x000fc8000fb5e00e */
[----:B------:R-:W-:Y:S02]  /*2560*/  IADD3.X R47, R10, UR5, R11, P2, P3 ;  /* 0x000000050a2f7c10 */ /* 0x000fe400097e640b */
[----:B------:R-:W-:Y:S02]  /*2570*/  ISETP.GE.AND P2, PT, R18, R108, PT ;  /* 0x0000006c1200720c */ /* 0x000fe40003f46270 */
[----:B------:R-:W-:Y:S02]  /*2580*/  CS2R R68, SRZ ;  /* 0x0000000000447805 */ /* 0x000fe4000001ff00 */
[----:B------:R-:W-:-:S09]  /*2590*/  CS2R R70, SRZ ;  /* 0x0000000000467805 */ /* 0x000fd2000001ff00 */
[----:B------:R0:W5:Y:S04]  /*25a0*/  @!P2 LDG.E.64 R72, desc[UR36][R44.64] ;  /* 0x000000242c48a981 */ /* 0x000168000c1e1b00 */
[----:B------:R0:W5:Y:S01]  /*25b0*/  @!P2 LDG.E.64 R74, desc[UR36][R46.64] ;  /* 0x000000242e4aa981 */ /* 0x000162000c1e1b00 */
[----:B------:R-:W-:-:S13]  /*25c0*/  ISETP.GE.AND P2, PT, R218, R108, PT ;  /* 0x0000006cda00720c */ /* 0x000fda0003f46270 */
[----:B------:R0:W5:Y:S04]  /*25d0*/  @!P2 LDG.E.64 R68, desc[UR36][R44.64+0x40] ;  /* 0x000040242c44a981 */ /* 0x000168000c1e1b00 */
[----:B------:R0:W5:Y:S02]  /*25e0*/  @!P2 LDG.E.64 R70, desc[UR36][R46.64+0x40] ;  /* 0x000040242e46a981 */ /* 0x000164000c1e1b00 */
.L_x_504:
[----:B------:R-:W-:Y:S05]  /*25f0*/  BSYNC B1 ;  /* 0x0000000000017941 */ /* 0x000fea0003800000 */
.L_x_503:
[----:B------:R-:W-:Y:S01]  /*2600*/  VIADD R4, R219, 0x20 ;  /* 0x00000020db047836 */ /* 0x000fe20000000000 */
[----:B------:R-:W-:Y:S01]  /*2610*/  BSSY B1, `(.L_x_505) ;  /* 0x0000024000017945 */ /* 0x000fe20003800000 */
[----:B------:R-:W-:Y:S02]  /*2620*/  CS2R R64, SRZ ;  /* 0x0000000000407805 */ /* 0x000fe4000001ff00 */
[----:B------:R-:W-:Y:S02]  /*2630*/  CS2R R62, SRZ ;  /* 0x00000000003e7805 */ /* 0x000fe4000001ff00 */
[----:B0-----:R-:W-:Y:S02]  /*2640*/  CS2R R44, SRZ ;  /* 0x00000000002c7805 */ /* 0x001fe4000001ff00 */
[----:B------:R-:W-:Y:S02]  /*2650*/  ISETP.GE.AND P2, PT, R4, R106, PT ;  /* 0x0000006a0400720c */ /* 0x000fe40003f46270 */
[----:B------:R-:W-:-:S02]  /*2660*/  CS2R R52, SRZ ;  /* 0x0000000000347805 */ /* 0x000fc4000001ff00 */
[----:B------:R-:W-:Y:S02]  /*2670*/  CS2R R56, SRZ ;  /* 0x0000000000387805 */ /* 0x000fe4000001ff00 */
[----:B------:R-:W-:Y:S02]  /*2680*/  CS2R R54, SRZ ;  /* 0x0000000000367805 */ /* 0x000fe4000001ff00 */
[----:B------:R-:W-:Y:S02]  /*2690*/  CS2R R58, SRZ ;  /* 0x00000000003a7805 */ /* 0x000fe4000001ff00 */
[----:B------:R-:W-:Y:S02]  /*26a0*/  CS2R R48, SRZ ;  /* 0x0000000000307805 */ /* 0x000fe4000001ff00 */
[----:B------:R-:W-:Y:S02]  /*26b0*/  CS2R R46, SRZ ;  /* 0x00000000002e7805 */ /* 0x000fe4000001ff00 */
[----:B------:R-:W-:Y:S01]  /*26c0*/  CS2R R50, SRZ ;  /* 0x0000000000327805 */ /* 0x000fe2000001ff00 */
[----:B-----5:R-:W-:Y:S01]  /*26d0*/  IMAD.MOV.U32 R117, RZ, RZ, R68 ;  /* 0x000000ffff757224 */ /* 0x020fe200078e0044 */
[----:B------:R-:W-:Y:S01]  /*26e0*/  CS2R R66, SRZ ;  /* 0x0000000000427805 */ /* 0x000fe2000001ff00 */
[----:B------:R-:W-:Y:S01]  /*26f0*/  IMAD.MOV.U32 R125, RZ, RZ, R72 ;  /* 0x000000ffff7d7224 */ /* 0x000fe200078e0048 */
[----:B------:R-:W-:Y:S06]  /*2700*/  @P2 BRA `(.L_x_506) ;  /* 0x0000000000502947 */ /* 0x000fec0003800000 */
[----:B------:R-:W-:Y:S01]  /*2710*/  IADD3 R76, P3, P4, R86, R12, R38 ;  /* 0x0000000c564c7210 */ /* 0x000fe20007c7e026 */
[----:B------:R-:W-:Y:S01]  /*2720*/  ULDC.64 UR4, c[0x0][0x3e8] ;  /* 0x0000fa0000047ab9 */ /* 0x000fe20000000a00 */
[----:B------:R-:W-:Y:S02]  /*2730*/  CS2R R64, SRZ ;  /* 0x0000000000407805 */ /* 0x000fe4000001ff00 */
[----:B------:R-:W-:Y:S02]  /*2740*/  CS2R R66, SRZ ;  /* 0x0000000000427805 */ /* 0x000fe4000001ff00 */
[----:B------:R-:W-:Y:S02]  /*2750*/  IADD3.X R60, R21, R107, R41, P3, P4 ;  /* 0x0000006b153c7210 */ /* 0x000fe40001fe8429 */
[----:B------:R-:W-:-:S04]  /*2760*/  IADD3 R78, P3, P4, R90, R14, R32 ;  /* 0x0000000e5a4e7210 */ /* 0x000fc80007c7e020 */
[----:B------:R-:W-:Y:S02]  /*2770*/  IADD3.X R4, R10, R11, R35, P3, P4 ;  /* 0x0000000b0a047210 */ /* 0x000fe40001fe8423 */
[----:B------:R-:W-:-:S04]  /*2780*/  IADD3 R76, P3, R76, UR4, RZ ;  /* 0x000000044c4c7c10 */ /* 0x000fc8000ff7e0ff */
[----:B------:R-:W-:Y:S01]  /*2790*/  IADD3.X R77, R60, UR5, RZ, P3, !PT ;  /* 0x000000053c4d7c10 */ /* 0x000fe20009ffe4ff */
[----:B------:R-:W-:Y:S02]  /*27a0*/  ULDC.64 UR4, c[0x0][0x400] ;  /* 0x0001000000047ab9 */ /* 0x000fe40000000a00 */
[----:B------:R-:W-:-:S04]  /*27b0*/  IADD3 R78, P3, R78, UR4, RZ ;  /* 0x000000044e4e7c10 */ /* 0x000fc8000ff7e0ff */
[----:B------:R-:W-:Y:S02]  /*27c0*/  IADD3.X R79, R4, UR5, RZ, P3, !PT ;  /* 0x00000005044f7c10 */ /* 0x000fe40009ffe4ff */
        /* <DEDUP_REMOVED lines=8> */
.L_x_506:
[----:B------:R-:W-:Y:S05]  /*2850*/  BSYNC B1 ;  /* 0x0000000000017941 */ /* 0x000fea0003800000 */
.L_x_505:
[----:B------:R-:W-:Y:S01]  /*2860*/  IADD3 R4, R219, 0x40, RZ ;  /* 0x00000040db047810 */ /* 0x000fe20007ffe0ff */
[----:B------:R-:W-:Y:S03]  /*2870*/  BSSY B1, `(.L_x_507) ;  /* 0x0000017000017945 */ /* 0x000fe60003800000 */
[----:B------:R-:W-:-:S13]  /*2880*/  ISETP.GE.AND P3, PT, R4, R106, PT ;  /* 0x0000006a0400720c */ /* 0x000fda0003f66270 */
[----:B------:R-:W-:Y:S05]  /*2890*/  @P3 BRA `(.L_x_508) ;  /* 0x0000000000503947 */ /* 0x000fea0003800000 */
[----:B0-----:R-:W-:Y:S01]  /*28a0*/  IADD3 R76, P4, P5, R86, R37, R12 ;  /* 0x00000025564c7210 */ /* 0x001fe20007d9e00c */
        /* <DEDUP_REMOVED lines=19> */
.L_x_508:
[----:B------:R-:W-:Y:S05]  /*29e0*/  BSYNC B1 ;  /* 0x0000000000017941 */ /* 0x000fea0003800000 */
.L_x_507:
[----:B------:R-:W-:Y:S01]  /*29f0*/  VIADD R4, R219, 0x60 ;  /* 0x00000060db047836 */ /* 0x000fe20000000000 */
[----:B------:R-:W-:Y:S04]  /*2a00*/  BSSY B1, `(.L_x_509) ;  /* 0x000001d000017945 */ /* 0x000fe80003800000 */
[----:B------:R-:W-:-:S13]  /*2a10*/  ISETP.GE.AND P4, PT, R4, R106, PT ;  /* 0x0000006a0400720c */ /* 0x000fda0003f86270 */
[----:B------:R-:W-:Y:S05]  /*2a20*/  @P4 BRA `(.L_x_510) ;  /* 0x0000000000684947 */ /* 0x000fea0003800000 */
[----:B------:R-:W2:Y:S01]  /*2a30*/  LDC.64 R44, c[0x0][0x3f8] ;  /* 0x0000fe00ff2c7b82 */ /* 0x000ea20000000a00 */
[----:B------:R-:W-:Y:S01]  /*2a40*/  IMAD.MOV.U32 R13, RZ, RZ, R107 ;  /* 0x000000ffff0d7224 */ /* 0x000fe200078e006b */
[----:B------:R-:W-:Y:S01]  /*2a50*/  MOV R15, R11 ;  /* 0x0000000b000f7202 */ /* 0x000fe20000000f00 */
[----:B------:R-:W-:Y:S01]  /*2a60*/  ULDC.64 UR4, c[0x0][0x3e8] ;  /* 0x0000fa0000047ab9 */ /* 0x000fe20000000a00 */
[----:B------:R-:W-:Y:S02]  /*2a70*/  CS2R R48, SRZ ;  /* 0x0000000000307805 */ /* 0x000fe4000001ff00 */
[----:B------:R-:W-:Y:S01]  /*2a80*/  CS2R R50, SRZ ;  /* 0x0000000000327805 */ /* 0x000fe2000001ff00 */
[----:B--2---:R-:W-:Y:S02]  /*2a90*/  IMAD R45, R45, 0x60, RZ ;  /* 0x000000602d2d7824 */ /* 0x004fe400078e02ff */
[----:B------:R-:W-:-:S04]  /*2aa0*/  IMAD.WIDE.U32 R12, R44, 0x60, R12 ;  /* 0x000000602c0c7825 */ /* 0x000fc800078e000c */
[----:B------:R-:W-:Y:S01]  /*2ab0*/  IMAD.IADD R4, R13, 0x1, R45 ;  /* 0x000000010d047824 */ /* 0x000fe200078e022d */
[----:B------:R-:W-:Y:S01]  /*2ac0*/  IADD3 R12, P5, P6, R86, UR4, R12 ;  /* 0x00000004560c7c10 */ /* 0x000fe2000febe00c */
[----:B------:R-:W2:Y:S03]  /*2ad0*/  LDC.64 R44, c[0x0][0x408] ;  /* 0x00010200ff2c7b82 */ /* 0x000ea60000000a00 */
[----:B------:R-:W-:Y:S01]  /*2ae0*/  IADD3.X R13, R21, UR5, R4, P5, P6 ;  /* 0x00000005150d7c10 */ /* 0x000fe2000afec404 */
[----:B------:R-:W-:Y:S01]  /*2af0*/  ULDC.64 UR4, c[0x0][0x400] ;  /* 0x0001000000047ab9 */ /* 0x000fe20000000a00 */
[----:B--2---:R-:W-:-:S04]  /*2b00*/  IMAD.WIDE.U32 R14, R44, 0x60, R14 ;  /* 0x000000602c0e7825 */ /* 0x004fc800078e000e */
[----:B------:R-:W-:Y:S01]  /*2b10*/  IMAD R11, R45, 0x60, RZ ;  /* 0x000000602d0b7824 */ /* 0x000fe200078e02ff */
[----:B------:R-:W-:-:S03]  /*2b20*/  IADD3 R14, P5, P6, R90, UR4, R14 ;  /* 0x000000045a0e7c10 */ /* 0x000fc6000febe00e */
[----:B------:R-:W-:-:S05]  /*2b30*/  IMAD.IADD R11, R15, 0x1, R11 ;  /* 0x000000010f0b7824 */ /* 0x000fca00078e020b */
        /* <DEDUP_REMOVED lines=9> */
.L_x_510:
[----:B------:R-:W-:Y:S05]  /*2bd0*/  BSYNC B1 ;  /* 0x0000000000017941 */ /* 0x000fea0003800000 */
.L_x_509:
[----:B------:R-:W-:Y:S01]  /*2be0*/  UISETP.NE.AND UP0, UPT, UR39, 0x3, UPT ;  /* 0x000000032700788c */ /* 0x000fe2000bf05270 */
[----:B------:R-:W-:Y:S01]  /*2bf0*/  IMAD.MOV.U32 R124, RZ, RZ, R70 ;  /* 0x000000ffff7c7224 */ /* 0x000fe200078e0046 */
[----:B-----5:R-:W-:Y:S01]  /*2c00*/  MOV R120, R60 ;  /* 0x0000003c00787202 */ /* 0x020fe20000000f00 */
[----:B------:R-:W-:Y:S01]  /*2c10*/  IMAD.MOV.U32 R132, RZ, RZ, R74 ;  /* 0x000000ffff847224 */ /* 0x000fe200078e004a */
[----:B------:R-:W-:Y:S01]  /*2c20*/  MOV R115, R52 ;  /* 0x0000003400737202 */ /* 0x000fe20000000f00 */
[----:B------:R-:W-:Y:S01]  /*2c30*/  IMAD.MOV.U32 R122, RZ, RZ, R64 ;  /* 0x000000ffff7a7224 */ /* 0x000fe200078e0040 */
[----:B------:R-:W-:Y:S01]  /*2c40*/  PLOP3.LUT P5, PT, PT, PT, UP0, 0x80, 0x0 ;  /* 0x000000000000781c */ /* 0x000fe20003faf008 */
[----:B------:R-:W-:Y:S01]  /*2c50*/  IMAD.MOV.U32 R121, RZ, RZ, R62 ;  /* 0x000000ffff797224 */ /* 0x000fe200078e003e */
[----:B------:R-:W-:Y:S01]  /*2c60*/  MOV R109, R44 ;  /* 0x0000002c006d7202 */ /* 0x000fe20000000f00 */
[----:B------:R-:W-:Y:S02]  /*2c70*/  IMAD.MOV.U32 R123, RZ, RZ, R66 ;  /* 0x000000ffff7b7224 */ /* 0x000fe400078e0042 */
[----:B------:R-:W-:-:S02]  /*2c80*/  IMAD.MOV.U32 R118, RZ, RZ, R56 ;  /* 0x000000ffff767224 */ /* 0x000fc400078e0038 */
[----:B------:R-:W-:Y:S02]  /*2c90*/  IMAD.MOV.U32 R116, RZ, RZ, R54 ;  /* 0x000000ffff747224 */ /* 0x000fe400078e0036 */
[----:B------:R-:W-:Y:S02]  /*2ca0*/  IMAD.MOV.U32 R119, RZ, RZ, R58 ;  /* 0x000000ffff777224 */ /* 0x000fe400078e003a */
[----:B------:R-:W-:Y:S02]  /*2cb0*/  IMAD.MOV.U32 R113, RZ, RZ, R48 ;  /* 0x000000ffff717224 */ /* 0x000fe400078e0030 */
[----:B------:R-:W-:Y:S02]  /*2cc0*/  IMAD.MOV.U32 R112, RZ, RZ, R46 ;  /* 0x000000ffff707224 */ /* 0x000fe400078e002e */
[----:B------:R-:W-:Y:S01]  /*2cd0*/  IMAD.MOV.U32 R114, RZ, RZ, R50 ;  /* 0x000000ffff727224 */ /* 0x000fe200078e0032 */
[----:B------:R-:W-:Y:S06]  /*2ce0*/  @!P5 BRA `(.L_x_511) ;  /* 0x000000000004d947 */ /* 0x000fec0003800000 */
[----:B------:R-:W-:Y:S01]  /*2cf0*/  BPT.TRAP 0x1 ;  /* 0x000000040000795c */ /* 0x000fe20000300000 */
.L_x_511:
[----:B------:R-:W-:Y:S01]  /*2d00*/  LEA R4, R216, R23, 0x3 ;  /* 0x00000017d8047211 */ /* 0x000fe200078e18ff */
[----:B------:R-:W-:Y:S01]  /*2d10*/  BSSY B1, `(.L_x_512) ;  /* 0x0000004000017945 */ /* 0x000fe20003800000 */
[----:B------:R-:W-:-:S04]  /*2d20*/  SHF.L.U32 R107, R224, 0x1f, RZ ;  /* 0x0000001fe06b7819 */ /* 0x000fc800000006ff */
[----:B------:R-:W3:Y:S02]  /*2d30*/  SYNCS.PHASECHK.TRANS64.TRYWAIT P6, [R4+URZ+0x38890], R107 ;  /* 0x0388906b040075a7 */ /* 0x000ee400080c017f */
[----:B---3--:R-:W-:Y:S05]  /*2d40*/  @!P6 BRA `(.L_x_513) ;  /* 0x000002180024e947 */ /* 0x008fea0003800000 */
.L_x_826:
[----:B------:R-:W-:Y:S05]  /*2d50*/  BSYNC B1 ;  /* 0x0000000000017941 */ /* 0x000fea0003800000 */
.L_x_512:
[----:B------:R-:W-:-:S03]  /*2d60*/  UMOV UR4, 0xffffffff ;  /* 0xffffffff00047882 */ /* 0x000fc60000000000 */
[----:B------:R-:W-:Y:S05]  /*2d70*/  BRA.DIV UR4, `(.L_x_514) ;  /* 0x0000021a042c7947 */ /* 0x000fea000b800000 */
[----:B01----:R0:W1:Y:S04]  /*2d80*/  SHFL.IDX PT, R78, R111, RZ, 0x181f ;  /* 0x00181fff6f4e7589 */ /* 0x00306800000e0000 */
[----:B------:R0:W4:Y:S02]  /*2d90*/  SHFL.IDX PT, R79, R110, RZ, 0x181f ;  /* 0x00181fff6e4f7589 */ /* 0x00012400000e0000 */
.L_x_830:
[----:B------:R-:W-:Y:S01]  /*2da0*/  ISETP.NE.AND P6, PT, R126, RZ, PT ;  /* 0x000000ff7e00720c */ /* 0x000fe20003fc5270 */
[----:B------:R-:W-:-:S12]  /*2db0*/  BSSY B1, `(.L_x_515) ;  /* 0x00000e4000017945 */ /* 0x000fd80003800000 */
[----:B------:R-:W-:Y:S05]  /*2dc0*/  @P6 BRA `(.L_x_516) ;  /* 0x0000000c00886947 */ /* 0x000fea0003800000 */
[----:B------:R-:W-:Y:S04]  /*2dd0*/  BSSY B2, `(.L_x_517) ;  /* 0x0000071000027945 */ /* 0x000fe80003800000 */
[----:B------:R-:W-:Y:S05]  /*2de0*/  @P1 BRA `(.L_x_518) ;  /* 0x0000000400bc1947 */ /* 0x000fea0003800000 */
[----:B--2---:R2:W0:Y:S01]  /*2df0*/  LDS.128 R12, [R95+0x28400] ;  /* 0x028400005f0c7984 */ /* 0x0044220000000c00 */
[----:B----4-:R-:W-:Y:S01]  /*2e00*/  IADD3 R76, P6, R16, R79, RZ ;  /* 0x0000004f104c7210 */ /* 0x010fe20007fde0ff */
[----:B------:R-:W-:Y:S04]  /*2e10*/  BSSY B3, `(.L_x_519) ;  /* 0x000006b000037945 */ /* 0x000fe80003800000 */
[----:B-1----:R-:W-:Y:S01]  /*2e20*/  IMAD.X R77, R78, 0x1, R17, P6 ;  /* 0x000000014e4d7824 */ /* 0x002fe200030e0611 */
[----:B------:R-:W-:-:S13]  /*2e30*/  ISETP.GE.AND P6, PT, R18, R108, PT ;  /* 0x0000006c1200720c */ /* 0x000fda0003fc6270 */
[----:B--2---:R-:W-:Y:S05]  /*2e40*/  @P6 BRA `(.L_x_520) ;  /* 0x00000004009c6947 */ /* 0x004fea0003800000 */
[----:B------:R-:W-:Y:S02]  /*2e50*/  SHF.R.U32.HI R11, RZ, 0x8, R73 ;  /* 0x00000008ff0b7819 */ /* 0x000fe40000011649 */
[--C-:B------:R-:W-:Y:S02]  /*2e60*/  SHF.R.U32.HI R72, RZ, 0x8, R75.reuse ;  /* 0x00000008ff487819 */ /* 0x100fe4000001164b */
[----:B------:R-:W-:Y:S01]  /*2e70*/  LOP3.LUT R74, R73, 0xff0000ff, RZ, 0xc0, !PT ;  /* 0xff0000ff494a7812 */ /* 0x000fe200078ec0ff */
[----:B------:R-:W-:Y:S01]  /*2e80*/  IMAD.SHL.U32 R11, R11, 0x100, RZ ;  /* 0x000001000b0b7824 */ /* 0x000fe200078e00ff */
[----:B------:R-:W-:Y:S02]  /*2e90*/  SHF.R.U32.HI R128, RZ, 0x10, R75 ;  /* 0x00000010ff807819 */ /* 0x000fe4000001164b */
[----:B------:R-:W-:Y:S01]  /*2ea0*/  LOP3.LUT R126, R75, 0xff0000ff, RZ, 0xc0, !PT ;  /* 0xff0000ff4b7e7812 */ /* 0x000fe200078ec0ff */
[----:B------:R-:W-:Y:S01]  /*2eb0*/  IMAD.SHL.U32 R75, R72, 0x100, RZ ;  /* 0x00000100484b7824 */ /* 0x000fe200078e00ff */
[----:B------:R-:W-:-:S02]  /*2ec0*/  SHF.R.U32.HI R129, RZ, 0x10, R73 ;  /* 0x00000010ff817819 */ /* 0x000fc40000011649 */
[----:B------:R-:W-:Y:S01]  /*2ed0*/  LOP3.LUT R73, R74, 0xff00, R11, 0xf8, !PT ;  /* 0x0000ff004a497812 */ /* 0x000fe200078ef80b */
[----:B------:R-:W-:Y:S01]  /*2ee0*/  IMAD.U32 R74, R128, 0x10000, RZ ;  /* 0x00010000804a7824 */ /* 0x000fe200078e00ff */
[----:B0-----:R-:W-:Y:S01]  /*2ef0*/  MOV R72, R12 ;  /* 0x0000000c00487202 */ /* 0x001fe20000000f00 */
[----:B------:R-:W-:Y:S01]  /*2f00*/  IMAD.U32 R12, R129, 0x10000, RZ ;  /* 0x00010000810c7824 */ /* 0x000fe200078e00ff */
[----:B------:R-:W-:Y:S02]  /*2f10*/  LOP3.LUT R127, R126, 0xff00, R75, 0xf8, !PT ;  /* 0x0000ff007e7f7812 */ /* 0x000fe400078ef84b */
[----:B------:R-:W-:Y:S02]  /*2f20*/  F2FP.F16.E4M3.UNPACK_B R75, R132.H1 ;  /* 0x00000084ff4b723e */ /* 0x000fe400030006ff */
[----:B------:R-:W-:Y:S02]  /*2f30*/  F2FP.F16.E4M3.UNPACK_B R11, R13 ;  /* 0x0000000dff0b723e */ /* 0x000fe400020006ff */
[----:B------:R-:W-:Y:S01]  /*2f40*/  LOP3.LUT R129, R127, 0xff0000, R74, 0xf8, !PT ;  /* 0x00ff00007f817812 */ /* 0x000fe200078ef84a */
[----:B------:R-:W-:Y:S01]  /*2f50*/  HADD2.F32 R127, -RZ, R75.H0_H0 ;  /* 0x2000004bff7f7230 */ /* 0x000fe20000004100 */
[----:B------:R-:W-:Y:S01]  /*2f60*/  LOP3.LUT R126, R73, 0xff0000, R12, 0xf8, !PT ;  /* 0x00ff0000497e7812 */ /* 0x000fe200078ef80c */
[----:B------:R-:W-:Y:S01]  /*2f70*/  HADD2.F32 R12, -RZ, R11.H1_H1 ;  /* 0x3000000bff0c7230 */ /* 0x000fe20000004100 */
[----:B------:R-:W-:Y:S01]  /*2f80*/  F2FP.F16.E4M3.UNPACK_B R74, R125.H1 ;  /* 0x0000007dff4a723e */ /* 0x000fe200030006ff */
[----:B------:R-:W-:Y:S01]  /*2f90*/  HADD2.F32 R128, -RZ, R75.H1_H1 ;  /* 0x3000004bff807230 */ /* 0x000fe20000004100 */
[----:B------:R-:W-:Y:S01]  /*2fa0*/  F2FP.F16.E4M3.UNPACK_B R13, R13.H1 ;  /* 0x0000000dff0d723e */ /* 0x000fe200030006ff */
[----:B------:R-:W-:-:S02]  /*2fb0*/  HADD2.F32 R11, -RZ, R11.H0_H0 ;  /* 0x2000000bff0b7230 */ /* 0x000fc40000004100 */
[C---:B------:R-:W-:Y:S01]  /*2fc0*/  FMUL.FTZ R130, R12.reuse, R127 ;  /* 0x0000007f0c827220 */ /* 0x040fe20000410000 */
[--C-:B------:R-:W-:Y:S01]  /*2fd0*/  HADD2.F32 R75, -RZ, R74.reuse.H0_H0 ;  /* 0x2000004aff4b7230 */ /* 0x100fe20000004100 */
[----:B------:R-:W-:Y:S01]  /*2fe0*/  F2FP.F16.E4M3.UNPACK_B R125, R125 ;  /* 0x0000007dff7d723e */ /* 0x000fe200020006ff */
[--C-:B------:R-:W-:Y:S02]  /*2ff0*/  HADD2.F32 R73, -RZ, R13.reuse.H1_H1 ;  /* 0x3000000dff497230 */ /* 0x100fe40000004100 */
[C---:B------:R-:W-:Y:S01]  /*3000*/  FMUL.FTZ R131, R11.reuse, R127 ;  /* 0x0000007f0b837220 */ /* 0x040fe20000410000 */
[----:B------:R-:W-:Y:S02]  /*3010*/  HADD2.F32 R13, -RZ, R13.H0_H0 ;  /* 0x2000000dff0d7230 */ /* 0x000fe40000004100 */
[-C--:B------:R-:W-:Y:S01]  /*3020*/  FFMA.FTZ R11, R11, R75.reuse, -R130 ;  /* 0x0000004b0b0b7223 */ /* 0x080fe20000010882 */
[----:B------:R-:W-:Y:S02]  /*3030*/  HADD2.F32 R74, -RZ, R74.H1_H1 ;  /* 0x3000004aff4a7230 */ /* 0x000fe40000004100 */
[----:B------:R-:W-:Y:S01]  /*3040*/  FMUL.FTZ R130, R73, R128 ;  /* 0x0000008049827220 */ /* 0x000fe20000410000 */
[----:B------:R-:W-:Y:S01]  /*3050*/  F2FP.F16.E4M3.UNPACK_B R127, R132 ;  /* 0x00000084ff7f723e */ /* 0x000fe200020006ff */
[C---:B------:R-:W-:Y:S01]  /*3060*/  FMUL.FTZ R128, R13.reuse, R128 ;  /* 0x000000800d807220 */ /* 0x040fe20000410000 */
[----:B------:R-:W-:Y:S01]  /*3070*/  FFMA.FTZ R12, R12, R75, R131 ;  /* 0x0000004b0c0c7223 */ /* 0x000fe20000010083 */
[----:B------:R-:W-:Y:S01]  /*3080*/  FFMA.FTZ R133, R13, R74, -R130 ;  /* 0x0000004a0d857223 */ /* 0x000fe20000010882 */
[----:B------:R-:W-:Y:S01]  /*3090*/  F2FP.F16.E4M3.UNPACK_B R13, R72.H1 ;  /* 0x00000048ff0d723e */ /* 0x000fe200030006ff */
[----:B------:R-:W-:Y:S01]  /*30a0*/  FFMA.FTZ R134, R73, R74, R128 ;  /* 0x0000004a49867223 */ /* 0x000fe20000010080 */
[----:B------:R-:W-:Y:S01]  /*30b0*/  F2FP.F16.E4M3.UNPACK_B R72, R72 ;  /* 0x00000048ff48723e */ /* 0x000fe200020006ff */
[----:B------:R-:W-:-:S02]  /*30c0*/  HADD2.F32 R128, -RZ, R127.H1_H1 ;  /* 0x3000007fff807230 */ /* 0x000fc40000004100 */
[--C-:B------:R-:W-:Y:S01]  /*30d0*/  HADD2.F32 R73, -RZ, R13.reuse.H0_H0 ;  /* 0x2000000dff497230 */ /* 0x100fe20000004100 */
[----:B------:R-:W-:Y:S01]  /*30e0*/  F2FP.SATFINITE.E4M3.F32.PACK_AB_MERGE_C R137, R134, R133, RZ ;  /* 0x000000858689723e */ /* 0x000fe200048070ff */
[----:B------:R-:W-:Y:S02]  /*30f0*/  HADD2.F32 R74, -RZ, R13.H1_H1 ;  /* 0x3000000dff4a7230 */ /* 0x000fe40000004100 */
[--C-:B------:R-:W-:Y:S02]  /*3100*/  HADD2.F32 R13, -RZ, R72.reuse.H0_H0 ;  /* 0x20000048ff0d7230 */ /* 0x100fe40000004100 */
[-C--:B------:R-:W-:Y:S01]  /*3110*/  FMUL.FTZ R131, R73, R128.reuse ;  /* 0x0000008049837220 */ /* 0x080fe20000410000 */
[----:B------:R-:W-:Y:S02]  /*3120*/  HADD2.F32 R127, -RZ, R127.H0_H0 ;  /* 0x2000007fff7f7230 */ /* 0x000fe40000004100 */
[----:B------:R-:W-:Y:S01]  /*3130*/  FMUL.FTZ R130, R74, R128 ;  /* 0x000000804a827220 */ /* 0x000fe20000410000 */
[----:B------:R-:W-:-:S02]  /*3140*/  HADD2.F32 R72, -RZ, R72.H1_H1 ;  /* 0x30000048ff487230 */ /* 0x000fc40000004100 */
[--C-:B------:R-:W-:Y:S02]  /*3150*/  HADD2.F32 R75, -RZ, R125.reuse.H1_H1 ;  /* 0x3000007dff4b7230 */ /* 0x100fe40000004100 */
[----:B------:R-:W-:Y:S02]  /*3160*/  HADD2.F32 R125, -RZ, R125.H0_H0 ;  /* 0x2000007dff7d7230 */ /* 0x000fe40000004100 */
[-C--:B------:R-:W-:Y:S01]  /*3170*/  FMUL.FTZ R128, R72, R127.reuse ;  /* 0x0000007f48807220 */ /* 0x080fe20000410000 */
[----:B------:R-:W-:Y:S01]  /*3180*/  FMUL.FTZ R127, R13, R127 ;  /* 0x0000007f0d7f7220 */ /* 0x000fe20000410000 */
[-C--:B------:R-:W-:Y:S01]  /*3190*/  FFMA.FTZ R130, R73, R75.reuse, -R130 ;  /* 0x0000004b49827223 */ /* 0x080fe20000010882 */
[----:B------:R-:W-:Y:S01]  /*31a0*/  FFMA.FTZ R75, R74, R75, R131 ;  /* 0x0000004b4a4b7223 */ /* 0x000fe20000010083 */
[-C--:B------:R-:W-:Y:S01]  /*31b0*/  FFMA.FTZ R131, R13, R125.reuse, -R128 ;  /* 0x0000007d0d837223 */ /* 0x080fe20000010880 */
[----:B------:R-:W-:Y:S01]  /*31c0*/  FFMA.FTZ R132, R72, R125, R127 ;  /* 0x0000007d48847223 */ /* 0x000fe2000001007f */
[----:B------:R-:W-:-:S02]  /*31d0*/  F2FP.F16.E4M3.UNPACK_B R72, R15.H1 ;  /* 0x0000000fff48723e */ /* 0x000fc400030006ff */
[-C--:B------:R-:W-:Y:S02]  /*31e0*/  F2FP.F16.E4M3.UNPACK_B R127, R129.reuse.H1 ;  /* 0x00000081ff7f723e */ /* 0x080fe400030006ff */
[----:B------:R-:W-:Y:S01]  /*31f0*/  F2FP.SATFINITE.E4M3.F32.PACK_AB_MERGE_C R136, R75, R130, RZ ;  /* 0x000000824b88723e */ /* 0x000fe200048070ff */
[--C-:B------:R-:W-:Y:S01]  /*3200*/  HADD2.F32 R74, -RZ, R72.reuse.H1_H1 ;  /* 0x30000048ff4a7230 */ /* 0x100fe20000004100 */
[----:B------:R-:W-:Y:S01]  /*3210*/  F2FP.F16.E4M3.UNPACK_B R75, R126.H1 ;  /* 0x0000007eff4b723e */ /* 0x000fe200030006ff */
[----:B------:R-:W-:Y:S01]  /*3220*/  HADD2.F32 R130, -RZ, R127.H1_H1 ;  /* 0x3000007fff827230 */ /* 0x000fe20000004100 */
[----:B------:R-:W-:Y:S01]  /*3230*/  F2FP.F16.E4M3.UNPACK_B R13, R14.H1 ;  /* 0x0000000eff0d723e */ /* 0x000fe200030006ff */
[----:B------:R-:W-:Y:S01]  /*3240*/  HADD2.F32 R73, -RZ, R72.H0_H0 ;  /* 0x20000048ff497230 */ /* 0x000fe20000004100 */
[----:B------:R-:W-:Y:S01]  /*3250*/  F2FP.F16.E4M3.UNPACK_B R129, R129 ;  /* 0x00000081ff81723e */ /* 0x000fe200020006ff */
[----:B------:R-:W-:Y:S01]  /*3260*/  HADD2.F32 R125, -RZ, R75.H1_H1 ;  /* 0x3000004bff7d7230 */ /* 0x000fe20000004100 */
[----:B------:R-:W-:Y:S01]  /*3270*/  F2FP.F16.E4M3.UNPACK_B R126, R126 ;  /* 0x0000007eff7e723e */ /* 0x000fe200020006ff */
[----:B------:R-:W-:Y:S01]  /*3280*/  FMUL.FTZ R134, R74, R130 ;  /* 0x000000824a867220 */ /* 0x000fe20000410000 */
[----:B------:R-:W-:-:S02]  /*3290*/  HADD2.F32 R72, -RZ, R13.H1_H1 ;  /* 0x3000000dff487230 */ /* 0x000fc40000004100 */
[C---:B------:R-:W-:Y:S01]  /*32a0*/  FMUL.FTZ R135, R73.reuse, R130 ;  /* 0x0000008249877220 */ /* 0x040fe20000410000 */
[----:B------:R-:W-:Y:S02]  /*32b0*/  HADD2.F32 R128, -RZ, R129.H1_H1 ;  /* 0x30000081ff807230 */ /* 0x000fe40000004100 */
[----:B------:R-:W-:Y:S01]  /*32c0*/  FFMA.FTZ R134, R73, R125, -R134 ;  /* 0x0000007d49867223 */ /* 0x000fe20000010886 */
[----:B------:R-:W-:Y:S01]  /*32d0*/  HADD2.F32 R13, -RZ, R13.H0_H0 ;  /* 0x2000000dff0d7230 */ /* 0x000fe20000004100 */
[----:B------:R-:W-:Y:S01]  /*32e0*/  F2FP.F16.E4M3.UNPACK_B R14, R14 ;  /* 0x0000000eff0e723e */ /* 0x000fe200020006ff */
[----:B------:R-:W-:Y:S02]  /*32f0*/  HADD2.F32 R73, -RZ, R126.H1_H1 ;  /* 0x3000007eff497230 */ /* 0x000fe40000004100 */
[-C--:B------:R-:W-:Y:S01]  /*3300*/  FMUL.FTZ R130, R72, R128.reuse ;  /* 0x0000008048827220 */ /* 0x080fe20000410000 */
[----:B------:R-:W-:Y:S01]  /*3310*/  F2FP.F16.E4M3.UNPACK_B R15, R15 ;  /* 0x0000000fff0f723e */ /* 0x000fe200020006ff */
[----:B------:R-:W-:Y:S01]  /*3320*/  FMUL.FTZ R133, R13, R128 ;  /* 0x000000800d857220 */ /* 0x000fe20000410000 */
[----:B------:R-:W-:-:S02]  /*3330*/  HADD2.F32 R129, -RZ, R129.H0_H0 ;  /* 0x20000081ff817230 */ /* 0x000fc40000004100 */
[-C--:B------:R-:W-:Y:S01]  /*3340*/  FFMA.FTZ R130, R13, R73.reuse, -R130 ;  /* 0x000000490d827223 */ /* 0x080fe20000010882 */
[--C-:B------:R-:W-:Y:S02]  /*3350*/  HADD2.F32 R13, -RZ, R14.reuse.H0_H0 ;  /* 0x2000000eff0d7230 */ /* 0x100fe40000004100 */
[----:B------:R-:W-:Y:S01]  /*3360*/  FFMA.FTZ R133, R72, R73, R133 ;  /* 0x0000004948857223 */ /* 0x000fe20000010085 */
[--C-:B------:R-:W-:Y:S02]  /*3370*/  HADD2.F32 R72, -RZ, R15.reuse.H0_H0 ;  /* 0x2000000fff487230 */ /* 0x100fe40000004100 */
[----:B------:R-:W-:Y:S01]  /*3380*/  FFMA.FTZ R135, R74, R125, R135 ;  /* 0x0000007d4a877223 */ /* 0x000fe20000010087 */
[----:B------:R-:W-:Y:S02]  /*3390*/  HADD2.F32 R14, -RZ, R14.H1_H1 ;  /* 0x3000000eff0e7230 */ /* 0x000fe40000004100 */
[----:B------:R-:W-:Y:S01]  /*33a0*/  HADD2.F32 R15, -RZ, R15.H1_H1 ;  /* 0x3000000fff0f7230 */ /* 0x000fe20000004100 */
[----:B------:R-:W-:Y:S01]  /*33b0*/  F2FP.SATFINITE.E4M3.F32.PACK_AB_MERGE_C R130, R133, R130, RZ ;  /* 0x000000828582723e */ /* 0x000fe200048070ff */
[----:B------:R-:W-:-:S02]  /*33c0*/  HADD2.F32 R127, -RZ, R127.H0_H0 ;  /* 0x2000007fff7f7230 */ /* 0x000fc40000004100 */
[-C--:B------:R-:W-:Y:S01]  /*33d0*/  FMUL.FTZ R74, R14, R129.reuse ;  /* 0x000000810e4a7220 */ /* 0x080fe20000410000 */
[----:B------:R-:W-:Y:S02]  /*33e0*/  HADD2.F32 R75, -RZ, R75.H0_H0 ;  /* 0x2000004bff4b7230 */ /* 0x000fe40000004100 */
[----:B------:R-:W-:Y:S01]  /*33f0*/  FMUL.FTZ R129, R13, R129 ;  /* 0x000000810d817220 */ /* 0x000fe20000410000 */
[----:B------:R-:W-:Y:S02]  /*3400*/  HADD2.F32 R126, -RZ, R126.H0_H0 ;  /* 0x2000007eff7e7230 */ /* 0x000fe40000004100 */
[-C--:B------:R-:W-:Y:S01]  /*3410*/  FMUL.FTZ R73, R15, R127.reuse ;  /* 0x0000007f0f497220 */ /* 0x080fe20000410000 */
[C---:B------:R-:W-:Y:S01]  /*3420*/  FMUL.FTZ R128, R72.reuse, R127 ;  /* 0x0000007f48807220 */ /* 0x040fe20000410000 */
[----:B------:R-:W-:Y:S02]  /*3430*/  F2FP.SATFINITE.E4M3.F32.PACK_AB_MERGE_C R134, R135, R134, RZ ;  /* 0x000000868786723e */ /* 0x000fe400048070ff */
[-C--:B------:R-:W-:Y:S01]  /*3440*/  FFMA.FTZ R73, R72, R75.reuse, -R73 ;  /* 0x0000004b48497223 */ /* 0x080fe20000010849 */
[----:B------:R-:W-:Y:S01]  /*3450*/  FFMA.FTZ R128, R15, R75, R128 ;  /* 0x0000004b0f807223 */ /* 0x000fe20000010080 */
[-C--:B------:R-:W-:Y:S01]  /*3460*/  FFMA.FTZ R74, R13, R126.reuse, -R74 ;  /* 0x0000007e0d4a7223 */ /* 0x080fe2000001084a */
[----:B------:R-:W-:Y:S01]  /*3470*/  FFMA.FTZ R129, R14, R126, R129 ;  /* 0x0000007e0e817223 */ /* 0x000fe20000010081 */
[----:B------:R-:W-:-:S02]  /*3480*/  F2FP.SATFINITE.E4M3.F32.PACK_AB_MERGE_C R13, R12, R11, R137 ;  /* 0x0000000b0c0d723e */ /* 0x000fc40004807089 */
[----:B------:R-:W-:Y:S02]  /*3490*/  F2FP.SATFINITE.E4M3.F32.PACK_AB_MERGE_C R12, R132, R131, R136 ;  /* 0x00000083840c723e */ /* 0x000fe40004807088 */
[----:B------:R-:W-:Y:S02]  /*34a0*/  F2FP.SATFINITE.E4M3.F32.PACK_AB_MERGE_C R14, R129, R74, R130 ;  /* 0x0000004a810e723e */ /* 0x000fe40004807082 */
[----:B------:R-:W-:-:S07]  /*34b0*/  F2FP.SATFINITE.E4M3.F32.PACK_AB_MERGE_C R15, R128, R73, R134 ;  /* 0x00000049800f723e */ /* 0x000fce0004807086 */
.L_x_520:
[----:B------:R-:W-:Y:S05]  /*34c0*/  BSYNC B3 ;  /* 0x0000000000037941 */ /* 0x000fea0003800000 */
.L_x_519:
[----:B0-----:R0:W-:Y:S02]  /*34d0*/  ST.E.128 desc[UR36][R76.64], R12 ;  /* 0x0000000c4c007985 */ /* 0x0011e4000c101d24 */
.L_x_518:
[----:B------:R-:W-:Y:S05]  /*34e0*/  BSYNC B2 ;  /* 0x0000000000027941 */ /* 0x000fea0003800000 */
.L_x_517:
[----:B------:R-:W-:-:S13]  /*34f0*/  ISETP.NE.AND P6, PT, R3, RZ, PT ;  /* 0x000000ff0300720c */ /* 0x000fda0003fc5270 */
[----:B------:R-:W-:Y:S05]  /*3500*/  @P6 BRA `(.L_x_516) ;  /* 0x0000000400b86947 */ /* 0x000fea0003800000 */
[----:B0-2---:R0:W2:Y:S01]  /*3510*/  LDS.128 R12, [R95+0x2c400] ;  /* 0x02c400005f0c7984 */ /* 0x0050a20000000c00 */
[----:B----4-:R-:W-:Y:S01]  /*3520*/  IADD3 R72, P6, R22, R79, RZ ;  /* 0x0000004f16487210 */ /* 0x010fe20007fde0ff */
[----:B------:R-:W-:Y:S04]  /*3530*/  BSSY B2, `(.L_x_521) ;  /* 0x000006a000027945 */ /* 0x000fe80003800000 */
[----:B-1----:R-:W-:Y:S01]  /*3540*/  IMAD.X R73, R78, 0x1, R217, P6 ;  /* 0x000000014e497824 */ /* 0x002fe200030e06d9 */
[----:B------:R-:W-:-:S13]  /*3550*/  ISETP.GE.AND P6, PT, R218, R108, PT ;  /* 0x0000006cda00720c */ /* 0x000fda0003fc6270 */
[----:B0-----:R-:W-:Y:S05]  /*3560*/  @P6 BRA `(.L_x_522) ;  /* 0x0000000400986947 */ /* 0x001fea0003800000 */
[----:B------:R-:W-:Y:S02]  /*3570*/  SHF.R.U32.HI R70, RZ, 0x8, R71 ;  /* 0x00000008ff467819 */ /* 0x000fe40000011647 */
[--C-:B------:R-:W-:Y:S02]  /*3580*/  SHF.R.U32.HI R68, RZ, 0x8, R69.reuse ;  /* 0x00000008ff447819 */ /* 0x100fe40000011645 */
[----:B------:R-:W-:Y:S01]  /*3590*/  LOP3.LUT R11, R69, 0xff0000ff, RZ, 0xc0, !PT ;  /* 0xff0000ff450b7812 */ /* 0x000fe200078ec0ff */
[----:B------:R-:W-:Y:S01]  /*35a0*/  IMAD.SHL.U32 R70, R70, 0x100, RZ ;  /* 0x0000010046467824 */ /* 0x000fe200078e00ff */
[----:B------:R-:W-:Y:S02]  /*35b0*/  SHF.R.U32.HI R74, RZ, 0x10, R69 ;  /* 0x00000010ff4a7819 */ /* 0x000fe40000011645 */
[----:B------:R-:W-:Y:S02]  /*35c0*/  SHF.R.U32.HI R75, RZ, 0x10, R71 ;  /* 0x00000010ff4b7819 */ /* 0x000fe40000011647 */
[----:B------:R-:W-:-:S02]  /*35d0*/  LOP3.LUT R69, R71, 0xff0000ff, RZ, 0xc0, !PT ;  /* 0xff0000ff47457812 */ /* 0x000fc400078ec0ff */
[----:B------:R-:W-:Y:S01]  /*35e0*/  SHF.L.U32 R68, R68, 0x8, RZ ;  /* 0x0000000844447819 */ /* 0x000fe200000006ff */
[----:B------:R-:W-:Y:S01]  /*35f0*/  IMAD.U32 R75, R75, 0x10000, RZ ;  /* 0x000100004b4b7824 */ /* 0x000fe200078e00ff */
[----:B------:R-:W-:Y:S01]  /*3600*/  LOP3.LUT R70, R69, 0xff00, R70, 0xf8, !PT ;  /* 0x0000ff0045467812 */ /* 0x000fe200078ef846 */
[----:B------:R-:W-:Y:S01]  /*3610*/  IMAD.U32 R69, R74, 0x10000, RZ ;  /* 0x000100004a457824 */ /* 0x000fe200078e00ff */
[----:B------:R-:W-:Y:S02]  /*3620*/  LOP3.LUT R68, R11, 0xff00, R68, 0xf8, !PT ;  /* 0x0000ff000b447812 */ /* 0x000fe400078ef844 */
[----:B------:R-:W-:Y:S02]  /*3630*/  F2FP.F16.E4M3.UNPACK_B R71, R124.H1 ;  /* 0x0000007cff47723e */ /* 0x000fe400030006ff */
[----:B--2---:R-:W-:Y:S02]  /*3640*/  F2FP.F16.E4M3.UNPACK_B R11, R13 ;  /* 0x0000000dff0b723e */ /* 0x004fe400020006ff */
        /* <DEDUP_REMOVED lines=8> */
[CC--:B------:R-:W-:Y:S01]  /*36d0*/  FMUL.FTZ R78, R68.reuse, R75.reuse ;  /* 0x0000004b444e7220 */ /* 0x0c0fe20000410000 */
[--C-:B------:R-:W-:Y:S01]  /*36e0*/  HADD2.F32 R71, -RZ, R70.reuse.H0_H0 ;  /* 0x20000046ff477230 */ /* 0x100fe20000004100 */
[----:B------:R-:W-:Y:S01]  /*36f0*/  F2FP.F16.E4M3.UNPACK_B R124, R124 ;  /* 0x0000007cff7c723e */ /* 0x000fe200020006ff */
[--C-:B------:R-:W-:Y:S02]  /*3700*/  HADD2.F32 R69, -RZ, R13.reuse.H1_H1 ;  /* 0x3000000dff457230 */ /* 0x100fe40000004100 */
[C---:B------:R-:W-:Y:S01]  /*3710*/  FMUL.FTZ R75, R11.reuse, R75 ;  /* 0x0000004b0b4b7220 */ /* 0x040fe20000410000 */
[----:B------:R-:W-:Y:S02]  /*3720*/  HADD2.F32 R13, -RZ, R13.H0_H0 ;  /* 0x2000000dff0d7230 */ /* 0x000fe40000004100 */
[-C--:B------:R-:W-:Y:S01]  /*3730*/  FFMA.FTZ R11, R11, R71.reuse, -R78 ;  /* 0x000000470b0b7223 */ /* 0x080fe2000001084e */
[----:B------:R-:W-:Y:S02]  /*3740*/  HADD2.F32 R70, -RZ, R70.H1_H1 ;  /* 0x30000046ff467230 */ /* 0x000fe40000004100 */
[-C--:B------:R-:W-:Y:S01]  /*3750*/  FMUL.FTZ R78, R69, R76.reuse ;  /* 0x0000004c454e7220 */ /* 0x080fe20000410000 */
[----:B------:R-:W-:Y:S01]  /*3760*/  FFMA.FTZ R126, R68, R71, R75 ;  /* 0x00000047447e7223 */ /* 0x000fe2000001004b */
[C---:B------:R-:W-:Y:S01]  /*3770*/  FMUL.FTZ R76, R13.reuse, R76 ;  /* 0x0000004c0d4c7220 */ /* 0x040fe20000410000 */
[----:B------:R-:W-:Y:S01]  /*3780*/  F2FP.F16.E4M3.UNPACK_B R117, R117 ;  /* 0x00000075ff75723e */ /* 0x000fe200020006ff */
        /* <DEDUP_REMOVED lines=8> */
[----:B------:R-:W-:Y:S02]  /*3810*/  HADD2.F32 R13, -RZ, R12.H0_H0 ;  /* 0x2000000cff0d7230 */ /* 0x000fe40000004100 */
[-C--:B------:R-:W-:Y:S01]  /*3820*/  FMUL.FTZ R78, R68, R71.reuse ;  /* 0x00000047444e7220 */ /* 0x080fe20000410000 */
[----:B------:R-:W-:Y:S02]  /*3830*/  HADD2.F32 R70, -RZ, R117.H1_H1 ;  /* 0x30000075ff467230 */ /* 0x000fe40000004100 */
[----:B------:R-:W-:Y:S01]  /*3840*/  FMUL.FTZ R75, R69, R71 ;  /* 0x00000047454b7220 */ /* 0x000fe20000410000 */
[----:B------:R-:W-:-:S02]  /*3850*/  HADD2.F32 R124, -RZ, R124.H0_H0 ;  /* 0x2000007cff7c7230 */ /* 0x000fc40000004100 */
[----:B------:R-:W-:Y:S02]  /*3860*/  HADD2.F32 R12, -RZ, R12.H1_H1 ;  /* 0x3000000cff0c7230 */ /* 0x000fe40000004100 */
[-C--:B------:R-:W-:Y:S01]  /*3870*/  FFMA.FTZ R75, R68, R70.reuse, -R75 ;  /* 0x00000046444b7223 */ /* 0x080fe2000001084b */
[----:B------:R-:W-:Y:S02]  /*3880*/  HADD2.F32 R117, -RZ, R117.H0_H0 ;  /* 0x20000075ff757230 */ /* 0x000fe40000004100 */
[----:B------:R-:W-:Y:S01]  /*3890*/  FFMA.FTZ R78, R69, R70, R78 ;  /* 0x00000046454e7223 */ /* 0x000fe2000001004e */
[CC--:B------:R-:W-:Y:S01]  /*38a0*/  FMUL.FTZ R71, R13.reuse, R124.reuse ;  /* 0x0000007c0d477220 */ /* 0x0c0fe20000410000 */
[----:B------:R-:W-:Y:S01]  /*38b0*/  FMUL.FTZ R76, R12, R124 ;  /* 0x0000007c0c4c7220 */ /* 0x000fe20000410000 */
[----:B------:R-:W-:Y:S02]  /*38c0*/  F2FP.F16.E4M3.UNPACK_B R70, R74.H1 ;  /* 0x0000004aff46723e */ /* 0x000fe400030006ff */
[----:B------:R-:W-:Y:S01]  /*38d0*/  F2FP.SATFINITE.E4M3.F32.PACK_AB_MERGE_C R127, R78, R75, RZ ;  /* 0x0000004b4e7f723e */ /* 0x000fe200048070ff */
[----:B------:R-:W-:Y:S01]  /*38e0*/  FFMA.FTZ R79, R13, R117, -R76 ;  /* 0x000000750d4f7223 */ /* 0x000fe2000001084c */
[----:B------:R-:W-:Y:S01]  /*38f0*/  F2FP.F16.E4M3.UNPACK_B R13, R15.H1 ;  /* 0x0000000fff0d723e */ /* 0x000fe200030006ff */
[----:B------:R-:W-:Y:S01]  /*3900*/  FFMA.FTZ R124, R12, R117, R71 ;  /* 0x000000750c7c7223 */ /* 0x000fe20000010047 */
[-C--:B------:R-:W-:Y:S01]  /*3910*/  F2FP.F16.E4M3.UNPACK_B R75, R77.reuse.H1 ;  /* 0x0000004dff4b723e */ /* 0x080fe200030006ff */
[----:B------:R-:W-:Y:S01]  /*3920*/  HADD2.F32 R71, -RZ, R70.H1_H1 ;  /* 0x30000046ff477230 */ /* 0x000fe20000004100 */
[----:B------:R-:W-:Y:S01]  /*3930*/  F2FP.F16.E4M3.UNPACK_B R12, R14.H1 ;  /* 0x0000000eff0c723e */ /* 0x000fe200030006ff */
[----:B------:R-:W-:Y:S01]  /*3940*/  HADD2.F32 R69, -RZ, R13.H1_H1 ;  /* 0x3000000dff457230 */ /* 0x000fe20000004100 */
[----:B------:R-:W-:Y:S01]  /*3950*/  F2FP.F16.E4M3.UNPACK_B R77, R77 ;  /* 0x0000004dff4d723e */ /* 0x000fe200020006ff */
[----:B------:R-:W-:Y:S01]  /*3960*/  HADD2.F32 R78, -RZ, R75.H1_H1 ;  /* 0x3000004bff4e7230 */ /* 0x000fe20000004100 */
[----:B------:R-:W-:Y:S01]  /*3970*/  F2FP.F16.E4M3.UNPACK_B R74, R74 ;  /* 0x0000004aff4a723e */ /* 0x000fe200020006ff */
[----:B------:R-:W-:Y:S01]  /*3980*/  HADD2.F32 R68, -RZ, R13.H0_H0 ;  /* 0x2000000dff447230 */ /* 0x000fe20000004100 */
[----:B------:R-:W-:Y:S01]  /*3990*/  F2FP.F16.E4M3.UNPACK_B R15, R15 ;  /* 0x0000000fff0f723e */ /* 0x000fe200020006ff */
[----:B------:R-:W-:-:S02]  /*39a0*/  HADD2.F32 R13, -RZ, R12.H1_H1 ;  /* 0x3000000cff0d7230 */ /* 0x000fc40000004100 */
[-C--:B------:R-:W-:Y:S01]  /*39b0*/  FMUL.FTZ R117, R69, R78.reuse ;  /* 0x0000004e45757220 */ /* 0x080fe20000410000 */
[--C-:B------:R-:W-:Y:S02]  /*39c0*/  HADD2.F32 R76, -RZ, R77.reuse.H1_H1 ;  /* 0x3000004dff4c7230 */ /* 0x100fe40000004100 */
[C---:B------:R-:W-:Y:S01]  /*39d0*/  FMUL.FTZ R128, R68.reuse, R78 ;  /* 0x0000004e44807220 */ /* 0x040fe20000410000 */
[----:B------:R-:W-:Y:S02]  /*39e0*/  HADD2.F32 R12, -RZ, R12.H0_H0 ;  /* 0x2000000cff0c7230 */ /* 0x000fe40000004100 */
[----:B------:R-:W-:Y:S01]  /*39f0*/  FFMA.FTZ R78, R68, R71, -R117 ;  /* 0x00000047444e7223 */ /* 0x000fe20000010875 */
[----:B------:R-:W-:Y:S02]  /*3a00*/  HADD2.F32 R68, -RZ, R74.H1_H1 ;  /* 0x3000004aff447230 */ /* 0x000fe40000004100 */
[----:B------:R-:W-:Y:S01]  /*3a10*/  FMUL.FTZ R117, R13, R76 ;  /* 0x0000004c0d757220 */ /* 0x000fe20000410000 */
[----:B------:R-:W-:Y:S01]  /*3a20*/  F2FP.F16.E4M3.UNPACK_B R14, R14 ;  /* 0x0000000eff0e723e */ /* 0x000fe200020006ff */
[----:B------:R-:W-:Y:S01]  /*3a30*/  FMUL.FTZ R76, R12, R76 ;  /* 0x0000004c0c4c7220 */ /* 0x000fe20000410000 */
[----:B------:R-:W-:-:S02]  /*3a40*/  HADD2.F32 R77, -RZ, R77.H0_H0 ;  /* 0x2000004dff4d7230 */ /* 0x000fc40000004100 */
[-C--:B------:R-:W-:Y:S01]  /*3a50*/  FFMA.FTZ R117, R12, R68.reuse, -R117 ;  /* 0x000000440c757223 */ /* 0x080fe20000010875 */
[----:B------:R-:W-:Y:S01]  /*3a60*/  FFMA.FTZ R125, R69, R71, R128 ;  /* 0x00000047457d7223 */ /* 0x000fe20000010080 */
[----:B------:R-:W-:Y:S01]  /*3a70*/  FFMA.FTZ R76, R13, R68, R76 ;  /* 0x000000440d4c7223 */ /* 0x000fe2000001004c */
[--C-:B------:R-:W-:Y:S02]  /*3a80*/  HADD2.F32 R13, -RZ, R15.reuse.H0_H0 ;  /* 0x2000000fff0d7230 */ /* 0x100fe40000004100 */
[--C-:B------:R-:W-:Y:S01]  /*3a90*/  HADD2.F32 R12, -RZ, R14.reuse.H0_H0 ;  /* 0x2000000eff0c7230 */ /* 0x100fe20000004100 */
[----:B------:R-:W-:Y:S01]  /*3aa0*/  F2FP.SATFINITE.E4M3.F32.PACK_AB_MERGE_C R78, R125, R78, RZ ;  /* 0x0000004e7d4e723e */ /* 0x000fe200048070ff */
[----:B------:R-:W-:Y:S01]  /*3ab0*/  HADD2.F32 R15, -RZ, R15.H1_H1 ;  /* 0x3000000fff0f7230 */ /* 0x000fe20000004100 */
[----:B------:R-:W-:Y:S01]  /*3ac0*/  F2FP.SATFINITE.E4M3.F32.PACK_AB_MERGE_C R76, R76, R117, RZ ;  /* 0x000000754c4c723e */ /* 0x000fe200048070ff */
[----:B------:R-:W-:Y:S02]  /*3ad0*/  HADD2.F32 R68, -RZ, R75.H0_H0 ;  /* 0x2000004bff447230 */ /* 0x000fe40000004100 */
[----:B------:R-:W-:-:S02]  /*3ae0*/  HADD2.F32 R14, -RZ, R14.H1_H1 ;  /* 0x3000000eff0e7230 */ /* 0x000fc40000004100 */
[----:B------:R-:W-:Y:S02]  /*3af0*/  HADD2.F32 R69, -RZ, R74.H0_H0 ;  /* 0x2000004aff457230 */ /* 0x000fe40000004100 */
[-C--:B------:R-:W-:Y:S01]  /*3b00*/  FMUL.FTZ R74, R15, R68.reuse ;  /* 0x000000440f4a7220 */ /* 0x080fe20000410000 */
[----:B------:R-:W-:Y:S02]  /*3b10*/  HADD2.F32 R70, -RZ, R70.H0_H0 ;  /* 0x20000046ff467230 */ /* 0x000fe40000004100 */
[-C--:B------:R-:W-:Y:S01]  /*3b20*/  FMUL.FTZ R71, R14, R77.reuse ;  /* 0x0000004d0e477220 */ /* 0x080fe20000410000 */
[C---:B------:R-:W-:Y:S01]  /*3b30*/  FMUL.FTZ R68, R13.reuse, R68 ;  /* 0x000000440d447220 */ /* 0x040fe20000410000 */
[C---:B------:R-:W-:Y:S01]  /*3b40*/  FMUL.FTZ R77, R12.reuse, R77 ;  /* 0x0000004d0c4d7220 */ /* 0x040fe20000410000 */
[-C--:B------:R-:W-:Y:S02]  /*3b50*/  FFMA.FTZ R74, R13, R70.reuse, -R74 ;  /* 0x000000460d4a7223 */ /* 0x080fe4000001084a */
[----:B------:R-:W-:Y:S01]  /*3b60*/  FFMA.FTZ R15, R15, R70, R68 ;  /* 0x000000460f0f7223 */ /* 0x000fe20000010044 */
[-C--:B------:R-:W-:Y:S01]  /*3b70*/  FFMA.FTZ R71, R12, R69.reuse, -R71 ;  /* 0x000000450c477223 */ /* 0x080fe20000010847 */
[----:B------:R-:W-:Y:S01]  /*3b80*/  FFMA.FTZ R14, R14, R69, R77 ;  /* 0x000000450e0e7223 */ /* 0x000fe2000001004d */
[----:B------:R-:W-:-:S02]  /*3b90*/  F2FP.SATFINITE.E4M3.F32.PACK_AB_MERGE_C R13, R126, R11, R129 ;  /* 0x0000000b7e0d723e */ /* 0x000fc40004807081 */
[----:B------:R-:W-:Y:S02]  /*3ba0*/  F2FP.SATFINITE.E4M3.F32.PACK_AB_MERGE_C R12, R124, R79, R127 ;  /* 0x0000004f7c0c723e */ /* 0x000fe4000480707f */
[----:B------:R-:W-:Y:S02]  /*3bb0*/  F2FP.SATFINITE.E4M3.F32.PACK_AB_MERGE_C R14, R14, R71, R76 ;  /* 0x000000470e0e723e */ /* 0x000fe4000480704c */
[----:B------:R-:W-:-:S07]  /*3bc0*/  F2FP.SATFINITE.E4M3.F32.PACK_AB_MERGE_C R15, R15, R74, R78 ;  /* 0x0000004a0f0f723e */ /* 0x000fce000480704e */
.L_x_522:
[----:B------:R-:W-:Y:S05]  /*3bd0*/  BSYNC B2 ;  /* 0x0000000000027941 */ /* 0x000fea0003800000 */
.L_x_521:
[----:B--2---:R0:W-:Y:S02]  /*3be0*/  ST.E.128 desc[UR36][R72.64], R12 ;  /* 0x0000000c48007985 */ /* 0x0041e4000c101d24 */
.L_x_516:
[----:B------:R-:W-:Y:S05]  /*3bf0*/  BSYNC B1 ;  /* 0x0000000000017941 */ /* 0x000fea0003800000 */
.L_x_515:
[----:B------:R-:W-:-:S03]  /*3c00*/  UMOV UR4, 0xffffffff ;  /* 0xffffffff00047882 */ /* 0x000fc60000000000 */
[----:B------:R-:W-:Y:S05]  /*3c10*/  BRA.DIV UR4, `(.L_x_523) ;  /* 0x0000020a04d07947 */ /* 0x000fea000b800000 */
[----:B------:R0:W0:Y:S04]  /*3c20*/  SHFL.IDX PT, R70, R111, 0x1, 0x181f ;  /* 0x00381f006f467f89 */ /* 0x00002800000e0000 */
[----:B------:R0:W0:Y:S02]  /*3c30*/  SHFL.IDX PT, R71, R110, 0x1, 0x181f ;  /* 0x00381f006e477f89 */ /* 0x00002400000e0000 */
.L_x_834:
[----:B------:R-:W-:Y:S04]  /*3c40*/  BSSY B1, `(.L_x_524) ;  /* 0x00000e8000017945 */ /* 0x000fe80003800000 */
[----:B------:R-:W-:Y:S05]  /*3c50*/  @P2 BRA `(.L_x_525) ;  /* 0x0000000c00982947 */ /* 0x000fea0003800000 */
[----:B------:R-:W-:Y:S04]  /*3c60*/  BSSY B2, `(.L_x_526) ;  /* 0x0000072000027945 */ /* 0x000fe80003800000 */
[----:B------:R-:W-:Y:S05]  /*3c70*/  @P1 BRA `(.L_x_527) ;  /* 0x0000000400c01947 */ /* 0x000fea0003800000 */
[----:B0-2---:R0:W2:Y:S01]  /*3c80*/  LDS.128 R12, [R95+0x29400] ;  /* 0x029400005f0c7984 */ /* 0x0050a20000000c00 */
[----:B------:R-:W-:Y:S01]  /*3c90*/  IADD3 R68, P2, R16, R71, RZ ;  /* 0x0000004710447210 */ /* 0x000fe20007f5e0ff */
[----:B------:R-:W-:Y:S03]  /*3ca0*/  BSSY B3, `(.L_x_528) ;  /* 0x000006c000037945 */ /* 0x000fe60003800000 */
[----:B------:R-:W-:Y:S02]  /*3cb0*/  IADD3.X R69, R70, R17, RZ, P2, !PT ;  /* 0x0000001146457210 */ /* 0x000fe400017fe4ff */
[----:B------:R-:W-:-:S13]  /*3cc0*/  ISETP.GE.AND P2, PT, R18, R108, PT ;  /* 0x0000006c1200720c */ /* 0x000fda0003f46270 */
[----:B0-----:R-:W-:Y:S05]  /*3cd0*/  @P2 BRA `(.L_x_529) ;  /* 0x0000000400a02947 */ /* 0x001fea0003800000 */
[----:B------:R-:W-:Y:S02]  /*3ce0*/  SHF.R.U32.HI R64, RZ, 0x8, R65 ;  /* 0x00000008ff407819 */ /* 0x000fe40000011641 */
[----:B------:R-:W-:Y:S02]  /*3cf0*/  SHF.R.U32.HI R72, RZ, 0x8, R67 ;  /* 0x00000008ff487819 */ /* 0x000fe40000011643 */
[----:B------:R-:W-:Y:S01]  /*3d00*/  LOP3.LUT R11, R65, 0xff0000ff, RZ, 0xc0, !PT ;  /* 0xff0000ff410b7812 */ /* 0x000fe200078ec0ff */
[----:B------:R-:W-:Y:S01]  /*3d10*/  IMAD.SHL.U32 R64, R64, 0x100, RZ ;  /* 0x0000010040407824 */ /* 0x000fe200078e00ff */
[----:B------:R-:W-:Y:S01]  /*3d20*/  SHF.R.U32.HI R74, RZ, 0x10, R65 ;  /* 0x00000010ff4a7819 */ /* 0x000fe20000011641 */
[----:B--2---:R-:W-:Y:S01]  /*3d30*/  IMAD.MOV.U32 R65, RZ, RZ, R15 ;  /* 0x000000ffff417224 */ /* 0x004fe200078e000f */
[----:B------:R-:W-:Y:S01]  /*3d40*/  SHF.R.U32.HI R73, RZ, 0x10, R67 ;  /* 0x00000010ff497819 */ /* 0x000fe20000011643 */
[----:B------:R-:W-:Y:S01]  /*3d50*/  IMAD.SHL.U32 R15, R72, 0x100, RZ ;  /* 0x00000100480f7824 */ /* 0x000fe200078e00ff */
[----:B------:R-:W-:-:S02]  /*3d60*/  LOP3.LUT R66, R67, 0xff0000ff, RZ, 0xc0, !PT ;  /* 0xff0000ff43427812 */ /* 0x000fc400078ec0ff */
[----:B------:R-:W-:Y:S01]  /*3d70*/  LOP3.LUT R64, R11, 0xff00, R64, 0xf8, !PT ;  /* 0x0000ff000b407812 */ /* 0x000fe200078ef840 */
[----:B------:R-:W-:Y:S01]  /*3d80*/  IMAD.U32 R73, R73, 0x10000, RZ ;  /* 0x0001000049497824 */ /* 0x000fe200078e00ff */
[----:B------:R-:W-:Y:S02]  /*3d90*/  LOP3.LUT R66, R66, 0xff00, R15, 0xf8, !PT ;  /* 0x0000ff0042427812 */ /* 0x000fe400078ef80f */
[----:B------:R-:W-:Y:S02]  /*3da0*/  SHF.L.U32 R15, R74, 0x10, RZ ;  /* 0x000000104a0f7819 */ /* 0x000fe400000006ff */
[----:B------:R-:W-:Y:S02]  /*3db0*/  F2FP.F16.E4M3.UNPACK_B R72, R123.H1 ;  /* 0x0000007bff48723e */ /* 0x000fe400030006ff */
[-C--:B------:R-:W-:Y:S02]  /*3dc0*/  F2FP.F16.E4M3.UNPACK_B R11, R13.reuse ;  /* 0x0000000dff0b723e */ /* 0x080fe400020006ff */
[----:B------:R-:W-:Y:S01]  /*3dd0*/  LOP3.LUT R75, R66, 0xff0000, R73, 0xf8, !PT ;  /* 0x00ff0000424b7812 */ /* 0x000fe200078ef849 */
[--C-:B------:R-:W-:Y:S01]  /*3de0*/  HADD2.F32 R74, -RZ, R72.reuse.H0_H0 ;  /* 0x20000048ff4a7230 */ /* 0x100fe20000004100 */
[----:B------:R-:W-:Y:S01]  /*3df0*/  LOP3.LUT R67, R64, 0xff0000, R15, 0xf8, !PT ;  /* 0x00ff000040437812 */ /* 0x000fe200078ef80f */
[--C-:B------:R-:W-:Y:S01]  /*3e00*/  HADD2.F32 R15, -RZ, R11.reuse.H1_H1 ;  /* 0x3000000bff0f7230 */ /* 0x100fe20000004100 */
[----:B------:R-:W-:Y:S01]  /*3e10*/  F2FP.F16.E4M3.UNPACK_B R66, R122.H1 ;  /* 0x0000007aff42723e */ /* 0x000fe200030006ff */
[----:B------:R-:W-:Y:S01]  /*3e20*/  HADD2.F32 R73, -RZ, R72.H1_H1 ;  /* 0x30000048ff497230 */ /* 0x000fe20000004100 */
[----:B------:R-:W-:Y:S01]  /*3e30*/  F2FP.F16.E4M3.UNPACK_B R13, R13.H1 ;  /* 0x0000000dff0d723e */ /* 0x000fe200030006ff */
[----:B------:R-:W-:-:S02]  /*3e40*/  HADD2.F32 R11, -RZ, R11.H0_H0 ;  /* 0x2000000bff0b7230 */ /* 0x000fc40000004100 */
[-C--:B------:R-:W-:Y:S01]  /*3e50*/  FMUL.FTZ R76, R15, R74.reuse ;  /* 0x0000004a0f4c7220 */ /* 0x080fe20000410000 */
        /* <DEDUP_REMOVED lines=8> */
[----:B-1----:R-:W-:Y:S01]  /*3ee0*/  FFMA.FTZ R78, R15, R72, R74 ;  /* 0x000000480f4e7223 */ /* 0x002fe2000001004a */
[C---:B------:R-:W-:Y:S01]  /*3ef0*/  FMUL.FTZ R11, R13.reuse, R73 ;  /* 0x000000490d0b7220 */ /* 0x040fe20000410000 */
[----:B------:R-:W-:Y:S01]  /*3f00*/  F2FP.F16.E4M3.UNPACK_B R122, R122 ;  /* 0x0000007aff7a723e */ /* 0x000fe200020006ff */
[----:B------:R-:W-:-:S02]  /*3f10*/  FFMA.FTZ R73, R13, R66, -R76 ;  /* 0x000000420d497223 */ /* 0x000fc4000001084c */
[----:B------:R-:W-:Y:S01]  /*3f20*/  FFMA.FTZ R124, R64, R66, R11 ;  /* 0x00000042407c7223 */ /* 0x000fe2000001000b */
[-C--:B------:R-:W-:Y:S01]  /*3f30*/  F2FP.F16.E4M3.UNPACK_B R11, R12.reuse.H1 ;  /* 0x0000000cff0b723e */ /* 0x080fe200030006ff */
[--C-:B------:R-:W-:Y:S01]  /*3f40*/  HADD2.F32 R66, -RZ, R123.reuse.H1_H1 ;  /* 0x3000007bff427230 */ /* 0x100fe20000004100 */
[----:B------:R-:W-:Y:S01]  /*3f50*/  F2FP.F16.E4M3.UNPACK_B R12, R12 ;  /* 0x0000000cff0c723e */ /* 0x000fe200020006ff */
[----:B------:R-:W-:Y:S01]  /*3f60*/  HADD2.F32 R123, -RZ, R123.H0_H0 ;  /* 0x2000007bff7b7230 */ /* 0x000fe20000004100 */
[----:B------:R-:W-:Y:S01]  /*3f70*/  F2FP.SATFINITE.E4M3.F32.PACK_AB_MERGE_C R117, R124, R73, RZ ;  /* 0x000000497c75723e */ /* 0x000fe200048070ff */
[--C-:B------:R-:W-:Y:S02]  /*3f80*/  HADD2.F32 R13, -RZ, R11.reuse.H0_H0 ;  /* 0x2000000bff0d7230 */ /* 0x100fe40000004100 */
[----:B------:R-:W-:Y:S01]  /*3f90*/  HADD2.F32 R15, -RZ, R11.H1_H1 ;  /* 0x3000000bff0f7230 */ /* 0x000fe20000004100 */
[----:B------:R-:W-:Y:S01]  /*3fa0*/  F2FP.SATFINITE.E4M3.F32.PACK_AB_MERGE_C R77, R78, R77, R117 ;  /* 0x0000004d4e4d723e */ /* 0x000fe20004807075 */
[----:B------:R-:W-:-:S02]  /*3fb0*/  HADD2.F32 R11, -RZ, R12.H0_H0 ;  /* 0x2000000cff0b7230 */ /* 0x000fc40000004100 */
[-C--:B------:R-:W-:Y:S01]  /*3fc0*/  FMUL.FTZ R74, R13, R66.reuse ;  /* 0x000000420d4a7220 */ /* 0x080fe20000410000 */
[----:B------:R-:W-:Y:S02]  /*3fd0*/  HADD2.F32 R12, -RZ, R12.H1_H1 ;  /* 0x3000000cff0c7230 */ /* 0x000fe40000004100 */
[----:B------:R-:W-:Y:S01]  /*3fe0*/  FMUL.FTZ R72, R15, R66 ;  /* 0x000000420f487220 */ /* 0x000fe20000410000 */
[--C-:B------:R-:W-:Y:S02]  /*3ff0*/  HADD2.F32 R64, -RZ, R122.reuse.H1_H1 ;  /* 0x3000007aff407230 */ /* 0x100fe40000004100 */
[----:B------:R-:W-:Y:S02]  /*4000*/  HADD2.F32 R122, -RZ, R122.H0_H0 ;  /* 0x2000007aff7a7230 */ /* 0x000fe40000004100 */
[CC--:B------:R-:W-:Y:S01]  /*4010*/  FMUL.FTZ R66, R12.reuse, R123.reuse ;  /* 0x0000007b0c427220 */ /* 0x0c0fe20000410000 */
[----:B------:R-:W-:Y:S01]  /*4020*/  FMUL.FTZ R123, R11, R123 ;  /* 0x0000007b0b7b7220 */ /* 0x000fe20000410000 */
[-C--:B------:R-:W-:Y:S01]  /*4030*/  FFMA.FTZ R72, R13, R64.reuse, -R72 ;  /* 0x000000400d487223 */ /* 0x080fe20000010848 */
[----:B------:R-:W-:Y:S01]  /*4040*/  FFMA.FTZ R15, R15, R64, R74 ;  /* 0x000000400f0f7223 */ /* 0x000fe2000001004a */
[-C--:B------:R-:W-:Y:S01]  /*4050*/  FFMA.FTZ R76, R11, R122.reuse, -R66 ;  /* 0x0000007a0b4c7223 */ /* 0x080fe20000010842 */
[----:B------:R-:W-:Y:S01]  /*4060*/  FFMA.FTZ R123, R12, R122, R123 ;  /* 0x0000007a0c7b7223 */ /* 0x000fe2000001007b */
[----:B------:R-:W-:-:S02]  /*4070*/  F2FP.F16.E4M3.UNPACK_B R12, R65.H1 ;  /* 0x00000041ff0c723e */ /* 0x000fc400030006ff */
[----:B----4-:R-:W-:Y:S02]  /*4080*/  F2FP.SATFINITE.E4M3.F32.PACK_AB_MERGE_C R79, R15, R72, RZ ;  /* 0x000000480f4f723e */ /* 0x010fe400048070ff */
[----:B------:R-:W-:Y:S01]  /*4090*/  F2FP.F16.E4M3.UNPACK_B R72, R75.H1 ;  /* 0x0000004bff48723e */ /* 0x000fe200030006ff */
[--C-:B------:R-:W-:Y:S01]  /*40a0*/  HADD2.F32 R15, -RZ, R12.reuse.H1_H1 ;  /* 0x3000000cff0f7230 */ /* 0x100fe20000004100 */
[----:B------:R-:W-:Y:S01]  /*40b0*/  F2FP.F16.E4M3.UNPACK_B R64, R67.H1 ;  /* 0x00000043ff40723e */ /* 0x000fe200030006ff */
[----:B------:R-:W-:Y:S01]  /*40c0*/  HADD2.F32 R13, -RZ, R12.H0_H0 ;  /* 0x2000000cff0d7230 */ /* 0x000fe20000004100 */
[----:B------:R-:W-:Y:S01]  /*40d0*/  F2FP.F16.E4M3.UNPACK_B R11, R14.H1 ;  /* 0x0000000eff0b723e */ /* 0x000fe200030006ff */
[----:B------:R-:W-:Y:S01]  /*40e0*/  HADD2.F32 R74, -RZ, R72.H1_H1 ;  /* 0x30000048ff4a7230 */ /* 0x000fe20000004100 */
[----:B------:R-:W-:Y:S01]  /*40f0*/  F2FP.F16.E4M3.UNPACK_B R75, R75 ;  /* 0x0000004bff4b723e */ /* 0x000fe200020006ff */
[----:B------:R-:W-:Y:S01]  /*4100*/  HADD2.F32 R66, -RZ, R64.H1_H1 ;  /* 0x30000040ff427230 */ /* 0x000fe20000004100 */
[----:B------:R-:W-:Y:S01]  /*4110*/  F2FP.F16.E4M3.UNPACK_B R67, R67 ;  /* 0x00000043ff43723e */ /* 0x000fe200020006ff */
[----:B------:R-:W-:-:S02]  /*4120*/  HADD2.F32 R12, -RZ, R11.H1_H1 ;  /* 0x3000000bff0c7230 */ /* 0x000fc40000004100 */
[-C--:B------:R-:W-:Y:S01]  /*4130*/  FMUL.FTZ R122, R15, R74.reuse ;  /* 0x0000004a0f7a7220 */ /* 0x080fe20000410000 */
[----:B------:R-:W-:Y:S02]  /*4140*/  HADD2.F32 R73, -RZ, R75.H1_H1 ;  /* 0x3000004bff497230 */ /* 0x000fe40000004100 */
[C---:B------:R-:W-:Y:S01]  /*4150*/  FMUL.FTZ R124, R13.reuse, R74 ;  /* 0x0000004a0d7c7220 */ /* 0x040fe20000410000 */
[----:B------:R-:W-:Y:S02]  /*4160*/  HADD2.F32 R11, -RZ, R11.H0_H0 ;  /* 0x2000000bff0b7230 */ /* 0x000fe40000004100 */
[----:B------:R-:W-:Y:S01]  /*4170*/  FFMA.FTZ R122, R13, R66, -R122 ;  /* 0x000000420d7a7223 */ /* 0x000fe2000001087a */
[----:B------:R-:W-:Y:S02]  /*4180*/  HADD2.F32 R13, -RZ, R67.H1_H1 ;  /* 0x30000043ff0d7230 */ /* 0x000fe40000004100 */
[----:B------:R-:W-:Y:S01]  /*4190*/  FMUL.FTZ R74, R12, R73 ;  /* 0x000000490c4a7220 */ /* 0x000fe20000410000 */
[----:B------:R-:W-:Y:S01]  /*41a0*/  F2FP.F16.E4M3.UNPACK_B R65, R65 ;  /* 0x00000041ff41723e */ /* 0x000fe200020006ff */
[C---:B------:R-:W-:Y:S01]  /*41b0*/  FMUL.FTZ R73, R11.reuse, R73 ;  /* 0x000000490b497220 */ /* 0x040fe20000410000 */
[----:B------:R-:W-:Y:S01]  /*41c0*/  F2FP.F16.E4M3.UNPACK_B R14, R14 ;  /* 0x0000000eff0e723e */ /* 0x000fe200020006ff */
[----:B------:R-:W-:Y:S01]  /*41d0*/  FFMA.FTZ R74, R11, R13, -R74 ;  /* 0x0000000d0b4a7223 */ /* 0x000fe2000001084a */
[----:B------:R-:W-:-:S02]  /*41e0*/  HADD2.F32 R72, -RZ, R72.H0_H0 ;  /* 0x20000048ff487230 */ /* 0x000fc40000004100 */
[----:B------:R-:W-:Y:S01]  /*41f0*/  FFMA.FTZ R73, R12, R13, R73 ;  /* 0x0000000d0c497223 */ /* 0x000fe20000010049 */
[--C-:B------:R-:W-:Y:S02]  /*4200*/  HADD2.F32 R12, -RZ, R65.reuse.H0_H0 ;  /* 0x20000041ff0c7230 */ /* 0x100fe40000004100 */
[----:B------:R-:W-:Y:S01]  /*4210*/  FFMA.FTZ R15, R15, R66, R124 ;  /* 0x000000420f0f7223 */ /* 0x000fe2000001007c */
[----:B------:R-:W-:Y:S02]  /*4220*/  HADD2.F32 R65, -RZ, R65.H1_H1 ;  /* 0x30000041ff417230 */ /* 0x000fe40000004100 */
[--C-:B------:R-:W-:Y:S01]  /*4230*/  HADD2.F32 R11, -RZ, R14.reuse.H0_H0 ;  /* 0x2000000eff0b7230 */ /* 0x100fe20000004100 */
[----:B------:R-:W-:Y:S01]  /*4240*/  F2FP.SATFINITE.E4M3.F32.PACK_AB_MERGE_C R73, R73, R74, RZ ;  /* 0x0000004a4949723e */ /* 0x000fe200048070ff */
[----:B------:R-:W-:Y:S02]  /*4250*/  HADD2.F32 R14, -RZ, R14.H1_H1 ;  /* 0x3000000eff0e7230 */ /* 0x000fe40000004100 */
[----:B------:R-:W-:Y:S01]  /*4260*/  FMUL.FTZ R13, R65, R72 ;  /* 0x00000048410d7220 */ /* 0x000fe20000410000 */
[----:B------:R-:W-:-:S02]  /*4270*/  HADD2.F32 R75, -RZ, R75.H0_H0 ;  /* 0x2000004bff4b7230 */ /* 0x000fc40000004100 */
[----:B------:R-:W-:Y:S01]  /*4280*/  FMUL.FTZ R72, R12, R72 ;  /* 0x000000480c487220 */ /* 0x000fe20000410000 */
[----:B------:R-:W-:Y:S01]  /*4290*/  HADD2.F32 R64, -RZ, R64.H0_H0 ;  /* 0x20000040ff407230 */ /* 0x000fe20000004100 */
[----:B------:R-:W-:Y:S01]  /*42a0*/  F2FP.SATFINITE.E4M3.F32.PACK_AB_MERGE_C R15, R15, R122, RZ ;  /* 0x0000007a0f0f723e */ /* 0x000fe200048070ff */
[----:B------:R-:W-:Y:S02]  /*42b0*/  HADD2.F32 R67, -RZ, R67.H0_H0 ;  /* 0x20000043ff437230 */ /* 0x000fe40000004100 */
[-C--:B------:R-:W-:Y:S01]  /*42c0*/  FMUL.FTZ R66, R14, R75.reuse ;  /* 0x0000004b0e427220 */ /* 0x080fe20000410000 */
[----:B------:R-:W-:Y:S01]  /*42d0*/  FMUL.FTZ R75, R11, R75 ;  /* 0x0000004b0b4b7220 */ /* 0x000fe20000410000 */
[-C--:B------:R-:W-:Y:S01]  /*42e0*/  FFMA.FTZ R13, R12, R64.reuse, -R13 ;  /* 0x000000400c0d7223 */ /* 0x080fe2000001080d */
[----:B------:R-:W-:Y:S01]  /*42f0*/  FFMA.FTZ R72, R65, R64, R72 ;  /* 0x0000004041487223 */ /* 0x000fe20000010048 */
[-C--:B------:R-:W-:Y:S01]  /*4300*/  FFMA.FTZ R66, R11, R67.reuse, -R66 ;  /* 0x000000430b427223 */ /* 0x080fe20000010842 */
[----:B------:R-:W-:Y:S01]  /*4310*/  FFMA.FTZ R75, R14, R67, R75 ;  /* 0x000000430e4b7223 */ /* 0x000fe2000001004b */
[----:B------:R-:W-:-:S02]  /*4320*/  F2FP.SATFINITE.E4M3.F32.PACK_AB_MERGE_C R12, R123, R76, R79 ;  /* 0x0000004c7b0c723e */ /* 0x000fc4000480704f */
[----:B------:R-:W-:Y:S01]  /*4330*/  F2FP.SATFINITE.E4M3.F32.PACK_AB_MERGE_C R15, R72, R13, R15 ;  /* 0x0000000d480f723e */ /* 0x000fe2000480700f */
[----:B------:R-:W-:Y:S01]  /*4340*/  IMAD.MOV.U32 R13, RZ, RZ, R77 ;  /* 0x000000ffff0d7224 */ /* 0x000fe200078e004d */
[----:B------:R-:W-:-:S07]  /*4350*/  F2FP.SATFINITE.E4M3.F32.PACK_AB_MERGE_C R14, R75, R66, R73 ;  /* 0x000000424b0e723e */ /* 0x000fce0004807049 */
.L_x_529:
[----:B------:R-:W-:Y:S05]  /*4360*/  BSYNC B3 ;  /* 0x0000000000037941 */ /* 0x000fea0003800000 */
.L_x_528:
[----:B--2---:R0:W-:Y:S02]  /*4370*/  ST.E.128 desc[UR36][R68.64], R12 ;  /* 0x0000000c44007985 */ /* 0x0041e4000c101d24 */
.L_x_527:
[----:B------:R-:W-:Y:S05]  /*4380*/  BSYNC B2 ;  /* 0x0000000000027941 */ /* 0x000fea0003800000 */
.L_x_526:
[----:B------:R-:W-:-:S13]  /*4390*/  ISETP.NE.AND P2, PT, R3, RZ, PT ;  /* 0x000000ff0300720c */ /* 0x000fda0003f45270 */
[----:B------:R-:W-:Y:S05]  /*43a0*/  @P2 BRA `(.L_x_525) ;  /* 0x0000000400c42947 */ /* 0x000fea0003800000 */
[----:B0-2---:R0:W2:Y:S01]  /*43b0*/  LDS.128 R12, [R95+0x2d400] ;  /* 0x02d400005f0c7984 */ /* 0x0050a20000000c00 */
[----:B------:R-:W-:Y:S01]  /*43c0*/  IADD3 R64, P2, R22, R71, RZ ;  /* 0x0000004716407210 */ /* 0x000fe20007f5e0ff */
[----:B------:R-:W-:Y:S04]  /*43d0*/  BSSY B2, `(.L_x_530) ;  /* 0x000006d000027945 */ /* 0x000fe80003800000 */
[----:B------:R-:W-:Y:S01]  /*43e0*/  IMAD.X R65, R70, 0x1, R217, P2 ;  /* 0x0000000146417824 */ /* 0x000fe200010e06d9 */
[----:B------:R-:W-:-:S13]  /*43f0*/  ISETP.GE.AND P2, PT, R218, R108, PT ;  /* 0x0000006cda00720c */ /* 0x000fda0003f46270 */
[----:B0-----:R-:W-:Y:S05]  /*4400*/  @P2 BRA `(.L_x_531) ;  /* 0x0000000400a42947 */ /* 0x001fea0003800000 */
[----:B------:R-:W-:Y:S01]  /*4410*/  SHF.R.U32.HI R11, RZ, 0x8, R61 ;  /* 0x00000008ff0b7819 */ /* 0x000fe2000001163d */
[----:B--2---:R-:W-:Y:S01]  /*4420*/  IMAD.MOV.U32 R60, RZ, RZ, R14 ;  /* 0x000000ffff3c7224 */ /* 0x004fe200078e000e */
[--C-:B------:R-:W-:Y:S02]  /*4430*/  SHF.R.U32.HI R66, RZ, 0x8, R63.reuse ;  /* 0x00000008ff427819 */ /* 0x100fe4000001163f */
[----:B------:R-:W-:Y:S01]  /*4440*/  LOP3.LUT R62, R61, 0xff0000ff, RZ, 0xc0, !PT ;  /* 0xff0000ff3d3e7812 */ /* 0x000fe200078ec0ff */
[----:B------:R-:W-:Y:S01]  /*4450*/  IMAD.SHL.U32 R11, R11, 0x100, RZ ;  /* 0x000001000b0b7824 */ /* 0x000fe200078e00ff */
[----:B------:R-:W-:Y:S01]  /*4460*/  SHF.R.U32.HI R68, RZ, 0x10, R63 ;  /* 0x00000010ff447819 */ /* 0x000fe2000001163f */
[----:B------:R-:W-:Y:S01]  /*4470*/  IMAD.SHL.U32 R14, R66, 0x100, RZ ;  /* 0x00000100420e7824 */ /* 0x000fe200078e00ff */
[----:B------:R-:W-:Y:S02]  /*4480*/  SHF.R.U32.HI R69, RZ, 0x10, R61 ;  /* 0x00000010ff457819 */ /* 0x000fe4000001163d */
[----:B------:R-:W-:-:S02]  /*4490*/  LOP3.LUT R63, R63, 0xff0000ff, RZ, 0xc0, !PT ;  /* 0xff0000ff3f3f7812 */ /* 0x000fc400078ec0ff */
[----:B------:R-:W-:Y:S02]  /*44a0*/  MOV R61, R15 ;  /* 0x0000000f003d7202 */ /* 0x000fe40000000f00 */
[----:B------:R-:W-:Y:S01]  /*44b0*/  LOP3.LUT R15, R62, 0xff00, R11, 0xf8, !PT ;  /* 0x0000ff003e0f7812 */ /* 0x000fe200078ef80b */
[----:B------:R-:W-:Y:S01]  /*44c0*/  IMAD.U32 R62, R68, 0x10000, RZ ;  /* 0x00010000443e7824 */ /* 0x000fe200078e00ff */
[----:B------:R-:W-:Y:S02]  /*44d0*/  LOP3.LUT R67, R63, 0xff00, R14, 0xf8, !PT ;  /* 0x0000ff003f437812 */ /* 0x000fe400078ef80e */
[----:B------:R-:W-:Y:S02]  /*44e0*/  SHF.L.U32 R14, R69, 0x10, RZ ;  /* 0x00000010450e7819 */ /* 0x000fe400000006ff */
[----:B------:R-:W-:Y:S02]  /*44f0*/  F2FP.F16.E4M3.UNPACK_B R63, R121.H1 ;  /* 0x00000079ff3f723e */ /* 0x000fe400030006ff */
[----:B------:R-:W-:-:S02]  /*4500*/  F2FP.F16.E4M3.UNPACK_B R11, R13 ;  /* 0x0000000dff0b723e */ /* 0x000fc400020006ff */
[----:B------:R-:W-:Y:S01]  /*4510*/  LOP3.LUT R69, R67, 0xff0000, R62, 0xf8, !PT ;  /* 0x00ff000043457812 */ /* 0x000fe200078ef83e */
[----:B------:R-:W-:Y:S01]  /*4520*/  HADD2.F32 R67, -RZ, R63.H0_H0 ;  /* 0x2000003fff437230 */ /* 0x000fe20000004100 */
[----:B------:R-:W-:Y:S01]  /*4530*/  LOP3.LUT R66, R15, 0xff0000, R14, 0xf8, !PT ;  /* 0x00ff00000f427812 */ /* 0x000fe200078ef80e */
[----:B------:R-:W-:Y:S01]  /*4540*/  HADD2.F32 R14, -RZ, R11.H1_H1 ;  /* 0x3000000bff0e7230 */ /* 0x000fe20000004100 */
[----:B------:R-:W-:Y:S01]  /*4550*/  F2FP.F16.E4M3.UNPACK_B R62, R120.H1 ;  /* 0x00000078ff3e723e */ /* 0x000fe200030006ff */
[----:B------:R-:W-:Y:S01]  /*4560*/  HADD2.F32 R68, -RZ, R63.H1_H1 ;  /* 0x3000003fff447230 */ /* 0x000fe20000004100 */
[----:B------:R-:W-:Y:S01]  /*4570*/  F2FP.F16.E4M3.UNPACK_B R13, R13.H1 ;  /* 0x0000000dff0d723e */ /* 0x000fe200030006ff */
[----:B------:R-:W-:Y:S02]  /*4580*/  HADD2.F32 R11, -RZ, R11.H0_H0 ;  /* 0x2000000bff0b7230 */ /* 0x000fe40000004100 */
[----:B------:R-:W-:Y:S01]  /*4590*/  FMUL.FTZ R70, R14, R67 ;  /* 0x000000430e467220 */ /* 0x000fe20000410000 */
[----:B------:R-:W-:Y:S01]  /*45a0*/  HADD2.F32 R63, -RZ, R62.H0_H0 ;  /* 0x2000003eff3f7230 */ /* 0x000fe20000004100 */
[----:B------:R-:W-:Y:S01]  /*45b0*/  F2FP.F16.E4M3.UNPACK_B R121, R121 ;  /* 0x00000079ff79723e */ /* 0x000fe200020006ff */
[----:B------:R-:W-:-:S02]  /*45c0*/  HADD2.F32 R15, -RZ, R13.H1_H1 ;  /* 0x3000000dff0f7230 */ /* 0x000fc40000004100 */
[C---:B------:R-:W-:Y:S01]  /*45d0*/  FMUL.FTZ R67, R11.reuse, R67 ;  /* 0x000000430b437220 */ /* 0x040fe20000410000 */
[----:B------:R-:W-:Y:S02]  /*45e0*/  HADD2.F32 R13, -RZ, R13.H0_H0 ;  /* 0x2000000dff0d7230 */ /* 0x000fe40000004100 */
[-C--:B------:R-:W-:Y:S01]  /*45f0*/  FFMA.FTZ R71, R11, R63.reuse, -R70 ;  /* 0x0000003f0b477223 */ /* 0x080fe20000010846 */
[----:B------:R-:W-:Y:S02]  /*4600*/  HADD2.F32 R62, -RZ, R62.H1_H1 ;  /* 0x3000003eff3e7230 */ /* 0x000fe40000004100 */
[----:B------:R-:W-:Y:S01]  /*4610*/  FMUL.FTZ R70, R15, R68 ;  /* 0x000000440f467220 */ /* 0x000fe20000410000 */
[----:B------:R-:W-:Y:S01]  /*4620*/  F2FP.F16.E4M3.UNPACK_B R11, R12.H1 ;  /* 0x0000000cff0b723e */ /* 0x000fe200030006ff */
[C---:B------:R-:W-:Y:S01]  /*4630*/  FMUL.FTZ R68, R13.reuse, R68 ;  /* 0x000000440d447220 */ /* 0x040fe20000410000 */
[----:B------:R-:W-:Y:S01]  /*4640*/  FFMA.FTZ R72, R14, R63, R67 ;  /* 0x0000003f0e487223 */ /* 0x000fe20000010043 */
[----:B------:R-:W-:Y:S01]  /*4650*/  F2FP.F16.E4M3.UNPACK_B R12, R12 ;  /* 0x0000000cff0c723e */ /* 0x000fe200020006ff */
[-C--:B------:R-:W-:Y:S01]  /*4660*/  FFMA.FTZ R67, R13, R62.reuse, -R70 ;  /* 0x0000003e0d437223 */ /* 0x080fe20000010846 */
        /* <DEDUP_REMOVED lines=10> */
[----:B------:R-:W-:Y:S01]  /*4710*/  HADD2.F32 R12, -RZ, R12.H1_H1 ;  /* 0x3000000cff0c7230 */ /* 0x000fe20000004100 */
[----:B------:R-:W-:Y:S01]  /*4720*/  F2FP.SATFINITE.E4M3.F32.PACK_AB_MERGE_C R71, R72, R71, R76 ;  /* 0x000000474847723e */ /* 0x000fe2000480704c */
[----:B------:R-:W-:-:S02]  /*4730*/  HADD2.F32 R15, -RZ, R120.H1_H1 ;  /* 0x30000078ff0f7230 */ /* 0x000fc40000004100 */
[----:B------:R-:W-:Y:S02]  /*4740*/  HADD2.F32 R120, -RZ, R120.H0_H0 ;  /* 0x20000078ff787230 */ /* 0x000fe40000004100 */
[-C--:B------:R-:W-:Y:S01]  /*4750*/  FMUL.FTZ R62, R12, R121.reuse ;  /* 0x000000790c3e7220 */ /* 0x080fe20000410000 */
[----:B------:R-:W-:Y:S01]  /*4760*/  FMUL.FTZ R121, R11, R121 ;  /* 0x000000790b797220 */ /* 0x000fe20000410000 */
[-C--:B------:R-:W-:Y:S01]  /*4770*/  FFMA.FTZ R68, R13, R15.reuse, -R68 ;  /* 0x0000000f0d447223 */ /* 0x080fe20000010844 */
[----:B------:R-:W-:Y:S01]  /*4780*/  FFMA.FTZ R63, R14, R15, R63 ;  /* 0x0000000f0e3f7223 */ /* 0x000fe2000001003f */
[-C--:B------:R-:W-:Y:S01]  /*4790*/  FFMA.FTZ R70, R11, R120.reuse, -R62 ;  /* 0x000000780b467223 */ /* 0x080fe2000001083e */
[----:B------:R-:W-:Y:S01]  /*47a0*/  FFMA.FTZ R121, R12, R120, R121 ;  /* 0x000000780c797223 */ /* 0x000fe20000010079 */
[----:B------:R-:W-:Y:S02]  /*47b0*/  F2FP.F16.E4M3.UNPACK_B R12, R61.H1 ;  /* 0x0000003dff0c723e */ /* 0x000fe400030006ff */
[----:B------:R-:W-:-:S02]  /*47c0*/  F2FP.SATFINITE.E4M3.F32.PACK_AB_MERGE_C R75, R63, R68, RZ ;  /* 0x000000443f4b723e */ /* 0x000fc400048070ff */
[-C--:B------:R-:W-:Y:S01]  /*47d0*/  F2FP.F16.E4M3.UNPACK_B R63, R69.reuse.H1 ;  /* 0x00000045ff3f723e */ /* 0x080fe200030006ff */
        /* <DEDUP_REMOVED lines=8> */
[----:B------:R-:W-:Y:S02]  /*4860*/  HADD2.F32 R12, -RZ, R11.H1_H1 ;  /* 0x3000000bff0c7230 */ /* 0x000fe40000004100 */
[----:B------:R-:W-:Y:S01]  /*4870*/  FMUL.FTZ R74, R14, R68 ;  /* 0x000000440e4a7220 */ /* 0x000fe20000410000 */
[----:B------:R-:W-:-:S02]  /*4880*/  HADD2.F32 R67, -RZ, R69.H1_H1 ;  /* 0x30000045ff437230 */ /* 0x000fc40000004100 */
        /* <DEDUP_REMOVED lines=13> */
[--C-:B------:R-:W-:Y:S02]  /*4960*/  HADD2.F32 R11, -RZ, R60.reuse.H0_H0 ;  /* 0x2000003cff0b7230 */ /* 0x100fe40000004100 */
[----:B------:R-:W-:Y:S02]  /*4970*/  HADD2.F32 R61, -RZ, R61.H1_H1 ;  /* 0x3000003dff3d7230 */ /* 0x000fe40000004100 */
[----:B------:R-:W-:Y:S01]  /*4980*/  FMUL.FTZ R62, R12, R63 ;  /* 0x0000003f0c3e7220 */ /* 0x000fe20000410000 */
[----:B------:R-:W-:Y:S01]  /*4990*/  HADD2.F32 R60, -RZ, R60.H1_H1 ;  /* 0x3000003cff3c7230 */ /* 0x000fe20000004100 */
[----:B------:R-:W-:Y:S01]  /*49a0*/  F2FP.SATFINITE.E4M3.F32.PACK_AB_MERGE_C R73, R73, R74, RZ ;  /* 0x0000004a4949723e */ /* 0x000fe200048070ff */
        /* <DEDUP_REMOVED lines=15> */
.L_x_531:
[----:B------:R-:W-:Y:S05]  /*4aa0*/  BSYNC B2 ;  /* 0x0000000000027941 */ /* 0x000fea0003800000 */
.L_x_530:
[----:B--2---:R0:W-:Y:S02]  /*4ab0*/  ST.E.128 desc[UR36][R64.64], R12 ;  /* 0x0000000c40007985 */ /* 0x0041e4000c101d24 */
.L_x_525:
[----:B------:R-:W-:Y:S05]  /*4ac0*/  BSYNC B1 ;  /* 0x0000000000017941 */ /* 0x000fea0003800000 */
.L_x_524:
[----:B------:R-:W-:-:S03]  /*4ad0*/  UMOV UR4, 0xffffffff ;  /* 0xffffffff00047882 */ /* 0x000fc60000000000 */
[----:B------:R-:W-:Y:S05]  /*4ae0*/  BRA.DIV UR4, `(.L_x_532) ;  /* 0x000001fe04687947 */ /* 0x000fea000b800000 */
[----:B------:R0:W0:Y:S04]  /*4af0*/  SHFL.IDX PT, R60, R111, 0x2, 0x181f ;  /* 0x00581f006f3c7f89 */ /* 0x00002800000e0000 */
[----:B------:R0:W0:Y:S02]  /*4b00*/  SHFL.IDX PT, R61, R110, 0x2, 0x181f ;  /* 0x00581f006e3d7f89 */ /* 0x00002400000e0000 */
.L_x_838:
[----:B------:R-:W-:Y:S04]  /*4b10*/  BSSY B1, `(.L_x_533) ;  /* 0x00000e9000017945 */ /* 0x000fe80003800000 */
[----:B------:R-:W-:Y:S05]  /*4b20*/  @P3 BRA `(.L_x_534) ;  /* 0x0000000c009c3947 */ /* 0x000fea0003800000 */
[----:B------:R-:W-:Y:S04]  /*4b30*/  BSSY B2, `(.L_x_535) ;  /* 0x0000073000027945 */ /* 0x000fe80003800000 */
        /* <DEDUP_REMOVED lines=112> */
.L_x_538:
[----:B------:R-:W-:Y:S05]  /*5240*/  BSYNC B3 ;  /* 0x0000000000037941 */ /* 0x000fea0003800000 */
.L_x_537:
[----:B--2---:R0:W-:Y:S02]  /*5250*/  ST.E.128 desc[UR36][R62.64], R12 ;  /* 0x0000000c3e007985 */ /* 0x0041e4000c101d24 */
.L_x_536:
[----:B------:R-:W-:Y:S05]  /*5260*/  BSYNC B2 ;  /* 0x0000000000027941 */ /* 0x000fea0003800000 */
.L_x_535:
        /* <DEDUP_REMOVED lines=10> */
[----:B------:R-:W-:Y:S02]  /*5310*/  SHF.R.U32.HI R58, RZ, 0x8, R55 ;  /* 0x00000008ff3a7819 */ /* 0x000fe40000011637 */
[----:B------:R-:W-:Y:S01]  /*5320*/  LOP3.LUT R11, R53, 0xff0000ff, RZ, 0xc0, !PT ;  /* 0xff0000ff350b7812 */ /* 0x000fe200078ec0ff */
[----:B------:R-:W-:Y:S01]  /*5330*/  IMAD.SHL.U32 R14, R61, 0x100, RZ ;  /* 0x000001003d0e7824 */ /* 0x000fe200078e00ff */
[----:B------:R-:W-:Y:S02]  /*5340*/  SHF.R.U32.HI R60, RZ, 0x10, R53 ;  /* 0x00000010ff3c7819 */ /* 0x000fe40000011635 */
[----:B------:R-:W-:Y:S02]  /*5350*/  SHF.R.U32.HI R59, RZ, 0x10, R55 ;  /* 0x00000010ff3b7819 */ /* 0x000fe40000011637 */
[----:B------:R-:W-:Y:S01]  /*5360*/  MOV R53, R15 ;  /* 0x0000000f00357202 */ /* 0x000fe20000000f00 */
[----:B------:R-:W-:Y:S01]  /*5370*/  IMAD.SHL.U32 R15, R58, 0x100, RZ ;  /* 0x000001003a0f7824 */ /* 0x000fe200078e00ff */
[----:B------:R-:W-:Y:S01]  /*5380*/  LOP3.LUT R54, R55, 0xff0000ff, RZ, 0xc0, !PT ;  /* 0xff0000ff37367812 */ /* 0x000fe200078ec0ff */
[----:B------:R-:W-:Y:S01]  /*5390*/  IMAD.U32 R59, R59, 0x10000, RZ ;  /* 0x000100003b3b7824 */ /* 0x000fe200078e00ff */
[----:B------:R-:W-:-:S02]  /*53a0*/  LOP3.LUT R14, R11, 0xff00, R14, 0xf8, !PT ;  /* 0x0000ff000b0e7812 */ /* 0x000fc400078ef80e */
[----:B------:R-:W-:Y:S02]  /*53b0*/  LOP3.LUT R54, R54, 0xff00, R15, 0xf8, !PT ;  /* 0x0000ff0036367812 */ /* 0x000fe400078ef80f */
[----:B------:R-:W-:Y:S02]  /*53c0*/  SHF.L.U32 R15, R60, 0x10, RZ ;  /* 0x000000103c0f7819 */ /* 0x000fe400000006ff */
        /* <DEDUP_REMOVED lines=19> */
[----:B------:R-:W-:Y:S01]  /*5500*/  F2FP.F16.E4M3.UNPACK_B R11, R12.H1 ;  /* 0x0000000cff0b723e */ /* 0x000fe200030006ff */
[C---:B------:R-:W-:Y:S01]  /*5510*/  FMUL.FTZ R60, R13.reuse, R60 ;  /* 0x0000003c0d3c7220 */ /* 0x040fe20000410000 */
[----:B------:R-:W-:Y:S01]  /*5520*/  F2FP.F16.E4M3.UNPACK_B R12, R12 ;  /* 0x0000000cff0c723e */ /* 0x000fe200020006ff */
[----:B------:R-:W-:Y:S01]  /*5530*/  FFMA.FTZ R64, R14, R55, R59 ;  /* 0x000000370e407223 */ /* 0x000fe2000001003b */
[-C--:B------:R-:W-:Y:S01]  /*5540*/  FFMA.FTZ R65, R13, R54.reuse, -R62 ;  /* 0x000000360d417223 */ /* 0x080fe2000001083e */
[----:B------:R-:W-:Y:S01]  /*5550*/  FFMA.FTZ R66, R15, R54, R60 ;  /* 0x000000360f427223 */ /* 0x000fe2000001003c */
[----:B------:R-:W-:Y:S01]  /*5560*/  F2FP.F16.E4M3.UNPACK_B R115, R115 ;  /* 0x00000073ff73723e */ /* 0x000fe200020006ff */
[----:B------:R-:W-:-:S02]  /*5570*/  HADD2.F32 R13, -RZ, R11.H0_H0 ;  /* 0x2000000bff0d7230 */ /* 0x000fc40000004100 */
[----:B------:R-:W-:Y:S01]  /*5580*/  HADD2.F32 R14, -RZ, R11.H1_H1 ;  /* 0x3000000bff0e7230 */ /* 0x000fe20000004100 */
[----:B------:R-:W-:Y:S01]  /*5590*/  F2FP.SATFINITE.E4M3.F32.PACK_AB_MERGE_C R68, R66, R65, RZ ;  /* 0x000000414244723e */ /* 0x000fe200048070ff */
[----:B------:R-:W-:Y:S02]  /*55a0*/  HADD2.F32 R54, -RZ, R116.H1_H1 ;  /* 0x30000074ff367230 */ /* 0x000fe40000004100 */
[----:B------:R-:W-:Y:S01]  /*55b0*/  HADD2.F32 R11, -RZ, R12.H0_H0 ;  /* 0x2000000cff0b7230 */ /* 0x000fe20000004100 */
[----:B------:R-:W-:Y:S01]  /*55c0*/  F2FP.SATFINITE.E4M3.F32.PACK_AB_MERGE_C R63, R64, R63, R68 ;  /* 0x0000003f403f723e */ /* 0x000fe20004807044 */
[----:B------:R-:W-:Y:S02]  /*55d0*/  HADD2.F32 R116, -RZ, R116.H0_H0 ;  /* 0x20000074ff747230 */ /* 0x000fe40000004100 */
[-C--:B------:R-:W-:Y:S01]  /*55e0*/  FMUL.FTZ R60, R14, R54.reuse ;  /* 0x000000360e3c7220 */ /* 0x080fe20000410000 */
[----:B------:R-:W-:Y:S02]  /*55f0*/  HADD2.F32 R12, -RZ, R12.H1_H1 ;  /* 0x3000000cff0c7230 */ /* 0x000fe40000004100 */
[----:B------:R-:W-:Y:S01]  /*5600*/  FMUL.FTZ R59, R13, R54 ;  /* 0x000000360d3b7220 */ /* 0x000fe20000410000 */
[----:B------:R-:W-:-:S02]  /*5610*/  HADD2.F32 R15, -RZ, R115.H1_H1 ;  /* 0x30000073ff0f7230 */ /* 0x000fc40000004100 */
[-C--:B------:R-:W-:Y:S01]  /*5620*/  FMUL.FTZ R55, R11, R116.reuse ;  /* 0x000000740b377220 */ /* 0x080fe20000410000 */
[----:B------:R-:W-:Y:S02]  /*5630*/  HADD2.F32 R115, -RZ, R115.H0_H0 ;  /* 0x20000073ff737230 */ /* 0x000fe40000004100 */
[----:B------:R-:W-:Y:S01]  /*5640*/  FMUL.FTZ R54, R12, R116 ;  /* 0x000000740c367220 */ /* 0x000fe20000410000 */
[-C--:B------:R-:W-:Y:S01]  /*5650*/  FFMA.FTZ R60, R13, R15.reuse, -R60 ;  /* 0x0000000f0d3c7223 */ /* 0x080fe2000001083c */
[----:B------:R-:W-:Y:S02]  /*5660*/  FFMA.FTZ R59, R14, R15, R59 ;  /* 0x0000000f0e3b7223 */ /* 0x000fe4000001003b */
[-C--:B------:R-:W-:Y:S01]  /*5670*/  FFMA.FTZ R62, R11, R115.reuse, -R54 ;  /* 0x000000730b3e7223 */ /* 0x080fe20000010836 */
[----:B------:R-:W-:Y:S01]  /*5680*/  FFMA.FTZ R115, R12, R115, R55 ;  /* 0x000000730c737223 */ /* 0x000fe20000010037 */
[----:B------:R-:W-:Y:S02]  /*5690*/  F2FP.F16.E4M3.UNPACK_B R12, R53.H1 ;  /* 0x00000035ff0c723e */ /* 0x000fe400030006ff */
[----:B------:R-:W-:-:S02]  /*56a0*/  F2FP.F16.E4M3.UNPACK_B R55, R61.H1 ;  /* 0x0000003dff37723e */ /* 0x000fc400030006ff */
        /* <DEDUP_REMOVED lines=45> */
.L_x_540:
[----:B------:R-:W-:Y:S05]  /*5980*/  BSYNC B2 ;  /* 0x0000000000027941 */ /* 0x000fea0003800000 */
.L_x_539:
[----:B--2---:R0:W-:Y:S02]  /*5990*/  ST.E.128 desc[UR36][R56.64], R12 ;  /* 0x0000000c38007985 */ /* 0x0041e4000c101d24 */
.L_x_534:
[----:B------:R-:W-:Y:S05]  /*59a0*/  BSYNC B1 ;  /* 0x0000000000017941 */ /* 0x000fea0003800000 */
.L_x_533:
[----:B------:R-:W-:-:S03]  /*59b0*/  UMOV UR4, 0xffffffff ;  /* 0xffffffff00047882 */ /* 0x000fc60000000000 */
[----:B------:R-:W-:Y:S05]  /*59c0*/  BRA.DIV UR4, `(.L_x_541) ;  /* 0x000001ee04fc7947 */ /* 0x000fea000b800000 */
[----:B0-----:R-:W0:Y:S04]  /*59d0*/  SHFL.IDX PT, R111, R111, 0x3, 0x181f ;  /* 0x00781f006f6f7f89 */ /* 0x001e2800000e0000 */
[----:B------:R0:W0:Y:S02]  /*59e0*/  SHFL.IDX PT, R53, R110, 0x3, 0x181f ;  /* 0x00781f006e357f89 */ /* 0x00002400000e0000 */
.L_x_842:
[----:B------:R-:W-:Y:S05]  /*59f0*/  @P4 BRA `(.L_x_542) ;  /* 0x0000005800904947 */ /* 0x000fea0003800000 */
[----:B------:R-:W-:Y:S04]  /*5a00*/  BSSY B1, `(.L_x_543) ;  /* 0x0000073000017945 */ /* 0x000fe80003800000 */
[----:B------:R-:W-:Y:S05]  /*5a10*/  @P1 BRA `(.L_x_544) ;  /* 0x0000000400c41947 */ /* 0x000fea0003800000 */
[----:B--2---:R2:W1:Y:S01]  /*5a20*/  LDS.128 R12, [R95+0x2b400] ;  /* 0x02b400005f0c7984 */ /* 0x0044620000000c00 */
[----:B0-----:R-:W-:Y:S01]  /*5a30*/  IADD3 R54, P2, R16, R53, RZ ;  /* 0x0000003510367210 */ /* 0x001fe20007f5e0ff */
[----:B------:R-:W-:Y:S04]  /*5a40*/  BSSY B2, `(.L_x_545) ;  /* 0x000006d000027945 */ /* 0x000fe80003800000 */
[----:B------:R-:W-:Y:S01]  /*5a50*/  IMAD.X R55, R111, 0x1, R17, P2 ;  /* 0x000000016f377824 */ /* 0x000fe200010e0611 */
[----:B------:R-:W-:-:S13]  /*5a60*/  ISETP.GE.AND P2, PT, R18, R108, PT ;  /* 0x0000006c1200720c */ /* 0x000fda0003f46270 */
[----:B--2---:R-:W-:Y:S05]  /*5a70*/  @P2 BRA `(.L_x_546) ;  /* 0x0000000400a42947 */ /* 0x004fea0003800000 */
[----:B------:R-:W-:Y:S01]  /*5a80*/  SHF.R.U32.HI R58, RZ, 0x8, R49 ;  /* 0x00000008ff3a7819 */ /* 0x000fe20000011631 */
[----:B-1----:R-:W-:Y:S01]  /*5a90*/  IMAD.MOV.U32 R48, RZ, RZ, R14 ;  /* 0x000000ffff307224 */ /* 0x002fe200078e000e */
        /* <DEDUP_REMOVED lines=38> */
[----:B------:R-:W-:-:S02]  /*5d00*/  HADD2.F32 R50, -RZ, R114.H1_H1 ;  /* 0x30000072ff327230 */ /* 0x000fc40000004100 */
[--C-:B------:R-:W-:Y:S01]  /*5d10*/  HADD2.F32 R14, -RZ, R11.reuse.H1_H1 ;  /* 0x3000000bff0e7230 */ /* 0x100fe20000004100 */
[----:B------:R-:W-:Y:S01]  /*5d20*/  F2FP.SATFINITE.E4M3.F32.PACK_AB_MERGE_C R67, R63, R58, RZ ;  /* 0x0000003a3f43723e */ /* 0x000fe200048070ff */
[----:B------:R-:W-:Y:S02]  /*5d30*/  HADD2.F32 R13, -RZ, R11.H0_H0 ;  /* 0x2000000bff0d7230 */ /* 0x000fe40000004100 */
[----:B------:R-:W-:Y:S02]  /*5d40*/  HADD2.F32 R114, -RZ, R114.H0_H0 ;  /* 0x20000072ff727230 */ /* 0x000fe40000004100 */
[-C--:B------:R-:W-:Y:S01]  /*5d50*/  FMUL.FTZ R56, R14, R50.reuse ;  /* 0x000000320e387220 */ /* 0x080fe20000410000 */
[--C-:B------:R-:W-:Y:S02]  /*5d60*/  HADD2.F32 R11, -RZ, R12.reuse.H0_H0 ;  /* 0x2000000cff0b7230 */ /* 0x100fe40000004100 */
[----:B------:R-:W-:Y:S01]  /*5d70*/  FMUL.FTZ R59, R13, R50 ;  /* 0x000000320d3b7220 */ /* 0x000fe20000410000 */
[----:B------:R-:W-:Y:S01]  /*5d80*/  HADD2.F32 R15, -RZ, R113.H1_H1 ;  /* 0x30000071ff0f7230 */ /* 0x000fe20000004100 */
[----:B------:R-:W-:Y:S01]  /*5d90*/  F2FP.SATFINITE.E4M3.F32.PACK_AB_MERGE_C R61, R62, R61, R67 ;  /* 0x0000003d3e3d723e */ /* 0x000fe20004807043 */
[----:B------:R-:W-:-:S02]  /*5da0*/  HADD2.F32 R12, -RZ, R12.H1_H1 ;  /* 0x3000000cff0c7230 */ /* 0x000fc40000004100 */
[-C--:B------:R-:W-:Y:S01]  /*5db0*/  FMUL.FTZ R51, R11, R114.reuse ;  /* 0x000000720b337220 */ /* 0x080fe20000410000 */
[----:B------:R-:W-:Y:S02]  /*5dc0*/  HADD2.F32 R113, -RZ, R113.H0_H0 ;  /* 0x20000071ff717230 */ /* 0x000fe40000004100 */
[-C--:B------:R-:W-:Y:S01]  /*5dd0*/  FFMA.FTZ R56, R13, R15.reuse, -R56 ;  /* 0x0000000f0d387223 */ /* 0x080fe20000010838 */
[----:B------:R-:W-:Y:S01]  /*5de0*/  FFMA.FTZ R15, R14, R15, R59 ;  /* 0x0000000f0e0f7223 */ /* 0x000fe2000001003b */
[C---:B------:R-:W-:Y:S01]  /*5df0*/  FMUL.FTZ R50, R12.reuse, R114 ;  /* 0x000000720c327220 */ /* 0x040fe20000410000 */
[----:B------:R-:W-:Y:S01]  /*5e00*/  FFMA.FTZ R60, R12, R113, R51 ;  /* 0x000000710c3c7223 */ /* 0x000fe20000010033 */
[----:B------:R-:W-:Y:S02]  /*5e10*/  F2FP.F16.E4M3.UNPACK_B R12, R49.H1 ;  /* 0x00000031ff0c723e */ /* 0x000fe400030006ff */
[----:B------:R-:W-:Y:S01]  /*5e20*/  FFMA.FTZ R59, R11, R113, -R50 ;  /* 0x000000710b3b7223 */ /* 0x000fe20000010832 */
        /* <DEDUP_REMOVED lines=17> */
[-C--:B------:R-:W-:Y:S01]  /*5f40*/  FMUL.FTZ R58, R12, R56.reuse ;  /* 0x000000380c3a7220 */ /* 0x080fe20000410000 */
        /* <DEDUP_REMOVED lines=28> */
.L_x_546:
[----:B------:R-:W-:Y:S05]  /*6110*/  BSYNC B2 ;  /* 0x0000000000027941 */ /* 0x000fea0003800000 */
.L_x_545:
[----:B-1----:R0:W-:Y:S02]  /*6120*/  ST.E.128 desc[UR36][R54.64], R12 ;  /* 0x0000000c36007985 */ /* 0x0021e4000c101d24 */
.L_x_544:
[----:B------:R-:W-:Y:S05]  /*6130*/  BSYNC B1 ;  /* 0x0000000000017941 */ /* 0x000fea0003800000 */
.L_x_543:
        /* <DEDUP_REMOVED lines=113> */
.L_x_548:
[----:B------:R-:W-:Y:S05]  /*6850*/  BSYNC B1 ;  /* 0x0000000000017941 */ /* 0x000fea0003800000 */
.L_x_547:
[----:B--2---:R0:W-:Y:S01]  /*6860*/  ST.E.128 desc[UR36][R48.64], R12 ;  /* 0x0000000c30007985 */ /* 0x0041e2000c101d24 */
[----:B------:R-:W-:Y:S05]  /*6870*/  BRA `(.L_x_542) ;  /* 0x0000004800f07947 */ /* 0x000fea0003800000 */
.L_x_502:
[C---:B------:R-:W-:Y:S01]  /*6880*/  ISETP.GE.AND P5, PT, R219.reuse, R106, PT ;  /* 0x0000006adb00720c */ /* 0x040fe20003fa6270 */
[C---:B------:R-:W-:Y:S01]  /*6890*/  VIADD R44, R219.reuse, 0x60 ;  /* 0x00000060db2c7836 */ /* 0x040fe20000000000 */
[----:B------:R-:W-:Y:S02]  /*68a0*/  IADD3 R49, R219, 0x20, RZ ;  /* 0x00000020db317810 */ /* 0x000fe40007ffe0ff */
[----:B------:R-:W-:Y:S02]  /*68b0*/  CS2R R50, SRZ ;  /* 0x0000000000327805 */ /* 0x000fe4000001ff00 */
[----:B------:R-:W-:Y:S02]  /*68c0*/  ISETP.GE.OR P5, PT, R16, R108, P5 ;  /* 0x0000006c1000720c */ /* 0x000fe40002fa6670 */
[----:B------:R-:W-:-:S11]  /*68d0*/  P2R R48, PR, RZ, 0x1 ;  /* 0x00000001ff307803 */ /* 0x000fd60000000000 */
[----:B------:R-:W0:Y:S08]  /*68e0*/  @!P5 LDC.64 R64, c[0x0][0x3e8] ;  /* 0x0000fa00ff40db82 */ /* 0x000e300000000a00 */
[----:B------:R-:W1:Y:S01]  /*68f0*/  @!P5 LDC.64 R66, c[0x0][0x400] ;  /* 0x00010000ff42db82 */ /* 0x000e620000000a00 */
[----:B0-----:R-:W-:-:S04]  /*6900*/  @!P5 IADD3 R64, P2, P3, R88, R64, R12 ;  /* 0x000000405840d210 */ /* 0x001fc80007b5e00c */
[----:B------:R-:W-:Y:S02]  /*6910*/  @!P5 IADD3.X R65, R20, R65, R107, P2, P3 ;  /* 0x000000411441d210 */ /* 0x000fe400017e646b */
[----:B------:R-:W-:-:S04]  /*6920*/  ISETP.GE.AND P2, PT, R44, R106, PT ;  /* 0x0000006a2c00720c */ /* 0x000fc80003f46270 */
[----:B------:R-:W-:-:S13]  /*6930*/  ISETP.GE.OR P2, PT, R16, R108, P2 ;  /* 0x0000006c1000720c */ /* 0x000fda0001746670 */
[----:B------:R-:W0:Y:S01]  /*6940*/  @!P2 LDC.64 R44, c[0x0][0x3f8] ;  /* 0x0000fe00ff2cab82 */ /* 0x000e220000000a00 */
[----:B------:R-:W-:Y:S01]  /*6950*/  @!P2 MOV R13, R107 ;  /* 0x0000006b000da202 */ /* 0x000fe20000000f00 */
[----:B------:R-:W-:-:S06]  /*6960*/  @!P2 IMAD.MOV.U32 R15, RZ, RZ, R11 ;  /* 0x000000ffff0fa224 */ /* 0x000fcc00078e000b */
[----:B------:R-:W2:Y:S01]  /*6970*/  @!P2 LDC.64 R46, c[0x0][0x3e8] ;  /* 0x0000fa00ff2eab82 */ /* 0x000ea20000000a00 */
[----:B0-----:R-:W-:-:S04]  /*6980*/  @!P2 IMAD.WIDE.U32 R76, R44, 0x60, R12 ;  /* 0x000000602c4ca825 */ /* 0x001fc800078e000c */
[----:B------:R-:W-:-:S04]  /*6990*/  @!P2 IMAD R45, R45, 0x60, RZ ;  /* 0x000000602d2da824 */ /* 0x000fc800078e02ff */
[----:B------:R-:W-:Y:S01]  /*69a0*/  @!P2 IMAD.IADD R45, R77, 0x1, R45 ;  /* 0x000000014d2da824 */ /* 0x000fe200078e022d */
[----:B--2---:R-:W-:-:S04]  /*69b0*/  @!P2 IADD3 R76, P3, P4, R88, R46, R76 ;  /* 0x0000002e584ca210 */ /* 0x004fc80007c7e04c */
[----:B------:R-:W-:Y:S02]  /*69c0*/  @!P2 IADD3.X R77, R20, R47, R45, P3, P4 ;  /* 0x0000002f144da210 */ /* 0x000fe40001fe842d */
[----:B------:R-:W0:Y:S08]  /*69d0*/  @!P2 LDC.64 R44, c[0x0][0x408] ;  /* 0x00010200ff2cab82 */ /* 0x000e300000000a00 */
[----:B------:R-:W2:Y:S01]  /*69e0*/  @!P2 LDC.64 R46, c[0x0][0x400] ;  /* 0x00010000ff2eab82 */ /* 0x000ea20000000a00 */
[----:B0-----:R-:W-:-:S04]  /*69f0*/  @!P2 IMAD.WIDE.U32 R78, R44, 0x60, R14 ;  /* 0x000000602c4ea825 */ /* 0x001fc800078e000e */
[----:B------:R-:W-:-:S04]  /*6a00*/  @!P2 IMAD R45, R45, 0x60, RZ ;  /* 0x000000602d2da824 */ /* 0x000fc800078e02ff */
[----:B------:R-:W-:Y:S01]  /*6a10*/  @!P2 IMAD.IADD R45, R79, 0x1, R45 ;  /* 0x000000014f2da824 */ /* 0x000fe200078e022d */
[----:B--2---:R-:W-:-:S04]  /*6a20*/  @!P2 IADD3 R78, P3, P4, R92, R46, R78 ;  /* 0x0000002e5c4ea210 */ /* 0x004fc80007c7e04e */
[----:B------:R-:W-:Y:S02]  /*6a30*/  @!P2 IADD3.X R79, R8, R47, R45, P3, P4 ;  /* 0x0000002f084fa210 */ /* 0x000fe40001fe842d */
[----:B-1----:R-:W-:-:S04]  /*6a40*/  @!P5 IADD3 R66, P3, P4, R92, R66, R14 ;  /* 0x000000425c42d210 */ /* 0x002fc80007c7e00e */
[----:B------:R-:W-:Y:S02]  /*6a50*/  @!P5 IADD3.X R67, R8, R67, R11, P3, P4 ;  /* 0x000000430843d210 */ /* 0x000fe40001fe840b */
[----:B------:R-:W-:Y:S01]  /*6a60*/  ISETP.GE.AND P4, PT, R49, R106, PT ;  /* 0x0000006a3100720c */ /* 0x000fe20003f86270 */
[----:B------:R-:W-:-:S03]  /*6a70*/  VIADD R49, R219, 0x40 ;  /* 0x00000040db317836 */ /* 0x000fc60000000000 */
[----:B------:R-:W-:-:S13]  /*6a80*/  ISETP.GE.OR P4, PT, R16, R108, P4 ;  /* 0x0000006c1000720c */ /* 0x000fda0002786670 */
[----:B------:R-:W-:-:S04]  /*6a90*/  @!P4 IADD3 R113, P3, P6, R88, R12, R38 ;  /* 0x0000000c5871c210 */ /* 0x000fc80007e7e026 */
[----:B------:R-:W-:Y:S02]  /*6aa0*/  @!P4 IADD3.X R46, R20, R107, R41, P3, P6 ;  /* 0x0000006b142ec210 */ /* 0x000fe40001fec429 */
[----:B------:R-:W-:-:S04]  /*6ab0*/  ISETP.GE.AND P3, PT, R49, R106, PT ;  /* 0x0000006a3100720c */ /* 0x000fc80003f66270 */
[----:B------:R-:W-:-:S13]  /*6ac0*/  ISETP.GE.OR P3, PT, R16, R108, P3 ;  /* 0x0000006c1000720c */ /* 0x000fda0001f66670 */
[----:B------:R-:W-:-:S04]  /*6ad0*/  @!P3 IADD3 R15, P0, P6, R88, R37, R12 ;  /* 0x00000025580fb210 */ /* 0x000fc80007e1e00c */
[----:B------:R-:W-:Y:S02]  /*6ae0*/  @!P3 IADD3.X R12, R20, R40, R107, P0, P6 ;  /* 0x00000028140cb210 */ /* 0x000fe400007ec46b */
[----:B------:R-:W-:-:S04]  /*6af0*/  @!P4 IADD3 R115, P0, P6, R92, R14, R32 ;  /* 0x0000000e5c73c210 */ /* 0x000fc80007e1e020 */
[----:B------:R-:W-:Y:S02]  /*6b00*/  @!P4 IADD3.X R44, R8, R11, R35, P0, P6 ;  /* 0x0000000b082cc210 */ /* 0x000fe400007ec423 */
[----:B------:R-:W-:-:S04]  /*6b10*/  @!P3 IADD3 R13, P0, P6, R92, R31, R14 ;  /* 0x0000001f5c0db210 */ /* 0x000fc80007e1e00e */
[----:B------:R-:W-:Y:S02]  /*6b20*/  @!P3 IADD3.X R4, R8, R34, R11, P0, P6 ;  /* 0x000000220804b210 */ /* 0x000fe400007ec40b */
[----:B------:R-:W-:Y:S02]  /*6b30*/  ISETP.NE.AND P0, PT, R48, RZ, PT ;  /* 0x000000ff3000720c */ /* 0x000fe40003f05270 */
[----:B------:R-:W0:Y:S02]  /*6b40*/  @!P4 LDC.64 R48, c[0x0][0x3e8] ;  /* 0x0000fa00ff30cb82 */ /* 0x000e240000000a00 */
[----:B0-----:R-:W-:-:S05]  /*6b50*/  @!P4 IADD3 R112, P6, R113, R48, RZ ;  /* 0x000000307170c210 */ /* 0x001fca0007fde0ff */
[----:B------:R-:W-:Y:S01]  /*6b60*/  @!P4 IMAD.X R113, R46, 0x1, R49, P6 ;  /* 0x000000012e71c824 */ /* 0x000fe200030e0631 */
[----:B------:R-:W-:Y:S01]  /*6b70*/  CS2R R48, SRZ ;  /* 0x0000000000307805 */ /* 0x000fe2000001ff00 */
[----:B------:R-:W0:Y:S01]  /*6b80*/  @!P4 LDC.64 R46, c[0x0][0x400] ;  /* 0x00010000ff2ecb82 */ /* 0x000e220000000a00 */
[----:B------:R-:W-:Y:S02]  /*6b90*/  CS2R R52, SRZ ;  /* 0x0000000000347805 */ /* 0x000fe4000001ff00 */
[----:B------:R-:W-:Y:S02]  /*6ba0*/  CS2R R54, SRZ ;  /* 0x0000000000367805 */ /* 0x000fe4000001ff00 */
[----:B------:R-:W-:Y:S02]  /*6bb0*/  CS2R R56, SRZ ;  /* 0x0000000000387805 */ /* 0x000fe4000001ff00 */
[----:B------:R-:W-:Y:S01]  /*6bc0*/  CS2R R58, SRZ ;  /* 0x00000000003a7805 */ /* 0x000fe2000001ff00 */
[----:B------:R1:W2:Y:S01]  /*6bd0*/  @!P5 LDG.E.128 R48, desc[UR36][R66.64] ;  /* 0x000000244230d981 */ /* 0x0002a2000c1e1d00 */
[----:B------:R-:W-:-:S02]  /*6be0*/  CS2R R60, SRZ ;  /* 0x00000000003c7805 */ /* 0x000fc4000001ff00 */
[----:B------:R-:W-:Y:S02]  /*6bf0*/  CS2R R62, SRZ ;  /* 0x00000000003e7805 */ /* 0x000fe4000001ff00 */
[----:B------:R-:W-:Y:S02]  /*6c00*/  CS2R R68, SRZ ;  /* 0x0000000000447805 */ /* 0x000fe4000001ff00 */
[----:B------:R-:W-:Y:S02]  /*6c10*/  CS2R R70, SRZ ;  /* 0x0000000000467805 */ /* 0x000fe4000001ff00 */
[----:B------:R-:W-:Y:S02]  /*6c20*/  CS2R R72, SRZ ;  /* 0x0000000000487805 */ /* 0x000fe4000001ff00 */
[----:B------:R-:W-:Y:S01]  /*6c30*/  CS2R R74, SRZ ;  /* 0x00000000004a7805 */ /* 0x000fe2000001ff00 */
[----:B------:R-:W3:Y:S01]  /*6c40*/  @!P4 LDG.E.128 R52, desc[UR36][R112.64] ;  /* 0x000000247034c981 */ /* 0x000ee2000c1e1d00 */
[----:B0-----:R-:W-:-:S02]  /*6c50*/  @!P4 IADD3 R114, P6, R115, R46, RZ ;  /* 0x0000002e7372c210 */ /* 0x001fc40007fde0ff */
[----:B-1----:R-:W-:Y:S01]  /*6c60*/  CS2R R66, SRZ ;  /* 0x0000000000427805 */ /* 0x002fe2000001ff00 */
[----:B------:R-:W4:Y:S02]  /*6c70*/  @!P2 LDG.E.128 R68, desc[UR36][R76.64] ;  /* 0x000000244c44a981 */ /* 0x000f24000c1e1d00 */
[----:B------:R-:W-:Y:S01]  /*6c80*/  @!P4 IMAD.X R115, R44, 0x1, R47, P6 ;  /* 0x000000012c73c824 */ /* 0x000fe200030e062f */
[----:B------:R-:W-:Y:S01]  /*6c90*/  CS2R R46, SRZ ;  /* 0x00000000002e7805 */ /* 0x000fe2000001ff00 */
[----:B------:R-:W0:Y:S01]  /*6ca0*/  @!P3 LDC.64 R44, c[0x0][0x3e8] ;  /* 0x0000fa00ff2cbb82 */ /* 0x000e220000000a00 */
[----:B------:R-:W5:Y:S04]  /*6cb0*/  @!P2 LDG.E.128 R72, desc[UR36][R78.64] ;  /* 0x000000244e48a981 */ /* 0x000f68000c1e1d00 */
[----:B------:R-:W5:Y:S01]  /*6cc0*/  @!P4 LDG.E.128 R56, desc[UR36][R114.64] ;  /* 0x000000247238c981 */ /* 0x000f62000c1e1d00 */
[----:B0-----:R-:W-:-:S04]  /*6cd0*/  @!P3 IADD3 R14, P6, R15, R44, RZ ;  /* 0x0000002c0f0eb210 */ /* 0x001fc80007fde0ff */
[----:B------:R-:W-:Y:S02]  /*6ce0*/  @!P3 IADD3.X R15, R12, R45, RZ, P6, !PT ;  /* 0x0000002d0c0fb210 */ /* 0x000fe400037fe4ff */
[----:B------:R-:W0:Y:S03]  /*6cf0*/  @!P3 LDC.64 R44, c[0x0][0x400] ;  /* 0x00010000ff2cbb82 */ /* 0x000e260000000a00 */
[----:B------:R-:W5:Y:S01]  /*6d00*/  @!P3 LDG.E.128 R60, desc[UR36][R14.64] ;  /* 0x000000240e3cb981 */ /* 0x000f62000c1e1d00 */
[----:B0-----:R-:W-:-:S05]  /*6d10*/  @!P3 IADD3 R12, P6, R13, R44, RZ ;  /* 0x0000002c0d0cb210 */ /* 0x001fca0007fde0ff */
[----:B------:R-:W-:Y:S01]  /*6d20*/  @!P3 IMAD.X R13, R4, 0x1, R45, P6 ;  /* 0x00000001040db824 */ /* 0x000fe200030e062d */
[----:B------:R-:W-:-:S06]  /*6d30*/  CS2R R44, SRZ ;  /* 0x00000000002c7805 */ /* 0x000fcc000001ff00 */
[----:B------:R0:W5:Y:S02]  /*6d40*/  @!P5 LDG.E.128 R44, desc[UR36][R64.64] ;  /* 0x00000024402cd981 */ /* 0x000164000c1e1d00 */
[----:B0-----:R-:W-:-:S06]  /*6d50*/  CS2R R64, SRZ ;  /* 0x0000000000407805 */ /* 0x001fcc000001ff00 */
[----:B------:R-:W5:Y:S01]  /*6d60*/  @!P3 LDG.E.128 R64, desc[UR36][R12.64] ;  /* 0x000000240c40b981 */ /* 0x000f62000c1e1d00 */
[----:B------:R-:W-:-:S06]  /*6d70*/  UISETP.NE.AND UP0, UPT, UR39, 0x3, UPT ;  /* 0x000000032700788c */ /* 0x000fcc000bf05270 */
[----:B------:R-:W-:Y:S02]  /*6d80*/  PLOP3.LUT P5, PT, PT, PT, UP0, 0x80, 0x0 ;  /* 0x000000000000781c */ /* 0x000fe40003faf008 */
[----:B------:R-:W-:Y:S02]  /*6d90*/  ISETP.GE.AND P2, PT, R16, R108, PT ;  /* 0x0000006c1000720c */ /* 0x000fe40003f46270 */
[----:B--2---:R-:W-:Y:S01]  /*6da0*/  MOV R131, R48 ;  /* 0x0000003000837202 */ /* 0x004fe20000000f00 */
[----:B------:R-:W-:Y:S02]  /*6db0*/  IMAD.MOV.U32 R129, RZ, RZ, R50 ;  /* 0x000000ffff817224 */ /* 0x000fe400078e0032 */
[----:B---3--:R-:W-:Y:S02]  /*6dc0*/  IMAD.MOV.U32 R124, RZ, RZ, R52 ;  /* 0x000000ffff7c7224 */ /* 0x008fe400078e0034 */
[----:B------:R-:W-:Y:S02]  /*6dd0*/  IMAD.MOV.U32 R125, RZ, RZ, R54 ;  /* 0x000000ffff7d7224 */ /* 0x000fe400078e0036 */
[----:B----4-:R-:W-:-:S02]  /*6de0*/  IMAD.MOV.U32 R113, RZ, RZ, R68 ;  /* 0x000000ffff717224 */ /* 0x010fc400078e0044 */
[----:B------:R-:W-:Y:S01]  /*6df0*/  IMAD.MOV.U32 R115, RZ, RZ, R70 ;  /* 0x000000ffff737224 */ /* 0x000fe200078e0046 */
[----:B-----5:R-:W-:Y:S01]  /*6e00*/  MOV R116, R72 ;  /* 0x0000004800747202 */ /* 0x020fe20000000f00 */
[----:B------:R-:W-:Y:S01]  /*6e10*/  IMAD.MOV.U32 R117, RZ, RZ, R74 ;  /* 0x000000ffff757224 */ /* 0x000fe200078e004a */
[----:B------:R-:W-:Y:S01]  /*6e20*/  MOV R126, R56 ;  /* 0x00000038007e7202 */ /* 0x000fe20000000f00 */
[----:B------:R-:W-:Y:S02]  /*6e30*/  IMAD.MOV.U32 R127, RZ, RZ, R58 ;  /* 0x000000ffff7f7224 */ /* 0x000fe400078e003a */
[----:B------:R-:W-:Y:S02]  /*6e40*/  IMAD.MOV.U32 R119, RZ, RZ, R60 ;  /* 0x000000ffff777224 */ /* 0x000fe400078e003c */
[----:B------:R-:W-:Y:S02]  /*6e50*/  IMAD.MOV.U32 R121, RZ, RZ, R62 ;  /* 0x000000ffff797224 */ /* 0x000fe400078e003e */
[----:B------:R-:W-:-:S02]  /*6e60*/  IMAD.MOV.U32 R130, RZ, RZ, R44 ;  /* 0x000000ffff827224 */ /* 0x000fc400078e002c */
[----:B------:R-:W-:Y:S01]  /*6e70*/  IMAD.MOV.U32 R128, RZ, RZ, R46 ;  /* 0x000000ffff807224 */ /* 0x000fe200078e002e */
[----:B------:R-:W-:Y:S01]  /*6e80*/  MOV R122, R64 ;  /* 0x00000040007a7202 */ /* 0x000fe20000000f00 */
[----:B------:R-:W-:Y:S01]  /*6e90*/  IMAD.MOV.U32 R123, RZ, RZ, R66 ;  /* 0x000000ffff7b7224 */ /* 0x000fe200078e0042 */
[----:B------:R-:W-:Y:S06]  /*6ea0*/  @!P5 BRA `(.L_x_549) ;  /* 0x000000000004d947 */ /* 0x000fec0003800000 */
[----:B------:R-:W-:Y:S01]  /*6eb0*/  BPT.TRAP 0x1 ;  /* 0x000000040000795c */ /* 0x000fe20000300000 */
.L_x_549:
[----:B------:R-:W-:Y:S01]  /*6ec0*/  IMAD R4, R216, 0x8, R23 ;  /* 0x00000008d8047824 */ /* 0x000fe200078e0217 */
[----:B------:R-:W-:Y:S01]  /*6ed0*/  SHF.L.U32 R107, R224, 0x1f, RZ ;  /* 0x0000001fe06b7819 */ /* 0x000fe200000006ff */
[----:B------:R-:W0:Y:S01]  /*6ee0*/  LDC R118, c[0x0][0x2f4] ;  /* 0x0000bd00ff767b82 */ /* 0x000e220000000800 */
[----:B------:R-:W-:Y:S02]  /*6ef0*/  BSSY B1, `(.L_x_550) ;  /* 0x0000003000017945 */ /* 0x000fe40003800000 */
[----:B------:R-:W1:Y:S02]  /*6f00*/  SYNCS.PHASECHK.TRANS64.TRYWAIT P3, [R4+URZ+0x38890], R107 ;  /* 0x0388906b040075a7 */ /* 0x000e64000806017f */
[----:B-1----:R-:W-:Y:S05]  /*6f10*/  @!P3 BRA `(.L_x_551) ;  /* 0x000001d800f4b947 */ /* 0x002fea0003800000 */
.L_x_843:
[----:B------:R-:W-:Y:S05]  /*6f20*/  BSYNC B1 ;  /* 0x0000000000017941 */ /* 0x000fea0003800000 */
.L_x_550:
[----:B------:R-:W-:Y:S01]  /*6f30*/  UMOV UR4, 0xffffffff ;  /* 0xffffffff00047882 */ /* 0x000fe20000000000 */
[----:B0-----:R-:W-:Y:S02]  /*6f40*/  IMAD.IADD R120, R118, 0x1, -R27 ;  /* 0x0000000176787824 */ /* 0x001fe400078e0a1b */
[----:B------:R-:W-:Y:S05]  /*6f50*/  BRA.DIV UR4, `(.L_x_552) ;  /* 0x000001da04f87947 */ /* 0x000fea000b800000 */
[----:B------:R0:W2:Y:S04]  /*6f60*/  SHFL.IDX PT, R112, R111, RZ, 0x181f ;  /* 0x00181fff6f707589 */ /* 0x0000a800000e0000 */
[----:B------:R0:W3:Y:S02]  /*6f70*/  SHFL.IDX PT, R114, R110, RZ, 0x181f ;  /* 0x00181fff6e727589 */ /* 0x0000e400000e0000 */
.L_x_847:
[----:B------:R-:W-:Y:S01]  /*6f80*/  ISETP.GE.OR P3, PT, R219, R106, P1 ;  /* 0x0000006adb00720c */ /* 0x000fe20000f66670 */
[----:B------:R-:W-:-:S12]  /*6f90*/  BSSY B1, `(.L_x_553) ;  /* 0x00000ef000017945 */ /* 0x000fd80003800000 */
[----:B------:R-:W-:Y:S05]  /*6fa0*/  @P3 BRA `(.L_x_554) ;  /* 0x0000000c00b43947 */ /* 0x000fea0003800000 */
[----:B------:R-:W-:Y:S01]  /*6fb0*/  SEL R11, R27, R120, !P0 ;  /* 0x000000781b0b7207 */ /* 0x000fe20004000000 */
[----:B------:R-:W-:Y:S01]  /*6fc0*/  BSSY B2, `(.L_x_555) ;  /* 0x00000e6000027945 */ /* 0x000fe20003800000 */
[----:B---3--:R-:W-:Y:S02]  /*6fd0*/  IADD3 R108, P3, R9, R114, RZ ;  /* 0x00000072096c7210 */ /* 0x008fe40007f7e0ff */
[----:B------:R-:W-:Y:S02]  /*6fe0*/  SHF.R.S32.HI R12, RZ, 0x1f, R11 ;  /* 0x0000001fff0c7819 */ /* 0x000fe4000001140b */
[----:B--2---:R-:W-:Y:S02]  /*6ff0*/  IADD3.X R109, R112, R5, RZ, P3, !PT ;  /* 0x00000005706d7210 */ /* 0x004fe40001ffe4ff */
[----:B------:R-:W-:-:S04]  /*7000*/  LEA.HI R12, R12, R11, RZ, 0x5 ;  /* 0x0000000b0c0c7211 */ /* 0x000fc800078f28ff */
[----:B------:R-:W-:-:S04]  /*7010*/  LEA.HI.SX32 R12, R12, R7, 0x1b ;  /* 0x000000070c0c7211 */ /* 0x000fc800078fdaff */
[----:B------:R-:W-:Y:S01]  /*7020*/  SHF.R.S32.HI R13, RZ, 0x1f, R12 ;  /* 0x0000001fff0d7819 */ /* 0x000fe2000001140c */
[----:B------:R-:W-:-:S03]  /*7030*/  IMAD.SHL.U32 R11, R12, 0x10, RZ ;  /* 0x000000100c0b7824 */ /* 0x000fc600078e00ff */
[----:B------:R-:W-:Y:S02]  /*7040*/  LEA.HI R12, R13, R12, RZ, 0x3 ;  /* 0x0000000c0d0c7211 */ /* 0x000fe400078f18ff */
[----:B------:R-:W-:-:S03]  /*7050*/  LOP3.LUT R13, R84, 0x70, R11, 0xf8, !PT ;  /* 0x00000070540d7812 */ /* 0x000fc600078ef80b */
[----:B------:R-:W-:Y:S01]  /*7060*/  IMAD.SHL.U32 R12, R12, 0x800, RZ ;  /* 0x000008000c0c7824 */ /* 0x000fe200078e00ff */
[----:B------:R-:W-:-:S04]  /*7070*/  LOP3.LUT R13, R13, R98, RZ, 0x3c, !PT ;  /* 0x000000620d0d7212 */ /* 0x000fc800078e3cff */
[----:B------:R-:W-:-:S04]  /*7080*/  LOP3.LUT R12, R12, 0xffffc000, RZ, 0xc0, !PT ;  /* 0xffffc0000c0c7812 */ /* 0x000fc800078ec0ff */
[----:B------:R-:W-:Y:S01]  /*7090*/  IADD3 R13, R13, R12, R227 ;  /* 0x0000000c0d0d7210 */ /* 0x000fe20007ffe0e3 */
[----:B------:R-:W-:-:S03]  /*70a0*/  IMAD R12, R216, 0x8000, R81 ;  /* 0x00008000d80c7824 */ /* 0x000fc600078e0251 */
[----:B------:R-:W-:Y:S01]  /*70b0*/  LEA R14, R216, R13, 0xf ;  /* 0x0000000dd80e7211 */ /* 0x000fe200078e78ff */
[----:B------:R-:W-:-:S04]  /*70c0*/  IMAD.IADD R12, R23, 0x1, R12 ;  /* 0x00000001170c7824 */ /* 0x000fc800078e020c */
[----:B------:R-:W-:Y:S02]  /*70d0*/  IMAD.IADD R76, R23, 0x1, R14 ;  /* 0x00000001174c7824 */ /* 0x000fe400078e020e */
[----:B------:R-:W2:Y:S04]  /*70e0*/  LDS.128 R12, [R12+0x28400] ;  /* 0x028400000c0c7984 */ /* 0x000ea80000000c00 */
[----:B------:R-:W3:Y:S01]  /*70f0*/  LDS.128 R76, [R76+0x28400] ;  /* 0x028400004c4c7984 */ /* 0x000ee20000000c00 */
[----:B------:R-:W-:Y:S05]  /*7100*/  @P2 BRA `(.L_x_556) ;  /* 0x0000000c00442947 */ /* 0x000fea0003800000 */
[----:B------:R-:W-:Y:S01]  /*7110*/  SHF.R.U32.HI R46, RZ, 0x8, R45 ;  /* 0x00000008ff2e7819 */ /* 0x000fe2000001162d */
[----:B--2---:R-:W-:Y:S01]  /*7120*/  IMAD.MOV.U32 R44, RZ, RZ, R13 ;  /* 0x000000ffff2c7224 */ /* 0x004fe200078e000d */
[----:B------:R-:W-:Y:S02]  /*7130*/  SHF.R.U32.HI R137, RZ, 0x10, R45 ;  /* 0x00000010ff897819 */ /* 0x000fe4000001162d */
[----:B------:R-:W-:Y:S01]  /*7140*/  SHF.R.U32.HI R132, RZ, 0x8, R51 ;  /* 0x00000008ff847819 */ /* 0x000fe20000011633 */
[----:B------:R-:W-:Y:S01]  /*7150*/  IMAD.SHL.U32 R13, R46, 0x100, RZ ;  /* 0x000001002e0d7824 */ /* 0x000fe200078e00ff */
[----:B------:R-:W-:Y:S01]  /*7160*/  LOP3.LUT R48, R45, 0xff0000ff, RZ, 0xc0, !PT ;  /* 0xff0000ff2d307812 */ /* 0x000fe200078ec0ff */
[----:B------:R-:W-:Y:S01]  /*7170*/  IMAD.MOV.U32 R46, RZ, RZ, R14 ;  /* 0x000000ffff2e7224 */ /* 0x000fe200078e000e */
[----:B------:R-:W-:Y:S01]  /*7180*/  SHF.R.U32.HI R135, RZ, 0x8, R47 ;  /* 0x00000008ff877819 */ /* 0x000fe2000001162f */
[----:B------:R-:W-:Y:S01]  /*7190*/  IMAD.U32 R14, R137, 0x10000, RZ ;  /* 0x00010000890e7824 */ /* 0x000fe200078e00ff */
[----:B------:R-:W-:-:S02]  /*71a0*/  LOP3.LUT R45, R47, 0xff0000ff, RZ, 0xc0, !PT ;  /* 0xff0000ff2f2d7812 */ /* 0x000fc400078ec0ff */
[----:B------:R-:W-:Y:S02]  /*71b0*/  SHF.R.U32.HI R134, RZ, 0x10, R47 ;  /* 0x00000010ff867819 */ /* 0x000fe4000001162f */
[--C-:B------:R-:W-:Y:S02]  /*71c0*/  SHF.R.U32.HI R133, RZ, 0x8, R49.reuse ;  /* 0x00000008ff857819 */ /* 0x100fe40000011631 */
[----:B------:R-:W-:Y:S02]  /*71d0*/  LOP3.LUT R47, R49, 0xff0000ff, RZ, 0xc0, !PT ;  /* 0xff0000ff312f7812 */ /* 0x000fe400078ec0ff */
[----:B------:R-:W-:Y:S02]  /*71e0*/  SHF.R.U32.HI R136, RZ, 0x10, R49 ;  /* 0x00000010ff887819 */ /* 0x000fe40000011631 */
[----:B------:R-:W-:Y:S02]  /*71f0*/  LOP3.LUT R50, R51, 0xff0000ff, RZ, 0xc0, !PT ;  /* 0xff0000ff33327812 */ /* 0x000fe400078ec0ff */
[----:B------:R-:W-:Y:S01]  /*7200*/  SHF.R.U32.HI R138, RZ, 0x10, R51 ;  /* 0x00000010ff8a7819 */ /* 0x000fe20000011633 */
[----:B------:R-:W-:Y:S01]  /*7210*/  IMAD.SHL.U32 R51, R132, 0x100, RZ ;  /* 0x0000010084337824 */ /* 0x000fe200078e00ff */
[----:B------:R-:W-:Y:S01]  /*7220*/  MOV R49, R12 ;  /* 0x0000000c00317202 */ /* 0x000fe20000000f00 */
[----:B------:R-:W-:Y:S01]  /*7230*/  IMAD.SHL.U32 R12, R135, 0x100, RZ ;  /* 0x00000100870c7824 */ /* 0x000fe200078e00ff */
[----:B------:R-:W-:Y:S01]  /*7240*/  LOP3.LUT R13, R48, 0xff00, R13, 0xf8, !PT ;  /* 0x0000ff00300d7812 */ /* 0x000fe200078ef80d */
[----:B------:R-:W-:Y:S01]  /*7250*/  IMAD.U32 R138, R138, 0x10000, RZ ;  /* 0x000100008a8a7824 */ /* 0x000fe200078e00ff */
[----:B------:R-:W-:-:S02]  /*7260*/  LOP3.LUT R135, R50, 0xff00, R51, 0xf8, !PT ;  /* 0x0000ff0032877812 */ /* 0x000fc400078ef833 */
[----:B------:R-:W-:Y:S01]  /*7270*/  LOP3.LUT R14, R13, 0xff0000, R14, 0xf8, !PT ;  /* 0x00ff00000d0e7812 */ /* 0x000fe200078ef80e */
[----:B------:R-:W-:Y:S01]  /*7280*/  IMAD.U32 R13, R134, 0x10000, RZ ;  /* 0x00010000860d7824 */ /* 0x000fe200078e00ff */
[----:B------:R-:W-:Y:S02]  /*7290*/  SHF.L.U32 R48, R133, 0x8, RZ ;  /* 0x0000000885307819 */ /* 0x000fe400000006ff */
[----:B------:R-:W-:Y:S02]  /*72a0*/  LOP3.LUT R12, R45, 0xff00, R12, 0xf8, !PT ;  /* 0x0000ff002d0c7812 */ /* 0x000fe400078ef80c */
[----:B------:R-:W-:Y:S02]  /*72b0*/  F2FP.F16.E4M3.UNPACK_B R134, R131.H1 ;  /* 0x00000083ff86723e */ /* 0x000fe400030006ff */
[----:B---3--:R-:W-:Y:S02]  /*72c0*/  F2FP.F16.E4M3.UNPACK_B R51, R76.H1 ;  /* 0x0000004cff33723e */ /* 0x008fe400030006ff */
[----:B------:R-:W-:-:S02]  /*72d0*/  F2FP.F16.E4M3.UNPACK_B R50, R49.H1 ;  /* 0x00000031ff32723e */ /* 0x000fc400030006ff */
[----:B------:R-:W-:Y:S01]  /*72e0*/  LOP3.LUT R45, R47, 0xff00, R48, 0xf8, !PT ;  /* 0x0000ff002f2d7812 */ /* 0x000fe200078ef830 */
[----:B------:R-:W-:Y:S01]  /*72f0*/  HADD2.F32 R48, -RZ, R51.H0_H0 ;  /* 0x20000033ff307230 */ /* 0x000fe20000004100 */
[----:B------:R-:W-:Y:S01]  /*7300*/  LOP3.LUT R12, R12, 0xff0000, R13, 0xf8, !PT ;  /* 0x00ff00000c0c7812 */ /* 0x000fe200078ef80d */
[----:B------:R-:W-:Y:S01]  /*7310*/  HADD2.F32 R13, -RZ, R134.H0_H0 ;  /* 0x20000086ff0d7230 */ /* 0x000fe20000004100 */
[----:B------:R-:W-:Y:S01]  /*7320*/  F2FP.F16.E4M3.UNPACK_B R132, R130.H1 ;  /* 0x00000082ff84723e */ /* 0x000fe200030006ff */
[--C-:B------:R-:W-:Y:S01]  /*7330*/  HADD2.F32 R47, -RZ, R50.reuse.H0_H0 ;  /* 0x20000032ff2f7230 */ /* 0x100fe20000004100 */
[----:B------:R-:W-:Y:S01]  /*7340*/  SHF.L.U32 R136, R136, 0x10, RZ ;  /* 0x0000001088887819 */ /* 0x000fe200000006ff */
[----:B------:R-:W-:Y:S02]  /*7350*/  HADD2.F32 R50, -RZ, R50.H1_H1 ;  /* 0x30000032ff327230 */ /* 0x000fe40000004100 */
[----:B------:R-:W-:Y:S01]  /*7360*/  FMUL.FTZ R140, R48, R13 ;  /* 0x0000000d308c7220 */ /* 0x000fe20000410000 */
[----:B------:R-:W-:Y:S01]  /*7370*/  HADD2.F32 R133, -RZ, R132.H0_H0 ;  /* 0x20000084ff857230 */ /* 0x000fe20000004100 */
[----:B------:R-:W-:Y:S01]  /*7380*/  LOP3.LUT R45, R45, 0xff0000, R136, 0xf8, !PT ;  /* 0x00ff00002d2d7812 */ /* 0x000fe200078ef888 */
[----:B------:R-:W-:-:S02]  /*7390*/  HADD2.F32 R136, -RZ, R134.H1_H1 ;  /* 0x30000086ff887230 */ /* 0x000fc40000004100 */
[C---:B------:R-:W-:Y:S01]  /*73a0*/  FMUL.FTZ R137, R47.reuse, R13 ;  /* 0x0000000d2f897220 */ /* 0x040fe20000410000 */
[----:B------:R-:W-:Y:S01]  /*73b0*/  F2FP.F16.E4M3.UNPACK_B R134, R131 ;  /* 0x00000083ff86723e */ /* 0x000fe200020006ff */
[----:B------:R-:W-:Y:S01]  /*73c0*/  HADD2.F32 R131, -RZ, R51.H1_H1 ;  /* 0x30000033ff837230 */ /* 0x000fe20000004100 */
[----:B------:R-:W-:Y:S01]  /*73d0*/  F2FP.F16.E4M3.UNPACK_B R76, R76 ;  /* 0x0000004cff4c723e */ /* 0x000fe200020006ff */
[----:B------:R-:W-:Y:S01]  /*73e0*/  FFMA.FTZ R47, R47, R133, -R140 ;  /* 0x000000852f2f7223 */ /* 0x000fe2000001088c */
[----:B------:R-:W-:Y:S01]  /*73f0*/  F2FP.F16.E4M3.UNPACK_B R49, R49 ;  /* 0x00000031ff31723e */ /* 0x000fe200020006ff */
[----:B------:R-:W-:Y:S01]  /*7400*/  FFMA.FTZ R48, R48, R133, R137 ;  /* 0x0000008530307223 */ /* 0x000fe20000010089 */
[----:B------:R-:W-:Y:S01]  /*7410*/  HADD2.F32 R133, -RZ, R132.H1_H1 ;  /* 0x30000084ff857230 */ /* 0x000fe20000004100 */
[----:B------:R-:W-:Y:S01]  /*7420*/  LOP3.LUT R13, R135, 0xff0000, R138, 0xf8, !PT ;  /* 0x00ff0000870d7812 */ /* 0x000fe200078ef88a */
[----:B------:R-:W-:Y:S01]  /*7430*/  FMUL.FTZ R137, R131, R136 ;  /* 0x0000008883897220 */ /* 0x000fe20000410000 */
[----:B------:R-:W-:Y:S01]  /*7440*/  F2FP.F16.E4M3.UNPACK_B R132, R130 ;  /* 0x00000082ff84723e */ /* 0x000fe200020006ff */
[----:B------:R-:W-:-:S02]  /*7450*/  HADD2.F32 R135, -RZ, R134.H0_H0 ;  /* 0x20000086ff877230 */ /* 0x000fc40000004100 */
[C---:B------:R-:W-:Y:S01]  /*7460*/  FMUL.FTZ R136, R50.reuse, R136 ;  /* 0x0000008832887220 */ /* 0x040fe20000410000 */
[----:B------:R-:W-:Y:S02]  /*7470*/  HADD2.F32 R130, -RZ, R76.H0_H0 ;  /* 0x2000004cff827230 */ /* 0x000fe40000004100 */
[-C--:B------:R-:W-:Y:S01]  /*7480*/  FFMA.FTZ R50, R50, R133.reuse, -R137 ;  /* 0x0000008532327223 */ /* 0x080fe20000010889 */
[----:B------:R-:W-:Y:S02]  /*7490*/  HADD2.F32 R51, -RZ, R49.H0_H0 ;  /* 0x20000031ff337230 */ /* 0x000fe40000004100 */
[----:B------:R-:W-:Y:S01]  /*74a0*/  FFMA.FTZ R141, R131, R133, R136 ;  /* 0x00000085838d7223 */ /* 0x000fe20000010088 */
[----:B------:R-:W-:Y:S02]  /*74b0*/  HADD2.F32 R131, -RZ, R132.H0_H0 ;  /* 0x20000084ff837230 */ /* 0x000fe40000004100 */
[----:B------:R-:W-:Y:S01]  /*74c0*/  FMUL.FTZ R136, R130, R135 ;  /* 0x0000008782887220 */ /* 0x000fe20000410000 */
[----:B------:R-:W-:-:S02]  /*74d0*/  HADD2.F32 R134, -RZ, R134.H1_H1 ;  /* 0x30000086ff867230 */ /* 0x000fc40000004100 */
[C---:B------:R-:W-:Y:S01]  /*74e0*/  FMUL.FTZ R135, R51.reuse, R135 ;  /* 0x0000008733877220 */ /* 0x040fe20000410000 */
[----:B------:R-:W-:Y:S02]  /*74f0*/  HADD2.F32 R76, -RZ, R76.H1_H1 ;  /* 0x3000004cff4c7230 */ /* 0x000fe40000004100 */
[-C--:B------:R-:W-:Y:S01]  /*7500*/  FFMA.FTZ R136, R51, R131.reuse, -R136 ;  /* 0x0000008333887223 */ /* 0x080fe20000010888 */
[----:B------:R-:W-:Y:S02]  /*7510*/  HADD2.F32 R49, -RZ, R49.H1_H1 ;  /* 0x30000031ff317230 */ /* 0x000fe40000004100 */
[----:B------:R-:W-:Y:S01]  /*7520*/  FFMA.FTZ R135, R130, R131, R135 ;  /* 0x0000008382877223 */ /* 0x000fe20000010087 */
[----:B------:R-:W-:Y:S02]  /*7530*/  HADD2.F32 R132, -RZ, R132.H1_H1 ;  /* 0x30000084ff847230 */ /* 0x000fe40000004100 */
[-C--:B------:R-:W-:Y:S01]  /*7540*/  FMUL.FTZ R138, R76, R134.reuse ;  /* 0x000000864c8a7220 */ /* 0x080fe20000410000 */
[----:B------:R-:W-:Y:S01]  /*7550*/  F2FP.F16.E4M3.UNPACK_B R51, R129.H1 ;  /* 0x00000081ff33723e */ /* 0x000fe200030006ff */
[C---:B------:R-:W-:Y:S01]  /*7560*/  FMUL.FTZ R139, R49.reuse, R134 ;  /* 0x00000086318b7220 */ /* 0x040fe20000410000 */
[----:B------:R-:W-:Y:S01]  /*7570*/  F2FP.F16.E4M3.UNPACK_B R130, R78.H1 ;  /* 0x0000004eff82723e */ /* 0x000fe200030006ff */
[----:B------:R-:W-:Y:S01]  /*7580*/  FFMA.FTZ R137, R49, R132, -R138 ;  /* 0x0000008431897223 */ /* 0x000fe2000001088a */
[----:B------:R-:W-:Y:S01]  /*7590*/  F2FP.F16.E4M3.UNPACK_B R133, R128.H1 ;  /* 0x00000080ff85723e */ /* 0x000fe200030006ff */
[----:B------:R-:W-:Y:S01]  /*75a0*/  HADD2.F32 R134, -RZ, R51.H0_H0 ;  /* 0x20000033ff867230 */ /* 0x000fe20000004100 */
[----:B------:R-:W-:Y:S01]  /*75b0*/  F2FP.F16.E4M3.UNPACK_B R49, R46.H1 ;  /* 0x0000002eff31723e */ /* 0x000fe200030006ff */
[----:B------:R-:W-:-:S02]  /*75c0*/  HADD2.F32 R131, -RZ, R130.H0_H0 ;  /* 0x20000082ff837230 */ /* 0x000fc40000004100 */
[----:B------:R-:W-:Y:S01]  /*75d0*/  FFMA.FTZ R138, R76, R132, R139 ;  /* 0x000000844c8a7223 */ /* 0x000fe2000001008b */
[----:B------:R-:W-:Y:S01]  /*75e0*/  HADD2.F32 R132, -RZ, R51.H1_H1 ;  /* 0x30000033ff847230 */ /* 0x000fe20000004100 */
[----:B------:R-:W-:Y:S01]  /*75f0*/  F2FP.F16.E4M3.UNPACK_B R129, R129 ;  /* 0x00000081ff81723e */ /* 0x000fe200020006ff */
[----:B------:R-:W-:Y:S02]  /*7600*/  HADD2.F32 R51, -RZ, R49.H0_H0 ;  /* 0x20000031ff337230 */ /* 0x000fe40000004100 */
[----:B------:R-:W-:Y:S01]  /*7610*/  FMUL.FTZ R140, R131, R134 ;  /* 0x00000086838c7220 */ /* 0x000fe20000410000 */
[----:B------:R-:W-:Y:S01]  /*7620*/  HADD2.F32 R76, -RZ, R133.H0_H0 ;  /* 0x20000085ff4c7230 */ /* 0x000fe20000004100 */
[----:B------:R-:W-:Y:S01]  /*7630*/  F2FP.F16.E4M3.UNPACK_B R78, R78 ;  /* 0x0000004eff4e723e */ /* 0x000fe200020006ff */
[----:B------:R-:W-:Y:S02]  /*7640*/  HADD2.F32 R49, -RZ, R49.H1_H1 ;  /* 0x30000031ff317230 */ /* 0x000fe40000004100 */
[----:B------:R-:W-:Y:S01]  /*7650*/  FMUL.FTZ R134, R51, R134 ;  /* 0x0000008633867220 */ /* 0x000fe20000410000 */
[----:B------:R-:W-:-:S02]  /*7660*/  HADD2.F32 R130, -RZ, R130.H1_H1 ;  /* 0x30000082ff827230 */ /* 0x000fc40000004100 */
[----:B------:R-:W-:Y:S01]  /*7670*/  FFMA.FTZ R140, R51, R76, -R140 ;  /* 0x0000004c338c7223 */ /* 0x000fe2000001088c */
[----:B------:R-:W-:Y:S02]  /*7680*/  HADD2.F32 R133, -RZ, R133.H1_H1 ;  /* 0x30000085ff857230 */ /* 0x000fe40000004100 */
[C---:B------:R-:W-:Y:S01]  /*7690*/  FMUL.FTZ R51, R49.reuse, R132 ;  /* 0x0000008431337220 */ /* 0x040fe20000410000 */
[----:B------:R-:W-:Y:S01]  /*76a0*/  F2FP.F16.E4M3.UNPACK_B R46, R46 ;  /* 0x0000002eff2e723e */ /* 0x000fe200020006ff */
[C---:B------:R-:W-:Y:S01]  /*76b0*/  FMUL.FTZ R142, R130.reuse, R132 ;  /* 0x00000084828e7220 */ /* 0x040fe20000410000 */
[----:B------:R-:W-:Y:S01]  /*76c0*/  F2FP.F16.E4M3.UNPACK_B R128, R128 ;  /* 0x00000080ff80723e */ /* 0x000fe200020006ff */
[-C--:B------:R-:W-:Y:S01]  /*76d0*/  FFMA.FTZ R145, R130, R133.reuse, R51 ;  /* 0x0000008582917223 */ /* 0x080fe20000010033 */
[----:B------:R-:W-:Y:S02]  /*76e0*/  HADD2.F32 R130, -RZ, R129.H0_H0 ;  /* 0x20000081ff827230 */ /* 0x000fe40000004100 */
[----:B------:R-:W-:Y:S01]  /*76f0*/  FFMA.FTZ R143, R49, R133, -R142 ;  /* 0x00000085318f7223 */ /* 0x000fe2000001088e */
[----:B------:R-:W-:-:S02]  /*7700*/  HADD2.F32 R51, -RZ, R78.H0_H0 ;  /* 0x2000004eff337230 */ /* 0x000fc40000004100 */
[----:B------:R-:W-:Y:S01]  /*7710*/  FFMA.FTZ R134, R131, R76, R134 ;  /* 0x0000004c83867223 */ /* 0x000fe20000010086 */
[----:B------:R-:W-:Y:S01]  /*7720*/  HADD2.F32 R49, -RZ, R46.H0_H0 ;  /* 0x2000002eff317230 */ /* 0x000fe20000004100 */
[----:B------:R-:W-:Y:S01]  /*7730*/  F2FP.SATFINITE.E4M3.F32.PACK_AB_MERGE_C R47, R50, R47, RZ ;  /* 0x0000002f322f723e */ /* 0x000fe200048070ff */
[----:B------:R-:W-:Y:S01]  /*7740*/  HADD2.F32 R131, -RZ, R129.H1_H1 ;  /* 0x30000081ff837230 */ /* 0x000fe20000004100 */
[----:B------:R-:W-:Y:S01]  /*7750*/  F2FP.F16.E4M3.UNPACK_B R50, R77 ;  /* 0x0000004dff32723e */ /* 0x000fe200020006ff */
[--C-:B------:R-:W-:Y:S01]  /*7760*/  HADD2.F32 R76, -RZ, R128.reuse.H0_H0 ;  /* 0x20000080ff4c7230 */ /* 0x100fe20000004100 */
[----:B------:R-:W-:Y:S01]  /*7770*/  F2FP.SATFINITE.E4M3.F32.PACK_AB_MERGE_C R48, R141, R48, RZ ;  /* 0x000000308d30723e */ /* 0x000fe200048070ff */
[----:B------:R-:W-:Y:S02]  /*7780*/  HADD2.F32 R129, -RZ, R128.H1_H1 ;  /* 0x30000080ff817230 */ /* 0x000fe40000004100 */
[----:B------:R-:W-:Y:S01]  /*7790*/  FMUL.FTZ R128, R51, R130 ;  /* 0x0000008233807220 */ /* 0x000fe20000410000 */
[----:B------:R-:W-:-:S02]  /*77a0*/  HADD2.F32 R46, -RZ, R46.H1_H1 ;  /* 0x3000002eff2e7230 */ /* 0x000fc40000004100 */
[----:B------:R-:W-:Y:S01]  /*77b0*/  FMUL.FTZ R130, R49, R130 ;  /* 0x0000008231827220 */ /* 0x000fe20000410000 */
[----:B------:R-:W-:Y:S01]  /*77c0*/  HADD2.F32 R78, -RZ, R78.H1_H1 ;  /* 0x3000004eff4e7230 */ /* 0x000fe20000004100 */
[----:B------:R-:W-:Y:S01]  /*77d0*/  F2FP.SATFINITE.E4M3.F32.PACK_AB_MERGE_C R140, R143, R140, RZ ;  /* 0x0000008c8f8c723e */ /* 0x000fe200048070ff */
[-C--:B------:R-:W-:Y:S01]  /*77e0*/  FMUL.FTZ R139, R46, R131.reuse ;  /* 0x000000832e8b7220 */ /* 0x080fe20000410000 */
[-C--:B------:R-:W-:Y:S02]  /*77f0*/  FFMA.FTZ R132, R51, R76.reuse, R130 ;  /* 0x0000004c33847223 */ /* 0x080fe40000010082 */
[C---:B------:R-:W-:Y:S01]  /*7800*/  FMUL.FTZ R133, R78.reuse, R131 ;  /* 0x000000834e857220 */ /* 0x040fe20000410000 */
[----:B------:R-:W-:Y:S01]  /*7810*/  FFMA.FTZ R131, R49, R76, -R128 ;  /* 0x0000004c31837223 */ /* 0x000fe20000010880 */
[----:B------:R-:W-:Y:S01]  /*7820*/  F2FP.F16.E4M3.UNPACK_B R51, R45 ;  /* 0x0000002dff33723e */ /* 0x000fe200020006ff */
[-C--:B------:R-:W-:Y:S01]  /*7830*/  FFMA.FTZ R139, R78, R129.reuse, R139 ;  /* 0x000000814e8b7223 */ /* 0x080fe2000001008b */
[----:B------:R-:W-:Y:S01]  /*7840*/  F2FP.F16.E4M3.UNPACK_B R49, R44 ;  /* 0x0000002cff31723e */ /* 0x000fe200020006ff */
[----:B------:R-:W-:Y:S01]  /*7850*/  FFMA.FTZ R46, R46, R129, -R133 ;  /* 0x000000812e2e7223 */ /* 0x000fe20000010885 */
[----:B------:R-:W-:Y:S01]  /*7860*/  F2FP.SATFINITE.E4M3.F32.PACK_AB_MERGE_C R78, R145, R134, RZ ;  /* 0x00000086914e723e */ /* 0x000fe200048070ff */
[--C-:B------:R-:W-:Y:S01]  /*7870*/  HADD2.F32 R128, -RZ, R50.reuse.H0_H0 ;  /* 0x20000032ff807230 */ /* 0x100fe20000004100 */
[----:B------:R-:W-:Y:S01]  /*7880*/  F2FP.SATFINITE.E4M3.F32.PACK_AB_MERGE_C R76, R138, R135, R48 ;  /* 0x000000878a4c723e */ /* 0x000fe20004807030 */
[----:B------:R-:W-:Y:S01]  /*7890*/  HADD2.F32 R133, -RZ, R51.H0_H0 ;  /* 0x20000033ff857230 */ /* 0x000fe20000004100 */
[----:B------:R-:W-:Y:S01]  /*78a0*/  F2FP.F16.E4M3.UNPACK_B R130, R14 ;  /* 0x0000000eff82723e */ /* 0x000fe200020006ff */
[----:B------:R-:W-:Y:S01]  /*78b0*/  HADD2.F32 R48, -RZ, R49.H0_H0 ;  /* 0x20000031ff307230 */ /* 0x000fe20000004100 */
[----:B------:R-:W-:Y:S01]  /*78c0*/  F2FP.SATFINITE.E4M3.F32.PACK_AB_MERGE_C R46, R46, R131, R140 ;  /* 0x000000832e2e723e */ /* 0x000fe2000480708c */
[----:B------:R-:W-:Y:S01]  /*78d0*/  HADD2.F32 R129, -RZ, R50.H1_H1 ;  /* 0x30000032ff817230 */ /* 0x000fe20000004100 */
[----:B------:R-:W-:Y:S01]  /*78e0*/  F2FP.SATFINITE.E4M3.F32.PACK_AB_MERGE_C R78, R139, R132, R78 ;  /* 0x000000848b4e723e */ /* 0x000fe2000480704e */
[----:B------:R-:W-:-:S02]  /*78f0*/  HADD2.F32 R131, -RZ, R130.H0_H0 ;  /* 0x20000082ff837230 */ /* 0x000fc40000004100 */
[-C--:B------:R-:W-:Y:S01]  /*7900*/  FMUL.FTZ R135, R128, R133.reuse ;  /* 0x0000008580877220 */ /* 0x080fe20000410000 */
[----:B------:R-:W-:Y:S02]  /*7910*/  HADD2.F32 R132, -RZ, R51.H1_H1 ;  /* 0x30000033ff847230 */ /* 0x000fe40000004100 */
[C---:B------:R-:W-:Y:S01]  /*7920*/  FMUL.FTZ R133, R48.reuse, R133 ;  /* 0x0000008530857220 */ /* 0x040fe20000410000 */
[----:B------:R-:W-:Y:S02]  /*7930*/  HADD2.F32 R51, -RZ, R49.H1_H1 ;  /* 0x30000031ff337230 */ /* 0x000fe40000004100 */
[-C--:B------:R-:W-:Y:S01]  /*7940*/  FFMA.FTZ R48, R48, R131.reuse, -R135 ;  /* 0x0000008330307223 */ /* 0x080fe20000010887 */
[----:B------:R-:W-:Y:S02]  /*7950*/  HADD2.F32 R130, -RZ, R130.H1_H1 ;  /* 0x30000082ff827230 */ /* 0x000fe40000004100 */
[----:B------:R-:W-:Y:S01]  /*7960*/  FFMA.FTZ R49, R128, R131, R133 ;  /* 0x0000008380317223 */ /* 0x000fe20000010085 */
[----:B------:R-:W-:Y:S01]  /*7970*/  F2FP.F16.E4M3.UNPACK_B R50, R44.H1 ;  /* 0x0000002cff32723e */ /* 0x000fe200030006ff */
[-C--:B------:R-:W-:Y:S01]  /*7980*/  FMUL.FTZ R128, R129, R132.reuse ;  /* 0x0000008481807220 */ /* 0x080fe20000410000 */
[----:B------:R-:W-:Y:S01]  /*7990*/  FMUL.FTZ R44, R51, R132 ;  /* 0x00000084332c7220 */ /* 0x000fe20000410000 */
[----:B------:R-:W-:-:S02]  /*79a0*/  F2FP.F16.E4M3.UNPACK_B R77, R77.H1 ;  /* 0x0000004dff4d723e */ /* 0x000fc400030006ff */
[----:B------:R-:W-:Y:S01]  /*79b0*/  F2FP.F16.E4M3.UNPACK_B R131, R45.H1 ;  /* 0x0000002dff83723e */ /* 0x000fe200030006ff */
[-C--:B------:R-:W-:Y:S01]  /*79c0*/  FFMA.FTZ R51, R51, R130.reuse, -R128 ;  /* 0x0000008233337223 */ /* 0x080fe20000010880 */
[----:B------:R-:W-:Y:S01]  /*79d0*/  FFMA.FTZ R44, R129, R130, R44 ;  /* 0x00000082812c7223 */ /* 0x000fe2000001002c */
[----:B------:R-:W-:Y:S01]  /*79e0*/  F2FP.F16.E4M3.UNPACK_B R14, R14.H1 ;  /* 0x0000000eff0e723e */ /* 0x000fe200030006ff */
[----:B------:R-:W-:Y:S01]  /*79f0*/  HADD2.F32 R128, -RZ, R77.H0_H0 ;  /* 0x2000004dff807230 */ /* 0x000fe20000004100 */
[----:B------:R-:W-:Y:S01]  /*7a00*/  F2FP.SATFINITE.E4M3.F32.PACK_AB_MERGE_C R47, R137, R136, R47 ;  /* 0x00000088892f723e */ /* 0x000fe2000480702f */
[----:B------:R-:W-:Y:S02]  /*7a10*/  HADD2.F32 R130, -RZ, R131.H0_H0 ;  /* 0x20000083ff827230 */ /* 0x000fe40000004100 */
[----:B------:R-:W-:Y:S02]  /*7a20*/  HADD2.F32 R45, -RZ, R50.H0_H0 ;  /* 0x20000032ff2d7230 */ /* 0x000fe40000004100 */
[----:B------:R-:W-:-:S02]  /*7a30*/  HADD2.F32 R129, -RZ, R14.H0_H0 ;  /* 0x2000000eff817230 */ /* 0x000fc40000004100 */
[CC--:B------:R-:W-:Y:S01]  /*7a40*/  FMUL.FTZ R132, R128.reuse, R130.reuse ;  /* 0x0000008280847220 */ /* 0x0c0fe20000410000 */
[----:B------:R-:W-:Y:S02]  /*7a50*/  HADD2.F32 R50, -RZ, R50.H1_H1 ;  /* 0x30000032ff327230 */ /* 0x000fe40000004100 */
[C---:B------:R-:W-:Y:S01]  /*7a60*/  FMUL.FTZ R133, R45.reuse, R130 ;  /* 0x000000822d857220 */ /* 0x040fe20000410000 */
[----:B------:R-:W-:Y:S02]  /*7a70*/  HADD2.F32 R131, -RZ, R131.H1_H1 ;  /* 0x30000083ff837230 */ /* 0x000fe40000004100 */
[-C--:B------:R-:W-:Y:S01]  /*7a80*/  FFMA.FTZ R136, R45, R129.reuse, -R132 ;  /* 0x000000812d887223 */ /* 0x080fe20000010884 */
[----:B------:R-:W-:Y:S02]  /*7a90*/  HADD2.F32 R77, -RZ, R77.H1_H1 ;  /* 0x3000004dff4d7230 */ /* 0x000fe40000004100 */
[----:B------:R-:W-:Y:S01]  /*7aa0*/  FFMA.FTZ R137, R128, R129, R133 ;  /* 0x0000008180897223 */ /* 0x000fe20000010085 */
[----:B------:R-:W-:-:S02]  /*7ab0*/  HADD2.F32 R130, -RZ, R14.H1_H1 ;  /* 0x3000000eff827230 */ /* 0x000fc40000004100 */
[C---:B------:R-:W-:Y:S01]  /*7ac0*/  FMUL.FTZ R132, R50.reuse, R131 ;  /* 0x0000008332847220 */ /* 0x040fe20000410000 */
[----:B------:R-:W-:Y:S01]  /*7ad0*/  F2FP.F16.E4M3.UNPACK_B R128, R79 ;  /* 0x0000004fff80723e */ /* 0x000fe200020006ff */
[C---:B------:R-:W-:Y:S01]  /*7ae0*/  FMUL.FTZ R135, R77.reuse, R131 ;  /* 0x000000834d877220 */ /* 0x040fe20000410000 */
[----:B------:R-:W-:Y:S01]  /*7af0*/  F2FP.F16.E4M3.UNPACK_B R79, R79.H1 ;  /* 0x0000004fff4f723e */ /* 0x000fe200030006ff */
[-C--:B------:R-:W-:Y:S01]  /*7b00*/  FFMA.FTZ R138, R77, R130.reuse, R132 ;  /* 0x000000824d8a7223 */ /* 0x080fe20000010084 */
[----:B------:R-:W-:Y:S01]  /*7b10*/  F2FP.F16.E4M3.UNPACK_B R133, R13.H1 ;  /* 0x0000000dff85723e */ /* 0x000fe200030006ff */
[----:B------:R-:W-:Y:S01]  /*7b20*/  FFMA.FTZ R139, R50, R130, -R135 ;  /* 0x00000082328b7223 */ /* 0x000fe20000010887 */
[----:B------:R-:W-:Y:S01]  /*7b30*/  F2FP.F16.E4M3.UNPACK_B R14, R15 ;  /* 0x0000000fff0e723e */ /* 0x000fe200020006ff */
[----:B------:R-:W-:Y:S01]  /*7b40*/  HADD2.F32 R77, -RZ, R128.H0_H0 ;  /* 0x20000080ff4d7230 */ /* 0x000fe20000004100 */
[----:B------:R-:W-:Y:S01]  /*7b50*/  F2FP.F16.E4M3.UNPACK_B R132, R13 ;  /* 0x0000000dff84723e */ /* 0x000fe200020006ff */
[----:B------:R-:W-:Y:S01]  /*7b60*/  HADD2.F32 R135, -RZ, R133.H0_H0 ;  /* 0x20000085ff877230 */ /* 0x000fe20000004100 */
[----:B------:R-:W-:Y:S01]  /*7b70*/  F2FP.F16.E4M3.UNPACK_B R15, R15.H1 ;  /* 0x0000000fff0f723e */ /* 0x000fe200030006ff */
[----:B------:R-:W-:Y:S01]  /*7b80*/  HADD2.F32 R45, -RZ, R14.H0_H0 ;  /* 0x2000000eff2d7230 */ /* 0x000fe20000004100 */
[-C--:B------:R-:W-:Y:S01]  /*7b90*/  F2FP.F16.E4M3.UNPACK_B R13, R12.reuse ;  /* 0x0000000cff0d723e */ /* 0x080fe200020006ff */
[----:B------:R-:W-:Y:S01]  /*7ba0*/  HADD2.F32 R134, -RZ, R132.H0_H0 ;  /* 0x20000084ff867230 */ /* 0x000fe20000004100 */
[----:B------:R-:W-:Y:S01]  /*7bb0*/  F2FP.F16.E4M3.UNPACK_B R129, R12.H1 ;  /* 0x0000000cff81723e */ /* 0x000fe200030006ff */
[----:B------:R-:W-:Y:S01]  /*7bc0*/  HADD2.F32 R12, -RZ, R79.H0_H0 ;  /* 0x2000004fff0c7230 */ /* 0x000fe20000004100 */
[----:B------:R-:W-:Y:S01]  /*7bd0*/  F2FP.SATFINITE.E4M3.F32.PACK_AB_MERGE_C R136, R139, R136, RZ ;  /* 0x000000888b88723e */ /* 0x000fe200048070ff */
[----:B------:R-:W-:-:S02]  /*7be0*/  HADD2.F32 R50, -RZ, R15.H0_H0 ;  /* 0x2000000fff327230 */ /* 0x000fc40000004100 */
[-C--:B------:R-:W-:Y:S01]  /*7bf0*/  FMUL.FTZ R140, R77, R134.reuse ;  /* 0x000000864d8c7220 */ /* 0x080fe20000410000 */
[----:B------:R-:W-:Y:S02]  /*7c00*/  HADD2.F32 R131, -RZ, R129.H0_H0 ;  /* 0x20000081ff837230 */ /* 0x000fe40000004100 */
[-C--:B------:R-:W-:Y:S01]  /*7c10*/  FMUL.FTZ R141, R12, R135.reuse ;  /* 0x000000870c8d7220 */ /* 0x080fe20000410000 */
[----:B------:R-:W-:Y:S02]  /*7c20*/  HADD2.F32 R130, -RZ, R13.H0_H0 ;  /* 0x2000000dff827230 */ /* 0x000fe40000004100 */
[C---:B------:R-:W-:Y:S01]  /*7c30*/  FMUL.FTZ R135, R50.reuse, R135 ;  /* 0x0000008732877220 */ /* 0x040fe20000410000 */
[C---:B------:R-:W-:Y:S01]  /*7c40*/  FMUL.FTZ R134, R45.reuse, R134 ;  /* 0x000000862d867220 */ /* 0x040fe20000410000 */
[----:B------:R-:W-:Y:S01]  /*7c50*/  FFMA.FTZ R141, R50, R131, -R141 ;  /* 0x00000083328d7223 */ /* 0x000fe2000001088d */
[----:B------:R-:W-:Y:S02]  /*7c60*/  HADD2.F32 R79, -RZ, R79.H1_H1 ;  /* 0x3000004fff4f7230 */ /* 0x000fe40000004100 */
[----:B------:R-:W-:Y:S01]  /*7c70*/  FFMA.FTZ R140, R45, R130, -R140 ;  /* 0x000000822d8c7223 */ /* 0x000fe2000001088c */
[----:B------:R-:W-:-:S02]  /*7c80*/  HADD2.F32 R50, -RZ, R133.H1_H1 ;  /* 0x30000085ff327230 */ /* 0x000fc40000004100 */
[----:B------:R-:W-:Y:S01]  /*7c90*/  FFMA.FTZ R135, R12, R131, R135 ;  /* 0x000000830c877223 */ /* 0x000fe20000010087 */
[----:B------:R-:W-:Y:S02]  /*7ca0*/  HADD2.F32 R15, -RZ, R15.H1_H1 ;  /* 0x3000000fff0f7230 */ /* 0x000fe40000004100 */
[----:B------:R-:W-:Y:S01]  /*7cb0*/  FFMA.FTZ R134, R77, R130, R134 ;  /* 0x000000824d867223 */ /* 0x000fe20000010086 */
[----:B------:R-:W-:Y:S02]  /*7cc0*/  HADD2.F32 R128, -RZ, R128.H1_H1 ;  /* 0x30000080ff807230 */ /* 0x000fe40000004100 */
[-C--:B------:R-:W-:Y:S01]  /*7cd0*/  FMUL.FTZ R130, R79, R50.reuse ;  /* 0x000000324f827220 */ /* 0x080fe20000410000 */
[----:B------:R-:W-:Y:S02]  /*7ce0*/  HADD2.F32 R45, -RZ, R132.H1_H1 ;  /* 0x30000084ff2d7230 */ /* 0x000fe40000004100 */
[----:B------:R-:W-:Y:S01]  /*7cf0*/  FMUL.FTZ R50, R15, R50 ;  /* 0x000000320f327220 */ /* 0x000fe20000410000 */
[----:B------:R-:W-:Y:S01]  /*7d00*/  HADD2.F32 R12, -RZ, R129.H1_H1 ;  /* 0x30000081ff0c7230 */ /* 0x000fe20000004100 */
[----:B------:R-:W-:Y:S01]  /*7d10*/  F2FP.SATFINITE.E4M3.F32.PACK_AB_MERGE_C R137, R138, R137, RZ ;  /* 0x000000898a89723e */ /* 0x000fe200048070ff */
[----:B------:R-:W-:-:S02]  /*7d20*/  HADD2.F32 R14, -RZ, R14.H1_H1 ;  /* 0x3000000eff0e7230 */ /* 0x000fc40000004100 */
[-C--:B------:R-:W-:Y:S01]  /*7d30*/  FMUL.FTZ R77, R128, R45.reuse ;  /* 0x0000002d804d7220 */ /* 0x080fe20000410000 */
[----:B------:R-:W-:Y:S02]  /*7d40*/  HADD2.F32 R13, -RZ, R13.H1_H1 ;  /* 0x3000000dff0d7230 */ /* 0x000fe40000004100 */
[-C--:B------:R-:W-:Y:S01]  /*7d50*/  FFMA.FTZ R130, R15, R12.reuse, -R130 ;  /* 0x0000000c0f827223 */ /* 0x080fe20000010882 */
[----:B------:R-:W-:Y:S01]  /*7d60*/  FFMA.FTZ R50, R79, R12, R50 ;  /* 0x0000000c4f327223 */ /* 0x000fe20000010032 */
[C---:B------:R-:W-:Y:S01]  /*7d70*/  FMUL.FTZ R45, R14.reuse, R45 ;  /* 0x0000002d0e2d7220 */ /* 0x040fe20000410000 */
[----:B------:R-:W-:Y:S02]  /*7d80*/  IMAD.MOV.U32 R12, RZ, RZ, R47 ;  /* 0x000000ffff0c7224 */ /* 0x000fe400078e002f */
[----:B------:R-:W-:Y:S01]  /*7d90*/  FFMA.FTZ R77, R14, R13, -R77 ;  /* 0x0000000d0e4d7223 */ /* 0x000fe2000001084d */
[----:B------:R-:W-:Y:S01]  /*7da0*/  F2FP.SATFINITE.E4M3.F32.PACK_AB_MERGE_C R130, R130, R141, RZ ;  /* 0x0000008d8282723e */ /* 0x000fe200048070ff */
[----:B------:R-:W-:Y:S01]  /*7db0*/  FFMA.FTZ R45, R128, R13, R45 ;  /* 0x0000000d802d7223 */ /* 0x000fe2000001002d */
[----:B------:R-:W-:Y:S01]  /*7dc0*/  F2FP.SATFINITE.E4M3.F32.PACK_AB_MERGE_C R50, R50, R135, RZ ;  /* 0x000000873232723e */ /* 0x000fe200048070ff */
[----:B------:R-:W-:Y:S01]  /*7dd0*/  IMAD.MOV.U32 R14, RZ, RZ, R46 ;  /* 0x000000ffff0e7224 */ /* 0x000fe200078e002e */
[----:B------:R-:W-:-:S02]  /*7de0*/  F2FP.SATFINITE.E4M3.F32.PACK_AB_MERGE_C R15, R77, R140, R130 ;  /* 0x0000008c4d0f723e */ /* 0x000fc40004807082 */
[----:B------:R-:W-:Y:S02]  /*7df0*/  F2FP.SATFINITE.E4M3.F32.PACK_AB_MERGE_C R13, R51, R48, R136 ;  /* 0x00000030330d723e */ /* 0x000fe40004807088 */
[----:B------:R-:W-:Y:S02]  /*7e00*/  F2FP.SATFINITE.E4M3.F32.PACK_AB_MERGE_C R77, R44, R49, R137 ;  /* 0x000000312c4d723e */ /* 0x000fe40004807089 */
[----:B------:R-:W-:-:S07]  /*7e10*/  F2FP.SATFINITE.E4M3.F32.PACK_AB_MERGE_C R79, R45, R134, R50 ;  /* 0x000000862d4f723e */ /* 0x000fce0004807032 */
.L_x_556:
[----:B------:R-:W-:Y:S05]  /*7e20*/  BSYNC B2 ;  /* 0x0000000000027941 */ /* 0x000fea0003800000 */
.L_x_555:
[----:B------:R-:W-:Y:S01]  /*7e30*/  ISETP.GE.AND P3, PT, R11, R118, PT ;  /* 0x000000760b00720c */ /* 0x000fe20003f66270 */
[----:B--2---:R4:W-:-:S12]  /*7e40*/  ST.E.128 desc[UR36][R108.64], R12 ;  /* 0x0000000c6c007985 */ /* 0x0049d8000c101d24 */
[----:B------:R-:W-:-:S04]  /*7e50*/  @!P3 IADD3 R44, P4, R114, R11, RZ ;  /* 0x0000000b722cb210 */ /* 0x000fc80007f9e0ff */
[----:B------:R-:W-:-:S05]  /*7e60*/  @!P3 LEA.HI.X.SX32 R45, R11, R112, 0x1, P4 ;  /* 0x000000700b2db211 */ /* 0x000fca00020f0eff */
[----:B---3--:R4:W-:Y:S04]  /*7e70*/  @!P3 ST.E.128 desc[UR36][R44.64], R76 ;  /* 0x0000004c2c00b985 */ /* 0x0089e8000c101d24 */
.L_x_554:
[----:B------:R-:W-:Y:S05]  /*7e80*/  BSYNC B1 ;  /* 0x0000000000017941 */ /* 0x000fea0003800000 */
.L_x_553:
[----:B------:R-:W-:-:S03]  /*7e90*/  UMOV UR4, 0xffffffff ;  /* 0xffffffff00047882 */ /* 0x000fc60000000000 */
[----:B------:R-:W-:Y:S05]  /*7ea0*/  BRA.DIV UR4, `(.L_x_557) ;  /* 0x000001ce04707947 */ /* 0x000fea000b800000 */
[----:B----4-:R4:W0:Y:S04]  /*7eb0*/  SHFL.IDX PT, R76, R111, 0x1, 0x181f ;  /* 0x00381f006f4c7f89 */ /* 0x01082800000e0000 */
[----:B------:R4:W0:Y:S02]  /*7ec0*/  SHFL.IDX PT, R50, R110, 0x1, 0x181f ;  /* 0x00381f006e327f89 */ /* 0x00082400000e0000 */
.L_x_851:
[----:B------:R-:W-:Y:S01]  /*7ed0*/  IADD3 R11, R219, 0x20, RZ ;  /* 0x00000020db0b7810 */ /* 0x000fe20007ffe0ff */
[----:B------:R-:W-:Y:S03]  /*7ee0*/  BSSY B1, `(.L_x_558) ;  /* 0x00000f4000017945 */ /* 0x000fe60003800000 */
[----:B------:R-:W-:-:S13]  /*7ef0*/  ISETP.GE.OR P3, PT, R11, R106, P1 ;  /* 0x0000006a0b00720c */ /* 0x000fda0000f66670 */
[----:B------:R-:W-:Y:S05]  /*7f00*/  @P3 BRA `(.L_x_559) ;  /* 0x0000000c00c43947 */ /* 0x000fea0003800000 */
[----:B------:R-:W5:Y:S01]  /*7f10*/  LDL R14, [R1+0x20] ;  /* 0x00002000010e7983 */ /* 0x000f620000100800 */
[----:B------:R-:W-:Y:S01]  /*7f20*/  SEL R11, R27, R120, !P0 ;  /* 0x000000781b0b7207 */ /* 0x000fe20004000000 */
[----:B------:R-:W-:Y:S01]  /*7f30*/  BSSY B2, `(.L_x_560) ;  /* 0x00000e9000027945 */ /* 0x000fe20003800000 */
[----:B0-----:R-:W-:Y:S02]  /*7f40*/  IADD3 R48, P3, R9, R50, RZ ;  /* 0x0000003209307210 */ /* 0x001fe40007f7e0ff */
[----:B------:R-:W-:-:S03]  /*7f50*/  SHF.R.S32.HI R12, RZ, 0x1f, R11 ;  /* 0x0000001fff0c7819 */ /* 0x000fc6000001140b */
[----:B------:R-:W-:Y:S01]  /*7f60*/  IMAD.X R49, R76, 0x1, R5, P3 ;  /* 0x000000014c317824 */ /* 0x000fe200018e0605 */
        /* <DEDUP_REMOVED lines=9> */
[----:B-----5:R-:W-:Y:S02]  /*8000*/  IADD3 R13, R13, R12, R14 ;  /* 0x0000000c0d0d7210 */ /* 0x020fe40007ffe00e */
[----:B------:R-:W-:-:S03]  /*8010*/  LEA R12, R216, R80, 0xf ;  /* 0x00000050d80c7211 */ /* 0x000fc600078e78ff */
[----:B------:R-:W-:Y:S02]  /*8020*/  IMAD R14, R216, 0x8000, R13 ;  /* 0x00008000d80e7824 */ /* 0x000fe400078e020d */
[C---:B------:R-:W-:Y:S02]  /*8030*/  IMAD.IADD R12, R23.reuse, 0x1, R12 ;  /* 0x00000001170c7824 */ /* 0x040fe400078e020c */
[----:B------:R-:W-:-:S04]  /*8040*/  IMAD.IADD R44, R23, 0x1, R14 ;  /* 0x00000001172c7824 */ /* 0x000fc800078e020e */
[----:B------:R-:W0:Y:S04]  /*8050*/  LDS.128 R12, [R12+0x28400] ;  /* 0x028400000c0c7984 */ /* 0x000e280000000c00 */
[----:B------:R-:W0:Y:S01]  /*8060*/  LDS.128 R44, [R44+0x28400] ;  /* 0x028400002c2c7984 */ /* 0x000e220000000c00 */
[----:B------:R-:W-:Y:S05]  /*8070*/  @P2 BRA `(.L_x_561) ;  /* 0x0000000c00502947 */ /* 0x000fea0003800000 */
[----:B------:R-:W-:Y:S01]  /*8080*/  SHF.R.U32.HI R51, RZ, 0x8, R53 ;  /* 0x00000008ff337819 */ /* 0x000fe20000011635 */
[----:B0-----:R-:W-:Y:S01]  /*8090*/  IMAD.MOV.U32 R58, RZ, RZ, R44 ;  /* 0x000000ffff3a7224 */ /* 0x001fe200078e002c */
[--C-:B--2---:R-:W-:Y:S02]  /*80a0*/  SHF.R.U32.HI R112, RZ, 0x10, R55.reuse ;  /* 0x00000010ff707819 */ /* 0x104fe40000011637 */
[----:B------:R-:W-:Y:S02]  /*80b0*/  SHF.R.U32.HI R79, RZ, 0x8, R55 ;  /* 0x00000008ff4f7819 */ /* 0x000fe40000011637 */
[----:B------:R-:W-:Y:S02]  /*80c0*/  LOP3.LUT R77, R55, 0xff0000ff, RZ, 0xc0, !PT ;  /* 0xff0000ff374d7812 */ /* 0x000fe400078ec0ff */
[----:B------:R-:W-:Y:S02]  /*80d0*/  SHF.R.U32.HI R54, RZ, 0x8, R59 ;  /* 0x00000008ff367819 */ /* 0x000fe4000001163b */
[----:B------:R-:W-:Y:S01]  /*80e0*/  MOV R55, R12 ;  /* 0x0000000c00377202 */ /* 0x000fe20000000f00 */
[----:B------:R-:W-:Y:S01]  /*80f0*/  IMAD.SHL.U32 R12, R51, 0x100, RZ ;  /* 0x00000100330c7824 */ /* 0x000fe200078e00ff */
[----:B------:R-:W-:Y:S01]  /*8100*/  SHF.R.U32.HI R109, RZ, 0x10, R53 ;  /* 0x00000010ff6d7819 */ /* 0x000fe20000011635 */
[----:B------:R-:W-:Y:S01]  /*8110*/  IMAD.MOV.U32 R51, RZ, RZ, R14 ;  /* 0x000000ffff337224 */ /* 0x000fe200078e000e */
[----:B------:R-:W-:-:S02]  /*8120*/  LOP3.LUT R53, R53, 0xff0000ff, RZ, 0xc0, !PT ;  /* 0xff0000ff35357812 */ /* 0x000fc400078ec0ff */
[----:B------:R-:W-:Y:S02]  /*8130*/  SHF.R.U32.HI R56, RZ, 0x8, R57 ;  /* 0x00000008ff387819 */ /* 0x000fe40000011639 */
[----:B------:R-:W-:Y:S01]  /*8140*/  MOV R52, R46 ;  /* 0x0000002e00347202 */ /* 0x000fe20000000f00 */
[----:B------:R-:W-:Y:S01]  /*8150*/  IMAD.SHL.U32 R46, R54, 0x100, RZ ;  /* 0x00000100362e7824 */ /* 0x000fe200078e00ff */
[----:B------:R-:W-:Y:S01]  /*8160*/  SHF.R.U32.HI R78, RZ, 0x10, R59 ;  /* 0x00000010ff4e7819 */ /* 0x000fe2000001163b */
[----:B------:R-:W-:Y:S01]  /*8170*/  IMAD.SHL.U32 R14, R56, 0x100, RZ ;  /* 0x00000100380e7824 */ /* 0x000fe200078e00ff */
[----:B------:R-:W-:Y:S02]  /*8180*/  LOP3.LUT R59, R59, 0xff0000ff, RZ, 0xc0, !PT ;  /* 0xff0000ff3b3b7812 */ /* 0x000fe400078ec0ff */
[----:B------:R-:W-:Y:S01]  /*8190*/  LOP3.LUT R53, R53, 0xff00, R12, 0xf8, !PT ;  /* 0x0000ff0035357812 */ /* 0x000fe200078ef80c */
[----:B------:R-:W-:Y:S01]  /*81a0*/  IMAD.SHL.U32 R12, R79, 0x100, RZ ;  /* 0x000001004f0c7824 */ /* 0x000fe200078e00ff */
[----:B------:R-:W-:Y:S01]  /*81b0*/  SHF.R.U32.HI R108, RZ, 0x10, R57 ;  /* 0x00000010ff6c7819 */ /* 0x000fe20000011639 */
[----:B------:R-:W-:Y:S01]  /*81c0*/  IMAD.U32 R78, R78, 0x10000, RZ ;  /* 0x000100004e4e7824 */ /* 0x000fe200078e00ff */
[----:B------:R-:W-:-:S02]  /*81d0*/  LOP3.LUT R57, R57, 0xff0000ff, RZ, 0xc0, !PT ;  /* 0xff0000ff39397812 */ /* 0x000fc400078ec0ff */
[----:B------:R-:W-:Y:S01]  /*81e0*/  LOP3.LUT R129, R59, 0xff00, R46, 0xf8, !PT ;  /* 0x0000ff003b817812 */ /* 0x000fe200078ef82e */
[----:B------:R-:W-:Y:S01]  /*81f0*/  IMAD.U32 R46, R108, 0x10000, RZ ;  /* 0x000100006c2e7824 */ /* 0x000fe200078e00ff */
[----:B------:R-:W-:Y:S02]  /*8200*/  SHF.L.U32 R44, R109, 0x10, RZ ;  /* 0x000000106d2c7819 */ /* 0x000fe400000006ff */
[----:B------:R-:W-:Y:S02]  /*8210*/  F2FP.F16.E4M3.UNPACK_B R79, R126.H1 ;  /* 0x0000007eff4f723e */ /* 0x000fe400030006ff */
[----:B------:R-:W-:Y:S02]  /*8220*/  F2FP.F16.E4M3.UNPACK_B R59, R58.H1 ;  /* 0x0000003aff3b723e */ /* 0x000fe400030006ff */
[----:B------:R-:W-:Y:S02]  /*8230*/  F2FP.F16.E4M3.UNPACK_B R56, R55.H1 ;  /* 0x00000037ff38723e */ /* 0x000fe400030006ff */
[----:B------:R-:W-:Y:S01]  /*8240*/  LOP3.LUT R77, R77, 0xff00, R12, 0xf8, !PT ;  /* 0x0000ff004d4d7812 */ /* 0x000fe200078ef80c */
[----:B------:R-:W-:Y:S01]  /*8250*/  IMAD.U32 R12, R112, 0x10000, RZ ;  /* 0x00010000700c7824 */ /* 0x000fe200078e00ff */
[----:B------:R-:W-:Y:S01]  /*8260*/  LOP3.LUT R109, R57, 0xff00, R14, 0xf8, !PT ;  /* 0x0000ff00396d7812 */ /* 0x000fe200078ef80e */
[----:B------:R-:W-:Y:S01]  /*8270*/  HADD2.F32 R14, -RZ, R79.H0_H0 ;  /* 0x2000004fff0e7230 */ /* 0x000fe20000004100 */
[----:B------:R-:W-:Y:S01]  /*8280*/  LOP3.LUT R44, R53, 0xff0000, R44, 0xf8, !PT ;  /* 0x00ff0000352c7812 */ /* 0x000fe200078ef82c */
[----:B------:R-:W-:Y:S01]  /*8290*/  HADD2.F32 R54, -RZ, R59.H0_H0 ;  /* 0x2000003bff367230 */ /* 0x000fe20000004100 */
[----:B------:R-:W-:Y:S01]  /*82a0*/  F2FP.F16.E4M3.UNPACK_B R57, R124.H1 ;  /* 0x0000007cff39723e */ /* 0x000fe200030006ff */
[----:B------:R-:W-:Y:S01]  /*82b0*/  HADD2.F32 R53, -RZ, R56.H0_H0 ;  /* 0x20000038ff357230 */ /* 0x000fe20000004100 */
[----:B------:R-:W-:-:S02]  /*82c0*/  LOP3.LUT R12, R77, 0xff0000, R12, 0xf8, !PT ;  /* 0x00ff00004d0c7812 */ /* 0x000fc400078ef80c */
[CC--:B------:R-:W-:Y:S01]  /*82d0*/  FMUL.FTZ R108, R54.reuse, R14.reuse ;  /* 0x0000000e366c7220 */ /* 0x0c0fe20000410000 */
[--C-:B------:R-:W-:Y:S02]  /*82e0*/  HADD2.F32 R77, -RZ, R57.reuse.H0_H0 ;  /* 0x20000039ff4d7230 */ /* 0x100fe40000004100 */
[----:B------:R-:W-:Y:S01]  /*82f0*/  FMUL.FTZ R131, R53, R14 ;  /* 0x0000000e35837220 */ /* 0x000fe20000410000 */
[----:B------:R-:W-:Y:S01]  /*8300*/  LOP3.LUT R14, R129, 0xff0000, R78, 0xf8, !PT ;  /* 0x00ff0000810e7812 */ /* 0x000fe200078ef84e */
[----:B------:R-:W-:Y:S01]  /*8310*/  HADD2.F32 R78, -RZ, R57.H1_H1 ;  /* 0x30000039ff4e7230 */ /* 0x000fe20000004100 */
[----:B------:R-:W-:Y:S01]  /*8320*/  F2FP.F16.E4M3.UNPACK_B R126, R126 ;  /* 0x0000007eff7e723e */ /* 0x000fe200020006ff */
[-C--:B------:R-:W-:Y:S01]  /*8330*/  FFMA.FTZ R53, R53, R77.reuse, -R108 ;  /* 0x0000004d35357223 */ /* 0x080fe2000001086c */
[----:B------:R-:W-:Y:S01]  /*8340*/  FFMA.FTZ R54, R54, R77, R131 ;  /* 0x0000004d36367223 */ /* 0x000fe20000010083 */
[----:B------:R-:W-:Y:S01]  /*8350*/  HADD2.F32 R108, -RZ, R79.H1_H1 ;  /* 0x3000004fff6c7230 */ /* 0x000fe20000004100 */
[----:B------:R-:W-:Y:S01]  /*8360*/  F2FP.F16.E4M3.UNPACK_B R55, R55 ;  /* 0x00000037ff37723e */ /* 0x000fe200020006ff */
[----:B------:R-:W-:Y:S01]  /*8370*/  HADD2.F32 R77, -RZ, R59.H1_H1 ;  /* 0x3000003bff4d7230 */ /* 0x000fe20000004100 */
[----:B------:R-:W-:Y:S01]  /*8380*/  F2FP.F16.E4M3.UNPACK_B R58, R58 ;  /* 0x0000003aff3a723e */ /* 0x000fe200020006ff */
[----:B------:R-:W-:Y:S01]  /*8390*/  HADD2.F32 R57, -RZ, R56.H1_H1 ;  /* 0x30000038ff397230 */ /* 0x000fe20000004100 */
[----:B------:R-:W-:Y:S01]  /*83a0*/  F2FP.F16.E4M3.UNPACK_B R124, R124 ;  /* 0x0000007cff7c723e */ /* 0x000fe200020006ff */
[----:B------:R-:W-:-:S02]  /*83b0*/  HADD2.F32 R79, -RZ, R126.H0_H0 ;  /* 0x2000007eff4f7230 */ /* 0x000fc40000004100 */
[-C--:B------:R-:W-:Y:S01]  /*83c0*/  FMUL.FTZ R112, R77, R108.reuse ;  /* 0x0000006c4d707220 */ /* 0x080fe20000410000 */
[----:B------:R-:W-:Y:S02]  /*83d0*/  HADD2.F32 R56, -RZ, R55.H0_H0 ;  /* 0x20000037ff387230 */ /* 0x000fe40000004100 */
[C---:B------:R-:W-:Y:S01]  /*83e0*/  FMUL.FTZ R108, R57.reuse, R108 ;  /* 0x0000006c396c7220 */ /* 0x040fe20000410000 */
[----:B------:R-:W-:Y:S02]  /*83f0*/  HADD2.F32 R59, -RZ, R58.H0_H0 ;  /* 0x2000003aff3b7230 */ /* 0x000fe40000004100 */
[-C--:B---3--:R-:W-:Y:S01]  /*8400*/  FFMA.FTZ R114, R57, R78.reuse, -R112 ;  /* 0x0000004e39727223 */ /* 0x088fe20000010870 */
[----:B------:R-:W-:Y:S02]  /*8410*/  HADD2.F32 R57, -RZ, R124.H0_H0 ;  /* 0x2000007cff397230 */ /* 0x000fe40000004100 */
[----:B------:R-:W-:Y:S01]  /*8420*/  FFMA.FTZ R131, R77, R78, R108 ;  /* 0x0000004e4d837223 */ /* 0x000fe2000001006c */
[----:B------:R-:W-:Y:S01]  /*8430*/  FMUL.FTZ R78, R56, R79 ;  /* 0x0000004f384e7220 */ /* 0x000fe20000410000 */
[----:B------:R-:W-:-:S02]  /*8440*/  HADD2.F32 R126, -RZ, R126.H1_H1 ;  /* 0x3000007eff7e7230 */ /* 0x000fc40000004100 */
[----:B------:R-:W-:Y:S01]  /*8450*/  FMUL.FTZ R77, R59, R79 ;  /* 0x0000004f3b4d7220 */ /* 0x000fe20000410000 */
[----:B------:R-:W-:Y:S01]  /*8460*/  HADD2.F32 R58, -RZ, R58.H1_H1 ;  /* 0x3000003aff3a7230 */ /* 0x000fe20000004100 */
[----:B------:R-:W-:Y:S01]  /*8470*/  LOP3.LUT R46, R109, 0xff0000, R46, 0xf8, !PT ;  /* 0x00ff00006d2e7812 */ /* 0x000fe200078ef82e */
[-C--:B------:R-:W-:Y:S01]  /*8480*/  FFMA.FTZ R109, R59, R57.reuse, R78 ;  /* 0x000000393b6d7223 */ /* 0x080fe2000001004e */
[----:B------:R-:W-:Y:S02]  /*8490*/  HADD2.F32 R55, -RZ, R55.H1_H1 ;  /* 0x30000037ff377230 */ /* 0x000fe40000004100 */
[----:B------:R-:W-:Y:S01]  /*84a0*/  FFMA.FTZ R79, R56, R57, -R77 ;  /* 0x00000039384f7223 */ /* 0x000fe2000001084d */
        /* <DEDUP_REMOVED lines=14> */
[-C--:B------:R-:W-:Y:S01]  /*8590*/  FMUL.FTZ R129, R59, R78.reuse ;  /* 0x0000004e3b817220 */ /* 0x080fe20000410000 */
[----:B------:R-:W-:Y:S01]  /*85a0*/  HADD2.F32 R58, -RZ, R77.H0_H0 ;  /* 0x2000004dff3a7230 */ /* 0x000fe20000004100 */
[----:B------:R-:W-:Y:S01]  /*85b0*/  F2FP.F16.E4M3.UNPACK_B R51, R51 ;  /* 0x00000033ff33723e */ /* 0x000fe200020006ff */
[----:B------:R-:W-:Y:S02]  /*85c0*/  HADD2.F32 R57, -RZ, R57.H1_H1 ;  /* 0x30000039ff397230 */ /* 0x000fe40000004100 */
[----:B------:R-:W-:Y:S01]  /*85d0*/  FMUL.FTZ R78, R56, R78 ;  /* 0x0000004e384e7220 */ /* 0x000fe20000410000 */
[----:B------:R-:W-:-:S02]  /*85e0*/  HADD2.F32 R55, -RZ, R55.H1_H1 ;  /* 0x30000037ff377230 */ /* 0x000fc40000004100 */
[----:B------:R-:W-:Y:S01]  /*85f0*/  FFMA.FTZ R129, R56, R58, -R129 ;  /* 0x0000003a38817223 */ /* 0x000fe20000010881 */
[----:B------:R-:W-:Y:S02]  /*8600*/  HADD2.F32 R56, -RZ, R77.H1_H1 ;  /* 0x3000004dff387230 */ /* 0x000fe40000004100 */
[----:B------:R-:W-:Y:S01]  /*8610*/  FMUL.FTZ R128, R57, R108 ;  /* 0x0000006c39807220 */ /* 0x000fe20000410000 */
[----:B------:R-:W-:Y:S01]  /*8620*/  FFMA.FTZ R126, R59, R58, R78 ;  /* 0x0000003a3b7e7223 */ /* 0x000fe2000001004e */
[C---:B------:R-:W-:Y:S01]  /*8630*/  FMUL.FTZ R108, R55.reuse, R108 ;  /* 0x0000006c376c7220 */ /* 0x040fe20000410000 */
[--C-:B------:R-:W-:Y:S02]  /*8640*/  HADD2.F32 R59, -RZ, R127.reuse.H0_H0 ;  /* 0x2000007fff3b7230 */ /* 0x100fe40000004100 */
[----:B------:R-:W-:Y:S01]  /*8650*/  FFMA.FTZ R128, R55, R56, -R128 ;  /* 0x0000003837807223 */ /* 0x000fe20000010880 */
[----:B------:R-:W-:Y:S01]  /*8660*/  F2FP.F16.E4M3.UNPACK_B R55, R52 ;  /* 0x00000034ff37723e */ /* 0x000fe200020006ff */
[----:B------:R-:W-:Y:S01]  /*8670*/  FFMA.FTZ R133, R57, R56, R108 ;  /* 0x0000003839857223 */ /* 0x000fe2000001006c */
[----:B------:R-:W-:Y:S01]  /*8680*/  F2FP.F16.E4M3.UNPACK_B R125, R125 ;  /* 0x0000007dff7d723e */ /* 0x000fe200020006ff */
[----:B------:R-:W-:Y:S01]  /*8690*/  HADD2.F32 R78, -RZ, R127.H1_H1 ;  /* 0x3000007fff4e7230 */ /* 0x000fe20000004100 */
[----:B------:R-:W-:Y:S01]  /*86a0*/  F2FP.SATFINITE.E4M3.F32.PACK_AB_MERGE_C R53, R114, R53, RZ ;  /* 0x000000357235723e */ /* 0x000fe200048070ff */
[----:B------:R-:W-:Y:S01]  /*86b0*/  HADD2.F32 R56, -RZ, R55.H0_H0 ;  /* 0x20000037ff387230 */ /* 0x000fe20000004100 */
[----:B------:R-:W-:Y:S01]  /*86c0*/  F2FP.SATFINITE.E4M3.F32.PACK_AB_MERGE_C R131, R131, R54, RZ ;  /* 0x000000368383723e */ /* 0x000fe200048070ff */
[----:B------:R-:W-:Y:S01]  /*86d0*/  HADD2.F32 R52, -RZ, R51.H0_H0 ;  /* 0x20000033ff347230 */ /* 0x000fe20000004100 */
[----:B------:R-:W-:Y:S01]  /*86e0*/  F2FP.SATFINITE.E4M3.F32.PACK_AB_MERGE_C R54, R112, R79, R53 ;  /* 0x0000004f7036723e */ /* 0x000fe20004807035 */
[----:B------:R-:W-:-:S02]  /*86f0*/  HADD2.F32 R55, -RZ, R55.H1_H1 ;  /* 0x30000037ff377230 */ /* 0x000fc40000004100 */
[-C--:B------:R-:W-:Y:S01]  /*8700*/  FMUL.FTZ R77, R56, R59.reuse ;  /* 0x0000003b384d7220 */ /* 0x080fe20000410000 */
[----:B------:R-:W-:Y:S02]  /*8710*/  HADD2.F32 R51, -RZ, R51.H1_H1 ;  /* 0x30000033ff337230 */ /* 0x000fe40000004100 */
[----:B------:R-:W-:Y:S01]  /*8720*/  FMUL.FTZ R59, R52, R59 ;  /* 0x0000003b343b7220 */ /* 0x000fe20000410000 */
[--C-:B------:R-:W-:Y:S02]  /*8730*/  HADD2.F32 R57, -RZ, R125.reuse.H0_H0 ;  /* 0x2000007dff397230 */ /* 0x100fe40000004100 */
[-C--:B------:R-:W-:Y:S01]  /*8740*/  FMUL.FTZ R108, R55, R78.reuse ;  /* 0x0000004e376c7220 */ /* 0x080fe20000410000 */
[----:B------:R-:W-:Y:S02]  /*8750*/  HADD2.F32 R58, -RZ, R125.H1_H1 ;  /* 0x3000007dff3a7230 */ /* 0x000fe40000004100 */
[C---:B------:R-:W-:Y:S01]  /*8760*/  FMUL.FTZ R78, R51.reuse, R78 ;  /* 0x0000004e334e7220 */ /* 0x040fe20000410000 */
[----:B------:R-:W-:Y:S01]  /*8770*/  F2FP.SATFINITE.E4M3.F32.PACK_AB_MERGE_C R128, R128, R129, RZ ;  /* 0x000000818080723e */ /* 0x000fe200048070ff */
[-C--:B------:R-:W-:Y:S01]  /*8780*/  FFMA.FTZ R52, R52, R57.reuse, -R77 ;  /* 0x0000003934347223 */ /* 0x080fe2000001084d */
[----:B------:R-:W-:Y:S01]  /*8790*/  FFMA.FTZ R59, R56, R57, R59 ;  /* 0x00000039383b7223 */ /* 0x000fe2000001003b */
[-C--:B------:R-:W-:Y:S01]  /*87a0*/  FFMA.FTZ R51, R51, R58.reuse, -R108 ;  /* 0x0000003a33337223 */ /* 0x080fe2000001086c */
[----:B------:R-:W-:Y:S01]  /*87b0*/  FFMA.FTZ R78, R55, R58, R78 ;  /* 0x0000003a374e7223 */ /* 0x000fe2000001004e */
[----:B------:R-:W-:-:S02]  /*87c0*/  F2FP.F16.E4M3.UNPACK_B R57, R45 ;  /* 0x0000002dff39723e */ /* 0x000fc400020006ff */
[----:B------:R-:W-:Y:S02]  /*87d0*/  F2FP.F16.E4M3.UNPACK_B R79, R46 ;  /* 0x0000002eff4f723e */ /* 0x000fe400020006ff */
[----:B------:R-:W-:Y:S01]  /*87e0*/  F2FP.F16.E4M3.UNPACK_B R56, R13 ;  /* 0x0000000dff38723e */ /* 0x000fe200020006ff */
[----:B------:R-:W-:Y:S01]  /*87f0*/  HADD2.F32 R58, -RZ, R57.H0_H0 ;  /* 0x20000039ff3a7230 */ /* 0x000fe20000004100 */
[----:B------:R-:W-:Y:S01]  /*8800*/  F2FP.SATFINITE.E4M3.F32.PACK_AB_MERGE_C R126, R133, R126, RZ ;  /* 0x0000007e857e723e */ /* 0x000fe200048070ff */
[--C-:B------:R-:W-:Y:S01]  /*8810*/  HADD2.F32 R108, -RZ, R79.reuse.H0_H0 ;  /* 0x2000004fff6c7230 */ /* 0x100fe20000004100 */
[----:B------:R-:W-:Y:S01]  /*8820*/  F2FP.F16.E4M3.UNPACK_B R77, R44 ;  /* 0x0000002cff4d723e */ /* 0x000fe200020006ff */
[----:B------:R-:W-:Y:S01]  /*8830*/  HADD2.F32 R55, -RZ, R56.H0_H0 ;  /* 0x20000038ff377230 */ /* 0x000fe20000004100 */
[----:B------:R-:W-:Y:S01]  /*8840*/  F2FP.SATFINITE.E4M3.F32.PACK_AB_MERGE_C R52, R51, R52, R128 ;  /* 0x000000343334723e */ /* 0x000fe20004807080 */
[----:B------:R-:W-:Y:S01]  /*8850*/  HADD2.F32 R79, -RZ, R79.H1_H1 ;  /* 0x3000004fff4f7230 */ /* 0x000fe20000004100 */
[----:B------:R-:W-:Y:S01]  /*8860*/  F2FP.SATFINITE.E4M3.F32.PACK_AB_MERGE_C R51, R78, R59, R126 ;  /* 0x0000003b4e33723e */ /* 0x000fe2000480707e */
[----:B------:R-:W-:-:S02]  /*8870*/  HADD2.F32 R59, -RZ, R57.H1_H1 ;  /* 0x30000039ff3b7230 */ /* 0x000fc40000004100 */
[-C--:B------:R-:W-:Y:S01]  /*8880*/  FMUL.FTZ R112, R58, R108.reuse ;  /* 0x0000006c3a707220 */ /* 0x080fe20000410000 */
[--C-:B------:R-:W-:Y:S02]  /*8890*/  HADD2.F32 R78, -RZ, R77.reuse.H0_H0 ;  /* 0x2000004dff4e7230 */ /* 0x100fe40000004100 */
[----:B------:R-:W-:Y:S01]  /*88a0*/  FMUL.FTZ R57, R55, R108 ;  /* 0x0000006c37397220 */ /* 0x000fe20000410000 */
[----:B------:R-:W-:Y:S02]  /*88b0*/  HADD2.F32 R56, -RZ, R56.H1_H1 ;  /* 0x30000038ff387230 */ /* 0x000fe40000004100 */
[----:B------:R-:W-:Y:S01]  /*88c0*/  FMUL.FTZ R125, R59, R79 ;  /* 0x0000004f3b7d7220 */ /* 0x000fe20000410000 */
[----:B------:R-:W-:Y:S01]  /*88d0*/  HADD2.F32 R77, -RZ, R77.H1_H1 ;  /* 0x3000004dff4d7230 */ /* 0x000fe20000004100 */
[----:B------:R-:W-:Y:S01]  /*88e0*/  F2FP.SATFINITE.E4M3.F32.PACK_AB_MERGE_C R53, R124, R109, R131 ;  /* 0x0000006d7c35723e */ /* 0x000fe20004807083 */
[-C--:B------:R-:W-:Y:S01]  /*88f0*/  FFMA.FTZ R55, R55, R78.reuse, -R112 ;  /* 0x0000004e37377223 */ /* 0x080fe20000010870 */
[----:B------:R-:W-:Y:S01]  /*8900*/  FFMA.FTZ R109, R58, R78, R57 ;  /* 0x0000004e3a6d7223 */ /* 0x000fe20000010039 */
[C---:B------:R-:W-:Y:S01]  /*8910*/  FMUL.FTZ R58, R56.reuse, R79 ;  /* 0x0000004f383a7220 */ /* 0x040fe20000410000 */
[----:B------:R-:W-:Y:S01]  /*8920*/  FFMA.FTZ R112, R56, R77, -R125 ;  /* 0x0000004d38707223 */ /* 0x000fe2000001087d */
[----:B------:R-:W-:-:S02]  /*8930*/  F2FP.F16.E4M3.UNPACK_B R13, R13.H1 ;  /* 0x0000000dff0d723e */ /* 0x000fc400030006ff */
[----:B------:R-:W-:Y:S01]  /*8940*/  F2FP.F16.E4M3.UNPACK_B R57, R45.H1 ;  /* 0x0000002dff39723e */ /* 0x000fe200030006ff */
[----:B------:R-:W-:Y:S01]  /*8950*/  FFMA.FTZ R114, R59, R77, R58 ;  /* 0x0000004d3b727223 */ /* 0x000fe2000001003a */
[----:B------:R-:W-:Y:S01]  /*8960*/  F2FP.F16.E4M3.UNPACK_B R56, R46.H1 ;  /* 0x0000002eff38723e */ /* 0x000fe200030006ff */
[----:B------:R-:W-:Y:S01]  /*8970*/  HADD2.F32 R45, -RZ, R13.H0_H0 ;  /* 0x2000000dff2d7230 */ /* 0x000fe20000004100 */
[----:B------:R-:W-:Y:S01]  /*8980*/  F2FP.F16.E4M3.UNPACK_B R44, R44.H1 ;  /* 0x0000002cff2c723e */ /* 0x000fe200030006ff */
[--C-:B------:R-:W-:Y:S01]  /*8990*/  HADD2.F32 R46, -RZ, R57.reuse.H0_H0 ;  /* 0x20000039ff2e7230 */ /* 0x100fe20000004100 */
[----:B------:R-:W-:Y:S01]  /*89a0*/  F2FP.F16.E4M3.UNPACK_B R77, R14 ;  /* 0x0000000eff4d723e */ /* 0x000fe200020006ff */
[--C-:B------:R-:W-:Y:S02]  /*89b0*/  HADD2.F32 R58, -RZ, R56.reuse.H0_H0 ;  /* 0x20000038ff3a7230 */ /* 0x100fe40000004100 */
[----:B------:R-:W-:Y:S02]  /*89c0*/  HADD2.F32 R57, -RZ, R57.H1_H1 ;  /* 0x30000039ff397230 */ /* 0x000fe40000004100 */
[----:B------:R-:W-:-:S02]  /*89d0*/  HADD2.F32 R78, -RZ, R56.H1_H1 ;  /* 0x30000038ff4e7230 */ /* 0x000fc40000004100 */
[-C--:B------:R-:W-:Y:S01]  /*89e0*/  FMUL.FTZ R108, R46, R58.reuse ;  /* 0x0000003a2e6c7220 */ /* 0x080fe20000410000 */
[----:B------:R-:W-:Y:S02]  /*89f0*/  HADD2.F32 R13, -RZ, R13.H1_H1 ;  /* 0x3000000dff0d7230 */ /* 0x000fe40000004100 */
[----:B------:R-:W-:Y:S01]  /*8a00*/  FMUL.FTZ R59, R45, R58 ;  /* 0x0000003a2d3b7220 */ /* 0x000fe20000410000 */
[--C-:B------:R-:W-:Y:S02]  /*8a10*/  HADD2.F32 R56, -RZ, R44.reuse.H0_H0 ;  /* 0x2000002cff387230 */ /* 0x100fe40000004100 */
[-C--:B------:R-:W-:Y:S01]  /*8a20*/  FMUL.FTZ R58, R57, R78.reuse ;  /* 0x0000004e393a7220 */ /* 0x080fe20000410000 */
[----:B------:R-:W-:Y:S02]  /*8a30*/  HADD2.F32 R44, -RZ, R44.H1_H1 ;  /* 0x3000002cff2c7230 */ /* 0x000fe40000004100 */
[----:B------:R-:W-:Y:S01]  /*8a40*/  FMUL.FTZ R78, R13, R78 ;  /* 0x0000004e0d4e7220 */ /* 0x000fe20000410000 */
[----:B------:R-:W-:-:S02]  /*8a50*/  HADD2.F32 R79, -RZ, R77.H0_H0 ;  /* 0x2000004dff4f7230 */ /* 0x000fc40000004100 */
[----:B------:R-:W-:Y:S01]  /*8a60*/  FFMA.FTZ R125, R46, R56, R59 ;  /* 0x000000382e7d7223 */ /* 0x000fe2000001003b */
[----:B------:R-:W-:Y:S01]  /*8a70*/  F2FP.F16.E4M3.UNPACK_B R46, R47 ;  /* 0x0000002fff2e723e */ /* 0x000fe200020006ff */
[-C--:B------:R-:W-:Y:S01]  /*8a80*/  FFMA.FTZ R127, R13, R44.reuse, -R58 ;  /* 0x0000002c0d7f7223 */ /* 0x080fe2000001083a */
[-C--:B------:R-:W-:Y:S01]  /*8a90*/  F2FP.F16.E4M3.UNPACK_B R13, R15.reuse ;  /* 0x0000000fff0d723e */ /* 0x080fe200020006ff */
[----:B------:R-:W-:Y:S01]  /*8aa0*/  FFMA.FTZ R126, R57, R44, R78 ;  /* 0x0000002c397e7223 */ /* 0x000fe2000001004e */
[----:B------:R-:W-:Y:S01]  /*8ab0*/  F2FP.F16.E4M3.UNPACK_B R15, R15.H1 ;  /* 0x0000000fff0f723e */ /* 0x000fe200030006ff */
[----:B------:R-:W-:Y:S01]  /*8ac0*/  FFMA.FTZ R124, R45, R56, -R108 ;  /* 0x000000382d7c7223 */ /* 0x000fe2000001086c */
[----:B------:R-:W-:Y:S01]  /*8ad0*/  F2FP.F16.E4M3.UNPACK_B R78, R14.H1 ;  /* 0x0000000eff4e723e */ /* 0x000fe200030006ff */
[----:B------:R-:W-:Y:S01]  /*8ae0*/  HADD2.F32 R56, -RZ, R46.H0_H0 ;  /* 0x2000002eff387230 */ /* 0x000fe20000004100 */
[----:B------:R-:W-:Y:S01]  /*8af0*/  F2FP.F16.E4M3.UNPACK_B R47, R47.H1 ;  /* 0x0000002fff2f723e */ /* 0x000fe200030006ff */
[----:B------:R-:W-:Y:S01]  /*8b00*/  HADD2.F32 R44, -RZ, R13.H0_H0 ;  /* 0x2000000dff2c7230 */ /* 0x000fe20000004100 */
[-C--:B------:R-:W-:Y:S01]  /*8b10*/  F2FP.F16.E4M3.UNPACK_B R14, R12.reuse ;  /* 0x0000000cff0e723e */ /* 0x080fe200020006ff */
[----:B------:R-:W-:Y:S01]  /*8b20*/  HADD2.F32 R45, -RZ, R15.H0_H0 ;  /* 0x2000000fff2d7230 */ /* 0x000fe20000004100 */
[----:B------:R-:W-:Y:S01]  /*8b30*/  F2FP.F16.E4M3.UNPACK_B R57, R12.H1 ;  /* 0x0000000cff39723e */ /* 0x000fe200030006ff */
[----:B------:R-:W-:-:S02]  /*8b40*/  HADD2.F32 R108, -RZ, R78.H0_H0 ;  /* 0x2000004eff6c7230 */ /* 0x000fc40000004100 */
[-C--:B------:R-:W-:Y:S01]  /*8b50*/  FMUL.FTZ R129, R56, R79.reuse ;  /* 0x0000004f38817220 */ /* 0x080fe20000410000 */
[----:B------:R-:W-:Y:S02]  /*8b60*/  HADD2.F32 R12, -RZ, R47.H0_H0 ;  /* 0x2000002fff0c7230 */ /* 0x000fe40000004100 */
[----:B------:R-:W-:Y:S01]  /*8b70*/  FMUL.FTZ R79, R44, R79 ;  /* 0x0000004f2c4f7220 */ /* 0x000fe20000410000 */
[----:B------:R-:W-:Y:S02]  /*8b80*/  HADD2.F32 R59, -RZ, R14.H0_H0 ;  /* 0x2000000eff3b7230 */ /* 0x000fe40000004100 */
[-C--:B------:R-:W-:Y:S01]  /*8b90*/  FMUL.FTZ R131, R45, R108.reuse ;  /* 0x0000006c2d837220 */ /* 0x080fe20000410000 */
[----:B------:R-:W-:Y:S02]  /*8ba0*/  HADD2.F32 R58, -RZ, R57.H0_H0 ;  /* 0x20000039ff3a7230 */ /* 0x000fe40000004100 */
[----:B------:R-:W-:Y:S01]  /*8bb0*/  FMUL.FTZ R128, R12, R108 ;  /* 0x0000006c0c807220 */ /* 0x000fe20000410000 */
[----:B------:R-:W-:-:S02]  /*8bc0*/  HADD2.F32 R47, -RZ, R47.H1_H1 ;  /* 0x3000002fff2f7230 */ /* 0x000fc40000004100 */
[-C--:B------:R-:W-:Y:S01]  /*8bd0*/  FFMA.FTZ R79, R56, R59.reuse, R79 ;  /* 0x0000003b384f7223 */ /* 0x080fe2000001004f */
[----:B------:R-:W-:Y:S02]  /*8be0*/  HADD2.F32 R78, -RZ, R78.H1_H1 ;  /* 0x3000004eff4e7230 */ /* 0x000fe40000004100 */
[----:B------:R-:W-:Y:S01]  /*8bf0*/  FFMA.FTZ R131, R12, R58, R131 ;  /* 0x0000003a0c837223 */ /* 0x000fe20000010083 */
[----:B------:R-:W-:Y:S02]  /*8c00*/  HADD2.F32 R15, -RZ, R15.H1_H1 ;  /* 0x3000000fff0f7230 */ /* 0x000fe40000004100 */
[----:B------:R-:W-:Y:S01]  /*8c10*/  FFMA.FTZ R129, R44, R59, -R129 ;  /* 0x0000003b2c817223 */ /* 0x000fe20000010881 */
[----:B------:R-:W-:Y:S02]  /*8c20*/  HADD2.F32 R46, -RZ, R46.H1_H1 ;  /* 0x3000002eff2e7230 */ /* 0x000fe40000004100 */
[----:B------:R-:W-:Y:S01]  /*8c30*/  FMUL.FTZ R56, R47, R78 ;  /* 0x0000004e2f387220 */ /* 0x000fe20000410000 */
[----:B------:R-:W-:-:S02]  /*8c40*/  HADD2.F32 R77, -RZ, R77.H1_H1 ;  /* 0x3000004dff4d7230 */ /* 0x000fc40000004100 */
[----:B------:R-:W-:Y:S01]  /*8c50*/  FMUL.FTZ R78, R15, R78 ;  /* 0x0000004e0f4e7220 */ /* 0x000fe20000410000 */
[----:B------:R-:W-:Y:S02]  /*8c60*/  HADD2.F32 R13, -RZ, R13.H1_H1 ;  /* 0x3000000dff0d7230 */ /* 0x000fe40000004100 */
[----:B------:R-:W-:Y:S01]  /*8c70*/  FFMA.FTZ R128, R45, R58, -R128 ;  /* 0x0000003a2d807223 */ /* 0x000fe20000010880 */
[----:B------:R-:W-:Y:S02]  /*8c80*/  HADD2.F32 R12, -RZ, R57.H1_H1 ;  /* 0x30000039ff0c7230 */ /* 0x000fe40000004100 */
[CC--:B------:R-:W-:Y:S01]  /*8c90*/  FMUL.FTZ R44, R46.reuse, R77.reuse ;  /* 0x0000004d2e2c7220 */ /* 0x0c0fe20000410000 */
[----:B------:R-:W-:Y:S02]  /*8ca0*/  HADD2.F32 R14, -RZ, R14.H1_H1 ;  /* 0x3000000eff0e7230 */ /* 0x000fe40000004100 */
[----:B------:R-:W-:Y:S01]  /*8cb0*/  FMUL.FTZ R77, R13, R77 ;  /* 0x0000004d0d4d7220 */ /* 0x000fe20000410000 */
[----:B------:R-:W-:Y:S01]  /*8cc0*/  F2FP.SATFINITE.E4M3.F32.PACK_AB_MERGE_C R124, R127, R124, RZ ;  /* 0x0000007c7f7c723e */ /* 0x000fe200048070ff */
[-C--:B------:R-:W-:Y:S01]  /*8cd0*/  FFMA.FTZ R15, R15, R12.reuse, -R56 ;  /* 0x0000000c0f0f7223 */ /* 0x080fe20000010838 */
[----:B------:R-:W-:Y:S01]  /*8ce0*/  FFMA.FTZ R78, R47, R12, R78 ;  /* 0x0000000c2f4e7223 */ /* 0x000fe2000001004e */
[-C--:B------:R-:W-:Y:S01]  /*8cf0*/  FFMA.FTZ R44, R13, R14.reuse, -R44 ;  /* 0x0000000e0d2c7223 */ /* 0x080fe2000001082c */
[----:B------:R-:W-:Y:S01]  /*8d00*/  FFMA.FTZ R14, R46, R14, R77 ;  /* 0x0000000e2e0e7223 */ /* 0x000fe2000001004d */
[----:B------:R-:W-:Y:S01]  /*8d10*/  F2FP.SATFINITE.E4M3.F32.PACK_AB_MERGE_C R125, R126, R125, RZ ;  /* 0x0000007d7e7d723e */ /* 0x000fe200048070ff */
[----:B------:R-:W-:Y:S01]  /*8d20*/  IMAD.MOV.U32 R46, RZ, RZ, R51 ;  /* 0x000000ffff2e7224 */ /* 0x000fe200078e0033 */
[----:B------:R-:W-:-:S02]  /*8d30*/  F2FP.SATFINITE.E4M3.F32.PACK_AB_MERGE_C R15, R15, R128, RZ ;  /* 0x000000800f0f723e */ /* 0x000fc400048070ff */
[----:B------:R-:W-:Y:S02]  /*8d40*/  F2FP.SATFINITE.E4M3.F32.PACK_AB_MERGE_C R78, R78, R131, RZ ;  /* 0x000000834e4e723e */ /* 0x000fe400048070ff */
[----:B------:R-:W-:Y:S01]  /*8d50*/  F2FP.SATFINITE.E4M3.F32.PACK_AB_MERGE_C R15, R44, R129, R15 ;  /* 0x000000812c0f723e */ /* 0x000fe2000480700f */
[----:B------:R-:W-:Y:S01]  /*8d60*/  IMAD.MOV.U32 R44, RZ, RZ, R53 ;  /* 0x000000ffff2c7224 */ /* 0x000fe200078e0035 */
[----:B------:R-:W-:Y:S01]  /*8d70*/  F2FP.SATFINITE.E4M3.F32.PACK_AB_MERGE_C R47, R14, R79, R78 ;  /* 0x0000004f0e2f723e */ /* 0x000fe2000480704e */
[----:B------:R-:W-:Y:S01]  /*8d80*/  IMAD.MOV.U32 R14, RZ, RZ, R52 ;  /* 0x000000ffff0e7224 */ /* 0x000fe200078e0034 */
[----:B------:R-:W-:Y:S02]  /*8d90*/  F2FP.SATFINITE.E4M3.F32.PACK_AB_MERGE_C R13, R112, R55, R124 ;  /* 0x00000037700d723e */ /* 0x000fe4000480707c */
[----:B------:R-:W-:Y:S02]  /*8da0*/  F2FP.SATFINITE.E4M3.F32.PACK_AB_MERGE_C R45, R114, R109, R125 ;  /* 0x0000006d722d723e */ /* 0x000fe4000480707d */
[----:B------:R-:W-:-:S07]  /*8db0*/  MOV R12, R54 ;  /* 0x00000036000c7202 */ /* 0x000fce0000000f00 */
.L_x_561:
[----:B------:R-:W-:Y:S05]  /*8dc0*/  BSYNC B2 ;  /* 0x0000000000027941 */ /* 0x000fea0003800000 */
.L_x_560:
[----:B------:R-:W-:Y:S01]  /*8dd0*/  ISETP.GE.AND P3, PT, R11, R118, PT ;  /* 0x000000760b00720c */ /* 0x000fe20003f66270 */
[----:B0-----:R0:W-:-:S12]  /*8de0*/  ST.E.128 desc[UR36][R48.64], R12 ;  /* 0x0000000c30007985 */ /* 0x0011d8000c101d24 */
[----:B------:R-:W-:-:S04]  /*8df0*/  @!P3 IADD3 R50, P4, R11, R50, RZ ;  /* 0x000000320b32b210 */ /* 0x000fc80007f9e0ff */
[----:B------:R-:W-:-:S05]  /*8e00*/  @!P3 LEA.HI.X.SX32 R51, R11, R76, 0x1, P4 ;  /* 0x0000004c0b33b211 */ /* 0x000fca00020f0eff */
[----:B------:R0:W-:Y:S04]  /*8e10*/  @!P3 ST.E.128 desc[UR36][R50.64], R44 ;  /* 0x0000002c3200b985 */ /* 0x0001e8000c101d24 */
.L_x_559:
[----:B------:R-:W-:Y:S05]  /*8e20*/  BSYNC B1 ;  /* 0x0000000000017941 */ /* 0x000fea0003800000 */
.L_x_558:
[----:B------:R-:W-:-:S03]  /*8e30*/  UMOV UR4, 0xffffffff ;  /* 0xffffffff00047882 */ /* 0x000fc60000000000 */
[----:B------:R-:W-:Y:S05]  /*8e40*/  BRA.DIV UR4, `(.L_x_562) ;  /* 0x000001be04d47947 */ /* 0x000fea000b800000 */
[----:B0-----:R0:W0:Y:S04]  /*8e50*/  SHFL.IDX PT, R48, R111, 0x2, 0x181f ;  /* 0x00581f006f307f89 */ /* 0x00102800000e0000 */
[----:B------:R0:W0:Y:S02]  /*8e60*/  SHFL.IDX PT, R52, R110, 0x2, 0x181f ;  /* 0x00581f006e347f89 */ /* 0x00002400000e0000 */
.L_x_855:
        /* <DEDUP_REMOVED lines=27> */
[--C-:B------:R-:W-:Y:S01]  /*9020*/  SHF.R.U32.HI R55, RZ, 0x8, R61.reuse ;  /* 0x00000008ff377819 */ /* 0x100fe2000001163d */
[----:B0-----:R-:W-:Y:S01]  /*9030*/  IMAD.MOV.U32 R56, RZ, RZ, R44 ;  /* 0x000000ffff387224 */ /* 0x001fe200078e002c */
[----:B------:R-:W-:Y:S01]  /*9040*/  LOP3.LUT R54, R61, 0xff0000ff, RZ, 0xc0, !PT ;  /* 0xff0000ff3d367812 */ /* 0x000fe200078ec0ff */
[----:B------:R-:W-:Y:S01]  /*9050*/  IMAD.MOV.U32 R49, RZ, RZ, R14 ;  /* 0x000000ffff317224 */ /* 0x000fe200078e000e */
[----:B------:R-:W-:Y:S01]  /*9060*/  SHF.R.U32.HI R76, RZ, 0x10, R61 ;  /* 0x00000010ff4c7819 */ /* 0x000fe2000001163d */
[----:B------:R-:W-:Y:S01]  /*9070*/  IMAD.SHL.U32 R55, R55, 0x100, RZ ;  /* 0x0000010037377824 */ /* 0x000fe200078e00ff */
[--C-:B------:R-:W-:Y:S02]  /*9080*/  SHF.R.U32.HI R64, RZ, 0x8, R63.reuse ;  /* 0x00000008ff407819 */ /* 0x100fe4000001163f */
[----:B------:R-:W-:Y:S02]  /*9090*/  LOP3.LUT R57, R63, 0xff0000ff, RZ, 0xc0, !PT ;  /* 0xff0000ff3f397812 */ /* 0x000fe400078ec0ff */
[----:B------:R-:W-:-:S02]  /*90a0*/  SHF.R.U32.HI R62, RZ, 0x10, R63 ;  /* 0x00000010ff3e7819 */ /* 0x000fc4000001163f */
[----:B------:R-:W-:Y:S02]  /*90b0*/  SHF.R.U32.HI R63, RZ, 0x8, R67 ;  /* 0x00000008ff3f7819 */ /* 0x000fe40000011643 */
[----:B------:R-:W-:Y:S02]  /*90c0*/  LOP3.LUT R44, R54, 0xff00, R55, 0xf8, !PT ;  /* 0x0000ff00362c7812 */ /* 0x000fe400078ef837 */
[----:B------:R-:W-:Y:S01]  /*90d0*/  MOV R53, R12 ;  /* 0x0000000c00357202 */ /* 0x000fe20000000f00 */
[----:B------:R-:W-:Y:S01]  /*90e0*/  IMAD.SHL.U32 R12, R64, 0x100, RZ ;  /* 0x00000100400c7824 */ /* 0x000fe200078e00ff */
[----:B------:R-:W-:Y:S01]  /*90f0*/  SHF.L.U32 R55, R76, 0x10, RZ ;  /* 0x000000104c377819 */ /* 0x000fe200000006ff */
[----:B------:R-:W-:Y:S01]  /*9100*/  IMAD.SHL.U32 R63, R63, 0x100, RZ ;  /* 0x000001003f3f7824 */ /* 0x000fe200078e00ff */
[----:B------:R-:W-:Y:S02]  /*9110*/  SHF.R.U32.HI R61, RZ, 0x8, R65 ;  /* 0x00000008ff3d7819 */ /* 0x000fe40000011641 */
[----:B------:R-:W-:Y:S01]  /*9120*/  LOP3.LUT R44, R44, 0xff0000, R55, 0xf8, !PT ;  /* 0x00ff00002c2c7812 */ /* 0x000fe200078ef837 */
[----:B------:R-:W-:Y:S01]  /*9130*/  IMAD.U32 R55, R62, 0x10000, RZ ;  /* 0x000100003e377824 */ /* 0x000fe200078e00ff */
[----:B------:R-:W-:Y:S01]  /*9140*/  LOP3.LUT R60, R67, 0xff0000ff, RZ, 0xc0, !PT ;  /* 0xff0000ff433c7812 */ /* 0x000fe200078ec0ff */
[----:B------:R-:W-:Y:S01]  /*9150*/  IMAD.SHL.U32 R61, R61, 0x100, RZ ;  /* 0x000001003d3d7824 */ /* 0x000fe200078e00ff */
[----:B------:R-:W-:-:S02]  /*9160*/  LOP3.LUT R12, R57, 0xff00, R12, 0xf8, !PT ;  /* 0x0000ff00390c7812 */ /* 0x000fc400078ef80c */
[----:B------:R-:W-:Y:S02]  /*9170*/  F2FP.F16.E4M3.UNPACK_B R62, R122.H1 ;  /* 0x0000007aff3e723e */ /* 0x000fe400030006ff */
[----:B------:R-:W-:Y:S02]  /*9180*/  F2FP.F16.E4M3.UNPACK_B R54, R53.H1 ;  /* 0x00000035ff36723e */ /* 0x000fe400030006ff */
[----:B------:R-:W-:Y:S01]  /*9190*/  LOP3.LUT R58, R65, 0xff0000ff, RZ, 0xc0, !PT ;  /* 0xff0000ff413a7812 */ /* 0x000fe200078ec0ff */
[--C-:B------:R-:W-:Y:S01]  /*91a0*/  HADD2.F32 R14, -RZ, R62.reuse.H0_H0 ;  /* 0x2000003eff0e7230 */ /* 0x100fe20000004100 */
[----:B------:R-:W-:Y:S01]  /*91b0*/  F2FP.F16.E4M3.UNPACK_B R57, R56.H1 ;  /* 0x00000038ff39723e */ /* 0x000fe200030006ff */
[----:B------:R-:W-:Y:S01]  /*91c0*/  HADD2.F32 R62, -RZ, R62.H1_H1 ;  /* 0x3000003eff3e7230 */ /* 0x000fe20000004100 */
[----:B------:R-:W-:Y:S02]  /*91d0*/  SHF.R.U32.HI R66, RZ, 0x10, R65 ;  /* 0x00000010ff427819 */ /* 0x000fe40000011641 */
[----:B------:R-:W-:-:S02]  /*91e0*/  LOP3.LUT R64, R60, 0xff00, R63, 0xf8, !PT ;  /* 0x0000ff003c407812 */ /* 0x000fc400078ef83f */
[----:B------:R-:W-:Y:S01]  /*91f0*/  SHF.R.U32.HI R65, RZ, 0x10, R67 ;  /* 0x00000010ff417819 */ /* 0x000fe20000011643 */
[----:B------:R-:W-:Y:S01]  /*9200*/  IMAD.U32 R63, R66, 0x10000, RZ ;  /* 0x00010000423f7824 */ /* 0x000fe200078e00ff */
[----:B------:R-:W-:Y:S02]  /*9210*/  MOV R59, R46 ;  /* 0x0000002e003b7202 */ /* 0x000fe40000000f00 */
[----:B------:R-:W-:Y:S01]  /*9220*/  LOP3.LUT R12, R12, 0xff0000, R55, 0xf8, !PT ;  /* 0x00ff00000c0c7812 */ /* 0x000fe200078ef837 */
[----:B------:R-:W-:Y:S01]  /*9230*/  HADD2.F32 R55, -RZ, R54.H0_H0 ;  /* 0x20000036ff377230 */ /* 0x000fe20000004100 */
[----:B------:R-:W-:Y:S01]  /*9240*/  F2FP.F16.E4M3.UNPACK_B R60, R119.H1 ;  /* 0x00000077ff3c723e */ /* 0x000fe200030006ff */
[----:B------:R-:W-:Y:S01]  /*9250*/  IMAD.U32 R65, R65, 0x10000, RZ ;  /* 0x0001000041417824 */ /* 0x000fe200078e00ff */
[----:B------:R-:W-:Y:S01]  /*9260*/  LOP3.LUT R46, R58, 0xff00, R61, 0xf8, !PT ;  /* 0x0000ff003a2e7812 */ /* 0x000fe200078ef83d */
[----:B------:R-:W-:Y:S02]  /*9270*/  HADD2.F32 R58, -RZ, R57.H0_H0 ;  /* 0x20000039ff3a7230 */ /* 0x000fe40000004100 */
[----:B------:R-:W-:Y:S01]  /*9280*/  FMUL.FTZ R67, R55, R14 ;  /* 0x0000000e37437220 */ /* 0x000fe20000410000 */
[--C-:B------:R-:W-:Y:S01]  /*9290*/  HADD2.F32 R61, -RZ, R60.reuse.H0_H0 ;  /* 0x2000003cff3d7230 */ /* 0x100fe20000004100 */
[----:B------:R-:W-:Y:S01]  /*92a0*/  F2FP.F16.E4M3.UNPACK_B R122, R122 ;  /* 0x0000007aff7a723e */ /* 0x000fe200020006ff */
[----:B------:R-:W-:-:S02]  /*92b0*/  HADD2.F32 R60, -RZ, R60.H1_H1 ;  /* 0x3000003cff3c7230 */ /* 0x000fc40000004100 */
[----:B------:R-:W-:Y:S01]  /*92c0*/  FMUL.FTZ R66, R58, R14 ;  /* 0x0000000e3a427220 */ /* 0x000fe20000410000 */
[----:B------:R-:W-:Y:S01]  /*92d0*/  LOP3.LUT R14, R64, 0xff0000, R65, 0xf8, !PT ;  /* 0x00ff0000400e7812 */ /* 0x000fe200078ef841 */
[-C--:B------:R-:W-:Y:S01]  /*92e0*/  FFMA.FTZ R67, R58, R61.reuse, R67 ;  /* 0x0000003d3a437223 */ /* 0x080fe20000010043 */
[----:B------:R-:W-:Y:S02]  /*92f0*/  HADD2.F32 R58, -RZ, R57.H1_H1 ;  /* 0x30000039ff3a7230 */ /* 0x000fe40000004100 */
[----:B------:R-:W-:Y:S01]  /*9300*/  FFMA.FTZ R65, R55, R61, -R66 ;  /* 0x0000003d37417223 */ /* 0x000fe20000010842 */
[----:B------:R-:W-:Y:S01]  /*9310*/  HADD2.F32 R55, -RZ, R54.H1_H1 ;  /* 0x30000036ff377230 */ /* 0x000fe20000004100 */
[----:B------:R-:W-:Y:S01]  /*9320*/  F2FP.F16.E4M3.UNPACK_B R53, R53 ;  /* 0x00000035ff35723e */ /* 0x000fe200020006ff */
[----:B------:R-:W-:Y:S01]  /*9330*/  HADD2.F32 R61, -RZ, R122.H0_H0 ;  /* 0x2000007aff3d7230 */ /* 0x000fe20000004100 */
[----:B------:R-:W-:Y:S01]  /*9340*/  F2FP.F16.E4M3.UNPACK_B R56, R56 ;  /* 0x00000038ff38723e */ /* 0x000fe200020006ff */
[-C--:B------:R-:W-:Y:S01]  /*9350*/  FMUL.FTZ R64, R58, R62.reuse ;  /* 0x0000003e3a407220 */ /* 0x080fe20000410000 */
[----:B------:R-:W-:Y:S01]  /*9360*/  LOP3.LUT R46, R46, 0xff0000, R63, 0xf8, !PT ;  /* 0x00ff00002e2e7812 */ /* 0x000fe200078ef83f */
[----:B------:R-:W-:Y:S01]  /*9370*/  FMUL.FTZ R63, R55, R62 ;  /* 0x0000003e373f7220 */ /* 0x000fe20000410000 */
[----:B------:R-:W-:Y:S01]  /*9380*/  F2FP.F16.E4M3.UNPACK_B R119, R119 ;  /* 0x00000077ff77723e */ /* 0x000fe200020006ff */
[----:B------:R-:W-:-:S02]  /*9390*/  HADD2.F32 R54, -RZ, R53.H0_H0 ;  /* 0x20000035ff367230 */ /* 0x000fc40000004100 */
[-C--:B------:R-:W-:Y:S01]  /*93a0*/  FFMA.FTZ R76, R55, R60.reuse, -R64 ;  /* 0x0000003c374c7223 */ /* 0x080fe20000010840 */
[----:B------:R-:W-:Y:S02]  /*93b0*/  HADD2.F32 R57, -RZ, R56.H0_H0 ;  /* 0x20000038ff397230 */ /* 0x000fe40000004100 */
[----:B------:R-:W-:Y:S01]  /*93c0*/  FFMA.FTZ R78, R58, R60, R63 ;  /* 0x0000003c3a4e7223 */ /* 0x000fe2000001003f */
[----:B------:R-:W-:Y:S02]  /*93d0*/  HADD2.F32 R55, -RZ, R119.H0_H0 ;  /* 0x20000077ff377230 */ /* 0x000fe40000004100 */
[-C--:B------:R-:W-:Y:S01]  /*93e0*/  FMUL.FTZ R58, R54, R61.reuse ;  /* 0x0000003d363a7220 */ /* 0x080fe20000410000 */
[----:B------:R-:W-:Y:S02]  /*93f0*/  HADD2.F32 R122, -RZ, R122.H1_H1 ;  /* 0x3000007aff7a7230 */ /* 0x000fe40000004100 */
[----:B------:R-:W-:Y:S01]  /*9400*/  FMUL.FTZ R63, R57, R61 ;  /* 0x0000003d393f7220 */ /* 0x000fe20000410000 */
[----:B------:R-:W-:-:S02]  /*9410*/  HADD2.F32 R56, -RZ, R56.H1_H1 ;  /* 0x30000038ff387230 */ /* 0x000fc40000004100 */
        /* <DEDUP_REMOVED lines=25> */
[-C--:B------:R-:W-:Y:S01]  /*95b0*/  FMUL.FTZ R54, R55, R62.reuse ;  /* 0x0000003e37367220 */ /* 0x080fe20000410000 */
[----:B------:R-:W-:Y:S01]  /*95c0*/  F2FP.F16.E4M3.UNPACK_B R49, R49 ;  /* 0x00000031ff31723e */ /* 0x000fe200020006ff */
[----:B------:R-:W-:Y:S01]  /*95d0*/  FMUL.FTZ R62, R53, R62 ;  /* 0x0000003e353e7220 */ /* 0x000fe20000410000 */
[----:B------:R-:W-:Y:S01]  /*95e0*/  FFMA.FTZ R108, R57, R56, R60 ;  /* 0x00000038396c7223 */ /* 0x000fe2000001003c */
[-C--:B--2---:R-:W-:Y:S01]  /*95f0*/  FFMA.FTZ R112, R53, R58.reuse, -R54 ;  /* 0x0000003a35707223 */ /* 0x084fe20000010836 */
[----:B------:R-:W-:Y:S02]  /*9600*/  HADD2.F32 R54, -RZ, R59.H0_H0 ;  /* 0x2000003bff367230 */ /* 0x000fe40000004100 */
[----:B------:R-:W-:Y:S01]  /*9610*/  FFMA.FTZ R109, R55, R58, R62 ;  /* 0x0000003a376d7223 */ /* 0x000fe2000001003e */
[----:B------:R-:W-:Y:S01]  /*9620*/  HADD2.F32 R58, -RZ, R123.H1_H1 ;  /* 0x3000007bff3a7230 */ /* 0x000fe20000004100 */
[----:B------:R-:W-:Y:S01]  /*9630*/  F2FP.F16.E4M3.UNPACK_B R121, R121 ;  /* 0x00000079ff79723e */ /* 0x000fe200020006ff */
[----:B------:R-:W-:-:S02]  /*9640*/  HADD2.F32 R53, -RZ, R49.H0_H0 ;  /* 0x20000031ff357230 */ /* 0x000fc40000004100 */
[----:B------:R-:W-:Y:S01]  /*9650*/  HADD2.F32 R59, -RZ, R59.H1_H1 ;  /* 0x3000003bff3b7230 */ /* 0x000fe20000004100 */
[----:B------:R-:W-:Y:S01]  /*9660*/  F2FP.SATFINITE.E4M3.F32.PACK_AB_MERGE_C R108, R109, R108, RZ ;  /* 0x0000006c6d6c723e */ /* 0x000fe200048070ff */
[----:B------:R-:W-:Y:S02]  /*9670*/  HADD2.F32 R57, -RZ, R123.H0_H0 ;  /* 0x2000007bff397230 */ /* 0x000fe40000004100 */
[----:B------:R-:W-:Y:S02]  /*9680*/  HADD2.F32 R49, -RZ, R49.H1_H1 ;  /* 0x30000031ff317230 */ /* 0x000fe40000004100 */
[----:B------:R-:W-:Y:S01]  /*9690*/  FMUL.FTZ R62, R59, R58 ;  /* 0x0000003a3b3e7220 */ /* 0x000fe20000410000 */
[--C-:B------:R-:W-:Y:S02]  /*96a0*/  HADD2.F32 R55, -RZ, R121.reuse.H0_H0 ;  /* 0x20000079ff377230 */ /* 0x100fe40000004100 */
[----:B------:R-:W-:Y:S01]  /*96b0*/  FMUL.FTZ R61, R53, R57 ;  /* 0x00000039353d7220 */ /* 0x000fe20000410000 */
[----:B------:R-:W-:-:S02]  /*96c0*/  HADD2.F32 R56, -RZ, R121.H1_H1 ;  /* 0x30000079ff387230 */ /* 0x000fc40000004100 */
[C---:B------:R-:W-:Y:S01]  /*96d0*/  FMUL.FTZ R58, R49.reuse, R58 ;  /* 0x0000003a313a7220 */ /* 0x040fe20000410000 */
[C---:B------:R-:W-:Y:S01]  /*96e0*/  FMUL.FTZ R60, R54.reuse, R57 ;  /* 0x00000039363c7220 */ /* 0x040fe20000410000 */
[-C--:B------:R-:W-:Y:S01]  /*96f0*/  FFMA.FTZ R54, R54, R55.reuse, R61 ;  /* 0x0000003736367223 */ /* 0x080fe2000001003d */
[----:B------:R-:W-:Y:S01]  /*9700*/  F2FP.F16.E4M3.UNPACK_B R61, R46 ;  /* 0x0000002eff3d723e */ /* 0x000fe200020006ff */
[-C--:B------:R-:W-:Y:S01]  /*9710*/  FFMA.FTZ R62, R49, R56.reuse, -R62 ;  /* 0x00000038313e7223 */ /* 0x080fe2000001083e */
[----:B------:R-:W-:Y:S01]  /*9720*/  FFMA.FTZ R77, R59, R56, R58 ;  /* 0x000000383b4d7223 */ /* 0x000fe2000001003a */
[----:B------:R-:W-:Y:S01]  /*9730*/  FFMA.FTZ R57, R53, R55, -R60 ;  /* 0x0000003735397223 */ /* 0x000fe2000001083c */
[----:B------:R-:W-:Y:S02]  /*9740*/  F2FP.SATFINITE.E4M3.F32.PACK_AB_MERGE_C R49, R78, R67, RZ ;  /* 0x000000434e31723e */ /* 0x000fe400048070ff */
[----:B------:R-:W-:Y:S02]  /*9750*/  F2FP.F16.E4M3.UNPACK_B R58, R45 ;  /* 0x0000002dff3a723e */ /* 0x000fe400020006ff */
[----:B------:R-:W-:-:S02]  /*9760*/  F2FP.SATFINITE.E4M3.F32.PACK_AB_MERGE_C R55, R112, R79, RZ ;  /* 0x0000004f7037723e */ /* 0x000fc400048070ff */
[----:B------:R-:W-:Y:S01]  /*9770*/  F2FP.F16.E4M3.UNPACK_B R56, R13 ;  /* 0x0000000dff38723e */ /* 0x000fe200020006ff */
[--C-:B------:R-:W-:Y:S01]  /*9780*/  HADD2.F32 R59, -RZ, R58.reuse.H0_H0 ;  /* 0x2000003aff3b7230 */ /* 0x100fe20000004100 */
[----:B------:R-:W-:Y:S01]  /*9790*/  F2FP.SATFINITE.E4M3.F32.PACK_AB_MERGE_C R49, R119, R64, R49 ;  /* 0x000000407731723e */ /* 0x000fe20004807031 */
[--C-:B------:R-:W-:Y:S01]  /*97a0*/  HADD2.F32 R64, -RZ, R61.reuse.H0_H0 ;  /* 0x2000003dff407230 */ /* 0x100fe20000004100 */
[----:B------:R-:W-:Y:S01]  /*97b0*/  F2FP.SATFINITE.E4M3.F32.PACK_AB_MERGE_C R53, R76, R65, RZ ;  /* 0x000000414c35723e */ /* 0x000fe200048070ff */
[----:B------:R-:W-:Y:S01]  /*97c0*/  HADD2.F32 R58, -RZ, R58.H1_H1 ;  /* 0x3000003aff3a7230 */ /* 0x000fe20000004100 */
[----:B------:R-:W-:Y:S01]  /*97d0*/  F2FP.F16.E4M3.UNPACK_B R60, R44 ;  /* 0x0000002cff3c723e */ /* 0x000fe200020006ff */
[----:B------:R-:W-:Y:S01]  /*97e0*/  HADD2.F32 R61, -RZ, R61.H1_H1 ;  /* 0x3000003dff3d7230 */ /* 0x000fe20000004100 */
[----:B------:R-:W-:Y:S01]  /*97f0*/  F2FP.SATFINITE.E4M3.F32.PACK_AB_MERGE_C R55, R62, R57, R55 ;  /* 0x000000393e37723e */ /* 0x000fe20004807037 */
[----:B------:R-:W-:Y:S01]  /*9800*/  HADD2.F32 R57, -RZ, R56.H0_H0 ;  /* 0x20000038ff397230 */ /* 0x000fe20000004100 */
[----:B------:R-:W-:Y:S01]  /*9810*/  F2FP.SATFINITE.E4M3.F32.PACK_AB_MERGE_C R53, R66, R63, R53 ;  /* 0x0000003f4235723e */ /* 0x000fe20004807035 */
[----:B------:R-:W-:-:S02]  /*9820*/  HADD2.F32 R62, -RZ, R60.H0_H0 ;  /* 0x2000003cff3e7230 */ /* 0x000fc40000004100 */
[-C--:B------:R-:W-:Y:S01]  /*9830*/  FMUL.FTZ R66, R59, R64.reuse ;  /* 0x000000403b427220 */ /* 0x080fe20000410000 */
[----:B------:R-:W-:Y:S02]  /*9840*/  HADD2.F32 R56, -RZ, R56.H1_H1 ;  /* 0x30000038ff387230 */ /* 0x000fe40000004100 */
[C---:B------:R-:W-:Y:S01]  /*9850*/  FMUL.FTZ R64, R57.reuse, R64 ;  /* 0x0000004039407220 */ /* 0x040fe20000410000 */
[----:B------:R-:W-:Y:S01]  /*9860*/  FMUL.FTZ R63, R58, R61 ;  /* 0x0000003d3a3f7220 */ /* 0x000fe20000410000 */
[-C--:B------:R-:W-:Y:S01]  /*9870*/  FFMA.FTZ R66, R57, R62.reuse, -R66 ;  /* 0x0000003e39427223 */ /* 0x080fe20000010842 */
[----:B------:R-:W-:Y:S01]  /*9880*/  F2FP.F16.E4M3.UNPACK_B R13, R13.H1 ;  /* 0x0000000dff0d723e */ /* 0x000fe200030006ff */
[----:B------:R-:W-:Y:S01]  /*9890*/  FFMA.FTZ R64, R59, R62, R64 ;  /* 0x0000003e3b407223 */ /* 0x000fe20000010040 */
[----:B------:R-:W-:Y:S02]  /*98a0*/  HADD2.F32 R59, -RZ, R60.H1_H1 ;  /* 0x3000003cff3b7230 */ /* 0x000fe40000004100 */
[C---:B------:R-:W-:Y:S01]  /*98b0*/  FMUL.FTZ R61, R56.reuse, R61 ;  /* 0x0000003d383d7220 */ /* 0x040fe20000410000 */
[----:B------:R-:W-:Y:S01]  /*98c0*/  F2FP.F16.E4M3.UNPACK_B R57, R45.H1 ;  /* 0x0000002dff39723e */ /* 0x000fe200030006ff */
[----:B------:R-:W-:Y:S01]  /*98d0*/  HADD2.F32 R45, -RZ, R13.H0_H0 ;  /* 0x2000000dff2d7230 */ /* 0x000fe20000004100 */
[----:B------:R-:W-:Y:S01]  /*98e0*/  F2FP.F16.E4M3.UNPACK_B R44, R44.H1 ;  /* 0x0000002cff2c723e */ /* 0x000fe200030006ff */
[-C--:B------:R-:W-:Y:S01]  /*98f0*/  FFMA.FTZ R65, R56, R59.reuse, -R63 ;  /* 0x0000003b38417223 */ /* 0x080fe2000001083f */
[----:B------:R-:W-:Y:S01]  /*9900*/  F2FP.F16.E4M3.UNPACK_B R56, R46.H1 ;  /* 0x0000002eff38723e */ /* 0x000fe200030006ff */
[----:B------:R-:W-:Y:S01]  /*9910*/  FFMA.FTZ R67, R58, R59, R61 ;  /* 0x0000003b3a437223 */ /* 0x000fe2000001003d */
[--C-:B------:R-:W-:Y:S01]  /*9920*/  HADD2.F32 R46, -RZ, R57.reuse.H0_H0 ;  /* 0x20000039ff2e7230 */ /* 0x100fe20000004100 */
[----:B------:R-:W-:Y:S01]  /*9930*/  F2FP.SATFINITE.E4M3.F32.PACK_AB_MERGE_C R54, R77, R54, R108 ;  /* 0x000000364d36723e */ /* 0x000fe2000480706c */
[----:B------:R-:W-:Y:S01]  /*9940*/  HADD2.F32 R57, -RZ, R57.H1_H1 ;  /* 0x30000039ff397230 */ /* 0x000fe20000004100 */
[----:B------:R-:W-:Y:S01]  /*9950*/  F2FP.F16.E4M3.UNPACK_B R61, R14.H1 ;  /* 0x0000000eff3d723e */ /* 0x000fe200030006ff */
[----:B------:R-:W-:-:S02]  /*9960*/  HADD2.F32 R58, -RZ, R56.H0_H0 ;  /* 0x20000038ff3a7230 */ /* 0x000fc40000004100 */
[----:B------:R-:W-:Y:S02]  /*9970*/  HADD2.F32 R60, -RZ, R56.H1_H1 ;  /* 0x30000038ff3c7230 */ /* 0x000fe40000004100 */
[----:B------:R-:W-:Y:S02]  /*9980*/  HADD2.F32 R13, -RZ, R13.H1_H1 ;  /* 0x3000000dff0d7230 */ /* 0x000fe40000004100 */
[CC--:B------:R-:W-:Y:S01]  /*9990*/  FMUL.FTZ R62, R46.reuse, R58.reuse ;  /* 0x0000003a2e3e7220 */ /* 0x0c0fe20000410000 */
[--C-:B------:R-:W-:Y:S02]  /*99a0*/  HADD2.F32 R56, -RZ, R44.reuse.H0_H0 ;  /* 0x2000002cff387230 */ /* 0x100fe40000004100 */
[----:B------:R-:W-:Y:S01]  /*99b0*/  FMUL.FTZ R59, R45, R58 ;  /* 0x0000003a2d3b7220 */ /* 0x000fe20000410000 */
[----:B------:R-:W-:Y:S02]  /*99c0*/  HADD2.F32 R44, -RZ, R44.H1_H1 ;  /* 0x3000002cff2c7230 */ /* 0x000fe40000004100 */
[-C--:B------:R-:W-:Y:S01]  /*99d0*/  FMUL.FTZ R58, R57, R60.reuse ;  /* 0x0000003c393a7220 */ /* 0x080fe20000410000 */
[C---:B------:R-:W-:Y:S01]  /*99e0*/  FMUL.FTZ R60, R13.reuse, R60 ;  /* 0x0000003c0d3c7220 */ /* 0x040fe20000410000 */
[----:B------:R-:W-:Y:S01]  /*99f0*/  FFMA.FTZ R77, R46, R56, R59 ;  /* 0x000000382e4d7223 */ /* 0x000fe2000001003b */
[----:B------:R-:W-:Y:S01]  /*9a00*/  F2FP.F16.E4M3.UNPACK_B R46, R47 ;  /* 0x0000002fff2e723e */ /* 0x000fe200020006ff */
[-C--:B------:R-:W-:Y:S01]  /*9a10*/  FFMA.FTZ R79, R13, R44.reuse, -R58 ;  /* 0x0000002c0d4f7223 */ /* 0x080fe2000001083a */
[----:B------:R-:W-:Y:S01]  /*9a20*/  FFMA.FTZ R78, R57, R44, R60 ;  /* 0x0000002c394e7223 */ /* 0x000fe2000001003c */
[----:B------:R-:W-:Y:S01]  /*9a30*/  F2FP.F16.E4M3.UNPACK_B R60, R14 ;  /* 0x0000000eff3c723e */ /* 0x000fe200020006ff */
[----:B------:R-:W-:Y:S01]  /*9a40*/  FFMA.FTZ R76, R45, R56, -R62 ;  /* 0x000000382d4c7223 */ /* 0x000fe2000001083e */
[-C--:B------:R-:W-:Y:S01]  /*9a50*/  F2FP.F16.E4M3.UNPACK_B R13, R15.reuse ;  /* 0x0000000fff0d723e */ /* 0x080fe200020006ff */
[----:B------:R-:W-:Y:S01]  /*9a60*/  HADD2.F32 R56, -RZ, R46.H0_H0 ;  /* 0x2000002eff387230 */ /* 0x000fe20000004100 */
[----:B------:R-:W-:Y:S01]  /*9a70*/  F2FP.F16.E4M3.UNPACK_B R15, R15.H1 ;  /* 0x0000000fff0f723e */ /* 0x000fe200030006ff */
[----:B------:R-:W-:Y:S01]  /*9a80*/  HADD2.F32 R63, -RZ, R60.H0_H0 ;  /* 0x2000003cff3f7230 */ /* 0x000fe20000004100 */
[-C--:B------:R-:W-:Y:S01]  /*9a90*/  F2FP.F16.E4M3.UNPACK_B R14, R12.reuse ;  /* 0x0000000cff0e723e */ /* 0x080fe200020006ff */
[----:B------:R-:W-:Y:S01]  /*9aa0*/  HADD2.F32 R44, -RZ, R13.H0_H0 ;  /* 0x2000000dff2c7230 */ /* 0x000fe20000004100 */
[----:B------:R-:W-:Y:S01]  /*9ab0*/  F2FP.F16.E4M3.UNPACK_B R47, R47.H1 ;  /* 0x0000002fff2f723e */ /* 0x000fe200030006ff */
[----:B------:R-:W-:Y:S01]  /*9ac0*/  HADD2.F32 R45, -RZ, R15.H0_H0 ;  /* 0x2000000fff2d7230 */ /* 0x000fe20000004100 */
[----:B------:R-:W-:Y:S01]  /*9ad0*/  F2FP.F16.E4M3.UNPACK_B R57, R12.H1 ;  /* 0x0000000cff39723e */ /* 0x000fe200030006ff */
[----:B------:R-:W-:-:S02]  /*9ae0*/  HADD2.F32 R62, -RZ, R61.H0_H0 ;  /* 0x2000003dff3e7230 */ /* 0x000fc40000004100 */
[-C--:B------:R-:W-:Y:S01]  /*9af0*/  FMUL.FTZ R109, R56, R63.reuse ;  /* 0x0000003f386d7220 */ /* 0x080fe20000410000 */
[----:B------:R-:W-:Y:S02]  /*9b00*/  HADD2.F32 R59, -RZ, R14.H0_H0 ;  /* 0x2000000eff3b7230 */ /* 0x000fe40000004100 */
[C---:B------:R-:W-:Y:S01]  /*9b10*/  FMUL.FTZ R63, R44.reuse, R63 ;  /* 0x0000003f2c3f7220 */ /* 0x040fe20000410000 */
[----:B------:R-:W-:Y:S02]  /*9b20*/  HADD2.F32 R12, -RZ, R47.H0_H0 ;  /* 0x2000002fff0c7230 */ /* 0x000fe40000004100 */
[----:B------:R-:W-:Y:S01]  /*9b30*/  FMUL.FTZ R119, R45, R62 ;  /* 0x0000003e2d777220 */ /* 0x000fe20000410000 */
[----:B------:R-:W-:Y:S02]  /*9b40*/  HADD2.F32 R58, -RZ, R57.H0_H0 ;  /* 0x20000039ff3a7230 */ /* 0x000fe40000004100 */
[----:B------:R-:W-:Y:S01]  /*9b50*/  FFMA.FTZ R109, R44, R59, -R109 ;  /* 0x0000003b2c6d7223 */ /* 0x000fe2000001086d */
[----:B------:R-:W-:-:S02]  /*9b60*/  HADD2.F32 R47, -RZ, R47.H1_H1 ;  /* 0x3000002fff2f7230 */ /* 0x000fc40000004100 */
[C---:B------:R-:W-:Y:S01]  /*9b70*/  FMUL.FTZ R108, R12.reuse, R62 ;  /* 0x0000003e0c6c7220 */ /* 0x040fe20000410000 */
[----:B------:R-:W-:Y:S02]  /*9b80*/  HADD2.F32 R44, -RZ, R61.H1_H1 ;  /* 0x3000003dff2c7230 */ /* 0x000fe40000004100 */
[-C--:B------:R-:W-:Y:S01]  /*9b90*/  FFMA.FTZ R119, R12, R58.reuse, R119 ;  /* 0x0000003a0c777223 */ /* 0x080fe20000010077 */
[----:B------:R-:W-:Y:S02]  /*9ba0*/  HADD2.F32 R15, -RZ, R15.H1_H1 ;  /* 0x3000000fff0f7230 */ /* 0x000fe40000004100 */
[----:B------:R-:W-:Y:S01]  /*9bb0*/  FFMA.FTZ R63, R56, R59, R63 ;  /* 0x0000003b383f7223 */ /* 0x000fe2000001003f */
[----:B------:R-:W-:Y:S02]  /*9bc0*/  HADD2.F32 R46, -RZ, R46.H1_H1 ;  /* 0x3000002eff2e7230 */ /* 0x000fe40000004100 */
[----:B------:R-:W-:Y:S01]  /*9bd0*/  FFMA.FTZ R108, R45, R58, -R108 ;  /* 0x0000003a2d6c7223 */ /* 0x000fe2000001086c */
[----:B------:R-:W-:-:S02]  /*9be0*/  HADD2.F32 R60, -RZ, R60.H1_H1 ;  /* 0x3000003cff3c7230 */ /* 0x000fc40000004100 */
[-C--:B------:R-:W-:Y:S01]  /*9bf0*/  FMUL.FTZ R56, R47, R44.reuse ;  /* 0x0000002c2f387220 */ /* 0x080fe20000410000 */
[----:B------:R-:W-:Y:S02]  /*9c00*/  HADD2.F32 R13, -RZ, R13.H1_H1 ;  /* 0x3000000dff0d7230 */ /* 0x000fe40000004100 */
[----:B------:R-:W-:Y:S01]  /*9c10*/  FMUL.FTZ R58, R15, R44 ;  /* 0x0000002c0f3a7220 */ /* 0x000fe20000410000 */
        /* <DEDUP_REMOVED lines=20> */
.L_x_566:
[----:B------:R-:W-:Y:S05]  /*9d60*/  BSYNC B2 ;  /* 0x0000000000027941 */ /* 0x000fea0003800000 */
.L_x_565:
[----:B------:R-:W-:Y:S01]  /*9d70*/  ISETP.GE.AND P3, PT, R11, R118, PT ;  /* 0x000000760b00720c */ /* 0x000fe20003f66270 */
[----:B0-----:R0:W-:-:S12]  /*9d80*/  ST.E.128 desc[UR36][R50.64], R12 ;  /* 0x0000000c32007985 */ /* 0x0011d8000c101d24 */
[----:B------:R-:W-:-:S04]  /*9d90*/  @!P3 IADD3 R52, P4, R11, R52, RZ ;  /* 0x000000340b34b210 */ /* 0x000fc80007f9e0ff */
[----:B------:R-:W-:-:S05]  /*9da0*/  @!P3 LEA.HI.X.SX32 R53, R11, R48, 0x1, P4 ;  /* 0x000000300b35b211 */ /* 0x000fca00020f0eff */
[----:B------:R0:W-:Y:S04]  /*9db0*/  @!P3 ST.E.128 desc[UR36][R52.64], R44 ;  /* 0x0000002c3400b985 */ /* 0x0001e8000c101d24 */
.L_x_564:
[----:B------:R-:W-:Y:S05]  /*9dc0*/  BSYNC B1 ;  /* 0x0000000000017941 */ /* 0x000fea0003800000 */
.L_x_563:
[----:B------:R-:W-:-:S03]  /*9dd0*/  UMOV UR4, 0xffffffff ;  /* 0xffffffff00047882 */ /* 0x000fc60000000000 */
[----:B------:R-:W-:Y:S05]  /*9de0*/  BRA.DIV UR4, `(.L_x_567) ;  /* 0x000001b204387947 */ /* 0x000fea000b800000 */
[----:B0-----:R0:W0:Y:S04]  /*9df0*/  SHFL.IDX PT, R48, R111, 0x3, 0x181f ;  /* 0x00781f006f307f89 */ /* 0x00102800000e0000 */
[----:B----4-:R-:W4:Y:S02]  /*9e00*/  SHFL.IDX PT, R110, R110, 0x3, 0x181f ;  /* 0x00781f006e6e7f89 */ /* 0x010f2400000e0000 */
.L_x_859:
[----:B------:R-:W-:-:S04]  /*9e10*/  IADD3 R11, R219, 0x60, RZ ;  /* 0x00000060db0b7810 */ /* 0x000fc80007ffe0ff */
[----:B------:R-:W-:-:S13]  /*9e20*/  ISETP.GE.OR P3, PT, R11, R106, P1 ;  /* 0x0000006a0b00720c */ /* 0x000fda0000f66670 */
[----:B------:R-:W-:Y:S05]  /*9e30*/  @P3 BRA `(.L_x_542) ;  /* 0x0000001400803947 */ /* 0x000fea0003800000 */
[----:B------:R-:W5:Y:S01]  /*9e40*/  LDL R14, [R1+0x18] ;  /* 0x00001800010e7983 */ /* 0x000f620000100800 */
[----:B------:R-:W-:Y:S01]  /*9e50*/  SEL R120, R27, R120, !P0 ;  /* 0x000000781b787207 */ /* 0x000fe20004000000 */
[----:B------:R-:W-:Y:S01]  /*9e60*/  VIADD R12, R219, 0x60 ;  /* 0x00000060db0c7836 */ /* 0x000fe20000000000 */
[----:B----4-:R-:W-:Y:S01]  /*9e70*/  IADD3 R50, P3, R9, R110, RZ ;  /* 0x0000006e09327210 */ /* 0x010fe20007f7e0ff */
[----:B------:R-:W-:Y:S01]  /*9e80*/  BSSY B1, `(.L_x_568) ;  /* 0x00000ea000017945 */ /* 0x000fe20003800000 */
[----:B------:R-:W-:Y:S01]  /*9e90*/  SHF.R.S32.HI R11, RZ, 0x1f, R120 ;  /* 0x0000001fff0b7819 */ /* 0x000fe20000011478 */
[----:B------:R-:W-:Y:S02]  /*9ea0*/  IMAD.SHL.U32 R12, R12, 0x80, RZ ;  /* 0x000000800c0c7824 */ /* 0x000fe400078e00ff */
[----:B0-----:R-:W-:Y:S01]  /*9eb0*/  IMAD.X R51, R48, 0x1, R5, P3 ;  /* 0x0000000130337824 */ /* 0x001fe200018e0605 */
[----:B------:R-:W-:Y:S02]  /*9ec0*/  LEA.HI R120, R11, R120, RZ, 0x5 ;  /* 0x000000780b787211 */ /* 0x000fe400078f28ff */
[----:B------:R-:W-:-:S02]  /*9ed0*/  LOP3.LUT R12, R12, 0x380, RZ, 0xc0, !PT ;  /* 0x000003800c0c7812 */ /* 0x000fc400078ec0ff */
[----:B------:R-:W-:-:S04]  /*9ee0*/  LEA.HI.SX32 R120, R120, R7, 0x1b ;  /* 0x0000000778787211 */ /* 0x000fc800078fdaff */
[----:B------:R-:W-:Y:S02]  /*9ef0*/  SHF.R.S32.HI R13, RZ, 0x1f, R120 ;  /* 0x0000001fff0d7819 */ /* 0x000fe40000011478 */
[----:B------:R-:W-:Y:S02]  /*9f00*/  SHF.L.U32 R11, R120, 0x4, RZ ;  /* 0x00000004780b7819 */ /* 0x000fe400000006ff */
[----:B------:R-:W-:Y:S02]  /*9f10*/  LEA.HI R13, R13, R120, RZ, 0x3 ;  /* 0x000000780d0d7211 */ /* 0x000fe400078f18ff */
[----:B------:R-:W-:-:S03]  /*9f20*/  LOP3.LUT R12, R12, 0x70, R11, 0xf8, !PT ;  /* 0x000000700c0c7812 */ /* 0x000fc600078ef80b */
[----:B------:R-:W-:Y:S01]  /*9f30*/  IMAD.SHL.U32 R13, R13, 0x800, RZ ;  /* 0x000008000d0d7824 */ /* 0x000fe200078e00ff */
[----:B------:R-:W-:-:S04]  /*9f40*/  LOP3.LUT R12, R12, R101, RZ, 0x3c, !PT ;  /* 0x000000650c0c7212 */ /* 0x000fc800078e3cff */
[----:B------:R-:W-:-:S04]  /*9f50*/  LOP3.LUT R13, R13, 0xffffc000, RZ, 0xc0, !PT ;  /* 0xffffc0000d0d7812 */ /* 0x000fc800078ec0ff */
[----:B-----5:R-:W-:Y:S01]  /*9f60*/  IADD3 R13, R12, R13, R14 ;  /* 0x0000000d0c0d7210 */ /* 0x020fe20007ffe00e */
[----:B------:R-:W-:-:S04]  /*9f70*/  IMAD R12, R216, 0x8000, R42 ;  /* 0x00008000d80c7824 */ /* 0x000fc800078e022a */
[----:B------:R-:W-:Y:S01]  /*9f80*/  IMAD R14, R216, 0x8000, R13 ;  /* 0x00008000d80e7824 */ /* 0x000fe200078e020d */
[----:B------:R-:W-:-:S03]  /*9f90*/  IADD3 R12, R23, R12, RZ ;  /* 0x0000000c170c7210 */ /* 0x000fc60007ffe0ff */
[----:B------:R-:W-:-:S03]  /*9fa0*/  IMAD.IADD R44, R23, 0x1, R14 ;  /* 0x00000001172c7824 */ /* 0x000fc600078e020e */
[----:B------:R-:W0:Y:S04]  /*9fb0*/  LDS.128 R12, [R12+0x28400] ;  /* 0x028400000c0c7984 */ /* 0x000e280000000c00 */
[----:B------:R-:W4:Y:S01]  /*9fc0*/  LDS.128 R44, [R44+0x28400] ;  /* 0x028400002c2c7984 */ /* 0x000f220000000c00 */
[----:B------:R-:W-:Y:S05]  /*9fd0*/  @P2 BRA `(.L_x_569) ;  /* 0x0000000c00502947 */ /* 0x000fea0003800000 */
[----:B------:R-:W-:Y:S01]  /*9fe0*/  SHF.R.U32.HI R54, RZ, 0x8, R69 ;  /* 0x00000008ff367819 */ /* 0x000fe20000011645 */
[----:B0-----:R-:W-:Y:S01]  /*9ff0*/  IMAD.MOV.U32 R49, RZ, RZ, R12 ;  /* 0x000000ffff317224 */ /* 0x001fe200078e000c */
[----:B------:R-:W-:Y:S01]  /*a000*/  LOP3.LUT R53, R69, 0xff0000ff, RZ, 0xc0, !PT ;  /* 0xff0000ff45357812 */ /* 0x000fe200078ec0ff */
[----:B----4-:R-:W-:Y:S01]  /*a010*/  IMAD.MOV.U32 R58, RZ, RZ, R46 ;  /* 0x000000ffff3a7224 */ /* 0x010fe200078e002e */
[----:B------:R-:W-:Y:S01]  /*a020*/  SHF.R.U32.HI R63, RZ, 0x8, R71 ;  /* 0x00000008ff3f7819 */ /* 0x000fe20000011647 */
[----:B------:R-:W-:Y:S01]  /*a030*/  IMAD.MOV.U32 R55, RZ, RZ, R44 ;  /* 0x000000ffff377224 */ /* 0x000fe200078e002c */
[----:B------:R-:W-:Y:S02]  /*a040*/  SHF.R.U32.HI R52, RZ, 0x8, R75 ;  /* 0x00000008ff347819 */ /* 0x000fe4000001164b */
[----:B------:R-:W-:Y:S01]  /*a050*/  SHF.L.U32 R12, R54, 0x8, RZ ;  /* 0x00000008360c7819 */ /* 0x000fe200000006ff */
[----:B------:R-:W-:Y:S01]  /*a060*/  IMAD.MOV.U32 R54, RZ, RZ, R14 ;  /* 0x000000ffff367224 */ /* 0x000fe200078e000e */
[----:B------:R-:W-:Y:S01]  /*a070*/  SHF.R.U32.HI R65, RZ, 0x10, R69 ;  /* 0x00000010ff417819 */ /* 0x000fe20000011645 */
[----:B------:R-:W-:Y:S01]  /*a080*/  IMAD.SHL.U32 R46, R52, 0x100, RZ ;  /* 0x00000100342e7824 */ /* 0x000fe200078e00ff */
[----:B------:R-:W-:Y:S01]  /*a090*/  LOP3.LUT R53, R53, 0xff00, R12, 0xf8, !PT ;  /* 0x0000ff0035357812 */ /* 0x000fe200078ef80c */
[----:B------:R-:W-:Y:S01]  /*a0a0*/  IMAD.SHL.U32 R12, R63, 0x100, RZ ;  /* 0x000001003f0c7824 */ /* 0x000fe200078e00ff */
[----:B------:R-:W-:Y:S01]  /*a0b0*/  SHF.R.U32.HI R64, RZ, 0x10, R71 ;  /* 0x00000010ff407819 */ /* 0x000fe20000011647 */
[----:B------:R-:W-:Y:S01]  /*a0c0*/  IMAD.U32 R44, R65, 0x10000, RZ ;  /* 0x00010000412c7824 */ /* 0x000fe200078e00ff */
[----:B------:R-:W-:-:S02]  /*a0d0*/  LOP3.LUT R57, R71, 0xff0000ff, RZ, 0xc0, !PT ;  /* 0xff0000ff47397812 */ /* 0x000fc400078ec0ff */
[----:B------:R-:W-:Y:S02]  /*a0e0*/  SHF.R.U32.HI R56, RZ, 0x8, R73 ;  /* 0x00000008ff387819 */ /* 0x000fe40000011649 */
[----:B------:R-:W-:Y:S02]  /*a0f0*/  LOP3.LUT R61, R75, 0xff0000ff, RZ, 0xc0, !PT ;  /* 0xff0000ff4b3d7812 */ /* 0x000fe400078ec0ff */
[----:B------:R-:W-:Y:S02]  /*a100*/  LOP3.LUT R59, R73, 0xff0000ff, RZ, 0xc0, !PT ;  /* 0xff0000ff493b7812 */ /* 0x000fe400078ec0ff */
[----:B------:R-:W-:Y:S02]  /*a110*/  SHF.L.U32 R14, R56, 0x8, RZ ;  /* 0x00000008380e7819 */ /* 0x000fe400000006ff */
[----:B------:R-:W-:Y:S01]  /*a120*/  LOP3.LUT R57, R57, 0xff00, R12, 0xf8, !PT ;  /* 0x0000ff0039397812 */ /* 0x000fe200078ef80c */
[----:B------:R-:W-:Y:S01]  /*a130*/  IMAD.U32 R12, R64, 0x10000, RZ ;  /* 0x00010000400c7824 */ /* 0x000fe200078e00ff */
[----:B------:R-:W-:-:S02]  /*a140*/  LOP3.LUT R65, R61, 0xff00, R46, 0xf8, !PT ;  /* 0x0000ff003d417812 */ /* 0x000fc400078ef82e */
[----:B------:R-:W-:Y:S02]  /*a150*/  F2FP.F16.E4M3.UNPACK_B R61, R116.H1 ;  /* 0x00000074ff3d723e */ /* 0x000fe400030006ff */
[----:B------:R-:W-:Y:S02]  /*a160*/  F2FP.F16.E4M3.UNPACK_B R52, R49.H1 ;  /* 0x00000031ff34723e */ /* 0x000fe400030006ff */
[----:B------:R-:W-:Y:S02]  /*a170*/  F2FP.F16.E4M3.UNPACK_B R56, R55.H1 ;  /* 0x00000037ff38723e */ /* 0x000fe400030006ff */
[----:B------:R-:W-:Y:S01]  /*a180*/  LOP3.LUT R63, R59, 0xff00, R14, 0xf8, !PT ;  /* 0x0000ff003b3f7812 */ /* 0x000fe200078ef80e */
[----:B------:R-:W-:Y:S01]  /*a190*/  HADD2.F32 R14, -RZ, R61.H0_H0 ;  /* 0x2000003dff0e7230 */ /* 0x000fe20000004100 */
[----:B------:R-:W-:Y:S02]  /*a1a0*/  SHF.R.U32.HI R60, RZ, 0x10, R73 ;  /* 0x00000010ff3c7819 */ /* 0x000fe40000011649 */
[----:B------:R-:W-:-:S02]  /*a1b0*/  SHF.R.U32.HI R62, RZ, 0x10, R75 ;  /* 0x00000010ff3e7819 */ /* 0x000fc4000001164b */
[----:B------:R-:W-:Y:S01]  /*a1c0*/  LOP3.LUT R44, R53, 0xff0000, R44, 0xf8, !PT ;  /* 0x00ff0000352c7812 */ /* 0x000fe200078ef82c */
[----:B------:R-:W-:Y:S01]  /*a1d0*/  HADD2.F32 R53, -RZ, R52.H0_H0 ;  /* 0x20000034ff357230 */ /* 0x000fe20000004100 */
[----:B------:R-:W-:Y:S01]  /*a1e0*/  F2FP.F16.E4M3.UNPACK_B R59, R113.H1 ;  /* 0x00000071ff3b723e */ /* 0x000fe200030006ff */
[----:B------:R-:W-:Y:S01]  /*a1f0*/  IMAD.U32 R62, R62, 0x10000, RZ ;  /* 0x000100003e3e7824 */ /* 0x000fe200078e00ff */
[----:B------:R-:W-:Y:S01]  /*a200*/  LOP3.LUT R12, R57, 0xff0000, R12, 0xf8, !PT ;  /* 0x00ff0000390c7812 */ /* 0x000fe200078ef80c */
[----:B------:R-:W-:Y:S01]  /*a210*/  HADD2.F32 R57, -RZ, R56.H0_H0 ;  /* 0x20000038ff397230 */ /* 0x000fe20000004100 */
[----:B------:R-:W-:Y:S01]  /*a220*/  SHF.L.U32 R46, R60, 0x10, RZ ;  /* 0x000000103c2e7819 */ /* 0x000fe200000006ff */
[----:B------:R-:W-:Y:S02]  /*a230*/  HADD2.F32 R60, -RZ, R59.H0_H0 ;  /* 0x2000003bff3c7230 */ /* 0x000fe40000004100 */
[----:B------:R-:W-:Y:S01]  /*a240*/  FMUL.FTZ R66, R53, R14 ;  /* 0x0000000e35427220 */ /* 0x000fe20000410000 */
[----:B------:R-:W-:Y:S01]  /*a250*/  F2FP.F16.E4M3.UNPACK_B R116, R116 ;  /* 0x00000074ff74723e */ /* 0x000fe200020006ff */
[----:B------:R-:W-:Y:S01]  /*a260*/  FMUL.FTZ R64, R57, R14 ;  /* 0x0000000e39407220 */ /* 0x000fe20000410000 */
[----:B------:R-:W-:Y:S01]  /*a270*/  LOP3.LUT R14, R65, 0xff0000, R62, 0xf8, !PT ;  /* 0x00ff0000410e7812 */ /* 0x000fe200078ef83e */
[----:B------:R-:W-:Y:S01]  /*a280*/  FFMA.FTZ R66, R57, R60, R66 ;  /* 0x0000003c39427223 */ /* 0x000fe20000010042 */
[----:B------:R-:W-:-:S02]  /*a290*/  HADD2.F32 R62, -RZ, R61.H1_H1 ;  /* 0x3000003dff3e7230 */ /* 0x000fc40000004100 */
[----:B------:R-:W-:Y:S01]  /*a2a0*/  FFMA.FTZ R64, R53, R60, -R64 ;  /* 0x0000003c35407223 */ /* 0x000fe20000010840 */
[----:B------:R-:W-:Y:S01]  /*a2b0*/  HADD2.F32 R57, -RZ, R56.H1_H1 ;  /* 0x30000038ff397230 */ /* 0x000fe20000004100 */
[----:B------:R-:W-:Y:S01]  /*a2c0*/  F2FP.F16.E4M3.UNPACK_B R55, R55 ;  /* 0x00000037ff37723e */ /* 0x000fe200020006ff */
[----:B------:R-:W-:Y:S01]  /*a2d0*/  HADD2.F32 R53, -RZ, R52.H1_H1 ;  /* 0x30000034ff357230 */ /* 0x000fe20000004100 */
[----:B------:R-:W-:Y:S01]  /*a2e0*/  F2FP.F16.E4M3.UNPACK_B R49, R49 ;  /* 0x00000031ff31723e */ /* 0x000fe200020006ff */
[----:B------:R-:W-:Y:S01]  /*a2f0*/  HADD2.F32 R60, -RZ, R59.H1_H1 ;  /* 0x3000003bff3c7230 */ /* 0x000fe20000004100 */
[----:B------:R-:W-:Y:S01]  /*a300*/  F2FP.F16.E4M3.UNPACK_B R113, R113 ;  /* 0x00000071ff71723e */ /* 0x000fe200020006ff */
[-C--:B------:R-:W-:Y:S01]  /*a310*/  FMUL.FTZ R68, R57, R62.reuse ;  /* 0x0000003e39447220 */ /* 0x080fe20000410000 */
[----:B------:R-:W-:Y:S02]  /*a320*/  HADD2.F32 R59, -RZ, R116.H0_H0 ;  /* 0x20000074ff3b7230 */ /* 0x000fe40000004100 */
[----:B------:R-:W-:Y:S01]  /*a330*/  FMUL.FTZ R62, R53, R62 ;  /* 0x0000003e353e7220 */ /* 0x000fe20000410000 */
[----:B------:R-:W-:-:S02]  /*a340*/  HADD2.F32 R56, -RZ, R55.H0_H0 ;  /* 0x20000037ff387230 */ /* 0x000fc40000004100 */
[-C--:B------:R-:W-:Y:S01]  /*a350*/  FFMA.FTZ R67, R53, R60.reuse, -R68 ;  /* 0x0000003c35437223 */ /* 0x080fe20000010844 */
[----:B------:R-:W-:Y:S02]  /*a360*/  HADD2.F32 R52, -RZ, R49.H0_H0 ;  /* 0x20000031ff347230 */ /* 0x000fe40000004100 */
[----:B------:R-:W-:Y:S01]  /*a370*/  FFMA.FTZ R69, R57, R60, R62 ;  /* 0x0000003c39457223 */ /* 0x000fe2000001003e */
[----:B------:R-:W-:Y:S02]  /*a380*/  HADD2.F32 R53, -RZ, R113.H0_H0 ;  /* 0x20000071ff357230 */ /* 0x000fe40000004100 */
[-C--:B------:R-:W-:Y:S01]  /*a390*/  FMUL.FTZ R57, R56, R59.reuse ;  /* 0x0000003b38397220 */ /* 0x080fe20000410000 */
[----:B------:R-:W-:Y:S02]  /*a3a0*/  HADD2.F32 R116, -RZ, R116.H1_H1 ;  /* 0x30000074ff747230 */ /* 0x000fe40000004100 */
[C---:B------:R-:W-:Y:S01]  /*a3b0*/  FMUL.FTZ R59, R52.reuse, R59 ;  /* 0x0000003b343b7220 */ /* 0x040fe20000410000 */
[----:B------:R-:W-:Y:S01]  /*a3c0*/  HADD2.F32 R55, -RZ, R55.H1_H1 ;  /* 0x30000037ff377230 */ /* 0x000fe20000004100 */
[----:B------:R-:W-:Y:S01]  /*a3d0*/  LOP3.LUT R46, R63, 0xff0000, R46, 0xf8, !PT ;  /* 0x00ff00003f2e7812 */ /* 0x000fe200078ef82e */
[-C--:B------:R-:W-:Y:S01]  /*a3e0*/  FFMA.FTZ R62, R52, R53.reuse, -R57 ;  /* 0x00000035343e7223 */ /* 0x080fe20000010839 */
[----:B------:R-:W-:Y:S01]  /*a3f0*/  FFMA.FTZ R63, R56, R53, R59 ;  /* 0x00000035383f7223 */ /* 0x000fe2000001003b */
[----:B------:R-:W-:-:S02]  /*a400*/  HADD2.F32 R49, -RZ, R49.H1_H1 ;  /* 0x30000031ff317230 */ /* 0x000fc40000004100 */
[----:B------:R-:W-:Y:S01]  /*a410*/  FMUL.FTZ R56, R55, R116 ;  /* 0x0000007437387220 */ /* 0x000fe20000410000 */
[----:B------:R-:W-:Y:S01]  /*a420*/  HADD2.F32 R52, -RZ, R113.H1_H1 ;  /* 0x30000071ff347230 */ /* 0x000fe20000004100 */
[----:B------:R-:W-:Y:S02]  /*a430*/  F2FP.F16.E4M3.UNPACK_B R59, R117.H1 ;  /* 0x00000075ff3b723e */ /* 0x000fe400030006ff */
[----:B------:R-:W-:Y:S01]  /*a440*/  F2FP.F16.E4M3.UNPACK_B R53, R58.H1 ;  /* 0x0000003aff35723e */ /* 0x000fe200030006ff */
[C---:B------:R-:W-:Y:S01]  /*a450*/  FMUL.FTZ R116, R49.reuse, R116 ;  /* 0x0000007431747220 */ /* 0x040fe20000410000 */
[----:B------:R-:W-:Y:S01]  /*a460*/  FFMA.FTZ R65, R49, R52, -R56 ;  /* 0x0000003431417223 */ /* 0x000fe20000010838 */
[----:B------:R-:W-:Y:S01]  /*a470*/  F2FP.F16.E4M3.UNPACK_B R49, R54.H1 ;  /* 0x00000036ff31723e */ /* 0x000fe200030006ff */
[----:B------:R-:W-:Y:S01]  /*a480*/  HADD2.F32 R61, -RZ, R59.H0_H0 ;  /* 0x2000003bff3d7230 */ /* 0x000fe20000004100 */
[----:B------:R-:W-:Y:S01]  /*a490*/  F2FP.F16.E4M3.UNPACK_B R57, R115.H1 ;  /* 0x00000073ff39723e */ /* 0x000fe200030006ff */
[----:B------:R-:W-:-:S02]  /*a4a0*/  HADD2.F32 R56, -RZ, R53.H0_H0 ;  /* 0x20000035ff387230 */ /* 0x000fc40000004100 */
[----:B------:R-:W-:Y:S01]  /*a4b0*/  FFMA.FTZ R116, R55, R52, R116 ;  /* 0x0000003437747223 */ /* 0x000fe20000010074 */
[----:B------:R-:W-:Y:S01]  /*a4c0*/  HADD2.F32 R52, -RZ, R49.H0_H0 ;  /* 0x20000031ff347230 */ /* 0x000fe20000004100 */
[----:B------:R-:W-:Y:S01]  /*a4d0*/  F2FP.F16.E4M3.UNPACK_B R117, R117 ;  /* 0x00000075ff75723e */ /* 0x000fe200020006ff */
[----:B------:R-:W-:Y:S02]  /*a4e0*/  HADD2.F32 R60, -RZ, R59.H1_H1 ;  /* 0x3000003bff3c7230 */ /* 0x000fe40000004100 */
[-C--:B------:R-:W-:Y:S01]  /*a4f0*/  FMUL.FTZ R59, R56, R61.reuse ;  /* 0x0000003d383b7220 */ /* 0x080fe20000410000 */
[----:B------:R-:W-:Y:S02]  /*a500*/  HADD2.F32 R55, -RZ, R57.H0_H0 ;  /* 0x20000039ff377230 */ /* 0x000fe40000004100 */
[----:B------:R-:W-:Y:S01]  /*a510*/  FMUL.FTZ R71, R52, R61 ;  /* 0x0000003d34477220 */ /* 0x000fe20000410000 */
[----:B------:R-:W-:Y:S01]  /*a520*/  HADD2.F32 R53, -RZ, R53.H1_H1 ;  /* 0x30000035ff357230 */ /* 0x000fe20000004100 */
[----:B------:R-:W-:Y:S01]  /*a530*/  F2FP.F16.E4M3.UNPACK_B R58, R58 ;  /* 0x0000003aff3a723e */ /* 0x000fe200020006ff */
[----:B------:R-:W-:-:S02]  /*a540*/  HADD2.F32 R49, -RZ, R49.H1_H1 ;  /* 0x30000031ff317230 */ /* 0x000fc40000004100 */
[-C--:B------:R-:W-:Y:S01]  /*a550*/  FFMA.FTZ R61, R52, R55.reuse, -R59 ;  /* 0x00000037343d7223 */ /* 0x080fe2000001083b */
[----:B------:R-:W-:Y:S02]  /*a560*/  HADD2.F32 R52, -RZ, R57.H1_H1 ;  /* 0x30000039ff347230 */ /* 0x000fe40000004100 */
[----:B------:R-:W-:Y:S01]  /*a570*/  FMUL.FTZ R68, R53, R60 ;  /* 0x0000003c35447220 */ /* 0x000fe20000410000 */
[----:B------:R-:W-:Y:S01]  /*a580*/  F2FP.F16.E4M3.UNPACK_B R54, R54 ;  /* 0x00000036ff36723e */ /* 0x000fe200020006ff */
[C---:B------:R-:W-:Y:S01]  /*a590*/  FMUL.FTZ R60, R49.reuse, R60 ;  /* 0x0000003c313c7220 */ /* 0x040fe20000410000 */
[----:B------:R-:W-:Y:S01]  /*a5a0*/  FFMA.FTZ R71, R56, R55, R71 ;  /* 0x0000003738477223 */ /* 0x000fe20000010047 */
[-C--:B------:R-:W-:Y:S01]  /*a5b0*/  FFMA.FTZ R68, R49, R52.reuse, -R68 ;  /* 0x0000003431447223 */ /* 0x080fe20000010844 */
[--C-:B------:R-:W-:Y:S02]  /*a5c0*/  HADD2.F32 R55, -RZ, R117.reuse.H0_H0 ;  /* 0x20000075ff377230 */ /* 0x100fe40000004100 */
[----:B------:R-:W-:Y:S01]  /*a5d0*/  FFMA.FTZ R70, R53, R52, R60 ;  /* 0x0000003435467223 */ /* 0x000fe2000001003c */
[----:B------:R-:W-:Y:S01]  /*a5e0*/  F2FP.F16.E4M3.UNPACK_B R115, R115 ;  /* 0x00000073ff73723e */ /* 0x000fe200020006ff */
[----:B------:R-:W-:Y:S01]  /*a5f0*/  HADD2.F32 R52, -RZ, R58.H0_H0 ;  /* 0x2000003aff347230 */ /* 0x000fe20000004100 */
[----:B------:R-:W-:Y:S01]  /*a600*/  F2FP.SATFINITE.E4M3.F32.PACK_AB_MERGE_C R61, R68, R61, RZ ;  /* 0x0000003d443d723e */ /* 0x000fe200048070ff */
[----:B------:R-:W-:Y:S01]  /*a610*/  HADD2.F32 R49, -RZ, R54.H0_H0 ;  /* 0x20000036ff317230 */ /* 0x000fe20000004100 */
[----:B------:R-:W-:Y:S01]  /*a620*/  F2FP.SATFINITE.E4M3.F32.PACK_AB_MERGE_C R70, R70, R71, RZ ;  /* 0x000000474646723e */ /* 0x000fe200048070ff */
[----:B------:R-:W-:-:S02]  /*a630*/  HADD2.F32 R117, -RZ, R117.H1_H1 ;  /* 0x30000075ff757230 */ /* 0x000fc40000004100 */
[-C--:B------:R-:W-:Y:S01]  /*a640*/  FMUL.FTZ R56, R52, R55.reuse ;  /* 0x0000003734387220 */ /* 0x080fe20000410000 */
[----:B------:R-:W-:Y:S02]  /*a650*/  HADD2.F32 R58, -RZ, R58.H1_H1 ;  /* 0x3000003aff3a7230 */ /* 0x000fe40000004100 */
[----:B------:R-:W-:Y:S01]  /*a660*/  FMUL.FTZ R55, R49, R55 ;  /* 0x0000003731377220 */ /* 0x000fe20000410000 */
[--C-:B------:R-:W-:Y:S01]  /*a670*/  HADD2.F32 R53, -RZ, R115.reuse.H0_H0 ;  /* 0x20000073ff357230 */ /* 0x100fe20000004100 */
[----:B------:R-:W-:Y:S01]  /*a680*/  F2FP.SATFINITE.E4M3.F32.PACK_AB_MERGE_C R64, R67, R64, RZ ;  /* 0x000000404340723e */ /* 0x000fe200048070ff */
[----:B------:R-:W-:Y:S02]  /*a690*/  HADD2.F32 R54, -RZ, R54.H1_H1 ;  /* 0x30000036ff367230 */ /* 0x000fe40000004100 */
[----:B------:R-:W-:Y:S01]  /*a6a0*/  FMUL.FTZ R59, R58, R117 ;  /* 0x000000753a3b7220 */ /* 0x000fe20000410000 */
[----:B------:R-:W-:Y:S02]  /*a6b0*/  HADD2.F32 R115, -RZ, R115.H1_H1 ;  /* 0x30000073ff737230 */ /* 0x000fe40000004100 */
[-C--:B------:R-:W-:Y:S01]  /*a6c0*/  FFMA.FTZ R57, R49, R53.reuse, -R56 ;  /* 0x0000003531397223 */ /* 0x080fe20000010838 */
[----:B------:R-:W-:Y:S01]  /*a6d0*/  FFMA.FTZ R60, R52, R53, R55 ;  /* 0x00000035343c7223 */ /* 0x000fe20000010037 */
[----:B------:R-:W-:Y:S01]  /*a6e0*/  F2FP.F16.E4M3.UNPACK_B R53, R45 ;  /* 0x0000002dff35723e */ /* 0x000fe200020006ff */
[C---:B------:R-:W-:Y:S01]  /*a6f0*/  FMUL.FTZ R117, R54.reuse, R117 ;  /* 0x0000007536757220 */ /* 0x040fe20000410000 */
[----:B------:R-:W-:Y:S01]  /*a700*/  FFMA.FTZ R52, R54, R115, -R59 ;  /* 0x0000007336347223 */ /* 0x000fe2000001083b */
[----:B------:R-:W-:-:S02]  /*a710*/  F2FP.F16.E4M3.UNPACK_B R56, R46 ;  /* 0x0000002eff38723e */ /* 0x000fc400020006ff */
[----:B------:R-:W-:Y:S01]  /*a720*/  F2FP.F16.E4M3.UNPACK_B R49, R13 ;  /* 0x0000000dff31723e */ /* 0x000fe200020006ff */
[----:B------:R-:W-:Y:S01]  /*a730*/  HADD2.F32 R54, -RZ, R53.H0_H0 ;  /* 0x20000035ff367230 */ /* 0x000fe20000004100 */
[----:B------:R-:W-:Y:S01]  /*a740*/  F2FP.F16.E4M3.UNPACK_B R55, R44 ;  /* 0x0000002cff37723e */ /* 0x000fe200020006ff */
[----:B------:R-:W-:Y:S01]  /*a750*/  HADD2.F32 R59, -RZ, R56.H0_H0 ;  /* 0x20000038ff3b7230 */ /* 0x000fe20000004100 */
[----:B------:R-:W-:Y:S01]  /*a760*/  F2FP.SATFINITE.E4M3.F32.PACK_AB_MERGE_C R71, R52, R57, R61 ;  /* 0x000000393447723e */ /* 0x000fe2000480703d */
[----:B------:R-:W-:Y:S02]  /*a770*/  HADD2.F32 R52, -RZ, R49.H0_H0 ;  /* 0x20000031ff347230 */ /* 0x000fe40000004100 */
[----:B------:R-:W-:Y:S01]  /*a780*/  FFMA.FTZ R117, R58, R115, R117 ;  /* 0x000000733a757223 */ /* 0x000fe20000010075 */
[----:B------:R-:W-:Y:S02]  /*a790*/  HADD2.F32 R57, -RZ, R55.H0_H0 ;  /* 0x20000037ff397230 */ /* 0x000fe40000004100 */
[----:B------:R-:W-:Y:S01]  /*a7a0*/  FMUL.FTZ R61, R54, R59 ;  /* 0x0000003b363d7220 */ /* 0x000fe20000410000 */
[----:B------:R-:W-:-:S02]  /*a7b0*/  HADD2.F32 R53, -RZ, R53.H1_H1 ;  /* 0x30000035ff357230 */ /* 0x000fc40000004100 */
[----:B------:R-:W-:Y:S01]  /*a7c0*/  FMUL.FTZ R59, R52, R59 ;  /* 0x0000003b343b7220 */ /* 0x000fe20000410000 */
[----:B------:R-:W-:Y:S01]  /*a7d0*/  HADD2.F32 R56, -RZ, R56.H1_H1 ;  /* 0x30000038ff387230 */ /* 0x000fe20000004100 */
[----:B------:R-:W-:Y:S01]  /*a7e0*/  F2FP.SATFINITE.E4M3.F32.PACK_AB_MERGE_C R117, R117, R60, R70 ;  /* 0x0000003c7575723e */ /* 0x000fe20004807046 */
[----:B------:R-:W-:Y:S02]  /*a7f0*/  HADD2.F32 R49, -RZ, R49.H1_H1 ;  /* 0x30000031ff317230 */ /* 0x000fe40000004100 */
[-C--:B------:R-:W-:Y:S01]  /*a800*/  FFMA.FTZ R59, R54, R57.reuse, R59 ;  /* 0x00000039363b7223 */ /* 0x080fe2000001003b */
[----:B------:R-:W-:Y:S02]  /*a810*/  HADD2.F32 R54, -RZ, R55.H1_H1 ;  /* 0x30000037ff367230 */ /* 0x000fe40000004100 */
[-C--:B------:R-:W-:Y:S01]  /*a820*/  FMUL.FTZ R58, R53, R56.reuse ;  /* 0x00000038353a7220 */ /* 0x080fe20000410000 */
[----:B------:R-:W-:Y:S01]  /*a830*/  FFMA.FTZ R61, R52, R57, -R61 ;  /* 0x00000039343d7223 */ /* 0x000fe2000001083d */
[C---:B------:R-:W-:Y:S01]  /*a840*/  FMUL.FTZ R56, R49.reuse, R56 ;  /* 0x0000003831387220 */ /* 0x040fe20000410000 */
[----:B------:R-:W-:Y:S01]  /*a850*/  F2FP.F16.E4M3.UNPACK_B R52, R45.H1 ;  /* 0x0000002dff34723e */ /* 0x000fe200030006ff */
[----:B------:R-:W-:Y:S01]  /*a860*/  FFMA.FTZ R60, R49, R54, -R58 ;  /* 0x00000036313c7223 */ /* 0x000fe2000001083a */
[----:B------:R-:W-:-:S02]  /*a870*/  F2FP.F16.E4M3.UNPACK_B R49, R46.H1 ;  /* 0x0000002eff31723e */ /* 0x000fc400030006ff */
[----:B------:R-:W-:Y:S01]  /*a880*/  F2FP.F16.E4M3.UNPACK_B R13, R13.H1 ;  /* 0x0000000dff0d723e */ /* 0x000fe200030006ff */
[--C-:B------:R-:W-:Y:S01]  /*a890*/  HADD2.F32 R46, -RZ, R52.reuse.H0_H0 ;  /* 0x20000034ff2e7230 */ /* 0x100fe20000004100 */
[----:B------:R-:W-:Y:S01]  /*a8a0*/  F2FP.SATFINITE.E4M3.F32.PACK_AB_MERGE_C R66, R69, R66, RZ ;  /* 0x000000424542723e */ /* 0x000fe200048070ff */
[----:B------:R-:W-:Y:S01]  /*a8b0*/  HADD2.F32 R52, -RZ, R52.H1_H1 ;  /* 0x30000034ff347230 */ /* 0x000fe20000004100 */
[----:B------:R-:W-:Y:S01]  /*a8c0*/  F2FP.SATFINITE.E4M3.F32.PACK_AB_MERGE_C R69, R65, R62, R64 ;  /* 0x0000003e4145723e */ /* 0x000fe20004807040 */
[----:B------:R-:W-:Y:S01]  /*a8d0*/  FFMA.FTZ R62, R53, R54, R56 ;  /* 0x00000036353e7223 */ /* 0x000fe20000010038 */
[----:B------:R-:W-:Y:S01]  /*a8e0*/  F2FP.F16.E4M3.UNPACK_B R44, R44.H1 ;  /* 0x0000002cff2c723e */ /* 0x000fe200030006ff */
[----:B------:R-:W-:Y:S01]  /*a8f0*/  HADD2.F32 R53, -RZ, R49.H0_H0 ;  /* 0x20000031ff357230 */ /* 0x000fe20000004100 */
[----:B------:R-:W-:Y:S01]  /*a900*/  F2FP.SATFINITE.E4M3.F32.PACK_AB_MERGE_C R116, R116, R63, R66 ;  /* 0x0000003f7474723e */ /* 0x000fe20004807042 */
[----:B------:R-:W-:Y:S01]  /*a910*/  HADD2.F32 R45, -RZ, R13.H0_H0 ;  /* 0x2000000dff2d7230 */ /* 0x000fe20000004100 */
[----:B------:R-:W-:Y:S01]  /*a920*/  F2FP.F16.E4M3.UNPACK_B R55, R14 ;  /* 0x0000000eff37723e */ /* 0x000fe200020006ff */
[----:B------:R-:W-:-:S02]  /*a930*/  HADD2.F32 R54, -RZ, R49.H1_H1 ;  /* 0x30000031ff367230 */ /* 0x000fc40000004100 */
[-C--:B------:R-:W-:Y:S01]  /*a940*/  FMUL.FTZ R56, R46, R53.reuse ;  /* 0x000000352e387220 */ /* 0x080fe20000410000 */
[--C-:B------:R-:W-:Y:S02]  /*a950*/  HADD2.F32 R49, -RZ, R44.reuse.H0_H0 ;  /* 0x2000002cff317230 */ /* 0x100fe40000004100 */
[C---:B------:R-:W-:Y:S01]  /*a960*/  FMUL.FTZ R53, R45.reuse, R53 ;  /* 0x000000352d357220 */ /* 0x040fe20000410000 */
[----:B------:R-:W-:Y:S02]  /*a970*/  HADD2.F32 R13, -RZ, R13.H1_H1 ;  /* 0x3000000dff0d7230 */ /* 0x000fe40000004100 */
[-C--:B------:R-:W-:Y:S01]  /*a980*/  FMUL.FTZ R58, R52, R54.reuse ;  /* 0x00000036343a7220 */ /* 0x080fe20000410000 */
[----:B------:R-:W-:Y:S02]  /*a990*/  HADD2.F32 R44, -RZ, R44.H1_H1 ;  /* 0x3000002cff2c7230 */ /* 0x000fe40000004100 */
[----:B------:R-:W-:Y:S01]  /*a9a0*/  FFMA.FTZ R64, R46, R49, R53 ;  /* 0x000000312e407223 */ /* 0x000fe20000010035 */
[----:B------:R-:W-:Y:S01]  /*a9b0*/  F2FP.F16.E4M3.UNPACK_B R46, R47 ;  /* 0x0000002fff2e723e */ /* 0x000fe200020006ff */
[----:B------:R-:W-:Y:S01]  /*a9c0*/  FFMA.FTZ R63, R45, R49, -R56 ;  /* 0x000000312d3f7223 */ /* 0x000fe20000010838 */
[C---:B------:R-:W-:Y:S01]  /*a9d0*/  FMUL.FTZ R45, R13.reuse, R54 ;  /* 0x000000360d2d7220 */ /* 0x040fe20000410000 */
[----:B------:R-:W-:Y:S01]  /*a9e0*/  FFMA.FTZ R66, R13, R44, -R58 ;  /* 0x0000002c0d427223 */ /* 0x000fe2000001083a */
[-C--:B------:R-:W-:Y:S01]  /*a9f0*/  F2FP.F16.E4M3.UNPACK_B R13, R15.reuse ;  /* 0x0000000fff0d723e */ /* 0x080fe200020006ff */
[----:B------:R-:W-:Y:S01]  /*aa00*/  HADD2.F32 R49, -RZ, R46.H0_H0 ;  /* 0x2000002eff317230 */ /* 0x000fe20000004100 */
[----:B------:R-:W-:Y:S01]  /*aa10*/  F2FP.F16.E4M3.UNPACK_B R56, R14.H1 ;  /* 0x0000000eff38723e */ /* 0x000fe200030006ff */
[----:B------:R-:W-:Y:S01]  /*aa20*/  HADD2.F32 R57, -RZ, R55.H0_H0 ;  /* 0x20000037ff397230 */ /* 0x000fe20000004100 */
[----:B------:R-:W-:Y:S01]  /*aa30*/  F2FP.F16.E4M3.UNPACK_B R15, R15.H1 ;  /* 0x0000000fff0f723e */ /* 0x000fe200030006ff */
[----:B------:R-:W-:Y:S01]  /*aa40*/  FFMA.FTZ R65, R52, R44, R45 ;  /* 0x0000002c34417223 */ /* 0x000fe2000001002d */
        /* <DEDUP_REMOVED lines=9> */
[----:B------:R-:W-:Y:S01]  /*aae0*/  HADD2.F32 R53, -RZ, R14.H0_H0 ;  /* 0x2000000eff357230 */ /* 0x000fe20000004100 */
[----:B------:R-:W-:Y:S01]  /*aaf0*/  F2FP.SATFINITE.E4M3.F32.PACK_AB_MERGE_C R63, R66, R63, RZ ;  /* 0x0000003f423f723e */ /* 0x000fe200048070ff */
[----:B------:R-:W-:Y:S02]  /*ab00*/  HADD2.F32 R47, -RZ, R47.H1_H1 ;  /* 0x3000002fff2f7230 */ /* 0x000fe40000004100 */
[----:B------:R-:W-:Y:S01]  /*ab10*/  FMUL.FTZ R57, R45, R58 ;  /* 0x0000003a2d397220 */ /* 0x000fe20000410000 */
[----:B------:R-:W-:Y:S02]  /*ab20*/  HADD2.F32 R56, -RZ, R56.H1_H1 ;  /* 0x30000038ff387230 */ /* 0x000fe40000004100 */
[----:B------:R-:W-:Y:S01]  /*ab30*/  FFMA.FTZ R67, R44, R53, -R67 ;  /* 0x000000352c437223 */ /* 0x000fe20000010843 */
[----:B------:R-:W-:-:S02]  /*ab40*/  HADD2.F32 R15, -RZ, R15.H1_H1 ;  /* 0x3000000fff0f7230 */ /* 0x000fc40000004100 */
[C---:B------:R-:W-:Y:S01]  /*ab50*/  FMUL.FTZ R70, R12.reuse, R58 ;  /* 0x0000003a0c467220 */ /* 0x040fe20000410000 */
[----:B------:R-:W-:Y:S02]  /*ab60*/  HADD2.F32 R54, -RZ, R52.H0_H0 ;  /* 0x20000034ff367230 */ /* 0x000fe40000004100 */
[-C--:B------:R-:W-:Y:S01]  /*ab70*/  FMUL.FTZ R44, R47, R56.reuse ;  /* 0x000000382f2c7220 */ /* 0x080fe20000410000 */
[----:B------:R-:W-:Y:S02]  /*ab80*/  HADD2.F32 R46, -RZ, R46.H1_H1 ;  /* 0x3000002eff2e7230 */ /* 0x000fe40000004100 */
[----:B------:R-:W-:Y:S01]  /*ab90*/  FMUL.FTZ R56, R15, R56 ;  /* 0x000000380f387220 */ /* 0x000fe20000410000 */
[----:B------:R-:W-:Y:S02]  /*aba0*/  HADD2.F32 R55, -RZ, R55.H1_H1 ;  /* 0x30000037ff377230 */ /* 0x000fe40000004100 */
[----:B------:R-:W-:Y:S01]  /*abb0*/  FFMA.FTZ R57, R12, R54, R57 ;  /* 0x000000360c397223 */ /* 0x000fe20000010039 */
[----:B------:R-:W-:-:S02]  /*abc0*/  HADD2.F32 R52, -RZ, R52.H1_H1 ;  /* 0x30000034ff347230 */ /* 0x000fc40000004100 */
[----:B------:R-:W-:Y:S01]  /*abd0*/  FFMA.FTZ R70, R45, R54, -R70 ;  /* 0x000000362d467223 */ /* 0x000fe20000010846 */
[----:B------:R-:W-:Y:S02]  /*abe0*/  HADD2.F32 R13, -RZ, R13.H1_H1 ;  /* 0x3000000dff0d7230 */ /* 0x000fe40000004100 */
[CC--:B------:R-:W-:Y:S01]  /*abf0*/  FMUL.FTZ R12, R46.reuse, R55.reuse ;  /* 0x000000372e0c7220 */ /* 0x0c0fe20000410000 */
[----:B------:R-:W-:Y:S02]  /*ac00*/  HADD2.F32 R14, -RZ, R14.H1_H1 ;  /* 0x3000000eff0e7230 */ /* 0x000fe40000004100 */
[-C--:B------:R-:W-:Y:S01]  /*ac10*/  FFMA.FTZ R15, R15, R52.reuse, -R44 ;  /* 0x000000340f0f7223 */ /* 0x080fe2000001082c */
[----:B------:R-:W-:Y:S01]  /*ac20*/  FFMA.FTZ R56, R47, R52, R56 ;  /* 0x000000342f387223 */ /* 0x000fe20000010038 */
[----:B------:R-:W-:Y:S01]  /*ac30*/  FMUL.FTZ R55, R13, R55 ;  /* 0x000000370d377220 */ /* 0x000fe20000410000 */
[----:B------:R-:W-:Y:S01]  /*ac40*/  FFMA.FTZ R68, R49, R53, R68 ;  /* 0x0000003531447223 */ /* 0x000fe20000010044 */
[----:B------:R-:W-:Y:S01]  /*ac50*/  FFMA.FTZ R12, R13, R14, -R12 ;  /* 0x0000000e0d0c7223 */ /* 0x000fe2000001080c */
[----:B------:R-:W-:Y:S01]  /*ac60*/  F2FP.SATFINITE.E4M3.F32.PACK_AB_MERGE_C R15, R15, R70, RZ ;  /* 0x000000460f0f723e */ /* 0x000fe200048070ff */
[----:B------:R-:W-:Y:S01]  /*ac70*/  FFMA.FTZ R55, R46, R14, R55 ;  /* 0x0000000e2e377223 */ /* 0x000fe20000010037 */
[----:B------:R-:W-:Y:S01]  /*ac80*/  F2FP.SATFINITE.E4M3.F32.PACK_AB_MERGE_C R64, R65, R64, RZ ;  /* 0x000000404140723e */ /* 0x000fe200048070ff */
[----:B------:R-:W-:Y:S01]  /*ac90*/  IMAD.MOV.U32 R44, RZ, RZ, R116 ;  /* 0x000000ffff2c7224 */ /* 0x000fe200078e0074 */
[----:B------:R-:W-:Y:S01]  /*aca0*/  F2FP.SATFINITE.E4M3.F32.PACK_AB_MERGE_C R56, R56, R57, RZ ;  /* 0x000000393838723e */ /* 0x000fe200048070ff */
[----:B------:R-:W-:Y:S01]  /*acb0*/  IMAD.MOV.U32 R46, RZ, RZ, R117 ;  /* 0x000000ffff2e7224 */ /* 0x000fe200078e0075 */
[----:B------:R-:W-:Y:S01]  /*acc0*/  F2FP.SATFINITE.E4M3.F32.PACK_AB_MERGE_C R15, R12, R67, R15 ;  /* 0x000000430c0f723e */ /* 0x000fe2000480700f */
[----:B------:R-:W-:Y:S01]  /*acd0*/  IMAD.MOV.U32 R12, RZ, RZ, R69 ;  /* 0x000000ffff0c7224 */ /* 0x000fe200078e0045 */
[----:B------:R-:W-:-:S02]  /*ace0*/  F2FP.SATFINITE.E4M3.F32.PACK_AB_MERGE_C R13, R60, R61, R63 ;  /* 0x0000003d3c0d723e */ /* 0x000fc4000480703f */
[----:B------:R-:W-:Y:S02]  /*acf0*/  F2FP.SATFINITE.E4M3.F32.PACK_AB_MERGE_C R45, R62, R59, R64 ;  /* 0x0000003b3e2d723e */ /* 0x000fe40004807040 */
[----:B------:R-:W-:Y:S02]  /*ad00*/  F2FP.SATFINITE.E4M3.F32.PACK_AB_MERGE_C R47, R55, R68, R56 ;  /* 0x00000044372f723e */ /* 0x000fe40004807038 */
[----:B------:R-:W-:-:S07]  /*ad10*/  MOV R14, R71 ;  /* 0x00000047000e7202 */ /* 0x000fce0000000f00 */
.L_x_569:
[----:B------:R-:W-:Y:S05]  /*ad20*/  BSYNC B1 ;  /* 0x0000000000017941 */ /* 0x000fea0003800000 */
.L_x_568:
[----:B0-----:R0:W-:Y:S01]  /*ad30*/  ST.E.128 desc[UR36][R50.64], R12 ;  /* 0x0000000c32007985 */ /* 0x0011e2000c101d24 */
[----:B------:R-:W-:-:S13]  /*ad40*/  ISETP.GE.AND P2, PT, R11, R118, PT ;  /* 0x000000760b00720c */ /* 0x000fda0003f46270 */
[----:B------:R-:W-:Y:S05]  /*ad50*/  @P2 BRA `(.L_x_542) ;  /* 0x0000000400b82947 */ /* 0x000fea0003800000 */
[----:B------:R-:W-:-:S04]  /*ad60*/  IADD3 R110, P2, R11, R110, RZ ;  /* 0x0000006e0b6e7210 */ /* 0x000fc80007f5e0ff */
[----:B------:R-:W-:-:S05]  /*ad70*/  LEA.HI.X.SX32 R111, R11, R48, 0x1, P2 ;  /* 0x000000300b6f7211 */ /* 0x000fca00010f0eff */
[----:B----4-:R4:W-:Y:S01]  /*ad80*/  ST.E.128 desc[UR36][R110.64], R44 ;  /* 0x0000002c6e007985 */ /* 0x0109e2000c101d24 */
[----:B------:R-:W-:Y:S05]  /*ad90*/  BRA `(.L_x_542) ;  /* 0x0000000400a87947 */ /* 0x000fea0003800000 */
.L_x_501:
[----:B------:R-:W-:-:S06]  /*ada0*/  UISETP.NE.AND UP0, UPT, UR39, 0x3, UPT ;  /* 0x000000032700788c */ /* 0x000fcc000bf05270 */
[----:B------:R-:W-:-:S13]  /*adb0*/  PLOP3.LUT P5, PT, PT, PT, UP0, 0x80, 0x0 ;  /* 0x000000000000781c */ /* 0x000fda0003faf008 */
[----:B------:R-:W-:Y:S05]  /*adc0*/  @!P5 BRA `(.L_x_570) ;  /* 0x000000000004d947 */ /* 0x000fea0003800000 */
[----:B------:R-:W-:Y:S01]  /*add0*/  BPT.TRAP 0x1 ;  /* 0x000000040000795c */ /* 0x000fe20000300000 */
.L_x_570:
[----:B------:R-:W-:Y:S01]  /*ade0*/  IMAD R4, R216, 0x8, R23 ;  /* 0x00000008d8047824 */ /* 0x000fe200078e0217 */
[----:B------:R-:W-:Y:S01]  /*adf0*/  SHF.L.U32 R107, R224, 0x1f, RZ ;  /* 0x0000001fe06b7819 */ /* 0x000fe200000006ff */
[----:B------:R-:W-:Y:S01]  /*ae00*/  BSSY B1, `(.L_x_571) ;  /* 0x0000004000017945 */ /* 0x000fe20003800000 */
[----:B------:R-:W-:Y:S02]  /*ae10*/  SHF.R.S32.HI R104, RZ, 0x1f, R103 ;  /* 0x0000001fff687819 */ /* 0x000fe40000011467 */
[----:B------:R-:W0:Y:S02]  /*ae20*/  SYNCS.PHASECHK.TRANS64.TRYWAIT P2, [R4+URZ+0x38890], R107 ;  /* 0x0388906b040075a7 */ /* 0x000e24000804017f */
[----:B0-----:R-:W-:Y:S05]  /*ae30*/  @!P2 BRA `(.L_x_572) ;  /* 0x000001a00070a947 */ /* 0x001fea0003800000 */
.L_x_860:
[----:B------:R-:W-:Y:S05]  /*ae40*/  BSYNC B1 ;  /* 0x0000000000017941 */ /* 0x000fea0003800000 */
.L_x_571:
[----:B------:R-:W-:Y:S01]  /*ae50*/  ULDC.64 UR4, c[0x0][0x300] ;  /* 0x0000c00000047ab9 */ /* 0x000fe20000000a00 */
[----:B-----5:R-:W-:Y:S01]  /*ae60*/  SHF.R.S32.HI R105, RZ, 0x1f, R102 ;  /* 0x0000001fff697819 */ /* 0x020fe20000011466 */
[----:B------:R-:W-:Y:S01]  /*ae70*/  IMAD R14, R104, UR4, RZ ;  /* 0x00000004680e7c24 */ /* 0x000fe2000f8e02ff */
[----:B------:R-:W-:Y:S01]  /*ae80*/  ULDC.64 UR6, c[0x0][0x2e8] ;  /* 0x0000ba0000067ab9 */ /* 0x000fe20000000a00 */
[----:B------:R-:W-:-:S04]  /*ae90*/  IMAD.WIDE.U32 R12, R103, UR4, RZ ;  /* 0x00000004670c7c25 */ /* 0x000fc8000f8e00ff */
[----:B------:R-:W-:Y:S01]  /*aea0*/  IMAD R11, R103, UR5, R14 ;  /* 0x00000005670b7c24 */ /* 0x000fe2000f8e020e */
[----:B------:R-:W-:Y:S01]  /*aeb0*/  ULDC.64 UR4, c[0x0][0x310] ;  /* 0x0000c40000047ab9 */ /* 0x000fe20000000a00 */
[----:B------:R-:W-:Y:S02]  /*aec0*/  IMAD R106, R26, -0x80, R2 ;  /* 0xffffff801a6a7824 */ /* 0x000fe400078e0202 */
[----:B------:R-:W-:Y:S02]  /*aed0*/  IMAD R15, R105, UR4, RZ ;  /* 0x00000004690f7c24 */ /* 0x000fe4000f8e02ff */
[----:B------:R-:W-:Y:S01]  /*aee0*/  IMAD.IADD R13, R13, 0x1, R11 ;  /* 0x000000010d0d7824 */ /* 0x000fe200078e020b */
[----:B------:R-:W-:Y:S01]  /*aef0*/  VIMNMX R106, R106, 0x80, PT ;  /* 0x000000806a6a7848 */ /* 0x000fe20003fe0100 */
[C---:B------:R-:W-:Y:S02]  /*af00*/  IMAD R15, R102.reuse, UR5, R15 ;  /* 0x00000005660f7c24 */ /* 0x040fe4000f8e020f */
[----:B------:R-:W-:Y:S01]  /*af10*/  IMAD.WIDE.U32 R12, R102, UR4, R12 ;  /* 0x00000004660c7c25 */ /* 0x000fe2000f8e000c */
[----:B------:R-:W-:-:S03]  /*af20*/  ULDC.64 UR4, c[0x0][0x308] ;  /* 0x0000c20000047ab9 */ /* 0x000fc60000000a00 */
[----:B------:R-:W-:Y:S01]  /*af30*/  IMAD R11, R29, UR4, RZ ;  /* 0x000000041d0b7c24 */ /* 0x000fe2000f8e02ff */
[----:B------:R-:W-:Y:S01]  /*af40*/  IADD3 R13, R13, R15, RZ ;  /* 0x0000000f0d0d7210 */ /* 0x000fe20007ffe0ff */
[----:B------:R-:W-:Y:S02]  /*af50*/  IMAD.IADD R47, R106, 0x1, -R219 ;  /* 0x000000016a2f7824 */ /* 0x000fe400078e0adb */
[C---:B------:R-:W-:Y:S02]  /*af60*/  IMAD R11, R222.reuse, UR5, R11 ;  /* 0x00000005de0b7c24 */ /* 0x040fe4000f8e020b */
[----:B------:R-:W-:Y:S01]  /*af70*/  IMAD.WIDE.U32 R12, R222, UR4, R12 ;  /* 0x00000004de0c7c25 */ /* 0x000fe2000f8e000c */
[----:B------:R-:W-:Y:S02]  /*af80*/  UMOV UR4, 0xffffffff ;  /* 0xffffffff00047882 */ /* 0x000fe40000000000 */
[----:B------:R-:W-:-:S04]  /*af90*/  IADD3 R45, P2, R12, UR6, RZ ;  /* 0x000000060c2d7c10 */ /* 0x000fc8000ff5e0ff */
[----:B------:R-:W-:Y:S02]  /*afa0*/  IADD3.X R46, R13, UR7, R11, P2, !PT ;  /* 0x000000070d2e7c10 */ /* 0x000fe400097fe40b */
[----:B------:R-:W-:Y:S01]  /*afb0*/  ISETP.GE.AND P2, PT, R47, 0x1, PT ;  /* 0x000000012f00780c */ /* 0x000fe20003f46270 */
[----:B------:R-:W-:-:S12]  /*afc0*/  BRA.DIV UR4, `(.L_x_573) ;  /* 0x000001a204207947 */ /* 0x000fd8000b800000 */
[----:B------:R1:W2:Y:S04]  /*afd0*/  SHFL.IDX PT, R44, R46, RZ, 0x181f ;  /* 0x00181fff2e2c7589 */ /* 0x0002a800000e0000 */
[----:B------:R1:W3:Y:S02]  /*afe0*/  SHFL.IDX PT, R14, R45, RZ, 0x181f ;  /* 0x00181fff2d0e7589 */ /* 0x0002e400000e0000 */
.L_x_864:
[----:B------:R-:W-:Y:S04]  /*aff0*/  BSSY B1, `(.L_x_574) ;  /* 0x000000d000017945 */ /* 0x000fe80003800000 */
[----:B------:R-:W-:Y:S05]  /*b000*/  @!P2 BRA `(.L_x_575) ;  /* 0x00000000002ca947 */ /* 0x000fea0003800000 */
[----:B------:R-:W-:Y:S02]  /*b010*/  ULDC UR4, c[0x0][0x2f4] ;  /* 0x0000bd0000047ab9 */ /* 0x000fe40000000800 */
[----:B------:R-:W-:-:S13]  /*b020*/  ISETP.GE.AND P2, PT, R16, UR4, PT ;  /* 0x0000000410007c0c */ /* 0x000fda000bf46270 */
[----:B---3--:R-:W-:-:S05]  /*b030*/  @!P2 IADD3 R48, P3, R16, R14, RZ ;  /* 0x0000000e1030a210 */ /* 0x008fca0007f7e0ff */
[----:B--2---:R-:W-:Y:S01]  /*b040*/  @!P2 IMAD.X R49, R44, 0x1, R17, P3 ;  /* 0x000000012c31a824 */ /* 0x004fe200018e0611 */
[----:B------:R-:W-:-:S13]  /*b050*/  ISETP.GE.AND P3, PT, R22, UR4, PT ;  /* 0x0000000416007c0c */ /* 0x000fda000bf66270 */
[----:B------:R-:W-:Y:S02]  /*b060*/  @!P3 IADD3 R50, P4, R22, R14, RZ ;  /* 0x0000000e1632b210 */ /* 0x000fe40007f9e0ff */
[----:B------:R-:W2:Y:S03]  /*b070*/  @!P2 LDS.128 R12, [R95+0x28400] ;  /* 0x028400005f0ca984 */ /* 0x000ea60000000c00 */
[----:B------:R-:W-:Y:S01]  /*b080*/  @!P3 IMAD.X R51, R44, 0x1, R217, P4 ;  /* 0x000000012c33b824 */ /* 0x000fe200020e06d9 */
[----:B--2---:R-:W-:Y:S04]  /*b090*/  @!P2 ST.E.128 desc[UR36][R48.64], R12 ;  /* 0x0000000c3000a985 */ /* 0x004fe8000c101d24 */
[----:B------:R-:W2:Y:S04]  /*b0a0*/  @!P3 LDS.128 R12, [R95+0x2c400] ;  /* 0x02c400005f0cb984 */ /* 0x000ea80000000c00 */
[----:B--2---:R4:W-:Y:S02]  /*b0b0*/  @!P3 ST.E.128 desc[UR36][R50.64], R12 ;  /* 0x0000000c3200b985 */ /* 0x0049e4000c101d24 */
.L_x_575:
[----:B------:R-:W-:Y:S05]  /*b0c0*/  BSYNC B1 ;  /* 0x0000000000017941 */ /* 0x000fea0003800000 */
.L_x_574:
[----:B------:R-:W-:-:S03]  /*b0d0*/  UMOV UR4, 0xffffffff ;  /* 0xffffffff00047882 */ /* 0x000fc60000000000 */
[----:B------:R-:W-:Y:S05]  /*b0e0*/  BRA.DIV UR4, `(.L_x_576) ;  /* 0x000001a204207947 */ /* 0x000fea000b800000 */
[----:B--2---:R2:W0:Y:S04]  /*b0f0*/  SHFL.IDX PT, R44, R46, 0x1, 0x181f ;  /* 0x00381f002e2c7f89 */ /* 0x00442800000e0000 */
[----:B---34-:R2:W3:Y:S02]  /*b100*/  SHFL.IDX PT, R14, R45, 0x1, 0x181f ;  /* 0x00381f002d0e7f89 */ /* 0x0184e400000e0000 */
.L_x_868:
[----:B------:R-:W-:Y:S01]  /*b110*/  ISETP.GE.AND P2, PT, R47, 0x21, PT ;  /* 0x000000212f00780c */ /* 0x000fe20003f46270 */
[----:B------:R-:W-:-:S12]  /*b120*/  BSSY B1, `(.L_x_577) ;  /* 0x000000d000017945 */ /* 0x000fd80003800000 */
[----:B------:R-:W-:Y:S05]  /*b130*/  @!P2 BRA `(.L_x_578) ;  /* 0x00000000002ca947 */ /* 0x000fea0003800000 */
[----:B------:R-:W-:Y:S02]  /*b140*/  ULDC UR4, c[0x0][0x2f4] ;  /* 0x0000bd0000047ab9 */ /* 0x000fe40000000800 */
[----:B------:R-:W-:-:S13]  /*b150*/  ISETP.GE.AND P2, PT, R16, UR4, PT ;  /* 0x0000000410007c0c */ /* 0x000fda000bf46270 */
[----:B---3--:R-:W-:-:S04]  /*b160*/  @!P2 IADD3 R48, P3, R16, R14, RZ ;  /* 0x0000000e1030a210 */ /* 0x008fc80007f7e0ff */
[----:B0-----:R-:W-:Y:S02]  /*b170*/  @!P2 IADD3.X R49, R44, R17, RZ, P3, !PT ;  /* 0x000000112c31a210 */ /* 0x001fe40001ffe4ff */
[----:B------:R-:W-:-:S13]  /*b180*/  ISETP.GE.AND P3, PT, R22, UR4, PT ;  /* 0x0000000416007c0c */ /* 0x000fda000bf66270 */
[----:B------:R-:W-:Y:S02]  /*b190*/  @!P3 IADD3 R50, P4, R22, R14, RZ ;  /* 0x0000000e1632b210 */ /* 0x000fe40007f9e0ff */
[----:B------:R-:W0:Y:S03]  /*b1a0*/  @!P2 LDS.128 R12, [R95+0x29400] ;  /* 0x029400005f0ca984 */ /* 0x000e260000000c00 */
[----:B------:R-:W-:Y:S01]  /*b1b0*/  @!P3 IMAD.X R51, R44, 0x1, R217, P4 ;  /* 0x000000012c33b824 */ /* 0x000fe200020e06d9 */
[----:B0-----:R-:W-:Y:S04]  /*b1c0*/  @!P2 ST.E.128 desc[UR36][R48.64], R12 ;  /* 0x0000000c3000a985 */ /* 0x001fe8000c101d24 */
[----:B------:R-:W0:Y:S04]  /*b1d0*/  @!P3 LDS.128 R12, [R95+0x2d400] ;  /* 0x02d400005f0cb984 */ /* 0x000e280000000c00 */
[----:B0-----:R4:W-:Y:S02]  /*b1e0*/  @!P3 ST.E.128 desc[UR36][R50.64], R12 ;  /* 0x0000000c3200b985 */ /* 0x0019e4000c101d24 */
.L_x_578:
[----:B------:R-:W-:Y:S05]  /*b1f0*/  BSYNC B1 ;  /* 0x0000000000017941 */ /* 0x000fea0003800000 */
.L_x_577:
[----:B------:R-:W-:-:S03]  /*b200*/  UMOV UR4, 0xffffffff ;  /* 0xffffffff00047882 */ /* 0x000fc60000000000 */
[----:B------:R-:W-:Y:S05]  /*b210*/  BRA.DIV UR4, `(.L_x_579) ;  /* 0x000001a2041c7947 */ /* 0x000fea000b800000 */
[----:B0-----:R0:W0:Y:S04]  /*b220*/  SHFL.IDX PT, R44, R46, 0x2, 0x181f ;  /* 0x00581f002e2c7f89 */ /* 0x00102800000e0000 */
[----:B---34-:R3:W4:Y:S02]  /*b230*/  SHFL.IDX PT, R14, R45, 0x2, 0x181f ;  /* 0x00581f002d0e7f89 */ /* 0x01872400000e0000 */
.L_x_872:
[----:B------:R-:W-:Y:S01]  /*b240*/  ISETP.GE.AND P2, PT, R47, 0x41, PT ;  /* 0x000000412f00780c */ /* 0x000fe20003f46270 */
[----:B------:R-:W-:-:S12]  /*b250*/  BSSY B1, `(.L_x_580) ;  /* 0x000000d000017945 */ /* 0x000fd80003800000 */
[----:B------:R-:W-:Y:S05]  /*b260*/  @!P2 BRA `(.L_x_581) ;  /* 0x00000000002ca947 */ /* 0x000fea0003800000 */
[----:B------:R-:W-:Y:S02]  /*b270*/  ULDC UR4, c[0x0][0x2f4] ;  /* 0x0000bd0000047ab9 */ /* 0x000fe40000000800 */
[----:B------:R-:W-:-:S13]  /*b280*/  ISETP.GE.AND P2, PT, R16, UR4, PT ;  /* 0x0000000410007c0c */ /* 0x000fda000bf46270 */
[----:B----4-:R-:W-:-:S05]  /*b290*/  @!P2 IADD3 R48, P3, R16, R14, RZ ;  /* 0x0000000e1030a210 */ /* 0x010fca0007f7e0ff */
[----:B0-----:R-:W-:Y:S01]  /*b2a0*/  @!P2 IMAD.X R49, R44, 0x1, R17, P3 ;  /* 0x000000012c31a824 */ /* 0x001fe200018e0611 */
[----:B------:R-:W-:-:S13]  /*b2b0*/  ISETP.GE.AND P3, PT, R22, UR4, PT ;  /* 0x0000000416007c0c */ /* 0x000fda000bf66270 */
[----:B------:R-:W-:Y:S02]  /*b2c0*/  @!P3 IADD3 R50, P4, R22, R14, RZ ;  /* 0x0000000e1632b210 */ /* 0x000fe40007f9e0ff */
[----:B------:R-:W0:Y:S03]  /*b2d0*/  @!P2 LDS.128 R12, [R95+0x2a400] ;  /* 0x02a400005f0ca984 */ /* 0x000e260000000c00 */
[----:B------:R-:W-:Y:S01]  /*b2e0*/  @!P3 IMAD.X R51, R44, 0x1, R217, P4 ;  /* 0x000000012c33b824 */ /* 0x000fe200020e06d9 */
[----:B0-----:R-:W-:Y:S04]  /*b2f0*/  @!P2 ST.E.128 desc[UR36][R48.64], R12 ;  /* 0x0000000c3000a985 */ /* 0x001fe8000c101d24 */
[----:B------:R-:W0:Y:S04]  /*b300*/  @!P3 LDS.128 R12, [R95+0x2e400] ;  /* 0x02e400005f0cb984 */ /* 0x000e280000000c00 */
[----:B0-----:R0:W-:Y:S02]  /*b310*/  @!P3 ST.E.128 desc[UR36][R50.64], R12 ;  /* 0x0000000c3200b985 */ /* 0x0011e4000c101d24 */
.L_x_581:
[----:B------:R-:W-:Y:S05]  /*b320*/  BSYNC B1 ;  /* 0x0000000000017941 */ /* 0x000fea0003800000 */
.L_x_580:
[----:B------:R-:W-:-:S03]  /*b330*/  UMOV UR4, 0xffffffff ;  /* 0xffffffff00047882 */ /* 0x000fc60000000000 */
[----:B------:R-:W-:Y:S05]  /*b340*/  BRA.DIV UR4, `(.L_x_582) ;  /* 0x000001a204187947 */ /* 0x000fea000b800000 */
[----:B0-----:R0:W0:Y:S04]  /*b350*/  SHFL.IDX PT, R44, R46, 0x3, 0x181f ;  /* 0x00781f002e2c7f89 */ /* 0x00102800000e0000 */
[----:B----4-:R4:W0:Y:S02]  /*b360*/  SHFL.IDX PT, R14, R45, 0x3, 0x181f ;  /* 0x00781f002d0e7f89 */ /* 0x01082400000e0000 */
.L_x_876:
[----:B------:R-:W-:-:S13]  /*b370*/  ISETP.GE.AND P2, PT, R47, 0x61, PT ;  /* 0x000000612f00780c */ /* 0x000fda0003f46270 */
[----:B------:R-:W-:Y:S05]  /*b380*/  @!P2 BRA `(.L_x_542) ;  /* 0x00000000002ca947 */ /* 0x000fea0003800000 */
[----:B------:R-:W-:Y:S02]  /*b390*/  ULDC UR4, c[0x0][0x2f4] ;  /* 0x0000bd0000047ab9 */ /* 0x000fe40000000800 */
[----:B------:R-:W-:-:S13]  /*b3a0*/  ISETP.GE.AND P2, PT, R16, UR4, PT ;  /* 0x0000000410007c0c */ /* 0x000fda000bf46270 */
[----:B012---:R-:W-:-:S04]  /*b3b0*/  @!P2 IADD3 R46, P3, R16, R14, RZ ;  /* 0x0000000e102ea210 */ /* 0x007fc80007f7e0ff */
[----:B------:R-:W-:Y:S02]  /*b3c0*/  @!P2 IADD3.X R47, R44, R17, RZ, P3, !PT ;  /* 0x000000112c2fa210 */ /* 0x000fe40001ffe4ff */
[----:B------:R-:W-:-:S13]  /*b3d0*/  ISETP.GE.AND P3, PT, R22, UR4, PT ;  /* 0x0000000416007c0c */ /* 0x000fda000bf66270 */
[----:B------:R-:W-:Y:S02]  /*b3e0*/  @!P3 IADD3 R48, P4, R22, R14, RZ ;  /* 0x0000000e1630b210 */ /* 0x000fe40007f9e0ff */
[----:B------:R-:W0:Y:S03]  /*b3f0*/  @!P2 LDS.128 R12, [R95+0x2b400] ;  /* 0x02b400005f0ca984 */ /* 0x000e260000000c00 */
[----:B------:R-:W-:Y:S01]  /*b400*/  @!P3 IMAD.X R49, R44, 0x1, R217, P4 ;  /* 0x000000012c31b824 */ /* 0x000fe200020e06d9 */
[----:B0-----:R-:W-:Y:S04]  /*b410*/  @!P2 ST.E.128 desc[UR36][R46.64], R12 ;  /* 0x0000000c2e00a985 */ /* 0x001fe8000c101d24 */
[----:B------:R-:W0:Y:S04]  /*b420*/  @!P3 LDS.128 R12, [R95+0x2f400] ;  /* 0x02f400005f0cb984 */ /* 0x000e280000000c00 */
[----:B0-----:R0:W-:Y:S02]  /*b430*/  @!P3 ST.E.128 desc[UR36][R48.64], R12 ;  /* 0x0000000c3000b985 */ /* 0x0011e4000c101d24 */
.L_x_542:
[----:B------:R-:W-:Y:S05]  /*b440*/  BSYNC B0 ;  /* 0x0000000000007941 */ /* 0x000fea0003800000 */
.L_x_500:
[----:B------:R-:W5:Y:S01]  /*b450*/  S2R R11, SR_TID.X ;  /* 0x00000000000b7919 */ /* 0x000f620000002100 */
[----:B------:R-:W-:Y:S01]  /*b460*/  @!PT LDS RZ, [RZ] ;  /* 0x00000000fffff984 */ /* 0x000fe20000000800 */
[----:B------:R-:W-:Y:S01]  /*b470*/  @!PT LDS RZ, [RZ] ;  /* 0x00000000fffff984 */ /* 0x000fe20000000800 */
[----:B------:R-:W-:Y:S01]  /*b480*/  @!PT LDS RZ, [RZ] ;  /* 0x00000000fffff984 */ /* 0x000fe20000000800 */
[----:B------:R-:W-:Y:S01]  /*b490*/  @!PT LDS RZ, [RZ] ;  /* 0x00000000fffff984 */ /* 0x000fe20000000800 */
[----:B------:R1:W-:Y:S06]  /*b4a0*/  MEMBAR.ALL.CTA ;  /* 0x0000000000007992 */ /* 0x0003ec0000008000 */
[----:B-1----:R-:W1:Y:S01]  /*b4b0*/  FENCE.VIEW.ASYNC.S ;  /* 0x00000000000073c6 */ /* 0x002e620000000000 */
[----:B------:R-:W-:Y:S05]  /*b4c0*/  WARPSYNC.ALL ;  /* 0x0000000000007948 */ /* 0x000fea0003800000 */
[----:B------:R-:W-:Y:S01]  /*b4d0*/  BSSY B0, `(.L_x_583) ;  /* 0x0000008000007945 */ /* 0x000fe20003800000 */
[----:B-1----:R1:W-:Y:S01]  /*b4e0*/  BAR.SYNC.DEFER_BLOCKING R97, 0x80 ;  /* 0x000200610000751d */ /* 0x0023e20000010000 */
[----:B-----5:R-:W-:-:S13]  /*b4f0*/  LOP3.LUT P2, RZ, R11, 0x7f, RZ, 0xc0, !PT ;  /* 0x0000007f0bff7812 */ /* 0x020fda000784c0ff */
[----:B------:R-:W-:-:S05]  /*b500*/  @!P2 VIADD R11, R4, 0x388a0 ;  /* 0x000388a0040ba836 */ /* 0x000fca0000000000 */
[----:B------:R-:W-:-:S04]  /*b510*/  @!P2 PRMT R11, RZ, 0x654, R11 ;  /* 0x00000654ff0ba816 */ /* 0x000fc8000000000b */
[----:B------:R1:W-:Y:S01]  /*b520*/  @!P2 SYNCS.ARRIVE.TRANS64.RED.A1T0 RZ, [R11+URZ], RZ ;  /* 0x000000ff0bffa9a7 */ /* 0x0003e2000810043f */
[----:B------:R-:W-:Y:S05]  /*b530*/  @!P5 BRA `(.L_x_584) ;  /* 0x000000000004d947 */ /* 0x000fea0003800000 */
[----:B------:R-:W-:Y:S01]  /*b540*/  BPT.TRAP 0x1 ;  /* 0x000000040000795c */ /* 0x000fe20000300000 */
.L_x_584:
[----:B------:R-:W-:Y:S05]  /*b550*/  BSYNC B0 ;  /* 0x0000000000007941 */ /* 0x000fea0003800000 */
.L_x_583:
[----:B------:R-:W5:Y:S01]  /*b560*/  SYNCS.PHASECHK.TRANS64.TRYWAIT P3, [R4+URZ+0x388b0], R107 ;  /* 0x0388b06b040075a7 */ /* 0x000f62000806017f */
[----:B------:R-:W-:Y:S01]  /*b570*/  ULDC UR38, c[0x0][0x2f4] ;  /* 0x0000bd0000267ab9 */ /* 0x000fe20000000800 */
[----:B------:R-:W-:Y:S04]  /*b580*/  BSSY B0, `(.L_x_585) ;  /* 0x0000002000007945 */ /* 0x000fe80003800000 */
[----:B-----5:R-:W-:Y:S05]  /*b590*/  @!P3 BRA `(.L_x_586) ;  /* 0x0000019c00ccb947 */ /* 0x020fea0003800000 */
.L_x_877:
[----:B------:R-:W-:Y:S05]  /*b5a0*/  BSYNC B0 ;  /* 0x0000000000007941 */ /* 0x000fea0003800000 */
.L_x_585:
[----:B------:R-:W-:Y:S01]  /*b5b0*/  ULDC.64 UR4, c[0x0][0x328] ;  /* 0x0000ca0000047ab9 */ /* 0x000fe20000000a00 */
[----:B------:R-:W-:Y:S01]  /*b5c0*/  ULDC.64 UR6, c[0x0][0x318] ;  /* 0x0000c60000067ab9 */ /* 0x000fe20000000a00 */
[----:B------:R-:W-:Y:S01]  /*b5d0*/  IMAD R104, R104, UR4, RZ ;  /* 0x0000000468687c24 */ /* 0x000fe2000f8e02ff */
[----:B------:R-:W-:Y:S01]  /*b5e0*/  BSSY B0, `(.L_x_587) ;  /* 0x000001e000007945 */ /* 0x000fe20003800000 */
[----:B0-2---:R-:W-:-:S04]  /*b5f0*/  IMAD.WIDE.U32 R12, R103, UR4, RZ ;  /* 0x00000004670c7c25 */ /* 0x005fc8000f8e00ff */
[----:B------:R-:W-:Y:S01]  /*b600*/  IMAD R103, R103, UR5, R104 ;  /* 0x0000000567677c24 */ /* 0x000fe2000f8e0268 */
[----:B------:R-:W-:Y:S01]  /*b610*/  ULDC.64 UR4, c[0x0][0x338] ;  /* 0x0000ce0000047ab9 */ /* 0x000fe20000000a00 */
[----:B------:R-:W-:Y:S02]  /*b620*/  IMAD.IADD R106, R106, 0x1, -R219 ;  /* 0x000000016a6a7824 */ /* 0x000fe400078e0adb */
[----:B------:R-:W-:Y:S02]  /*b630*/  IMAD R105, R105, UR4, RZ ;  /* 0x0000000469697c24 */ /* 0x000fe4000f8e02ff */
[----:B------:R-:W-:Y:S02]  /*b640*/  IMAD.IADD R13, R13, 0x1, R103 ;  /* 0x000000010d0d7824 */ /* 0x000fe400078e0267 */
[C---:B------:R-:W-:Y:S02]  /*b650*/  IMAD R105, R102.reuse, UR5, R105 ;  /* 0x0000000566697c24 */ /* 0x040fe4000f8e0269 */
[----:B------:R-:W-:Y:S01]  /*b660*/  IMAD.WIDE.U32 R102, R102, UR4, R12 ;  /* 0x0000000466667c25 */ /* 0x000fe2000f8e000c */
[----:B------:R-:W-:-:S03]  /*b670*/  ULDC.64 UR4, c[0x0][0x330] ;  /* 0x0000cc0000047ab9 */ /* 0x000fc60000000a00 */
[----:B-1----:R-:W-:Y:S01]  /*b680*/  IMAD R11, R29, UR4, RZ ;  /* 0x000000041d0b7c24 */ /* 0x002fe2000f8e02ff */
[----:B------:R-:W-:-:S03]  /*b690*/  IADD3 R103, R103, R105, RZ ;  /* 0x0000006967677210 */ /* 0x000fc60007ffe0ff */
[C---:B------:R-:W-:Y:S02]  /*b6a0*/  IMAD R11, R222.reuse, UR5, R11 ;  /* 0x00000005de0b7c24 */ /* 0x040fe4000f8e020b */
[----:B------:R-:W-:-:S03]  /*b6b0*/  IMAD.WIDE.U32 R12, R222, UR4, R102 ;  /* 0x00000004de0c7c25 */ /* 0x000fc6000f8e0066 */
[----:B------:R-:W-:-:S04]  /*b6c0*/  IADD3 R48, P3, R12, UR6, RZ ;  /* 0x000000060c307c10 */ /* 0x000fc8000ff7e0ff */
[----:B------:R-:W-:Y:S01]  /*b6d0*/  IADD3.X R11, R13, UR7, R11, P3, !PT ;  /* 0x000000070d0b7c10 */ /* 0x000fe20009ffe40b */
[----:B----4-:R0:W1:Y:S01]  /*b6e0*/  SHFL.IDX PT, R47, R48, RZ, 0x181f ;  /* 0x00181fff302f7589 */ /* 0x01006200000e0000 */
[----:B------:R-:W-:-:S03]  /*b6f0*/  ISETP.GE.AND P3, PT, R106, 0x1, PT ;  /* 0x000000016a00780c */ /* 0x000fc60003f66270 */
[----:B------:R0:W2:Y:S10]  /*b700*/  SHFL.IDX PT, R12, R11, RZ, 0x181f ;  /* 0x00181fff0b0c7589 */ /* 0x0000b400000e0000 */
[----:B0-----:R-:W-:Y:S05]  /*b710*/  @!P3 BRA `(.L_x_588) ;  /* 0x000000000028b947 */ /* 0x001fea0003800000 */
[----:B------:R-:W-:-:S13]  /*b720*/  ISETP.GE.AND P3, PT, R16, UR38, PT ;  /* 0x0000002610007c0c */ /* 0x000fda000bf66270 */
[----:B-1----:R-:W-:-:S05]  /*b730*/  @!P3 IADD3 R44, P4, R16, R47, RZ ;  /* 0x0000002f102cb210 */ /* 0x002fca0007f9e0ff */
[----:B--23--:R-:W-:Y:S01]  /*b740*/  @!P3 IMAD.X R45, R12, 0x1, R17, P4 ;  /* 0x000000010c2db824 */ /* 0x00cfe200020e0611 */
[----:B------:R-:W-:-:S13]  /*b750*/  ISETP.GE.AND P4, PT, R22, UR38, PT ;  /* 0x0000002616007c0c */ /* 0x000fda000bf86270 */
[----:B------:R-:W-:-:S05]  /*b760*/  @!P4 IADD3 R46, P5, R22, R47, RZ ;  /* 0x0000002f162ec210 */ /* 0x000fca0007fbe0ff */
[----:B------:R-:W-:Y:S02]  /*b770*/  @!P4 IMAD.X R47, R12, 0x1, R217, P5 ;  /* 0x000000010c2fc824 */ /* 0x000fe400028e06d9 */
[----:B------:R-:W0:Y:S04]  /*b780*/  @!P3 LDS.128 R12, [R95+0x10400] ;  /* 0x010400005f0cb984 */ /* 0x000e280000000c00 */
[----:B0-----:R-:W-:Y:S04]  /*b790*/  @!P3 ST.E.128 desc[UR36][R44.64], R12 ;  /* 0x0000000c2c00b985 */ /* 0x001fe8000c101d24 */
[----:B------:R-:W0:Y:S04]  /*b7a0*/  @!P4 LDS.128 R12, [R95+0x14400] ;  /* 0x014400005f0cc984 */ /* 0x000e280000000c00 */
[----:B0-----:R0:W-:Y:S02]  /*b7b0*/  @!P4 ST.E.128 desc[UR36][R46.64], R12 ;  /* 0x0000000c2e00c985 */ /* 0x0011e4000c101d24 */
.L_x_588:
[----:B------:R-:W-:Y:S05]  /*b7c0*/  BSYNC B0 ;  /* 0x0000000000007941 */ /* 0x000fea0003800000 */
.L_x_587:
[----:B------:R-:W-:Y:S01]  /*b7d0*/  ISETP.GE.AND P3, PT, R106, 0x21, PT ;  /* 0x000000216a00780c */ /* 0x000fe20003f66270 */
[----:B0-2---:R0:W2:Y:S01]  /*b7e0*/  SHFL.IDX PT, R12, R11, 0x1, 0x181f ;  /* 0x00381f000b0c7f89 */ /* 0x0050a200000e0000 */
[----:B------:R-:W-:Y:S03]  /*b7f0*/  BSSY B0, `(.L_x_589) ;  /* 0x000000d000007945 */ /* 0x000fe60003800000 */
[----:B-1----:R0:W1:Y:S08]  /*b800*/  SHFL.IDX PT, R47, R48, 0x1, 0x181f ;  /* 0x00381f00302f7f89 */ /* 0x00207000000e0000 */
[----:B0-----:R-:W-:Y:S05]  /*b810*/  @!P3 BRA `(.L_x_590) ;  /* 0x000000000028b947 */ /* 0x001fea0003800000 */
[----:B------:R-:W-:-:S13]  /*b820*/  ISETP.GE.AND P3, PT, R16, UR38, PT ;  /* 0x0000002610007c0c */ /* 0x000fda000bf66270 */
[----:B-1----:R-:W-:-:S04]  /*b830*/  @!P3 IADD3 R44, P4, R16, R47, RZ ;  /* 0x0000002f102cb210 */ /* 0x002fc80007f9e0ff */
[----:B--23--:R-:W-:Y:S02]  /*b840*/  @!P3 IADD3.X R45, R12, R17, RZ, P4, !PT ;  /* 0x000000110c2db210 */ /* 0x00cfe400027fe4ff */
[----:B------:R-:W-:-:S13]  /*b850*/  ISETP.GE.AND P4, PT, R22, UR38, PT ;  /* 0x0000002616007c0c */ /* 0x000fda000bf86270 */
[----:B------:R-:W-:-:S05]  /*b860*/  @!P4 IADD3 R46, P5, R22, R47, RZ ;  /* 0x0000002f162ec210 */ /* 0x000fca0007fbe0ff */
[----:B------:R-:W-:Y:S02]  /*b870*/  @!P4 IMAD.X R47, R12, 0x1, R217, P5 ;  /* 0x000000010c2fc824 */ /* 0x000fe400028e06d9 */
[----:B------:R-:W0:Y:S04]  /*b880*/  @!P3 LDS.128 R12, [R95+0x11400] ;  /* 0x011400005f0cb984 */ /* 0x000e280000000c00 */
[----:B0-----:R-:W-:Y:S04]  /*b890*/  @!P3 ST.E.128 desc[UR36][R44.64], R12 ;  /* 0x0000000c2c00b985 */ /* 0x001fe8000c101d24 */
[----:B------:R-:W0:Y:S04]  /*b8a0*/  @!P4 LDS.128 R12, [R95+0x15400] ;  /* 0x015400005f0cc984 */ /* 0x000e280000000c00 */
[----:B0-----:R0:W-:Y:S02]  /*b8b0*/  @!P4 ST.E.128 desc[UR36][R46.64], R12 ;  /* 0x0000000c2e00c985 */ /* 0x0011e4000c101d24 */
.L_x_590:
[----:B------:R-:W-:Y:S05]  /*b8c0*/  BSYNC B0 ;  /* 0x0000000000007941 */ /* 0x000fea0003800000 */
.L_x_589:
[----:B------:R-:W-:Y:S01]  /*b8d0*/  ISETP.GE.AND P3, PT, R106, 0x41, PT ;  /* 0x000000416a00780c */ /* 0x000fe20003f66270 */
[----:B0-2---:R0:W2:Y:S01]  /*b8e0*/  SHFL.IDX PT, R12, R11, 0x2, 0x181f ;  /* 0x00581f000b0c7f89 */ /* 0x0050a200000e0000 */
[----:B------:R-:W-:Y:S03]  /*b8f0*/  BSSY B0, `(.L_x_591) ;  /* 0x000000d000007945 */ /* 0x000fe60003800000 */
[----:B-1----:R0:W1:Y:S08]  /*b900*/  SHFL.IDX PT, R47, R48, 0x2, 0x181f ;  /* 0x00581f00302f7f89 */ /* 0x00207000000e0000 */
        /* <DEDUP_REMOVED lines=11> */
.L_x_592:
[----:B------:R-:W-:Y:S05]  /*b9c0*/  BSYNC B0 ;  /* 0x0000000000007941 */ /* 0x000fea0003800000 */
.L_x_591:
[----:B------:R-:W-:Y:S01]  /*b9d0*/  ISETP.GE.AND P3, PT, R106, 0x61, PT ;  /* 0x000000616a00780c */ /* 0x000fe20003f66270 */
[----:B------:R-:W4:Y:S01]  /*b9e0*/  SHFL.IDX PT, R11, R11, 0x3, 0x181f ;  /* 0x00781f000b0b7f89 */ /* 0x000f2200000e0000 */
[----:B------:R-:W-:Y:S03]  /*b9f0*/  BSSY B0, `(.L_x_593) ;  /* 0x000000d000007945 */ /* 0x000fe60003800000 */
[----:B01----:R0:W1:Y:S08]  /*ba00*/  SHFL.IDX PT, R47, R48, 0x3, 0x181f ;  /* 0x00781f00302f7f89 */ /* 0x00307000000e0000 */
[----:B0-----:R-:W-:Y:S05]  /*ba10*/  @!P3 BRA `(.L_x_594) ;  /* 0x000000000028b947 */ /* 0x001fea0003800000 */
[----:B------:R-:W-:-:S13]  /*ba20*/  ISETP.GE.AND P3, PT, R16, UR38, PT ;  /* 0x0000002610007c0c */ /* 0x000fda000bf66270 */
[----:B--2---:R-:W0:Y:S01]  /*ba30*/  @!P3 LDS.128 R12, [R95+0x13400] ;  /* 0x013400005f0cb984 */ /* 0x004e220000000c00 */
[----:B-1----:R-:W-:-:S04]  /*ba40*/  @!P3 IADD3 R44, P4, R16, R47, RZ ;  /* 0x0000002f102cb210 */ /* 0x002fc80007f9e0ff */
[----:B---34-:R-:W-:Y:S02]  /*ba50*/  @!P3 IADD3.X R45, R11, R17, RZ, P4, !PT ;  /* 0x000000110b2db210 */ /* 0x018fe400027fe4ff */
[----:B------:R-:W-:-:S13]  /*ba60*/  ISETP.GE.AND P4, PT, R22, UR38, PT ;  /* 0x0000002616007c0c */ /* 0x000fda000bf86270 */
[----:B------:R-:W-:-:S05]  /*ba70*/  @!P4 IADD3 R46, P5, R22, R47, RZ ;  /* 0x0000002f162ec210 */ /* 0x000fca0007fbe0ff */
[----:B------:R-:W-:Y:S01]  /*ba80*/  @!P4 IMAD.X R47, R11, 0x1, R217, P5 ;  /* 0x000000010b2fc824 */ /* 0x000fe200028e06d9 */
[----:B0-----:R-:W-:Y:S04]  /*ba90*/  @!P3 ST.E.128 desc[UR36][R44.64], R12 ;  /* 0x0000000c2c00b985 */ /* 0x001fe8000c101d24 */
[----:B------:R-:W0:Y:S04]  /*baa0*/  @!P4 LDS.128 R12, [R95+0x17400] ;  /* 0x017400005f0cc984 */ /* 0x000e280000000c00 */
[----:B0-----:R0:W-:Y:S02]  /*bab0*/  @!P4 ST.E.128 desc[UR36][R46.64], R12 ;  /* 0x0000000c2e00c985 */ /* 0x0011e4000c101d24 */
.L_x_594:
[----:B------:R-:W-:Y:S05]  /*bac0*/  BSYNC B0 ;  /* 0x0000000000007941 */ /* 0x000fea0003800000 */
.L_x_593:
[----:B------:R-:W-:Y:S01]  /*bad0*/  @!PT LDS RZ, [RZ] ;  /* 0x00000000fffff984 */ /* 0x000fe20000000800 */
[----:B------:R-:W-:Y:S01]  /*bae0*/  @!PT LDS RZ, [RZ] ;  /* 0x00000000fffff984 */ /* 0x000fe20000000800 */
[----:B------:R-:W-:Y:S01]  /*baf0*/  @!PT LDS RZ, [RZ] ;  /* 0x00000000fffff984 */ /* 0x000fe20000000800 */
[----:B------:R-:W-:Y:S01]  /*bb00*/  @!PT LDS RZ, [RZ] ;  /* 0x00000000fffff984 */ /* 0x000fe20000000800 */
[----:B------:R5:W-:Y:S06]  /*bb10*/  MEMBAR.ALL.CTA ;  /* 0x0000000000007992 */ /* 0x000bec0000008000 */
[----:B-----5:R-:W5:Y:S01]  /*bb20*/  FENCE.VIEW.ASYNC.S ;  /* 0x00000000000073c6 */ /* 0x020f620000000000 */
[----:B---3--:R-:W-:Y:S01]  /*bb30*/  @!P2 VIADD R4, R4, 0x388c0 ;  /* 0x000388c00404a836 */ /* 0x008fe20000000000 */
[----:B-----5:R3:W-:Y:S01]  /*bb40*/  BAR.SYNC.DEFER_BLOCKING R97, 0x80 ;  /* 0x000200610000751d */ /* 0x0207e20000010000 */
[----:B------:R-:W-:Y:S01]  /*bb50*/  ISETP.NE.AND P3, PT, R0, RZ, PT ;  /* 0x000000ff0000720c */ /* 0x000fe20003f65270 */
[----:B------:R-:W-:-:S02]  /*bb60*/  VIADD R216, R216, 0x1 ;  /* 0x00000001d8d87836 */ /* 0x000fc40000000000 */
[----:B------:R-:W-:-:S04]  /*bb70*/  @!P2 PRMT R4, RZ, 0x654, R4 ;  /* 0x00000654ff04a816 */ /* 0x000fc80000000004 */
[----:B------:R3:W-:Y:S01]  /*bb80*/  @!P2 SYNCS.ARRIVE.TRANS64.RED.A1T0 RZ, [R4+URZ], RZ ;  /* 0x000000ff04ffa9a7 */ /* 0x0007e2000810043f */
[----:B------:R-:W-:-:S04]  /*bb90*/  ISETP.NE.AND P2, PT, R216, 0x2, PT ;  /* 0x00000002d800780c */ /* 0x000fc80003f45270 */
[----:B----4-:R-:W-:Y:S02]  /*bba0*/  SEL R11, RZ, 0x1, P2 ;  /* 0x00000001ff0b7807 */ /* 0x010fe40001000000 */
[----:B------:R-:W-:Y:S02]  /*bbb0*/  SEL R216, R216, RZ, P2 ;  /* 0x000000ffd8d87207 */ /* 0x000fe40001000000 */
[----:B------:R-:W-:Y:S01]  /*bbc0*/  LOP3.LUT R224, R224, R11, RZ, 0x3c, !PT ;  /* 0x0000000be0e07212 */ /* 0x000fe200078e3cff */
[----:B---3--:R-:W-:Y:S06]  /*bbd0*/  @P3 BRA `(.L_x_595) ;  /* 0xffffff6400083947 */ /* 0x008fec000383ffff */
[----:B0-2---:R-:W0:Y:S01]  /*bbe0*/  S2R R12, SR_TID.X ;  /* 0x00000000000c7919 */ /* 0x005e220000002100 */
[----:B------:R-:W-:Y:S02]  /*bbf0*/  PLOP3.LUT P0, PT, PT, PT, PT, 0x8, 0x0 ;  /* 0x000000000000781c */ /* 0x000fe40003f0e170 */
[----:B0-----:R-:W-:-:S04]  /*bc00*/  SHF.R.U32.HI R12, RZ, 0x7, R12 ;  /* 0x00000007ff0c7819 */ /* 0x001fc8000001160c */
[----:B------:R-:W-:-:S13]  /*bc10*/  ISETP.NE.AND P3, PT, R12, 0x1, PT ;  /* 0x000000010c00780c */ /* 0x000fda0003f65270 */
[----:B------:R-:W-:Y:S06]  /*bc20*/  @!P3 BAR.ARV 0x9, 0x100 ;  /* 0x024400000000bb1d */ /* 0x000fec0000002000 */
.L_x_495:
[----:B------:R-:W-:Y:S05]  /*bc30*/  @P0 BRA `(.L_x_596) ;  /* 0x00000000000c0947 */ /* 0x000fea0003800000 */
[----:B------:R-:W0:Y:S01]  /*bc40*/  FENCE.VIEW.ASYNC.G ;  /* 0x00000000000073c6 */ /* 0x000e220000000100 */
[----:B------:R-:W-:Y:S05]  /*bc50*/  WARPSYNC.ALL ;  /* 0x0000000000007948 */ /* 0x000fea0003800000 */
[----:B0-----:R-:W-:Y:S06]  /*bc60*/  BAR.ARV 0xc, 0x180 ;  /* 0x0306000000007b1d */ /* 0x001fec0000002000 */
.L_x_596:
[----:B------:R-:W2:Y:S01]  /*bc70*/  LDL R0, [R1+0x30] ;  /* 0x0000300001007983 */ /* 0x000ea20000100800 */
[----:B------:R-:W-:Y:S01]  /*bc80*/  ULDC.64 UR6, c[0x0][0x998] ;  /* 0x0002660000067ab9 */ /* 0x000fe20000000a00 */
[----:B------:R-:W-:Y:S02]  /*bc90*/  ULDC.64 UR4, c[0x0][0x990] ;  /* 0x0002640000047ab9 */ /* 0x000fe40000000a00 */
[----:B------:R-:W3:Y:S01]  /*bca0*/  LDL R3, [R1+0x14] ;  /* 0x0000140001037983 */ /* 0x000ee20000100800 */
[----:B------:R-:W-:Y:S02]  /*bcb0*/  ISETP.NE.U32.AND P1, PT, RZ, UR6, PT ;  /* 0x00000006ff007c0c */ /* 0x000fe4000bf25070 */
[----:B------:R-:W-:Y:S02]  /*bcc0*/  ISETP.NE.U32.AND P0, PT, RZ, UR4, PT ;  /* 0x00000004ff007c0c */ /* 0x000fe4000bf05070 */
[----:B------:R-:W-:Y:S02]  /*bcd0*/  ISETP.NE.AND.EX P1, PT, RZ, UR7, PT, P1 ;  /* 0x00000007ff007c0c */ /* 0x000fe4000bf25310 */
[----:B------:R-:W-:-:S11]  /*bce0*/  ISETP.NE.AND.EX P0, PT, RZ, UR5, PT, P0 ;  /* 0x00000005ff007c0c */ /* 0x000fd6000bf05300 */
[----:B------:R-:W2:Y:S01]  /*bcf0*/  @P1 LDC.64 R8, c[0x0][0x9b8] ;  /* 0x00026e00ff081b82 */ /* 0x000ea20000000a00 */
[----:B------:R-:W-:-:S07]  /*bd00*/  @P1 SHF.R.S32.HI R15, RZ, 0x1f, R222 ;  /* 0x0000001fff0f1819 */ /* 0x000fce00000114de */
[----:B------:R-:W0:Y:S08]  /*bd10*/  @P0 LDC.64 R6, c[0x0][0x9a8] ;  /* 0x00026a00ff060b82 */ /* 0x000e300000000a00 */
[----:B------:R-:W4:Y:S08]  /*bd20*/  @P1 LDC.64 R10, c[0x0][0x9c0] ;  /* 0x00027000ff0a1b82 */ /* 0x000f300000000a00 */
[----:B------:R-:W1:Y:S01]  /*bd30*/  @P0 LDC.64 R12, c[0x0][0x9b0] ;  /* 0x00026c00ff0c0b82 */ /* 0x000e620000000a00 */
[----:B--2---:R-:W-:-:S02]  /*bd40*/  @P1 IMAD R2, R0, R8, RZ ;  /* 0x0000000800021224 */ /* 0x004fc400078e02ff */
[----:B0-----:R-:W-:Y:S02]  /*bd50*/  @P0 IMAD R0, R0, R6, RZ ;  /* 0x0000000600000224 */ /* 0x001fe400078e02ff */
[C---:B---3--:R-:W-:Y:S02]  /*bd60*/  @P1 IMAD R9, R3.reuse, R9, R2 ;  /* 0x0000000903091224 */ /* 0x048fe400078e0202 */
[----:B------:R-:W-:-:S04]  /*bd70*/  @P1 IMAD.WIDE.U32 R4, R3, R8, RZ ;  /* 0x0000000803041225 */ /* 0x000fc800078e00ff */
[----:B------:R-:W-:Y:S01]  /*bd80*/  @P0 IMAD R7, R3, R7, R0 ;  /* 0x0000000703070224 */ /* 0x000fe200078e0200 */
[----:B------:R-:W-:Y:S01]  /*bd90*/  @P1 IADD3 R5, R5, R9, RZ ;  /* 0x0000000905051210 */ /* 0x000fe20007ffe0ff */
[----:B------:R-:W-:Y:S01]  /*bda0*/  @P0 IMAD.WIDE.U32 R2, R3, R6, RZ ;  /* 0x0000000603020225 */ /* 0x000fe200078e00ff */
[----:B------:R-:W-:-:S03]  /*bdb0*/  @P0 SHF.R.S32.HI R9, RZ, 0x1f, R222 ;  /* 0x0000001fff090819 */ /* 0x000fc600000114de */
[----:B----4-:R-:W-:Y:S02]  /*bdc0*/  @P1 IMAD R6, R15, R10, RZ ;  /* 0x0000000a0f061224 */ /* 0x010fe400078e02ff */
[----:B------:R-:W-:Y:S02]  /*bdd0*/  @P0 IMAD.IADD R3, R3, 0x1, R7 ;  /* 0x0000000103030824 */ /* 0x000fe400078e0207 */
[----:B-1----:R-:W-:Y:S02]  /*bde0*/  @P0 IMAD R0, R9, R12, RZ ;  /* 0x0000000c09000224 */ /* 0x002fe400078e02ff */
[C---:B------:R-:W-:Y:S02]  /*bdf0*/  @P1 IMAD R11, R222.reuse, R11, R6 ;  /* 0x0000000bde0b1224 */ /* 0x040fe400078e0206 */
[----:B------:R-:W-:-:S04]  /*be00*/  @P1 IMAD.WIDE.U32 R6, R222, R10, R4 ;  /* 0x0000000ade061225 */ /* 0x000fc800078e0004 */
[----:B------:R-:W-:Y:S01]  /*be10*/  @P0 IMAD R9, R222, R13, R0 ;  /* 0x0000000dde090224 */ /* 0x000fe200078e0200 */
[----:B------:R-:W-:Y:S01]  /*be20*/  @P1 LEA R8, P3, R6, UR6, 0x2 ;  /* 0x0000000606081c11 */ /* 0x000fe2000f8610ff */
[----:B------:R-:W-:Y:S01]  /*be30*/  @P0 IMAD.WIDE.U32 R2, R222, R12, R2 ;  /* 0x0000000cde020225 */ /* 0x000fe200078e0002 */
[----:B------:R-:W-:-:S03]  /*be40*/  MOV R0, 0x3f800000 ;  /* 0x3f80000000007802 */ /* 0x000fc60000000f00 */
[----:B------:R-:W-:Y:S01]  /*be50*/  @P1 IMAD.IADD R5, R7, 0x1, R11 ;  /* 0x0000000107051824 */ /* 0x000fe200078e020b */
[----:B------:R-:W-:Y:S01]  /*be60*/  @P0 LEA R4, P2, R2, UR4, 0x2 ;  /* 0x0000000402040c11 */ /* 0x000fe2000f8410ff */
[----:B------:R-:W-:Y:S01]  /*be70*/  @P0 IMAD.IADD R3, R3, 0x1, R9 ;  /* 0x0000000103030824 */ /* 0x000fe200078e0209 */
[----:B------:R-:W-:Y:S02]  /*be80*/  ULDC UR4, c[0x0][0x988] ;  /* 0x0002620000047ab9 */ /* 0x000fe40000000800 */
[----:B------:R-:W-:Y:S02]  /*be90*/  @P1 LEA.HI.X R9, R6, UR7, R5, 0x2, P3 ;  /* 0x0000000706091c11 */ /* 0x000fe400098f1405 */
[----:B------:R-:W-:Y:S01]  /*bea0*/  @P0 LEA.HI.X R5, R2, UR5, R3, 0x2, P2 ;  /* 0x0000000502050c11 */ /* 0x000fe200090f1403 */
[----:B------:R-:W-:Y:S02]  /*beb0*/  IMAD.MOV.U32 R3, RZ, RZ, 0x3f800000 ;  /* 0x3f800000ff037424 */ /* 0x000fe400078e00ff */
[----:B------:R0:W2:Y:S04]  /*bec0*/  @P1 LDG.E R0, desc[UR36][R8.64] ;  /* 0x0000002408001981 */ /* 0x0000a8000c1e1900 */
[----:B------:R1:W2:Y:S01]  /*bed0*/  @P0 LDG.E R3, desc[UR36][R4.64] ;  /* 0x0000002404030981 */ /* 0x0002a2000c1e1900 */
[----:B------:R-:W-:-:S02]  /*bee0*/  ISETP.GE.AND P1, PT, R168, 0x1, PT ;  /* 0x00000001a800780c */ /* 0x000fc40003f26270 */
[----:B------:R-:W-:Y:S02]  /*bef0*/  CS2R R20, SRZ ;  /* 0x0000000000147805 */ /* 0x000fe4000001ff00 */
[----:B------:R-:W-:Y:S01]  /*bf00*/  PLOP3.LUT P0, PT, PT, PT, PT, 0x80, 0x0 ;  /* 0x000000000000781c */ /* 0x000fe20003f0f070 */
[----:B------:R-:W-:Y:S01]  /*bf10*/  IMAD.MOV.U32 R142, RZ, RZ, RZ ;  /* 0x000000ffff8e7224 */ /* 0x000fe200078e00ff */
[----:B------:R-:W-:Y:S02]  /*bf20*/  CS2R R146, SRZ ;  /* 0x0000000000927805 */ /* 0x000fe4000001ff00 */
[----:B------:R-:W-:Y:S02]  /*bf30*/  CS2R R108, SRZ ;  /* 0x00000000006c7805 */ /* 0x000fe4000001ff00 */
[----:B------:R-:W-:Y:S02]  /*bf40*/  CS2R R144, SRZ ;  /* 0x0000000000907805 */ /* 0x000fe4000001ff00 */
[----:B------:R-:W-:-:S02]  /*bf50*/  CS2R R126, SRZ ;  /* 0x00000000007e7805 */ /* 0x000fc4000001ff00 */
[----:B------:R-:W-:Y:S02]  /*bf60*/  CS2R R92, SRZ ;  /* 0x00000000005c7805 */ /* 0x000fe4000001ff00 */
[----:B------:R-:W-:Y:S02]  /*bf70*/  MOV R140, RZ ;  /* 0x000000ff008c7202 */ /* 0x000fe40000000f00 */
        /* <DEDUP_REMOVED lines=21> */
[----:B------:R-:W-:Y:S01]  /*c0d0*/  CS2R R98, SRZ ;  /* 0x0000000000627805 */ /* 0x000fe2000001ff00 */
[----:B------:R-:W-:Y:S01]  /*c0e0*/  IMAD.MOV.U32 R97, RZ, RZ, RZ ;  /* 0x000000ffff617224 */ /* 0x000fe200078e00ff */
[----:B------:R-:W-:Y:S01]  /*c0f0*/  CS2R R100, SRZ ;  /* 0x0000000000647805 */ /* 0x000fe2000001ff00 */
[----:B------:R-:W-:Y:S01]  /*c100*/  IMAD.MOV.U32 R95, RZ, RZ, RZ ;  /* 0x000000ffff5f7224 */ /* 0x000fe200078e00ff */
[----:B------:R-:W-:-:S02]  /*c110*/  CS2R R44, SRZ ;  /* 0x00000000002c7805 */ /* 0x000fc4000001ff00 */
[----:B------:R-:W-:Y:S02]  /*c120*/  MOV R132, RZ ;  /* 0x000000ff00847202 */ /* 0x000fe40000000f00 */
        /* <DEDUP_REMOVED lines=24> */
[----:B0-----:R-:W-:Y:S02]  /*c2b0*/  CS2R R8, SRZ ;  /* 0x0000000000087805 */ /* 0x001fe4000001ff00 */
[----:B------:R-:W-:Y:S02]  /*c2c0*/  CS2R R40, SRZ ;  /* 0x0000000000287805 */ /* 0x000fe4000001ff00 */
[----:B------:R-:W-:Y:S02]  /*c2d0*/  CS2R R38, SRZ ;  /* 0x0000000000267805 */ /* 0x000fe4000001ff00 */
[----:B------:R-:W-:Y:S02]  /*c2e0*/  CS2R R34, SRZ ;  /* 0x0000000000227805 */ /* 0x000fe4000001ff00 */
[----:B------:R-:W-:Y:S02]  /*c2f0*/  CS2R R6, SRZ ;  /* 0x0000000000067805 */ /* 0x000fe4000001ff00 */
[----:B------:R-:W-:-:S02]  /*c300*/  CS2R R32, SRZ ;  /* 0x0000000000207805 */ /* 0x000fc4000001ff00 */
[----:B------:R-:W-:Y:S02]  /*c310*/  CS2R R30, SRZ ;  /* 0x00000000001e7805 */ /* 0x000fe4000001ff00 */
[----:B-1----:R-:W-:Y:S02]  /*c320*/  CS2R R4, SRZ ;  /* 0x0000000000047805 */ /* 0x002fe4000001ff00 */
[----:B------:R-:W-:Y:S01]  /*c330*/  CS2R R24, SRZ ;  /* 0x0000000000187805 */ /* 0x000fe2000001ff00 */
[----:B--2---:R-:W-:Y:S01]  /*c340*/  FMUL.FTZ R0, R3, R0 ;  /* 0x0000000003007220 */ /* 0x004fe20000410000 */
[----:B------:R-:W-:-:S03]  /*c350*/  IMAD.MOV.U32 R3, RZ, RZ, RZ ;  /* 0x000000ffff037224 */ /* 0x000fc600078e00ff */
[----:B------:R-:W-:Y:S01]  /*c360*/  FMUL.FTZ R2, R0, UR4 ;  /* 0x0000000400027c20 */ /* 0x000fe20008410000 */
[----:B------:R-:W-:Y:S06]  /*c370*/  @!P1 BRA `(.L_x_597) ;  /* 0x000000c800a09947 */ /* 0x000fec0003800000 */
[----:B------:R-:W0:Y:S01]  /*c380*/  S2R R26, SR_TID.X ;  /* 0x00000000001a7919 */ /* 0x000e220000002100 */
[----:B------:R-:W-:Y:S01]  /*c390*/  UMOV UR4, 0xffffffff ;  /* 0xffffffff00047882 */ /* 0x000fe20000000000 */
[----:B0-----:R-:W-:-:S05]  /*c3a0*/  VIADD R26, R26, 0xffffff80 ;  /* 0xffffff801a1a7836 */ /* 0x001fca0000000000 */
[----:B------:R-:W-:-:S04]  /*c3b0*/  SHF.R.S32.HI R88, RZ, 0x1f, R26 ;  /* 0x0000001fff587819 */ /* 0x000fc8000001141a */
[----:B------:R-:W-:-:S04]  /*c3c0*/  LEA.HI R88, R88, R26, RZ, 0x7 ;  /* 0x0000001a58587211 */ /* 0x000fc800078f38ff */
[----:B------:R-:W-:Y:S01]  /*c3d0*/  SHF.R.S32.HI R13, RZ, 0x7, R88 ;  /* 0x00000007ff0d7819 */ /* 0x000fe20000011458 */
[----:B------:R-:W-:Y:S06]  /*c3e0*/  BRA.DIV UR4, `(.L_x_598) ;  /* 0x00000192044c7947 */ /* 0x000fec000b800000 */
[----:B------:R0:W1:Y:S02]  /*c3f0*/  SHFL.IDX PT, R14, R13, RZ, 0x1f ;  /* 0x00001fff0d0e7589 */ /* 0x00006400000e0000 */
.L_x_880:
[----:B------:R-:W2:Y:S02]  /*c400*/  LDL R0, [R1+0x4c] ;  /* 0x00004c0001007983 */ /* 0x000ea40000100800 */
[----:B--2---:R-:W-:Y:S02]  /*c410*/  R2UR UR4, R0 ;  /* 0x00000000000472ca */ /* 0x004fe400000e0000 */
[----:B-1----:R-:W-:-:S04]  /*c420*/  LEA.HI R0, R14, R14, RZ, 0x1 ;  /* 0x0000000e0e007211 */ /* 0x002fc800078f08ff */
[----:B------:R-:W-:-:S05]  /*c430*/  LOP3.LUT R3, R0, 0x1e, RZ, 0xc0, !PT ;  /* 0x0000001e00037812 */ /* 0x000fca00078ec0ff */
[----:B------:R-:W-:Y:S02]  /*c440*/  IMAD.IADD R3, R14, 0x1, -R3 ;  /* 0x000000010e037824 */ /* 0x000fe400078e0a03 */
[----:B------:R-:W-:-:S03]  /*c450*/  MOV R0, UR4 ;  /* 0x0000000400007c02 */ /* 0x000fc60008000f00 */
[----:B------:R-:W-:Y:S02]  /*c460*/  LEA R3, R3, UR4, 0xd ;  /* 0x0000000403037c11 */ /* 0x000fe4000f8e68ff */
[----:B------:R-:W-:Y:S02]  /*c470*/  LOP3.LUT P0, RZ, R0, 0x3ff, RZ, 0xc0, !PT ;  /* 0x000003ff00ff7812 */ /* 0x000fe4000780c0ff */
[----:B------:R-:W-:Y:S02]  /*c480*/  SHF.R.U32.HI R3, RZ, 0x4, R3 ;  /* 0x00000004ff037819 */ /* 0x000fe40000011603 */
[----:B------:R-:W-:Y:S02]  /*c490*/  P2R R24, PR, RZ, 0x1 ;  /* 0x00000001ff187803 */ /* 0x000fe40000000000 */
[----:B------:R-:W-:-:S07]  /*c4a0*/  LOP3.LUT R28, R3, 0x3fff, RZ, 0xc0, !PT ;  /* 0x00003fff031c7812 */ /* 0x000fce00078ec0ff */
[----:B------:R-:W-:Y:S05]  /*c4b0*/  @!P0 BRA `(.L_x_599) ;  /* 0x0000000000408947 */ /* 0x000fea0003800000 */
[----:B------:R-:W-:Y:S01]  /*c4c0*/  MOV R0, 0x0 ;  /* 0x0000000000007802 */ /* 0x000fe20000000f00 */
[----:B------:R-:W-:Y:S01]  /*c4d0*/  ULDC.64 UR4, c[0x4][0xc0] ;  /* 0x0100300000047ab9 */ /* 0x000fe20000000a00 */
[----:B------:R-:W-:Y:S01]  /*c4e0*/  ULDC.64 UR6, c[0x4][0xc8] ;  /* 0x0100320000067ab9 */ /* 0x000fe20000000a00 */
[----:B------:R-:W-:Y:S01]  /*c4f0*/  IMAD.U32 R4, RZ, RZ, UR4 ;  /* 0x00000004ff047e24 */ /* 0x000fe2000f8e00ff */
[----:B------:R1:W2:Y:S01]  /*c500*/  LDC.64 R14, c[0x4][R0] ;  /* 0x01000000000e7b82 */ /* 0x0002a20000000a00 */
        /* <DEDUP_REMOVED lines=8> */
[----:B01----:R-:W-:-:S07]  /*c590*/  IMAD.MOV.U32 R13, RZ, RZ, RZ ;  /* 0x000000ffff0d7224 */ /* 0x003fce00078e00ff */
[----:B------:R-:W-:-:S07]  /*c5a0*/  LEPC R20, `(.L_x_599) ;  /* 0x000000001014794e */ /* 0x000fce0000000000 */
[----:B--2--5:R-:W-:Y:S05]  /*c5b0*/  CALL.ABS.NOINC R14 ;  /* 0x000000000e007343 */ /* 0x024fea0003c00000 */
.L_x_599:
[----:B------:R-:W-:Y:S02]  /*c5c0*/  ULDC UR4, c[0x0][0x3f4] ;  /* 0x0000fd0000047ab9 */ /* 0x000fe40000000800 */
[----:B------:R-:W-:-:S13]  /*c5d0*/  ISETP.LT.AND P0, PT, RZ, UR4, PT ;  /* 0x00000004ff007c0c */ /* 0x000fda000bf01270 */
[----:B------:R-:W-:Y:S05]  /*c5e0*/  @P0 BRA `(.L_x_600) ;  /* 0x0000000000400947 */ /* 0x000fea0003800000 */
[----:B------:R-:W2:Y:S02]  /*c5f0*/  LDL R20, [R1+0x34] ;  /* 0x0000340001147983 */ /* 0x000ea40000100800 */
[----:B--2---:R-:W-:-:S04]  /*c600*/  LEA.HI R0, R20, R20, RZ, 0x1 ;  /* 0x0000001414007211 */ /* 0x004fc800078f08ff */
[----:B------:R-:W-:-:S05]  /*c610*/  LOP3.LUT R0, R0, 0xfffffffe, RZ, 0xc0, !PT ;  /* 0xfffffffe00007812 */ /* 0x000fca00078ec0ff */
[----:B------:R-:W-:-:S05]  /*c620*/  IMAD.IADD R0, R20, 0x1, -R0 ;  /* 0x0000000114007824 */ /* 0x000fca00078e0a00 */
[----:B------:R-:W-:-:S04]  /*c630*/  SHF.L.U32 R0, R0, 0x1f, RZ ;  /* 0x0000001f00007819 */ /* 0x000fc800000006ff */
[----:B------:R1:W2:Y:S03]  /*c640*/  SYNCS.PHASECHK.TRANS64.TRYWAIT P0, [R23+URZ+0x38800], R0 ;  /* 0x03880000170075a7 */ /* 0x0002a6000800017f */
[----:B--2---:R-:W-:Y:S05]  /*c650*/  @!P0 NANOSLEEP.SYNCS 0x989680 ;  /* 0x009896800000895d */ /* 0x004fea0003900000 */
[----:B------:R-:W2:Y:S01]  /*c660*/  @!P0 SYNCS.PHASECHK.TRANS64 P0, [R23+URZ+0x38800], R0 ;  /* 0x03880000170085a7 */ /* 0x000ea2000800007f */
[----:B------:R-:W-:Y:S04]  /*c670*/  BSSY B0, `(.L_x_601) ;  /* 0x0000006000007945 */ /* 0x000fe80003800000 */
[----:B--2---:R-:W-:Y:S05]  /*c680*/  @P0 BRA `(.L_x_602) ;  /* 0x0000000000100947 */ /* 0x004fea0003800000 */
.L_x_603:
[----:B--2---:R2:W3:Y:S02]  /*c690*/  SYNCS.PHASECHK.TRANS64.TRYWAIT P0, [R23+URZ+0x38800], R0 ;  /* 0x03880000170075a7 */ /* 0x0044e4000800017f */
[----:B---3--:R-:W-:Y:S05]  /*c6a0*/  @!P0 NANOSLEEP.SYNCS 0x989680 ;  /* 0x009896800000895d */ /* 0x008fea0003900000 */
[----:B------:R-:W3:Y:S02]  /*c6b0*/  @!P0 SYNCS.PHASECHK.TRANS64 P0, [R23+URZ+0x38800], R0 ;  /* 0x03880000170085a7 */ /* 0x000ee4000800007f */
[----:B---3--:R-:W-:Y:S05]  /*c6c0*/  @!P0 BRA `(.L_x_603) ;  /* 0xfffffffc00f08947 */ /* 0x008fea000383ffff */
.L_x_602:
[----:B------:R-:W-:Y:S05]  /*c6d0*/  BSYNC B0 ;  /* 0x0000000000007941 */ /* 0x000fea0003800000 */
.L_x_601:
[----:B------:R-:W-:Y:S05]  /*c6e0*/  BRA `(.L_x_604) ;  /* 0x00000070005c7947 */ /* 0x000fea0003800000 */
.L_x_600:
[----:B------:R-:W-:Y:S01]  /*c6f0*/  ISETP.NE.AND P0, PT, R24, RZ, PT ;  /* 0x000000ff1800720c */ /* 0x000fe20003f05270 */
[----:B------:R-:W1:Y:S01]  /*c700*/  LDC.64 R4, c[0x0][0x400] ;  /* 0x00010000ff047b82 */ /* 0x000e620000000a00 */
[----:B-----5:R-:W-:Y:S01]  /*c710*/  SHF.R.S32.HI R0, RZ, 0x1f, R94 ;  /* 0x0000001fff007819 */ /* 0x020fe2000001145e */
[----:B------:R-:W-:Y:S01]  /*c720*/  ULDC.64 UR4, c[0x0][0x3f8] ;  /* 0x0000fe0000047ab9 */ /* 0x000fe20000000a00 */
[----:B------:R-:W-:-:S03]  /*c730*/  ULDC.64 UR6, c[0x0][0x408] ;  /* 0x0001020000067ab9 */ /* 0x000fc60000000a00 */
[C---:B------:R-:W-:Y:S02]  /*c740*/  IMAD R3, R0.reuse, UR4, RZ ;  /* 0x0000000400037c24 */ /* 0x040fe4000f8e02ff */
[----:B------:R-:W2:Y:S01]  /*c750*/  LDC.64 R24, c[0x0][0x3e8] ;  /* 0x0000fa00ff187b82 */ /* 0x000ea20000000a00 */
[----:B------:R-:W-:Y:S02]  /*c760*/  IMAD R7, R0, UR6, RZ ;  /* 0x0000000600077c24 */ /* 0x000fe4000f8e02ff */
[C---:B------:R-:W-:Y:S02]  /*c770*/  IMAD R3, R94.reuse, UR5, R3 ;  /* 0x000000055e037c24 */ /* 0x040fe4000f8e0203 */
[C---:B------:R-:W-:Y:S02]  /*c780*/  IMAD R7, R94.reuse, UR7, R7 ;  /* 0x000000075e077c24 */ /* 0x040fe4000f8e0207 */
[----:B--2---:R-:W-:-:S04]  /*c790*/  IMAD.WIDE.U32 R24, R94, UR4, R24 ;  /* 0x000000045e187c25 */ /* 0x004fc8000f8e0018 */
[----:B-1----:R-:W-:-:S04]  /*c7a0*/  IMAD.WIDE.U32 R94, R94, UR6, R4 ;  /* 0x000000065e5e7c25 */ /* 0x002fc8000f8e0004 */
[----:B------:R-:W-:Y:S01]  /*c7b0*/  IMAD.IADD R26, R3, 0x1, R25 ;  /* 0x00000001031a7824 */ /* 0x000fe200078e0219 */
[----:B------:R-:W-:Y:S01]  /*c7c0*/  IADD3 R27, R7, R95, RZ ;  /* 0x0000005f071b7210 */ /* 0x000fe20007ffe0ff */
[----:B------:R-:W-:Y:S06]  /*c7d0*/  @!P0 BRA `(.L_x_605) ;  /* 0x0000000000408947 */ /* 0x000fec0003800000 */
        /* <DEDUP_REMOVED lines=15> */
[----:B--2---:R-:W-:Y:S05]  /*c8d0*/  CALL.ABS.NOINC R14 ;  /* 0x000000000e007343 */ /* 0x004fea0003c00000 */
.L_x_605:
[----:B------:R-:W-:Y:S01]  /*c8e0*/  ULDC.U8 UR4, c[0x0][0x410] ;  /* 0x0001040000047ab9 */ /* 0x000fe20000000000 */
[----:B------:R-:W-:Y:S01]  /*c8f0*/  BSSY B0, `(.L_x_606) ;  /* 0x00006ee000007945 */ /* 0x000fe20003800000 */
[----:B------:R-:W-:Y:S01]  /*c900*/  ISETP.NE.AND P0, PT, RZ, UR4, PT ;  /* 0x00000004ff007c0c */ /* 0x000fe2000bf05270 */
[----:B------:R-:W-:-:S12]  /*c910*/  IMAD R6, R221, 0x80, R219 ;  /* 0x00000080dd067824 */ /* 0x000fd800078e02db */
[----:B------:R-:W-:Y:S05]  /*c920*/  @!P0 BRA `(.L_x_607) ;  /* 0x0000003400a08947 */ /* 0x000fea0003800000 */
[----:B------:R-:W-:-:S03]  /*c930*/  UMOV UR4, 0xffffffff ;  /* 0xffffffff00047882 */ /* 0x000fc60000000000 */
[----:B------:R-:W-:Y:S05]  /*c940*/  BRA.DIV UR4, `(.L_x_608) ;  /* 0x0000018e04187947 */ /* 0x000fea000b800000 */
[----:B------:R1:W2:Y:S04]  /*c950*/  SHFL.IDX PT, R3, R24, RZ, 0x181f ;  /* 0x00181fff18037589 */ /* 0x0002a800000e0000 */
[----:B------:R1:W3:Y:S04]  /*c960*/  SHFL.IDX PT, R14, R94, RZ, 0x181f ;  /* 0x00181fff5e0e7589 */ /* 0x0002e800000e0000 */
[----:B------:R1:W4:Y:S04]  /*c970*/  SHFL.IDX PT, R0, R26, RZ, 0x181f ;  /* 0x00181fff1a007589 */ /* 0x00032800000e0000 */
[----:B------:R1:W0:Y:S02]  /*c980*/  SHFL.IDX PT, R4, R27, RZ, 0x181f ;  /* 0x00181fff1b047589 */ /* 0x00022400000e0000 */
.L_x_886:
[----:B------:R-:W5:Y:S01]  /*c990*/  LDL R7, [R1+0x34] ;  /* 0x0000340001077983 */ /* 0x000f620000100800 */
[----:B------:R-:W-:Y:S01]  /*c9a0*/  ULDC UR4, c[0x0][0x448] ;  /* 0x0001120000047ab9 */ /* 0x000fe20000000800 */
[----:B------:R-:W-:Y:S01]  /*c9b0*/  BSSY B1, `(.L_x_609) ;  /* 0x0000020000017945 */ /* 0x000fe20003800000 */
[----:B------:R-:W-:Y:S01]  /*c9c0*/  IMAD R30, R96, UR4, RZ ;  /* 0x00000004601e7c24 */ /* 0x000fe2000f8e02ff */
[----:B------:R-:W-:Y:S02]  /*c9d0*/  CS2R R10, SRZ ;  /* 0x00000000000a7805 */ /* 0x000fe4000001ff00 */
[----:B------:R-:W-:Y:S02]  /*c9e0*/  CS2R R20, SRZ ;  /* 0x0000000000147805 */ /* 0x000fe4000001ff00 */
[----:B0-----:R-:W-:Y:S02]  /*c9f0*/  CS2R R12, SRZ ;  /* 0x00000000000c7805 */ /* 0x001fe4000001ff00 */
[----:B------:R-:W-:Y:S01]  /*ca00*/  ISETP.GE.AND P0, PT, R6, R30, PT ;  /* 0x0000001e0600720c */ /* 0x000fe20003f06270 */
[----:B------:R-:W-:Y:S01]  /*ca10*/  IMAD R30, R221, -0x80, R30 ;  /* 0xffffff80dd1e7824 */ /* 0x000fe200078e021e */
[----:B-----5:R-:W-:-:S04]  /*ca20*/  LEA.HI R5, R7, R7, RZ, 0x1 ;  /* 0x0000000707057211 */ /* 0x020fc800078f08ff */
[----:B------:R-:W-:-:S05]  /*ca30*/  LOP3.LUT R5, R5, 0xfffffffe, RZ, 0xc0, !PT ;  /* 0xfffffffe05057812 */ /* 0x000fca00078ec0ff */
[----:B------:R-:W-:Y:S01]  /*ca40*/  IMAD.IADD R5, R7, 0x1, -R5 ;  /* 0x0000000107057824 */ /* 0x000fe200078e0a05 */
[----:B------:R-:W-:-:S04]  /*ca50*/  CS2R R6, SRZ ;  /* 0x0000000000067805 */ /* 0x000fc8000001ff00 */
[----:B------:R-:W-:Y:S01]  /*ca60*/  SHF.L.U32 R32, R5, 0x1f, RZ ;  /* 0x0000001f05207819 */ /* 0x000fe200000006ff */
[----:B------:R-:W-:Y:S06]  /*ca70*/  @P0 BRA `(.L_x_610) ;  /* 0x00000000004c0947 */ /* 0x000fec0003800000 */
[----:B------:R-:W-:Y:S01]  /*ca80*/  ULDC UR4, c[0x0][0x3f4] ;  /* 0x0000fd0000047ab9 */ /* 0x000fe20000000800 */
[----:B------:R-:W-:Y:S02]  /*ca90*/  SHF.R.S32.HI R11, RZ, 0x1f, R218 ;  /* 0x0000001fff0b7819 */ /* 0x000fe400000114da */
[----:B------:R-:W-:Y:S02]  /*caa0*/  ISETP.GE.AND P4, PT, R18, UR4, PT ;  /* 0x0000000412007c0c */ /* 0x000fe4000bf86270 */
[----:B------:R-:W-:Y:S02]  /*cab0*/  ISETP.GE.AND P5, PT, R218, UR4, PT ;  /* 0x00000004da007c0c */ /* 0x000fe4000bfa6270 */
[----:B------:R-:W-:Y:S02]  /*cac0*/  SHF.R.S32.HI R5, RZ, 0x1f, R18 ;  /* 0x0000001fff057819 */ /* 0x000fe40000011412 */
[----:B------:R-:W-:-:S07]  /*cad0*/  CS2R R20, SRZ ;  /* 0x0000000000147805 */ /* 0x000fce000001ff00 */
[-C--:B-1-3--:R-:W-:Y:S02]  /*cae0*/  @!P4 IADD3 R24, P1, R18, R14.reuse, RZ ;  /* 0x0000000e1218c210 */ /* 0x08afe40007f3e0ff */
[CC--:B--2---:R-:W-:Y:S02]  /*caf0*/  @!P5 IADD3 R26, P2, R218.reuse, R3.reuse, RZ ;  /* 0x00000003da1ad210 */ /* 0x0c4fe40007f5e0ff */
[----:B------:R-:W-:Y:S01]  /*cb00*/  @!P5 IADD3 R14, P3, R218, R14, RZ ;  /* 0x0000000eda0ed210 */ /* 0x000fe20007f7e0ff */
[----:B------:R-:W-:Y:S01]  /*cb10*/  @!P4 IMAD.X R25, R4, 0x1, R5, P1 ;  /* 0x000000010419c824 */ /* 0x000fe200008e0605 */
[----:B------:R-:W-:Y:S01]  /*cb20*/  @!P4 IADD3 R8, P0, R18, R3, RZ ;  /* 0x000000031208c210 */ /* 0x000fe20007f1e0ff */
[--C-:B----4-:R-:W-:Y:S02]  /*cb30*/  @!P5 IMAD.X R27, R0, 0x1, R11.reuse, P2 ;  /* 0x00000001001bd824 */ /* 0x110fe400010e060b */
[----:B------:R-:W-:Y:S01]  /*cb40*/  @!P5 IMAD.X R15, R4, 0x1, R11, P3 ;  /* 0x00000001040fd824 */ /* 0x000fe200018e060b */
[----:B------:R-:W-:-:S02]  /*cb50*/  CS2R R10, SRZ ;  /* 0x00000000000a7805 */ /* 0x000fc4000001ff00 */
[----:B------:R-:W-:Y:S01]  /*cb60*/  @!P4 IADD3.X R9, R0, R5, RZ, P0, !PT ;  /* 0x000000050009c210 */ /* 0x000fe200007fe4ff */
[----:B------:R0:W5:Y:S04]  /*cb70*/  @!P4 LD.E.64 R12, desc[UR36][R24.64] ;  /* 0x00000024180cc980 */ /* 0x000168000c101b00 */
[----:B------:R0:W5:Y:S04]  /*cb80*/  @!P4 LD.E.64 R6, desc[UR36][R8.64] ;  /* 0x000000240806c980 */ /* 0x000168000c101b00 */
[----:B------:R0:W5:Y:S04]  /*cb90*/  @!P5 LD.E.64 R10, desc[UR36][R26.64] ;  /* 0x000000241a0ad980 */ /* 0x000168000c101b00 */
[----:B------:R0:W5:Y:S02]  /*cba0*/  @!P5 LD.E.64 R20, desc[UR36][R14.64] ;  /* 0x000000240e14d980 */ /* 0x000164000c101b00 */
.L_x_610:
[----:B------:R-:W-:Y:S05]  /*cbb0*/  BSYNC B1 ;  /* 0x0000000000017941 */ /* 0x000fea0003800000 */
.L_x_609:
[----:B------:R-:W3:Y:S01]  /*cbc0*/  SYNCS.PHASECHK.TRANS64.TRYWAIT P0, [R23+URZ+0x38800], R32 ;  /* 0x03880020170075a7 */ /* 0x000ee2000800017f */
[----:B0----5:R-:W-:Y:S01]  /*cbd0*/  SHF.R.U32.HI R9, RZ, 0x8, R7 ;  /* 0x00000008ff097819 */ /* 0x021fe20000011607 */
[----:B------:R-:W-:Y:S01]  /*cbe0*/  BSSY B1, `(.L_x_611) ;  /* 0x000002e000017945 */ /* 0x000fe20003800000 */
[----:B--2---:R-:W-:Y:S02]  /*cbf0*/  SHF.R.U32.HI R3, RZ, 0x8, R10 ;  /* 0x00000008ff037819 */ /* 0x004fe4000001160a */
[----:B----4-:R-:W-:Y:S02]  /*cc00*/  SHF.R.U32.HI R0, RZ, 0x8, R6 ;  /* 0x00000008ff007819 */ /* 0x010fe40000011606 */
[----:B-1----:R-:W-:Y:S02]  /*cc10*/  SHF.R.U32.HI R24, RZ, 0x8, R11 ;  /* 0x00000008ff187819 */ /* 0x002fe4000001160b */
[----:B------:R-:W-:Y:S02]  /*cc20*/  LOP3.LUT R8, R7, 0xff, RZ, 0xc0, !PT ;  /* 0x000000ff07087812 */ /* 0x000fe400078ec0ff */
[----:B------:R-:W-:-:S02]  /*cc30*/  LOP3.LUT R9, R9, 0xff, RZ, 0xc0, !PT ;  /* 0x000000ff09097812 */ /* 0x000fc400078ec0ff */
[----:B---3--:R-:W-:Y:S02]  /*cc40*/  LOP3.LUT R14, R10, 0xff, RZ, 0xc0, !PT ;  /* 0x000000ff0a0e7812 */ /* 0x008fe400078ec0ff */
[----:B------:R-:W-:Y:S02]  /*cc50*/  LOP3.LUT R3, R3, 0xff, RZ, 0xc0, !PT ;  /* 0x000000ff03037812 */ /* 0x000fe400078ec0ff */
[----:B------:R-:W-:Y:S02]  /*cc60*/  LOP3.LUT R5, R0, 0xff, RZ, 0xc0, !PT ;  /* 0x000000ff00057812 */ /* 0x000fe400078ec0ff */
[----:B------:R-:W-:Y:S02]  /*cc70*/  LOP3.LUT R15, R11, 0xff, RZ, 0xc0, !PT ;  /* 0x000000ff0b0f7812 */ /* 0x000fe400078ec0ff */
[----:B------:R-:W-:Y:S02]  /*cc80*/  LOP3.LUT R0, R24, 0xff, RZ, 0xc0, !PT ;  /* 0x000000ff18007812 */ /* 0x000fe400078ec0ff */
[----:B------:R-:W-:-:S02]  /*cc90*/  PRMT R8, R9, 0x7604, R8 ;  /* 0x0000760409087816 */ /* 0x000fc40000000008 */
[----:B------:R-:W-:Y:S02]  /*cca0*/  SHF.R.U32.HI R27, RZ, 0x8, R13 ;  /* 0x00000008ff1b7819 */ /* 0x000fe4000001160d */
[----:B------:R-:W-:Y:S02]  /*ccb0*/  SHF.R.U32.HI R31, RZ, 0x8, R21 ;  /* 0x00000008ff1f7819 */ /* 0x000fe40000011615 */
[----:B------:R-:W-:Y:S02]  /*ccc0*/  PRMT R9, R3, 0x7604, R14 ;  /* 0x0000760403097816 */ /* 0x000fe4000000000e */
[----:B------:R-:W-:Y:S02]  /*ccd0*/  SHF.R.U32.HI R3, RZ, 0x8, R20 ;  /* 0x00000008ff037819 */ /* 0x000fe40000011614 */
[----:B------:R-:W-:Y:S02]  /*cce0*/  PRMT R15, R0, 0x7604, R15 ;  /* 0x00007604000f7816 */ /* 0x000fe4000000000f */
[----:B------:R-:W-:-:S02]  /*ccf0*/  SHF.R.U32.HI R0, RZ, 0x8, R12 ;  /* 0x00000008ff007819 */ /* 0x000fc4000001160c */
[----:B------:R-:W-:Y:S02]  /*cd00*/  LOP3.LUT R14, R13, 0xff, RZ, 0xc0, !PT ;  /* 0x000000ff0d0e7812 */ /* 0x000fe400078ec0ff */
[----:B------:R-:W-:Y:S02]  /*cd10*/  LOP3.LUT R26, R21, 0xff, RZ, 0xc0, !PT ;  /* 0x000000ff151a7812 */ /* 0x000fe400078ec0ff */
[----:B------:R-:W-:Y:S02]  /*cd20*/  LOP3.LUT R27, R27, 0xff, RZ, 0xc0, !PT ;  /* 0x000000ff1b1b7812 */ /* 0x000fe400078ec0ff */
[----:B------:R-:W-:Y:S02]  /*cd30*/  LOP3.LUT R31, R31, 0xff, RZ, 0xc0, !PT ;  /* 0x000000ff1f1f7812 */ /* 0x000fe400078ec0ff */
[----:B------:R-:W-:Y:S02]  /*cd40*/  LOP3.LUT R24, R20, 0xff, RZ, 0xc0, !PT ;  /* 0x000000ff14187812 */ /* 0x000fe400078ec0ff */
[----:B------:R-:W-:-:S02]  /*cd50*/  LOP3.LUT R3, R3, 0xff, RZ, 0xc0, !PT ;  /* 0x000000ff03037812 */ /* 0x000fc400078ec0ff */
[----:B------:R-:W-:Y:S02]  /*cd60*/  LOP3.LUT R25, R0, 0xff, RZ, 0xc0, !PT ;  /* 0x000000ff00197812 */ /* 0x000fe400078ec0ff */
[----:B------:R-:W-:Y:S02]  /*cd70*/  PRMT R14, R27, 0x7604, R14 ;  /* 0x000076041b0e7816 */ /* 0x000fe4000000000e */
[----:B------:R-:W-:Y:S02]  /*cd80*/  PRMT R26, R31, 0x7604, R26 ;  /* 0x000076041f1a7816 */ /* 0x000fe4000000001a */
[----:B------:R-:W-:Y:S02]  /*cd90*/  SHF.R.U32.HI R0, RZ, 0x10, R11 ;  /* 0x00000010ff007819 */ /* 0x000fe4000001160b */
[----:B------:R-:W-:Y:S02]  /*cda0*/  SHF.R.U32.HI R27, RZ, 0x10, R13 ;  /* 0x00000010ff1b7819 */ /* 0x000fe4000001160d */
[----:B------:R-:W-:Y:S01]  /*cdb0*/  SHF.R.U32.HI R31, RZ, 0x10, R21 ;  /* 0x00000010ff1f7819 */ /* 0x000fe20000011615 */
[----:B------:R-:W-:Y:S01]  /*cdc0*/  IMAD.U32 R0, R0, 0x10000, RZ ;  /* 0x0001000000007824 */ /* 0x000fe200078e00ff */
[----:B------:R-:W-:Y:S01]  /*cdd0*/  LOP3.LUT R4, R6, 0xff, RZ, 0xc0, !PT ;  /* 0x000000ff06047812 */ /* 0x000fe200078ec0ff */
[----:B------:R-:W-:Y:S01]  /*cde0*/  IMAD.U32 R27, R27, 0x10000, RZ ;  /* 0x000100001b1b7824 */ /* 0x000fe200078e00ff */
[----:B------:R-:W-:Y:S01]  /*cdf0*/  PRMT R29, R3, 0x7604, R24 ;  /* 0x00007604031d7816 */ /* 0x000fe20000000018 */
[----:B------:R-:W-:Y:S01]  /*ce00*/  IMAD.U32 R31, R31, 0x10000, RZ ;  /* 0x000100001f1f7824 */ /* 0x000fe200078e00ff */
[----:B------:R-:W-:-:S02]  /*ce10*/  SHF.R.U32.HI R3, RZ, 0x10, R7 ;  /* 0x00000010ff037819 */ /* 0x000fc40000011607 */
[----:B------:R-:W-:Y:S02]  /*ce20*/  PRMT R5, R5, 0x7604, R4 ;  /* 0x0000760405057816 */ /* 0x000fe40000000004 */
[----:B------:R-:W-:Y:S02]  /*ce30*/  LOP3.LUT R4, R12, 0xff, RZ, 0xc0, !PT ;  /* 0x000000ff0c047812 */ /* 0x000fe400078ec0ff */
[----:B------:R-:W-:Y:S02]  /*ce40*/  SHF.L.U32 R3, R3, 0x10, RZ ;  /* 0x0000001003037819 */ /* 0x000fe400000006ff */
[----:B------:R-:W-:Y:S02]  /*ce50*/  PRMT R25, R25, 0x7604, R4 ;  /* 0x0000760419197816 */ /* 0x000fe40000000004 */
[----:B------:R-:W-:Y:S02]  /*ce60*/  LOP3.LUT R3, R8, 0xff0000, R3, 0xf8, !PT ;  /* 0x00ff000008037812 */ /* 0x000fe400078ef803 */
[----:B------:R-:W-:-:S02]  /*ce70*/  LOP3.LUT R15, R15, 0xff0000, R0, 0xf8, !PT ;  /* 0x00ff00000f0f7812 */ /* 0x000fc400078ef800 */
[----:B------:R-:W-:Y:S02]  /*ce80*/  LOP3.LUT R27, R14, 0xff0000, R27, 0xf8, !PT ;  /* 0x00ff00000e1b7812 */ /* 0x000fe400078ef81b */
[----:B------:R-:W-:Y:S02]  /*ce90*/  LOP3.LUT R31, R26, 0xff0000, R31, 0xf8, !PT ;  /* 0x00ff00001a1f7812 */ /* 0x000fe400078ef81f */
[----:B------:R-:W-:Y:S01]  /*cea0*/  LOP3.LUT R5, R5, 0xff0000, R6, 0xf8, !PT ;  /* 0x00ff000005057812 */ /* 0x000fe200078ef806 */
[----:B------:R-:W-:Y:S06]  /*ceb0*/  @!P0 BRA `(.L_x_612) ;  /* 0x00000188002c8947 */ /* 0x000fec0003800000 */
.L_x_887:
[----:B------:R-:W-:Y:S05]  /*cec0*/  BSYNC B1 ;  /* 0x0000000000017941 */ /* 0x000fea0003800000 */
.L_x_611:
[----:B------:R-:W-:Y:S01]  /*ced0*/  VIMNMX R8, R30, 0x80, PT ;  /* 0x000000801e087848 */ /* 0x000fe20003fe0100 */
[----:B------:R-:W-:Y:S01]  /*cee0*/  BSSY B1, `(.L_x_613) ;  /* 0x00000ca000017945 */ /* 0x000fe20003800000 */
[----:B------:R-:W-:Y:S02]  /*cef0*/  LOP3.LUT R9, R9, 0xff0000, R10, 0xf8, !PT ;  /* 0x00ff000009097812 */ /* 0x000fe400078ef80a */
[----:B------:R-:W-:Y:S02]  /*cf00*/  ISETP.GE.AND P0, PT, R219, R8, PT ;  /* 0x00000008db00720c */ /* 0x000fe40003f06270 */
[----:B------:R-:W-:Y:S02]  /*cf10*/  LOP3.LUT R25, R25, 0xff0000, R12, 0xf8, !PT ;  /* 0x00ff000019197812 */ /* 0x000fe400078ef80c */
[----:B------:R-:W-:Y:S02]  /*cf20*/  LOP3.LUT R29, R29, 0xff0000, R20, 0xf8, !PT ;  /* 0x00ff00001d1d7812 */ /* 0x000fe400078ef814 */
[----:B------:R-:W-:-:S02]  /*cf30*/  LOP3.LUT R9, R9, 0xff000000, R10, 0xf8, !PT ;  /* 0xff00000009097812 */ /* 0x000fc400078ef80a */
[----:B------:R-:W-:Y:S02]  /*cf40*/  LOP3.LUT R10, R15, 0xff000000, R11, 0xf8, !PT ;  /* 0xff0000000f0a7812 */ /* 0x000fe400078ef80b */
[----:B------:R-:W-:Y:S02]  /*cf50*/  LOP3.LUT R11, R25, 0xff000000, R12, 0xf8, !PT ;  /* 0xff000000190b7812 */ /* 0x000fe400078ef80c */
[----:B------:R-:W-:Y:S02]  /*cf60*/  LOP3.LUT R0, R5, 0xff000000, R6, 0xf8, !PT ;  /* 0xff00000005007812 */ /* 0x000fe400078ef806 */
[----:B------:R-:W-:Y:S02]  /*cf70*/  LOP3.LUT R3, R3, 0xff000000, R7, 0xf8, !PT ;  /* 0xff00000003037812 */ /* 0x000fe400078ef807 */
[----:B------:R-:W-:Y:S02]  /*cf80*/  LOP3.LUT R13, R27, 0xff000000, R13, 0xf8, !PT ;  /* 0xff0000001b0d7812 */ /* 0x000fe400078ef80d */
[----:B------:R-:W-:-:S02]  /*cf90*/  LOP3.LUT R12, R29, 0xff000000, R20, 0xf8, !PT ;  /* 0xff0000001d0c7812 */ /* 0x000fc400078ef814 */
[----:B------:R-:W-:Y:S01]  /*cfa0*/  LOP3.LUT R14, R31, 0xff000000, R21, 0xf8, !PT ;  /* 0xff0000001f0e7812 */ /* 0x000fe200078ef815 */
[----:B------:R-:W-:Y:S06]  /*cfb0*/  @P0 BRA `(.L_x_614) ;  /* 0x0000000800f00947 */ /* 0x000fec0003800000 */
[----:B------:R1:W5:Y:S01]  /*cfc0*/  LDL R41, [R1+0x24] ;  /* 0x0000240001297983 */ /* 0x0003620000100800 */
[----:B------:R-:W2:Y:S01]  /*cfd0*/  LDC R5, c[0x0][0x3f4] ;  /* 0x0000fd00ff057b82 */ /* 0x000ea20000000800 */
[----:B------:R-:W-:Y:S01]  /*cfe0*/  BSSY B2, `(.L_x_615) ;  /* 0x000005e000027945 */ /* 0x000fe20003800000 */
[-C--:B--2---:R-:W-:Y:S02]  /*cff0*/  ISETP.GE.AND P0, PT, R18, R5.reuse, PT ;  /* 0x000000051200720c */ /* 0x084fe40003f06270 */
[----:B------:R-:W-:-:S11]  /*d000*/  ISETP.GE.AND P1, PT, R218, R5, PT ;  /* 0x00000005da00720c */ /* 0x000fd60003f26270 */
[----:B-1----:R-:W-:Y:S05]  /*d010*/  @P0 BRA `(.L_x_616) ;  /* 0x0000000400680947 */ /* 0x002fea0003800000 */
[----:B-----5:R-:W1:Y:S01]  /*d020*/  LDS.128 R4, [R41+0x20400] ;  /* 0x0204000029047984 */ /* 0x020e620000000c00 */
[----:B------:R-:W-:Y:S02]  /*d030*/  F2FP.F16.E4M3.UNPACK_B R29, R11 ;  /* 0x0000000bff1d723e */ /* 0x000fe400020006ff */
[----:B------:R-:W-:-:S03]  /*d040*/  F2FP.F16.E4M3.UNPACK_B R26, R0 ;  /* 0x00000000ff1a723e */ /* 0x000fc600020006ff */
[--C-:B------:R-:W-:Y:S02]  /*d050*/  HADD2.F32 R30, -RZ, R29.reuse.H1_H1 ;  /* 0x3000001dff1e7230 */ /* 0x100fe40000004100 */
[--C-:B------:R-:W-:Y:S02]  /*d060*/  HADD2.F32 R27, -RZ, R26.reuse.H1_H1 ;  /* 0x3000001aff1b7230 */ /* 0x100fe40000004100 */
[----:B------:R-:W-:Y:S02]  /*d070*/  HADD2.F32 R29, -RZ, R29.H0_H0 ;  /* 0x2000001dff1d7230 */ /* 0x000fe40000004100 */
[----:B------:R-:W-:Y:S01]  /*d080*/  HADD2.F32 R26, -RZ, R26.H0_H0 ;  /* 0x2000001aff1a7230 */ /* 0x000fe20000004100 */
[-C--:B-1----:R-:W-:Y:S02]  /*d090*/  F2FP.F16.E4M3.UNPACK_B R15, R4.reuse.H1 ;  /* 0x00000004ff0f723e */ /* 0x082fe400030006ff */
[-C--:B------:R-:W-:Y:S02]  /*d0a0*/  F2FP.F16.E4M3.UNPACK_B R21, R5.reuse ;  /* 0x00000005ff15723e */ /* 0x080fe400020006ff */
[----:B------:R-:W-:Y:S01]  /*d0b0*/  F2FP.F16.E4M3.UNPACK_B R24, R5.H1 ;  /* 0x00000005ff18723e */ /* 0x000fe200030006ff */
[--C-:B------:R-:W-:Y:S01]  /*d0c0*/  HADD2.F32 R20, -RZ, R15.reuse.H0_H0 ;  /* 0x2000000fff147230 */ /* 0x100fe20000004100 */
[----:B------:R-:W-:Y:S01]  /*d0d0*/  F2FP.F16.E4M3.UNPACK_B R4, R4 ;  /* 0x00000004ff04723e */ /* 0x000fe200020006ff */
[----:B------:R-:W-:Y:S01]  /*d0e0*/  HADD2.F32 R15, -RZ, R15.H1_H1 ;  /* 0x3000000fff0f7230 */ /* 0x000fe20000004100 */
[----:B------:R-:W-:-:S02]  /*d0f0*/  F2FP.F16.E4M3.UNPACK_B R25, R6 ;  /* 0x00000006ff19723e */ /* 0x000fc400020006ff */
[----:B------:R-:W-:Y:S02]  /*d100*/  F2FP.F16.E4M3.UNPACK_B R6, R6.H1 ;  /* 0x00000006ff06723e */ /* 0x000fe400030006ff */
[CC--:B------:R-:W-:Y:S01]  /*d110*/  FMUL.FTZ R5, R15.reuse, R30.reuse ;  /* 0x0000001e0f057220 */ /* 0x0c0fe20000410000 */
[----:B------:R-:W-:Y:S01]  /*d120*/  FMUL.FTZ R31, R15, R27 ;  /* 0x0000001b0f1f7220 */ /* 0x000fe20000410000 */
[----:B------:R-:W-:Y:S02]  /*d130*/  F2FP.F16.E4M3.UNPACK_B R15, R7 ;  /* 0x00000007ff0f723e */ /* 0x000fe400020006ff */
[C---:B------:R-:W-:Y:S01]  /*d140*/  FFMA.FTZ R33, R20.reuse, R27, -R5 ;  /* 0x0000001b14217223 */ /* 0x040fe20000010805 */
[--C-:B------:R-:W-:Y:S01]  /*d150*/  HADD2.F32 R5, -RZ, R4.reuse.H1_H1 ;  /* 0x30000004ff057230 */ /* 0x100fe20000004100 */
[----:B------:R-:W-:Y:S01]  /*d160*/  F2FP.F16.E4M3.UNPACK_B R27, R11.H1 ;  /* 0x0000000bff1b723e */ /* 0x000fe200030006ff */
[----:B------:R-:W-:Y:S01]  /*d170*/  FFMA.FTZ R34, R20, R30, R31 ;  /* 0x0000001e14227223 */ /* 0x000fe2000001001f */
[----:B------:R-:W-:Y:S01]  /*d180*/  HADD2.F32 R4, -RZ, R4.H0_H0 ;  /* 0x20000004ff047230 */ /* 0x000fe20000004100 */
[----:B------:R-:W-:Y:S01]  /*d190*/  F2FP.F16.E4M3.UNPACK_B R20, R0.H1 ;  /* 0x00000000ff14723e */ /* 0x000fe200030006ff */
[C---:B------:R-:W-:Y:S01]  /*d1a0*/  FMUL.FTZ R31, R5.reuse, R29 ;  /* 0x0000001d051f7220 */ /* 0x040fe20000410000 */
[----:B0-----:R-:W-:Y:S01]  /*d1b0*/  FMUL.FTZ R32, R5, R26 ;  /* 0x0000001a05207220 */ /* 0x001fe20000410000 */
[----:B------:R-:W-:Y:S01]  /*d1c0*/  HADD2.F32 R30, -RZ, R27.H1_H1 ;  /* 0x3000001bff1e7230 */ /* 0x000fe20000004100 */
[----:B------:R-:W-:Y:S01]  /*d1d0*/  F2FP.F16.E4M3.UNPACK_B R7, R7.H1 ;  /* 0x00000007ff07723e */ /* 0x000fe200030006ff */
[----:B------:R-:W-:-:S02]  /*d1e0*/  HADD2.F32 R5, -RZ, R24.H1_H1 ;  /* 0x30000018ff057230 */ /* 0x000fc40000004100 */
[C---:B------:R-:W-:Y:S01]  /*d1f0*/  FFMA.FTZ R31, R4.reuse, R26, -R31 ;  /* 0x0000001a041f7223 */ /* 0x040fe2000001081f */
[----:B------:R-:W-:Y:S01]  /*d200*/  FFMA.FTZ R32, R4, R29, R32 ;  /* 0x0000001d04207223 */ /* 0x000fe20000010020 */
[----:B------:R-:W-:Y:S02]  /*d210*/  HADD2.F32 R26, -RZ, R20.H1_H1 ;  /* 0x30000014ff1a7230 */ /* 0x000fe40000004100 */
[----:B------:R-:W-:Y:S02]  /*d220*/  HADD2.F32 R24, -RZ, R24.H0_H0 ;  /* 0x20000018ff187230 */ /* 0x000fe40000004100 */
[C---:B------:R-:W-:Y:S01]  /*d230*/  FMUL.FTZ R29, R5.reuse, R30 ;  /* 0x0000001e051d7220 */ /* 0x040fe20000410000 */
[----:B------:R-:W-:Y:S02]  /*d240*/  HADD2.F32 R27, -RZ, R27.H0_H0 ;  /* 0x2000001bff1b7230 */ /* 0x000fe40000004100 */
[----:B------:R-:W-:Y:S01]  /*d250*/  FMUL.FTZ R5, R5, R26 ;  /* 0x0000001a05057220 */ /* 0x000fe20000410000 */
[----:B------:R-:W-:-:S02]  /*d260*/  HADD2.F32 R4, -RZ, R21.H1_H1 ;  /* 0x30000015ff047230 */ /* 0x000fc40000004100 */
[C---:B------:R-:W-:Y:S01]  /*d270*/  FFMA.FTZ R35, R24.reuse, R26, -R29 ;  /* 0x0000001a18237223 */ /* 0x040fe2000001081d */
[----:B------:R-:W-:Y:S01]  /*d280*/  HADD2.F32 R20, -RZ, R20.H0_H0 ;  /* 0x20000014ff147230 */ /* 0x000fe20000004100 */
[----:B------:R-:W-:Y:S01]  /*d290*/  F2FP.F16.E4M3.UNPACK_B R26, R13 ;  /* 0x0000000dff1a723e */ /* 0x000fe200020006ff */
[----:B------:R-:W-:Y:S02]  /*d2a0*/  HADD2.F32 R21, -RZ, R21.H0_H0 ;  /* 0x20000015ff157230 */ /* 0x000fe40000004100 */
[----:B------:R-:W-:Y:S01]  /*d2b0*/  FFMA.FTZ R30, R24, R30, R5 ;  /* 0x0000001e181e7223 */ /* 0x000fe20000010005 */
[C---:B------:R-:W-:Y:S01]  /*d2c0*/  FMUL.FTZ R36, R4.reuse, R27 ;  /* 0x0000001b04247220 */ /* 0x040fe20000410000 */
[----:B------:R-:W-:Y:S01]  /*d2d0*/  F2FP.F16.E4M3.UNPACK_B R24, R3 ;  /* 0x00000003ff18723e */ /* 0x000fe200020006ff */
[-C--:B------:R-:W-:Y:S01]  /*d2e0*/  FMUL.FTZ R4, R4, R20.reuse ;  /* 0x0000001404047220 */ /* 0x080fe20000410000 */
[----:B------:R-:W-:Y:S02]  /*d2f0*/  HADD2.F32 R29, -RZ, R26.H1_H1 ;  /* 0x3000001aff1d7230 */ /* 0x000fe40000004100 */
[----:B------:R-:W-:Y:S01]  /*d300*/  FFMA.FTZ R36, R21, R20, -R36 ;  /* 0x0000001415247223 */ /* 0x000fe20000010824 */
[----:B------:R-:W-:-:S02]  /*d310*/  HADD2.F32 R5, -RZ, R6.H1_H1 ;  /* 0x30000006ff057230 */ /* 0x000fc40000004100 */
[----:B------:R-:W-:Y:S01]  /*d320*/  FFMA.FTZ R27, R21, R27, R4 ;  /* 0x0000001b151b7223 */ /* 0x000fe20000010004 */
[----:B------:R-:W-:Y:S01]  /*d330*/  HADD2.F32 R20, -RZ, R24.H1_H1 ;  /* 0x30000018ff147230 */ /* 0x000fe20000004100 */
[----:B------:R-:W-:Y:S01]  /*d340*/  F2FP.SATFINITE.E4M3.F32.PACK_AB_MERGE_C R30, R30, R35, RZ ;  /* 0x000000231e1e723e */ /* 0x000fe200048070ff */
[----:B------:R-:W-:Y:S02]  /*d350*/  HADD2.F32 R6, -RZ, R6.H0_H0 ;  /* 0x20000006ff067230 */ /* 0x000fe40000004100 */
[C---:B------:R-:W-:Y:S01]  /*d360*/  FMUL.FTZ R21, R5.reuse, R29 ;  /* 0x0000001d05157220 */ /* 0x040fe20000410000 */
[----:B------:R-:W-:Y:S02]  /*d370*/  HADD2.F32 R24, -RZ, R24.H0_H0 ;  /* 0x20000018ff187230 */ /* 0x000fe40000004100 */
[-C--:B------:R-:W-:Y:S01]  /*d380*/  FMUL.FTZ R39, R5, R20.reuse ;  /* 0x0000001405277220 */ /* 0x080fe20000410000 */
[----:B------:R-:W-:Y:S02]  /*d390*/  HADD2.F32 R26, -RZ, R26.H0_H0 ;  /* 0x2000001aff1a7230 */ /* 0x000fe40000004100 */
[----:B------:R-:W-:Y:S01]  /*d3a0*/  FFMA.FTZ R37, R6, R20, -R21 ;  /* 0x0000001406257223 */ /* 0x000fe20000010815 */
[--C-:B------:R-:W-:Y:S01]  /*d3b0*/  HADD2.F32 R4, -RZ, R25.reuse.H1_H1 ;  /* 0x30000019ff047230 */ /* 0x100fe20000004100 */
[----:B------:R-:W-:Y:S01]  /*d3c0*/  F2FP.F16.E4M3.UNPACK_B R5, R3.H1 ;  /* 0x00000003ff05723e */ /* 0x000fe200030006ff */
[----:B------:R-:W-:-:S02]  /*d3d0*/  HADD2.F32 R25, -RZ, R25.H0_H0 ;  /* 0x20000019ff197230 */ /* 0x000fc40000004100 */
[----:B------:R-:W-:Y:S01]  /*d3e0*/  FFMA.FTZ R38, R6, R29, R39 ;  /* 0x0000001d06267223 */ /* 0x000fe20000010027 */
[C---:B------:R-:W-:Y:S01]  /*d3f0*/  FMUL.FTZ R20, R4.reuse, R26 ;  /* 0x0000001a04147220 */ /* 0x040fe20000410000 */
[-C--:B------:R-:W-:Y:S01]  /*d400*/  FMUL.FTZ R21, R4, R24.reuse ;  /* 0x0000001804157220 */ /* 0x080fe20000410000 */
[----:B------:R-:W-:Y:S01]  /*d410*/  F2FP.F16.E4M3.UNPACK_B R4, R13.H1 ;  /* 0x0000000dff04723e */ /* 0x000fe200030006ff */
[--C-:B------:R-:W-:Y:S02]  /*d420*/  HADD2.F32 R6, -RZ, R5.reuse.H0_H0 ;  /* 0x20000005ff067230 */ /* 0x100fe40000004100 */
[C---:B------:R-:W-:Y:S01]  /*d430*/  FFMA.FTZ R29, R25.reuse, R24, -R20 ;  /* 0x00000018191d7223 */ /* 0x040fe20000010814 */
[----:B------:R-:W-:Y:S02]  /*d440*/  HADD2.F32 R20, -RZ, R5.H1_H1 ;  /* 0x30000005ff147230 */ /* 0x000fe40000004100 */
[----:B------:R-:W-:Y:S01]  /*d450*/  FFMA.FTZ R26, R25, R26, R21 ;  /* 0x0000001a191a7223 */ /* 0x000fe20000010015 */
[----:B------:R-:W-:-:S02]  /*d460*/  HADD2.F32 R24, -RZ, R4.H1_H1 ;  /* 0x30000004ff187230 */ /* 0x000fc40000004100 */
[----:B------:R-:W-:Y:S02]  /*d470*/  HADD2.F32 R5, -RZ, R7.H1_H1 ;  /* 0x30000007ff057230 */ /* 0x000fe40000004100 */
[----:B------:R-:W-:Y:S02]  /*d480*/  HADD2.F32 R21, -RZ, R4.H0_H0 ;  /* 0x20000004ff157230 */ /* 0x000fe40000004100 */
[----:B------:R-:W-:Y:S02]  /*d490*/  HADD2.F32 R4, -RZ, R15.H1_H1 ;  /* 0x3000000fff047230 */ /* 0x000fe40000004100 */
[C---:B------:R-:W-:Y:S01]  /*d4a0*/  FMUL.FTZ R42, R5.reuse, R24 ;  /* 0x00000018052a7220 */ /* 0x040fe20000410000 */
[----:B------:R-:W-:Y:S02]  /*d4b0*/  HADD2.F32 R7, -RZ, R7.H0_H0 ;  /* 0x20000007ff077230 */ /* 0x000fe40000004100 */
[----:B------:R-:W-:Y:S01]  /*d4c0*/  FMUL.FTZ R5, R5, R20 ;  /* 0x0000001405057220 */ /* 0x000fe20000410000 */
[----:B------:R-:W-:-:S02]  /*d4d0*/  HADD2.F32 R15, -RZ, R15.H0_H0 ;  /* 0x2000000fff0f7230 */ /* 0x000fc40000004100 */
[CC--:B------:R-:W-:Y:S01]  /*d4e0*/  FMUL.FTZ R40, R4.reuse, R21.reuse ;  /* 0x0000001504287220 */ /* 0x0c0fe20000410000 */
[----:B------:R-:W-:Y:S01]  /*d4f0*/  FMUL.FTZ R4, R4, R6 ;  /* 0x0000000604047220 */ /* 0x000fe20000410000 */
[C---:B------:R-:W-:Y:S01]  /*d500*/  FFMA.FTZ R42, R7.reuse, R20, -R42 ;  /* 0x00000014072a7223 */ /* 0x040fe2000001082a */
[----:B------:R-:W-:Y:S01]  /*d510*/  FFMA.FTZ R5, R7, R24, R5 ;  /* 0x0000001807057223 */ /* 0x000fe20000010005 */
[C---:B------:R-:W-:Y:S01]  /*d520*/  FFMA.FTZ R7, R15.reuse, R6, -R40 ;  /* 0x000000060f077223 */ /* 0x040fe20000010828 */
[----:B------:R-:W-:Y:S01]  /*d530*/  FFMA.FTZ R20, R15, R21, R4 ;  /* 0x000000150f147223 */ /* 0x000fe20000010004 */
[----:B------:R-:W-:Y:S02]  /*d540*/  F2FP.SATFINITE.E4M3.F32.PACK_AB_MERGE_C R4, R34, R33, RZ ;  /* 0x000000212204723e */ /* 0x000fe400048070ff */
[----:B------:R-:W-:Y:S02]  /*d550*/  F2FP.SATFINITE.E4M3.F32.PACK_AB_MERGE_C R6, R38, R37, RZ ;  /* 0x000000252606723e */ /* 0x000fe400048070ff */
[----:B------:R-:W-:-:S02]  /*d560*/  F2FP.SATFINITE.E4M3.F32.PACK_AB_MERGE_C R42, R5, R42, RZ ;  /* 0x0000002a052a723e */ /* 0x000fc400048070ff */
[----:B------:R-:W-:Y:S02]  /*d570*/  F2FP.SATFINITE.E4M3.F32.PACK_AB_MERGE_C R4, R32, R31, R4 ;  /* 0x0000001f2004723e */ /* 0x000fe40004807004 */
[----:B------:R-:W-:Y:S02]  /*d580*/  F2FP.SATFINITE.E4M3.F32.PACK_AB_MERGE_C R5, R27, R36, R30 ;  /* 0x000000241b05723e */ /* 0x000fe4000480701e */
[----:B------:R-:W-:Y:S02]  /*d590*/  F2FP.SATFINITE.E4M3.F32.PACK_AB_MERGE_C R6, R26, R29, R6 ;  /* 0x0000001d1a06723e */ /* 0x000fe40004807006 */
[----:B------:R-:W-:-:S05]  /*d5a0*/  F2FP.SATFINITE.E4M3.F32.PACK_AB_MERGE_C R7, R20, R7, R42 ;  /* 0x000000071407723e */ /* 0x000fca000480702a */
[----:B------:R1:W-:Y:S02]  /*d5b0*/  STS.128 [R41+0x20400], R4 ;  /* 0x0204000429007388 */ /* 0x0003e40000000c00 */
.L_x_616:
[----:B------:R-:W-:Y:S05]  /*d5c0*/  BSYNC B2 ;  /* 0x0000000000027941 */ /* 0x000fea0003800000 */
.L_x_615:
[----:B------:R-:W-:Y:S05]  /*d5d0*/  @P1 BRA `(.L_x_614) ;  /* 0x0000000400681947 */ /* 0x000fea0003800000 */
[----:B-1---5:R-:W1:Y:S01]  /*d5e0*/  LDS.128 R4, [R41+0x24400] ;  /* 0x0244000029047984 */ /* 0x022e620000000c00 */
        /* <DEDUP_REMOVED lines=14> */
[C---:B------:R-:W-:Y:S01]  /*d6d0*/  FMUL.FTZ R5, R15.reuse, R30 ;  /* 0x0000001e0f057220 */ /* 0x040fe20000410000 */
        /* <DEDUP_REMOVED lines=46> */
[----:B------:R-:W-:Y:S01]  /*d9c0*/  FMUL.FTZ R21, R4, R24 ;  /* 0x0000001804157220 */ /* 0x000fe20000410000 */
        /* <DEDUP_REMOVED lines=27> */
.L_x_614:
[----:B------:R-:W-:Y:S05]  /*db80*/  BSYNC B1 ;  /* 0x0000000000017941 */ /* 0x000fea0003800000 */
.L_x_613:
[----:B-12---:R-:W-:Y:S01]  /*db90*/  IADD3 R4, R219, 0x20, RZ ;  /* 0x00000020db047810 */ /* 0x006fe20007ffe0ff */
[----:B------:R-:W-:Y:S03]  /*dba0*/  BSSY B1, `(.L_x_617) ;  /* 0x00000bf000017945 */ /* 0x000fe60003800000 */
[----:B------:R-:W-:-:S13]  /*dbb0*/  ISETP.GE.AND P0, PT, R4, R8, PT ;  /* 0x000000080400720c */ /* 0x000fda0003f06270 */
[----:B------:R-:W-:Y:S05]  /*dbc0*/  @P0 BRA `(.L_x_618) ;  /* 0x0000000800f00947 */ /* 0x000fea0003800000 */
        /* <DEDUP_REMOVED lines=8> */
[-C--:B------:R-:W-:Y:S02]  /*dc50*/  F2FP.F16.E4M3.UNPACK_B R30, R11.reuse ;  /* 0x0000000bff1e723e */ /* 0x080fe400020006ff */
[----:B------:R-:W-:Y:S01]  /*dc60*/  F2FP.F16.E4M3.UNPACK_B R33, R11.H1 ;  /* 0x0000000bff21723e */ /* 0x000fe200030006ff */
[----:B------:R-:W-:Y:S01]  /*dc70*/  HADD2.F32 R26, -RZ, R29.H1_H1 ;  /* 0x3000001dff1a7230 */ /* 0x000fe20000004100 */
[----:B------:R-:W-:Y:S01]  /*dc80*/  F2FP.F16.E4M3.UNPACK_B R36, R13 ;  /* 0x0000000dff24723e */ /* 0x000fe200020006ff */
[----:B0-----:R-:W-:Y:S02]  /*dc90*/  HADD2.F32 R32, -RZ, R30.H1_H1 ;  /* 0x3000001eff207230 */ /* 0x001fe40000004100 */
[----:B------:R-:W-:-:S02]  /*dca0*/  HADD2.F32 R34, -RZ, R33.H1_H1 ;  /* 0x30000021ff227230 */ /* 0x000fc40000004100 */
[----:B------:R-:W-:Y:S02]  /*dcb0*/  HADD2.F32 R35, -RZ, R33.H0_H0 ;  /* 0x20000021ff237230 */ /* 0x000fe40000004100 */
[--C-:B------:R-:W-:Y:S02]  /*dcc0*/  HADD2.F32 R38, -RZ, R36.reuse.H1_H1 ;  /* 0x30000024ff267230 */ /* 0x100fe40000004100 */
[----:B------:R-:W-:Y:S01]  /*dcd0*/  HADD2.F32 R39, -RZ, R36.H0_H0 ;  /* 0x20000024ff277230 */ /* 0x000fe20000004100 */
[----:B------:R-:W-:-:S05]  /*dce0*/  F2FP.F16.E4M3.UNPACK_B R36, R13.H1 ;  /* 0x0000000dff24723e */ /* 0x000fca00030006ff */
[----:B------:R-:W-:Y:S01]  /*dcf0*/  HADD2.F32 R41, -RZ, R36.H1_H1 ;  /* 0x30000024ff297230 */ /* 0x000fe20000004100 */
[-C--:B-1----:R-:W-:Y:S02]  /*dd00*/  F2FP.F16.E4M3.UNPACK_B R15, R4.reuse.H1 ;  /* 0x00000004ff0f723e */ /* 0x082fe400030006ff */
[-C--:B------:R-:W-:Y:S02]  /*dd10*/  F2FP.F16.E4M3.UNPACK_B R21, R5.reuse ;  /* 0x00000005ff15723e */ /* 0x080fe400020006ff */
[----:B------:R-:W-:Y:S01]  /*dd20*/  F2FP.F16.E4M3.UNPACK_B R24, R5.H1 ;  /* 0x00000005ff18723e */ /* 0x000fe200030006ff */
[--C-:B------:R-:W-:Y:S01]  /*dd30*/  HADD2.F32 R20, -RZ, R15.reuse.H0_H0 ;  /* 0x2000000fff147230 */ /* 0x100fe20000004100 */
[----:B------:R-:W-:Y:S01]  /*dd40*/  F2FP.F16.E4M3.UNPACK_B R4, R4 ;  /* 0x00000004ff04723e */ /* 0x000fe200020006ff */
[----:B------:R-:W-:Y:S01]  /*dd50*/  HADD2.F32 R15, -RZ, R15.H1_H1 ;  /* 0x3000000fff0f7230 */ /* 0x000fe20000004100 */
[-C--:B------:R-:W-:Y:S02]  /*dd60*/  F2FP.F16.E4M3.UNPACK_B R25, R6.reuse ;  /* 0x00000006ff19723e */ /* 0x080fe400020006ff */
[----:B------:R-:W-:-:S02]  /*dd70*/  F2FP.F16.E4M3.UNPACK_B R6, R6.H1 ;  /* 0x00000006ff06723e */ /* 0x000fc400030006ff */
[-C--:B------:R-:W-:Y:S01]  /*dd80*/  FMUL.FTZ R5, R32, R15.reuse ;  /* 0x0000000f20057220 */ /* 0x080fe20000410000 */
[C---:B------:R-:W-:Y:S01]  /*dd90*/  FMUL.FTZ R27, R26.reuse, R15 ;  /* 0x0000000f1a1b7220 */ /* 0x040fe20000410000 */
[-C--:B------:R-:W-:Y:S02]  /*dda0*/  F2FP.F16.E4M3.UNPACK_B R15, R7.reuse ;  /* 0x00000007ff0f723e */ /* 0x080fe400020006ff */
[-C--:B------:R-:W-:Y:S01]  /*ddb0*/  FFMA.FTZ R26, R26, R20.reuse, -R5 ;  /* 0x000000141a1a7223 */ /* 0x080fe20000010805 */
[----:B------:R-:W-:Y:S01]  /*ddc0*/  FFMA.FTZ R31, R32, R20, R27 ;  /* 0x00000014201f7223 */ /* 0x000fe2000001001b */
[----:B------:R-:W-:Y:S01]  /*ddd0*/  HADD2.F32 R32, -RZ, R30.H0_H0 ;  /* 0x2000001eff207230 */ /* 0x000fe20000004100 */
[----:B------:R-:W-:Y:S01]  /*dde0*/  F2FP.F16.E4M3.UNPACK_B R30, R0.H1 ;  /* 0x00000000ff1e723e */ /* 0x000fe200030006ff */
[----:B------:R-:W-:Y:S01]  /*ddf0*/  HADD2.F32 R5, -RZ, R4.H1_H1 ;  /* 0x30000004ff057230 */ /* 0x000fe20000004100 */
[----:B------:R-:W-:Y:S01]  /*de00*/  F2FP.F16.E4M3.UNPACK_B R7, R7.H1 ;  /* 0x00000007ff07723e */ /* 0x000fe200030006ff */
[----:B------:R-:W-:-:S02]  /*de10*/  HADD2.F32 R20, -RZ, R29.H0_H0 ;  /* 0x2000001dff147230 */ /* 0x000fc40000004100 */
[----:B------:R-:W-:Y:S02]  /*de20*/  HADD2.F32 R4, -RZ, R4.H0_H0 ;  /* 0x20000004ff047230 */ /* 0x000fe40000004100 */
[-C--:B------:R-:W-:Y:S01]  /*de30*/  FMUL.FTZ R27, R32, R5.reuse ;  /* 0x00000005201b7220 */ /* 0x080fe20000410000 */
[----:B------:R-:W-:Y:S02]  /*de40*/  HADD2.F32 R33, -RZ, R30.H0_H0 ;  /* 0x2000001eff217230 */ /* 0x000fe40000004100 */
[C---:B------:R-:W-:Y:S01]  /*de50*/  FMUL.FTZ R29, R20.reuse, R5 ;  /* 0x00000005141d7220 */ /* 0x040fe20000410000 */
[--C-:B------:R-:W-:Y:S02]  /*de60*/  HADD2.F32 R5, -RZ, R24.reuse.H1_H1 ;  /* 0x30000018ff057230 */ /* 0x100fe40000004100 */
[-C--:B------:R-:W-:Y:S01]  /*de70*/  FFMA.FTZ R27, R20, R4.reuse, -R27 ;  /* 0x00000004141b7223 */ /* 0x080fe2000001081b */
[----:B------:R-:W-:Y:S02]  /*de80*/  HADD2.F32 R24, -RZ, R24.H0_H0 ;  /* 0x20000018ff187230 */ /* 0x000fe40000004100 */
[----:B------:R-:W-:Y:S01]  /*de90*/  FFMA.FTZ R20, R32, R4, R29 ;  /* 0x0000000420147223 */ /* 0x000fe2000001001d */
[----:B------:R-:W-:-:S02]  /*dea0*/  HADD2.F32 R32, -RZ, R30.H1_H1 ;  /* 0x3000001eff207230 */ /* 0x000fc40000004100 */
[-C--:B------:R-:W-:Y:S01]  /*deb0*/  FMUL.FTZ R29, R34, R5.reuse ;  /* 0x00000005221d7220 */ /* 0x080fe20000410000 */
[--C-:B------:R-:W-:Y:S02]  /*dec0*/  HADD2.F32 R4, -RZ, R21.reuse.H1_H1 ;  /* 0x30000015ff047230 */ /* 0x100fe40000004100 */
[----:B------:R-:W-:Y:S02]  /*ded0*/  HADD2.F32 R21, -RZ, R21.H0_H0 ;  /* 0x20000015ff157230 */ /* 0x000fe40000004100 */
[C---:B------:R-:W-:Y:S01]  /*dee0*/  FMUL.FTZ R5, R32.reuse, R5 ;  /* 0x0000000520057220 */ /* 0x040fe20000410000 */
[----:B------:R-:W-:Y:S01]  /*def0*/  FFMA.FTZ R29, R32, R24, -R29 ;  /* 0x00000018201d7223 */ /* 0x000fe2000001081d */
[-C--:B------:R-:W-:Y:S01]  /*df00*/  FMUL.FTZ R30, R35, R4.reuse ;  /* 0x00000004231e7220 */ /* 0x080fe20000410000 */
[----:B------:R-:W-:Y:S01]  /*df10*/  F2FP.F16.E4M3.UNPACK_B R32, R3 ;  /* 0x00000003ff20723e */ /* 0x000fe200020006ff */
[C---:B------:R-:W-:Y:S01]  /*df20*/  FMUL.FTZ R4, R33.reuse, R4 ;  /* 0x0000000421047220 */ /* 0x040fe20000410000 */
[----:B------:R-:W-:Y:S01]  /*df30*/  FFMA.FTZ R24, R34, R24, R5 ;  /* 0x0000001822187223 */ /* 0x000fe20000010005 */
[----:B------:R-:W-:Y:S01]  /*df40*/  FFMA.FTZ R30, R33, R21, -R30 ;  /* 0x00000015211e7223 */ /* 0x000fe2000001081e */
[----:B------:R-:W-:-:S02]  /*df50*/  HADD2.F32 R5, -RZ, R6.H1_H1 ;  /* 0x30000006ff057230 */ /* 0x000fc40000004100 */
[----:B------:R-:W-:Y:S01]  /*df60*/  FFMA.FTZ R21, R35, R21, R4 ;  /* 0x0000001523157223 */ /* 0x000fe20000010004 */
[----:B------:R-:W-:Y:S01]  /*df70*/  HADD2.F32 R34, -RZ, R32.H1_H1 ;  /* 0x30000020ff227230 */ /* 0x000fe20000004100 */
[----:B------:R-:W-:Y:S01]  /*df80*/  F2FP.F16.E4M3.UNPACK_B R35, R3.H1 ;  /* 0x00000003ff23723e */ /* 0x000fe200030006ff */
[--C-:B------:R-:W-:Y:S02]  /*df90*/  HADD2.F32 R4, -RZ, R25.reuse.H1_H1 ;  /* 0x30000019ff047230 */ /* 0x100fe40000004100 */
[-C--:B------:R-:W-:Y:S01]  /*dfa0*/  FMUL.FTZ R33, R38, R5.reuse ;  /* 0x0000000526217220 */ /* 0x080fe20000410000 */
[----:B------:R-:W-:Y:S02]  /*dfb0*/  HADD2.F32 R6, -RZ, R6.H0_H0 ;  /* 0x20000006ff067230 */ /* 0x000fe40000004100 */
[----:B------:R-:W-:Y:S01]  /*dfc0*/  FMUL.FTZ R5, R34, R5 ;  /* 0x0000000522057220 */ /* 0x000fe20000410000 */
[----:B------:R-:W-:Y:S02]  /*dfd0*/  HADD2.F32 R37, -RZ, R32.H0_H0 ;  /* 0x20000020ff257230 */ /* 0x000fe40000004100 */
[----:B------:R-:W-:Y:S01]  /*dfe0*/  FMUL.FTZ R32, R39, R4 ;  /* 0x0000000427207220 */ /* 0x000fe20000410000 */
[----:B------:R-:W-:-:S02]  /*dff0*/  HADD2.F32 R25, -RZ, R25.H0_H0 ;  /* 0x20000019ff197230 */ /* 0x000fc40000004100 */
[-C--:B------:R-:W-:Y:S01]  /*e000*/  FFMA.FTZ R33, R34, R6.reuse, -R33 ;  /* 0x0000000622217223 */ /* 0x080fe20000010821 */
[----:B------:R-:W-:Y:S01]  /*e010*/  FFMA.FTZ R34, R38, R6, R5 ;  /* 0x0000000626227223 */ /* 0x000fe20000010005 */
[C---:B------:R-:W-:Y:S01]  /*e020*/  FMUL.FTZ R4, R37.reuse, R4 ;  /* 0x0000000425047220 */ /* 0x040fe20000410000 */
[----:B------:R-:W-:Y:S02]  /*e030*/  HADD2.F32 R5, -RZ, R7.H1_H1 ;  /* 0x30000007ff057230 */ /* 0x000fe40000004100 */
[-C--:B------:R-:W-:Y:S01]  /*e040*/  FFMA.FTZ R6, R37, R25.reuse, -R32 ;  /* 0x0000001925067223 */ /* 0x080fe20000010820 */
[----:B------:R-:W-:Y:S02]  /*e050*/  HADD2.F32 R37, -RZ, R35.H1_H1 ;  /* 0x30000023ff257230 */ /* 0x000fe40000004100 */
[----:B------:R-:W-:Y:S01]  /*e060*/  FFMA.FTZ R25, R39, R25, R4 ;  /* 0x0000001927197223 */ /* 0x000fe20000010004 */
[----:B------:R-:W-:Y:S02]  /*e070*/  HADD2.F32 R39, -RZ, R36.H0_H0 ;  /* 0x20000024ff277230 */ /* 0x000fe40000004100 */
[----:B------:R-:W-:Y:S01]  /*e080*/  FMUL.FTZ R36, R41, R5 ;  /* 0x0000000529247220 */ /* 0x000fe20000410000 */
[----:B------:R-:W-:-:S02]  /*e090*/  HADD2.F32 R4, -RZ, R15.H1_H1 ;  /* 0x3000000fff047230 */ /* 0x000fc40000004100 */
[----:B------:R-:W-:Y:S01]  /*e0a0*/  FMUL.FTZ R38, R37, R5 ;  /* 0x0000000525267220 */ /* 0x000fe20000410000 */
[----:B------:R-:W-:Y:S01]  /*e0b0*/  HADD2.F32 R35, -RZ, R35.H0_H0 ;  /* 0x20000023ff237230 */ /* 0x000fe20000004100 */
[----:B------:R-:W-:Y:S01]  /*e0c0*/  F2FP.SATFINITE.E4M3.F32.PACK_AB_MERGE_C R24, R24, R29, RZ ;  /* 0x0000001d1818723e */ /* 0x000fe200048070ff */
[----:B------:R-:W-:Y:S02]  /*e0d0*/  HADD2.F32 R7, -RZ, R7.H0_H0 ;  /* 0x20000007ff077230 */ /* 0x000fe40000004100 */
[-C--:B------:R-:W-:Y:S01]  /*e0e0*/  FMUL.FTZ R32, R39, R4.reuse ;  /* 0x0000000427207220 */ /* 0x080fe20000410000 */
[----:B------:R-:W-:Y:S02]  /*e0f0*/  HADD2.F32 R15, -RZ, R15.H0_H0 ;  /* 0x2000000fff0f7230 */ /* 0x000fe40000004100 */
[----:B------:R-:W-:Y:S01]  /*e100*/  FMUL.FTZ R4, R35, R4 ;  /* 0x0000000423047220 */ /* 0x000fe20000410000 */
[----:B------:R-:W-:Y:S01]  /*e110*/  F2FP.SATFINITE.E4M3.F32.PACK_AB_MERGE_C R33, R34, R33, RZ ;  /* 0x000000212221723e */ /* 0x000fe200048070ff */
[-C--:B------:R-:W-:Y:S01]  /*e120*/  FFMA.FTZ R36, R37, R7.reuse, -R36 ;  /* 0x0000000725247223 */ /* 0x080fe20000010824 */
[----:B------:R-:W-:Y:S01]  /*e130*/  FFMA.FTZ R5, R41, R7, R38 ;  /* 0x0000000729057223 */ /* 0x000fe20000010026 */
[-C--:B------:R-:W-:Y:S01]  /*e140*/  FFMA.FTZ R7, R35, R15.reuse, -R32 ;  /* 0x0000000f23077223 */ /* 0x080fe20000010820 */
[----:B------:R-:W-:Y:S01]  /*e150*/  FFMA.FTZ R32, R39, R15, R4 ;  /* 0x0000000f27207223 */ /* 0x000fe20000010004 */
[----:B------:R-:W-:-:S02]  /*e160*/  F2FP.SATFINITE.E4M3.F32.PACK_AB_MERGE_C R4, R31, R26, RZ ;  /* 0x0000001a1f04723e */ /* 0x000fc400048070ff */
[----:B------:R-:W-:Y:S02]  /*e170*/  F2FP.SATFINITE.E4M3.F32.PACK_AB_MERGE_C R36, R5, R36, RZ ;  /* 0x000000240524723e */ /* 0x000fe400048070ff */
[----:B------:R-:W-:Y:S02]  /*e180*/  F2FP.SATFINITE.E4M3.F32.PACK_AB_MERGE_C R4, R20, R27, R4 ;  /* 0x0000001b1404723e */ /* 0x000fe40004807004 */
[----:B------:R-:W-:Y:S02]  /*e190*/  F2FP.SATFINITE.E4M3.F32.PACK_AB_MERGE_C R5, R21, R30, R24 ;  /* 0x0000001e1505723e */ /* 0x000fe40004807018 */
[----:B------:R-:W-:Y:S02]  /*e1a0*/  F2FP.SATFINITE.E4M3.F32.PACK_AB_MERGE_C R6, R25, R6, R33 ;  /* 0x000000061906723e */ /* 0x000fe40004807021 */
[----:B------:R-:W-:-:S05]  /*e1b0*/  F2FP.SATFINITE.E4M3.F32.PACK_AB_MERGE_C R7, R32, R7, R36 ;  /* 0x000000072007723e */ /* 0x000fca0004807024 */
[----:B------:R1:W-:Y:S02]  /*e1c0*/  STS.128 [R40+0x21400], R4 ;  /* 0x0214000428007388 */ /* 0x0003e40000000c00 */
.L_x_620:
[----:B------:R-:W-:Y:S05]  /*e1d0*/  BSYNC B2 ;  /* 0x0000000000027941 */ /* 0x000fea0003800000 */
.L_x_619:
[----:B------:R-:W-:Y:S05]  /*e1e0*/  @P1 BRA `(.L_x_618) ;  /* 0x0000000400681947 */ /* 0x000fea0003800000 */
[----:B-1---5:R-:W1:Y:S01]  /*e1f0*/  LDS.128 R4, [R40+0x25400] ;  /* 0x0254000028047984 */ /* 0x022e620000000c00 */
        /* <DEDUP_REMOVED lines=22> */
[----:B------:R-:W-:Y:S02]  /*e360*/  F2FP.F16.E4M3.UNPACK_B R15, R7 ;  /* 0x00000007ff0f723e */ /* 0x000fe400020006ff */
        /* <DEDUP_REMOVED lines=21> */
[----:B------:R-:W-:Y:S01]  /*e4c0*/  FMUL.FTZ R30, R35, R4 ;  /* 0x00000004231e7220 */ /* 0x000fe20000410000 */
        /* <DEDUP_REMOVED lines=44> */
.L_x_618:
[----:B------:R-:W-:Y:S05]  /*e790*/  BSYNC B1 ;  /* 0x0000000000017941 */ /* 0x000fea0003800000 */
.L_x_617:
[----:B-12---:R-:W-:Y:S01]  /*e7a0*/  VIADD R4, R219, 0x40 ;  /* 0x00000040db047836 */ /* 0x006fe20000000000 */
[----:B------:R-:W-:Y:S04]  /*e7b0*/  BSSY B1, `(.L_x_621) ;  /* 0x00000bf000017945 */ /* 0x000fe80003800000 */
[----:B------:R-:W-:-:S13]  /*e7c0*/  ISETP.GE.AND P0, PT, R4, R8, PT ;  /* 0x000000080400720c */ /* 0x000fda0003f06270 */
[----:B------:R-:W-:Y:S05]  /*e7d0*/  @P0 BRA `(.L_x_622) ;  /* 0x0000000800f00947 */ /* 0x000fea0003800000 */
[----:B-----5:R1:W5:Y:S01]  /*e7e0*/  LDL R40, [R1+0x24] ;  /* 0x0000240001287983 */ /* 0x0203620000100800 */
        /* <DEDUP_REMOVED lines=95> */
.L_x_624:
[----:B------:R-:W-:Y:S05]  /*ede0*/  BSYNC B2 ;  /* 0x0000000000027941 */ /* 0x000fea0003800000 */
.L_x_623:
        /* <DEDUP_REMOVED lines=91> */
.L_x_622:
[----:B------:R-:W-:Y:S05]  /*f3a0*/  BSYNC B1 ;  /* 0x0000000000017941 */ /* 0x000fea0003800000 */
.L_x_621:
[----:B-12---:R-:W-:-:S05]  /*f3b0*/  VIADD R4, R219, 0x60 ;  /* 0x00000060db047836 */ /* 0x006fca0000000000 */
        /* <DEDUP_REMOVED lines=11> */
[----:B------:R-:W-:Y:S02]  /*f470*/  HADD2.F32 R31, -RZ, R29.H1_H1 ;  /* 0x3000001dff1f7230 */ /* 0x000fe40000004100 */
[----:B------:R-:W-:Y:S02]  /*f480*/  HADD2.F32 R25, -RZ, R27.H1_H1 ;  /* 0x3000001bff197230 */ /* 0x000fe40000004100 */
[----:B0-----:R-:W-:Y:S01]  /*f490*/  HADD2.F32 R32, -RZ, R29.H0_H0 ;  /* 0x2000001dff207230 */ /* 0x001fe20000004100 */
[----:B------:R-:W-:Y:S02]  /*f4a0*/  F2FP.F16.E4M3.UNPACK_B R29, R0.H1 ;  /* 0x00000000ff1d723e */ /* 0x000fe400030006ff */
[-C--:B-1----:R-:W-:Y:S02]  /*f4b0*/  F2FP.F16.E4M3.UNPACK_B R8, R4.reuse.H1 ;  /* 0x00000004ff08723e */ /* 0x082fe400030006ff */
[----:B------:R-:W-:Y:S02]  /*f4c0*/  F2FP.F16.E4M3.UNPACK_B R4, R4 ;  /* 0x00000004ff04723e */ /* 0x000fe400020006ff */
[-C--:B------:R-:W-:Y:S01]  /*f4d0*/  F2FP.F16.E4M3.UNPACK_B R20, R5.reuse ;  /* 0x00000005ff14723e */ /* 0x080fe200020006ff */
[--C-:B------:R-:W-:Y:S01]  /*f4e0*/  HADD2.F32 R15, -RZ, R8.reuse.H0_H0 ;  /* 0x20000008ff0f7230 */ /* 0x100fe20000004100 */
[----:B------:R-:W-:Y:S01]  /*f4f0*/  F2FP.F16.E4M3.UNPACK_B R21, R5.H1 ;  /* 0x00000005ff15723e */ /* 0x000fe200030006ff */
[----:B------:R-:W-:Y:S01]  /*f500*/  HADD2.F32 R8, -RZ, R8.H1_H1 ;  /* 0x30000008ff087230 */ /* 0x000fe20000004100 */
[-C--:B------:R-:W-:Y:S01]  /*f510*/  F2FP.F16.E4M3.UNPACK_B R24, R6.reuse ;  /* 0x00000006ff18723e */ /* 0x080fe200020006ff */
[--C-:B------:R-:W-:Y:S01]  /*f520*/  HADD2.F32 R5, -RZ, R4.reuse.H1_H1 ;  /* 0x30000004ff057230 */ /* 0x100fe20000004100 */
[----:B------:R-:W-:Y:S01]  /*f530*/  F2FP.F16.E4M3.UNPACK_B R6, R6.H1 ;  /* 0x00000006ff06723e */ /* 0x000fe200030006ff */
[----:B------:R-:W-:-:S02]  /*f540*/  HADD2.F32 R4, -RZ, R4.H0_H0 ;  /* 0x20000004ff047230 */ /* 0x000fc40000004100 */
[-C--:B------:R-:W-:Y:S01]  /*f550*/  FMUL.FTZ R26, R31, R8.reuse ;  /* 0x000000081f1a7220 */ /* 0x080fe20000410000 */
[C---:B------:R-:W-:Y:S01]  /*f560*/  FMUL.FTZ R30, R25.reuse, R8 ;  /* 0x00000008191e7220 */ /* 0x040fe20000410000 */
[----:B------:R-:W-:Y:S01]  /*f570*/  HADD2.F32 R0, -RZ, R20.H1_H1 ;  /* 0x30000014ff007230 */ /* 0x000fe20000004100 */
[----:B------:R-:W-:Y:S01]  /*f580*/  F2FP.F16.E4M3.UNPACK_B R8, R7 ;  /* 0x00000007ff08723e */ /* 0x000fe200020006ff */
[-C--:B------:R-:W-:Y:S01]  /*f590*/  FFMA.FTZ R25, R25, R15.reuse, -R26 ;  /* 0x0000000f19197223 */ /* 0x080fe2000001081a */
[----:B------:R-:W-:Y:S01]  /*f5a0*/  FFMA.FTZ R30, R31, R15, R30 ;  /* 0x0000000f1f1e7223 */ /* 0x000fe2000001001e */
[----:B------:R-:W-:Y:S01]  /*f5b0*/  HADD2.F32 R26, -RZ, R27.H0_H0 ;  /* 0x2000001bff1a7230 */ /* 0x000fe20000004100 */
[----:B------:R-:W-:Y:S01]  /*f5c0*/  F2FP.F16.E4M3.UNPACK_B R31, R11.H1 ;  /* 0x0000000bff1f723e */ /* 0x000fe200030006ff */
[----:B------:R-:W-:Y:S01]  /*f5d0*/  FMUL.FTZ R11, R32, R5 ;  /* 0x00000005200b7220 */ /* 0x000fe20000410000 */
[----:B------:R-:W-:Y:S01]  /*f5e0*/  HADD2.F32 R27, -RZ, R29.H1_H1 ;  /* 0x3000001dff1b7230 */ /* 0x000fe20000004100 */
[----:B------:R-:W-:Y:S01]  /*f5f0*/  F2FP.F16.E4M3.UNPACK_B R7, R7.H1 ;  /* 0x00000007ff07723e */ /* 0x000fe200030006ff */
[----:B------:R-:W-:Y:S01]  /*f600*/  FMUL.FTZ R15, R26, R5 ;  /* 0x000000051a0f7220 */ /* 0x000fe20000410000 */
[----:B------:R-:W-:-:S02]  /*f610*/  HADD2.F32 R33, -RZ, R31.H1_H1 ;  /* 0x3000001fff217230 */ /* 0x000fc40000004100 */
[-C--:B------:R-:W-:Y:S01]  /*f620*/  FFMA.FTZ R11, R26, R4.reuse, -R11 ;  /* 0x000000041a0b7223 */ /* 0x080fe2000001080b */
[--C-:B------:R-:W-:Y:S02]  /*f630*/  HADD2.F32 R5, -RZ, R21.reuse.H1_H1 ;  /* 0x30000015ff057230 */ /* 0x100fe40000004100 */
[----:B------:R-:W-:Y:S01]  /*f640*/  FFMA.FTZ R26, R32, R4, R15 ;  /* 0x00000004201a7223 */ /* 0x000fe2000001000f */
[----:B------:R-:W-:Y:S01]  /*f650*/  HADD2.F32 R21, -RZ, R21.H0_H0 ;  /* 0x20000015ff157230 */ /* 0x000fe20000004100 */
[----:B------:R-:W-:Y:S01]  /*f660*/  F2FP.SATFINITE.E4M3.F32.PACK_AB_MERGE_C R25, R30, R25, RZ ;  /* 0x000000191e19723e */ /* 0x000fe200048070ff */
[----:B------:R-:W-:Y:S02]  /*f670*/  HADD2.F32 R34, -RZ, R31.H0_H0 ;  /* 0x2000001fff227230 */ /* 0x000fe40000004100 */
[-C--:B------:R-:W-:Y:S01]  /*f680*/  FMUL.FTZ R4, R33, R5.reuse ;  /* 0x0000000521047220 */ /* 0x080fe20000410000 */
[C---:B------:R-:W-:Y:S01]  /*f690*/  FMUL.FTZ R32, R27.reuse, R5 ;  /* 0x000000051b207220 */ /* 0x040fe20000410000 */
[----:B------:R-:W-:Y:S01]  /*f6a0*/  HADD2.F32 R20, -RZ, R20.H0_H0 ;  /* 0x20000014ff147230 */ /* 0x000fe20000004100 */
[----:B------:R-:W-:Y:S01]  /*f6b0*/  F2FP.F16.E4M3.UNPACK_B R31, R3.H1 ;  /* 0x00000003ff1f723e */ /* 0x000fe200030006ff */
[----:B------:R-:W-:Y:S01]  /*f6c0*/  FFMA.FTZ R27, R27, R21, -R4 ;  /* 0x000000151b1b7223 */ /* 0x000fe20000010804 */
[----:B------:R-:W-:Y:S01]  /*f6d0*/  HADD2.F32 R4, -RZ, R29.H0_H0 ;  /* 0x2000001dff047230 */ /* 0x000fe20000004100 */
[----:B------:R-:W-:Y:S01]  /*f6e0*/  F2FP.F16.E4M3.UNPACK_B R29, R13 ;  /* 0x0000000dff1d723e */ /* 0x000fe200020006ff */
[-C--:B------:R-:W-:Y:S01]  /*f6f0*/  FMUL.FTZ R5, R34, R0.reuse ;  /* 0x0000000022057220 */ /* 0x080fe20000410000 */
[----:B------:R-:W-:Y:S01]  /*f700*/  FFMA.FTZ R32, R33, R21, R32 ;  /* 0x0000001521207223 */ /* 0x000fe20000010020 */
[----:B------:R-:W-:Y:S01]  /*f710*/  F2FP.F16.E4M3.UNPACK_B R21, R3 ;  /* 0x00000003ff15723e */ /* 0x000fe200020006ff */
[C---:B------:R-:W-:Y:S01]  /*f720*/  FMUL.FTZ R15, R4.reuse, R0 ;  /* 0x00000000040f7220 */ /* 0x040fe20000410000 */
[----:B------:R-:W-:Y:S01]  /*f730*/  FFMA.FTZ R5, R4, R20, -R5 ;  /* 0x0000001404057223 */ /* 0x000fe20000010805 */
[----:B------:R-:W-:Y:S01]  /*f740*/  HADD2.F32 R40, -RZ, R29.H1_H1 ;  /* 0x3000001dff287230 */ /* 0x000fe20000004100 */
[----:B------:R-:W-:Y:S01]  /*f750*/  F2FP.F16.E4M3.UNPACK_B R13, R13.H1 ;  /* 0x0000000dff0d723e */ /* 0x000fe200030006ff */
[----:B------:R-:W-:-:S02]  /*f760*/  HADD2.F32 R4, -RZ, R6.H1_H1 ;  /* 0x30000006ff047230 */ /* 0x000fc40000004100 */
[----:B------:R-:W-:Y:S01]  /*f770*/  FFMA.FTZ R20, R34, R20, R15 ;  /* 0x0000001422147223 */ /* 0x000fe2000001000f */
[----:B------:R-:W-:Y:S01]  /*f780*/  HADD2.F32 R36, -RZ, R21.H1_H1 ;  /* 0x30000015ff247230 */ /* 0x000fe20000004100 */
[----:B------:R-:W-:Y:S01]  /*f790*/  F2FP.SATFINITE.E4M3.F32.PACK_AB_MERGE_C R27, R32, R27, RZ ;  /* 0x0000001b201b723e */ /* 0x000fe200048070ff */
[----:B------:R-:W-:Y:S02]  /*f7a0*/  HADD2.F32 R38, -RZ, R29.H0_H0 ;  /* 0x2000001dff267230 */ /* 0x000fe40000004100 */
[-C--:B------:R-:W-:Y:S01]  /*f7b0*/  FMUL.FTZ R15, R40, R4.reuse ;  /* 0x00000004280f7220 */ /* 0x080fe20000410000 */
[----:B------:R-:W-:Y:S02]  /*f7c0*/  HADD2.F32 R0, -RZ, R24.H1_H1 ;  /* 0x30000018ff007230 */ /* 0x000fe40000004100 */
[----:B------:R-:W-:Y:S01]  /*f7d0*/  FMUL.FTZ R29, R36, R4 ;  /* 0x00000004241d7220 */ /* 0x000fe20000410000 */
[----:B------:R-:W-:Y:S02]  /*f7e0*/  HADD2.F32 R6, -RZ, R6.H0_H0 ;  /* 0x20000006ff067230 */ /* 0x000fe40000004100 */
[----:B------:R-:W-:-:S02]  /*f7f0*/  HADD2.F32 R34, -RZ, R21.H0_H0 ;  /* 0x20000015ff227230 */ /* 0x000fc40000004100 */
[----:B------:R-:W-:Y:S01]  /*f800*/  FMUL.FTZ R3, R38, R0 ;  /* 0x0000000026037220 */ /* 0x000fe20000410000 */
[----:B------:R-:W-:Y:S02]  /*f810*/  HADD2.F32 R24, -RZ, R24.H0_H0 ;  /* 0x20000018ff187230 */ /* 0x000fe40000004100 */
[-C--:B------:R-:W-:Y:S01]  /*f820*/  FFMA.FTZ R21, R36, R6.reuse, -R15 ;  /* 0x0000000624157223 */ /* 0x080fe2000001080f */
[----:B------:R-:W-:Y:S01]  /*f830*/  FFMA.FTZ R6, R40, R6, R29 ;  /* 0x0000000628067223 */ /* 0x000fe2000001001d */
[C---:B------:R-:W-:Y:S01]  /*f840*/  FMUL.FTZ R15, R34.reuse, R0 ;  /* 0x00000000220f7220 */ /* 0x040fe20000410000 */
[--C-:B------:R-:W-:Y:S02]  /*f850*/  HADD2.F32 R29, -RZ, R31.reuse.H1_H1 ;  /* 0x3000001fff1d7230 */ /* 0x100fe40000004100 */
[-C--:B------:R-:W-:Y:S01]  /*f860*/  FFMA.FTZ R4, R34, R24.reuse, -R3 ;  /* 0x0000001822047223 */ /* 0x080fe20000010803 */
[----:B------:R-:W-:Y:S02]  /*f870*/  HADD2.F32 R36, -RZ, R31.H0_H0 ;  /* 0x2000001fff247230 */ /* 0x000fe40000004100 */
[----:B------:R-:W-:Y:S01]  /*f880*/  FFMA.FTZ R15, R38, R24, R15 ;  /* 0x00000018260f7223 */ /* 0x000fe2000001000f */
[----:B------:R-:W-:Y:S01]  /*f890*/  HADD2.F32 R31, -RZ, R13.H1_H1 ;  /* 0x3000000dff1f7230 */ /* 0x000fe20000004100 */
[----:B------:R-:W-:Y:S01]  /*f8a0*/  F2FP.SATFINITE.E4M3.F32.PACK_AB_MERGE_C R6, R6, R21, RZ ;  /* 0x000000150606723e */ /* 0x000fe200048070ff */
[----:B------:R-:W-:-:S02]  /*f8b0*/  HADD2.F32 R3, -RZ, R7.H1_H1 ;  /* 0x30000007ff037230 */ /* 0x000fc40000004100 */
[----:B------:R-:W-:Y:S02]  /*f8c0*/  HADD2.F32 R38, -RZ, R13.H0_H0 ;  /* 0x2000000dff267230 */ /* 0x000fe40000004100 */
[--C-:B------:R-:W-:Y:S02]  /*f8d0*/  HADD2.F32 R0, -RZ, R8.reuse.H1_H1 ;  /* 0x30000008ff007230 */ /* 0x100fe40000004100 */
[-C--:B------:R-:W-:Y:S01]  /*f8e0*/  FMUL.FTZ R24, R31, R3.reuse ;  /* 0x000000031f187220 */ /* 0x080fe20000410000 */
[----:B------:R-:W-:Y:S02]  /*f8f0*/  HADD2.F32 R7, -RZ, R7.H0_H0 ;  /* 0x20000007ff077230 */ /* 0x000fe40000004100 */
[C---:B------:R-:W-:Y:S01]  /*f900*/  FMUL.FTZ R34, R29.reuse, R3 ;  /* 0x000000031d227220 */ /* 0x040fe20000410000 */
[----:B------:R-:W-:Y:S02]  /*f910*/  HADD2.F32 R8, -RZ, R8.H0_H0 ;  /* 0x20000008ff087230 */ /* 0x000fe40000004100 */
[-C--:B------:R-:W-:Y:S01]  /*f920*/  FMUL.FTZ R3, R38, R0.reuse ;  /* 0x0000000026037220 */ /* 0x080fe20000410000 */
[C---:B------:R-:W-:Y:S01]  /*f930*/  FMUL.FTZ R13, R36.reuse, R0 ;  /* 0x00000000240d7220 */ /* 0x040fe20000410000 */
[-C--:B------:R-:W-:Y:S01]  /*f940*/  FFMA.FTZ R24, R29, R7.reuse, -R24 ;  /* 0x000000071d187223 */ /* 0x080fe20000010818 */
[----:B------:R-:W-:Y:S01]  /*f950*/  FFMA.FTZ R7, R31, R7, R34 ;  /* 0x000000071f077223 */ /* 0x000fe20000010022 */
[-C--:B------:R-:W-:Y:S01]  /*f960*/  FFMA.FTZ R3, R36, R8.reuse, -R3 ;  /* 0x0000000824037223 */ /* 0x080fe20000010803 */
[----:B------:R-:W-:-:S03]  /*f970*/  FFMA.FTZ R8, R38, R8, R13 ;  /* 0x0000000826087223 */ /* 0x000fc6000001000d */
[----:B------:R-:W-:Y:S02]  /*f980*/  F2FP.SATFINITE.E4M3.F32.PACK_AB_MERGE_C R7, R7, R24, RZ ;  /* 0x000000180707723e */ /* 0x000fe400048070ff */
[----:B------:R-:W-:Y:S02]  /*f990*/  F2FP.SATFINITE.E4M3.F32.PACK_AB_MERGE_C R24, R26, R11, R25 ;  /* 0x0000000b1a18723e */ /* 0x000fe40004807019 */
[----:B------:R-:W-:Y:S02]  /*f9a0*/  F2FP.SATFINITE.E4M3.F32.PACK_AB_MERGE_C R25, R20, R5, R27 ;  /* 0x000000051419723e */ /* 0x000fe4000480701b */
[----:B------:R-:W-:Y:S02]  /*f9b0*/  F2FP.SATFINITE.E4M3.F32.PACK_AB_MERGE_C R26, R15, R4, R6 ;  /* 0x000000040f1a723e */ /* 0x000fe40004807006 */
[----:B------:R-:W-:-:S05]  /*f9c0*/  F2FP.SATFINITE.E4M3.F32.PACK_AB_MERGE_C R27, R8, R3, R7 ;  /* 0x00000003081b723e */ /* 0x000fca0004807007 */
[----:B------:R1:W-:Y:S02]  /*f9d0*/  STS.128 [R35+0x23400], R24 ;  /* 0x0234001823007388 */ /* 0x0003e40000000c00 */
.L_x_627:
[----:B------:R-:W-:Y:S05]  /*f9e0*/  BSYNC B1 ;  /* 0x0000000000017941 */ /* 0x000fea0003800000 */
.L_x_626:
[----:B------:R-:W-:Y:S05]  /*f9f0*/  @P1 BRA `(.L_x_625) ;  /* 0x0000003c00741947 */ /* 0x000fea0003800000 */
[----:B-----5:R-:W2:Y:S01]  /*fa00*/  LDS.128 R4, [R35+0x27400] ;  /* 0x0274000023047984 */ /* 0x020ea20000000c00 */
[-C--:B-1----:R-:W-:Y:S02]  /*fa10*/  F2FP.F16.E4M3.UNPACK_B R24, R12.reuse ;  /* 0x0000000cff18723e */ /* 0x082fe400020006ff */
[----:B------:R-:W-:Y:S02]  /*fa20*/  F2FP.F16.E4M3.UNPACK_B R15, R9 ;  /* 0x00000009ff0f723e */ /* 0x000fe400020006ff */
[----:B------:R-:W-:Y:S01]  /*fa30*/  F2FP.F16.E4M3.UNPACK_B R26, R12.H1 ;  /* 0x0000000cff1a723e */ /* 0x000fe200030006ff */
[--C-:B------:R-:W-:Y:S01]  /*fa40*/  HADD2.F32 R25, -RZ, R24.reuse.H1_H1 ;  /* 0x30000018ff197230 */ /* 0x100fe20000004100 */
[-C--:B------:R-:W-:Y:S01]  /*fa50*/  F2FP.F16.E4M3.UNPACK_B R29, R14.reuse ;  /* 0x0000000eff1d723e */ /* 0x080fe200020006ff */
[----:B------:R-:W-:Y:S01]  /*fa60*/  HADD2.F32 R21, -RZ, R15.H1_H1 ;  /* 0x3000000fff157230 */ /* 0x000fe20000004100 */
[----:B------:R-:W-:Y:S01]  /*fa70*/  F2FP.F16.E4M3.UNPACK_B R14, R14.H1 ;  /* 0x0000000eff0e723e */ /* 0x000fe200030006ff */
[----:B------:R-:W-:-:S02]  /*fa80*/  HADD2.F32 R30, -RZ, R24.H0_H0 ;  /* 0x20000018ff1e7230 */ /* 0x000fc40000004100 */
[----:B------:R-:W-:Y:S02]  /*fa90*/  HADD2.F32 R24, -RZ, R15.H0_H0 ;  /* 0x2000000fff187230 */ /* 0x000fe40000004100 */
[----:B------:R-:W-:Y:S02]  /*faa0*/  HADD2.F32 R27, -RZ, R26.H1_H1 ;  /* 0x3000001aff1b7230 */ /* 0x000fe40000004100 */
[--C-:B0-----:R-:W-:Y:S02]  /*fab0*/  HADD2.F32 R32, -RZ, R29.reuse.H1_H1 ;  /* 0x3000001dff207230 */ /* 0x101fe40000004100 */
[----:B------:R-:W-:Y:S02]  /*fac0*/  HADD2.F32 R29, -RZ, R29.H0_H0 ;  /* 0x2000001dff1d7230 */ /* 0x000fe40000004100 */
[--C-:B------:R-:W-:Y:S02]  /*fad0*/  HADD2.F32 R33, -RZ, R14.reuse.H1_H1 ;  /* 0x3000000eff217230 */ /* 0x100fe40000004100 */
[----:B------:R-:W-:Y:S01]  /*fae0*/  HADD2.F32 R31, -RZ, R14.H0_H0 ;  /* 0x2000000eff1f7230 */ /* 0x000fe20000004100 */
[----:B--2---:R-:W-:-:S02]  /*faf0*/  F2FP.F16.E4M3.UNPACK_B R0, R4.H1 ;  /* 0x00000004ff00723e */ /* 0x004fc400030006ff */
[----:B------:R-:W-:Y:S02]  /*fb00*/  F2FP.F16.E4M3.UNPACK_B R4, R4 ;  /* 0x00000004ff04723e */ /* 0x000fe400020006ff */
[-C--:B------:R-:W-:Y:S01]  /*fb10*/  F2FP.F16.E4M3.UNPACK_B R8, R5.reuse ;  /* 0x00000005ff08723e */ /* 0x080fe200020006ff */
[--C-:B------:R-:W-:Y:S01]  /*fb20*/  HADD2.F32 R3, -RZ, R0.reuse.H0_H0 ;  /* 0x20000000ff037230 */ /* 0x100fe20000004100 */
[----:B------:R-:W-:Y:S01]  /*fb30*/  F2FP.F16.E4M3.UNPACK_B R5, R5.H1 ;  /* 0x00000005ff05723e */ /* 0x000fe200030006ff */
[----:B------:R-:W-:Y:S01]  /*fb40*/  HADD2.F32 R0, -RZ, R0.H1_H1 ;  /* 0x30000000ff007230 */ /* 0x000fe20000004100 */
[-C--:B------:R-:W-:Y:S02]  /*fb50*/  F2FP.F16.E4M3.UNPACK_B R11, R6.reuse ;  /* 0x00000006ff0b723e */ /* 0x080fe400020006ff */
[----:B------:R-:W-:Y:S02]  /*fb60*/  F2FP.F16.E4M3.UNPACK_B R6, R6.H1 ;  /* 0x00000006ff06723e */ /* 0x000fe400030006ff */
[-C--:B------:R-:W-:Y:S01]  /*fb70*/  FMUL.FTZ R20, R25, R0.reuse ;  /* 0x0000000019147220 */ /* 0x080fe20000410000 */
[----:B------:R-:W-:Y:S01]  /*fb80*/  FMUL.FTZ R0, R21, R0 ;  /* 0x0000000015007220 */ /* 0x000fe20000410000 */
[----:B------:R-:W-:-:S02]  /*fb90*/  F2FP.F16.E4M3.UNPACK_B R13, R7 ;  /* 0x00000007ff0d723e */ /* 0x000fc400020006ff */
[-C--:B------:R-:W-:Y:S01]  /*fba0*/  FFMA.FTZ R20, R21, R3.reuse, -R20 ;  /* 0x0000000315147223 */ /* 0x080fe20000010814 */
[----:B------:R-:W-:Y:S01]  /*fbb0*/  FFMA.FTZ R21, R25, R3, R0 ;  /* 0x0000000319157223 */ /* 0x000fe20000010000 */
[--C-:B------:R-:W-:Y:S01]  /*fbc0*/  HADD2.F32 R0, -RZ, R4.reuse.H1_H1 ;  /* 0x30000004ff007230 */ /* 0x100fe20000004100 */
[----:B------:R-:W-:Y:S01]  /*fbd0*/  F2FP.F16.E4M3.UNPACK_B R25, R9.H1 ;  /* 0x00000009ff19723e */ /* 0x000fe200030006ff */
[----:B------:R-:W-:Y:S01]  /*fbe0*/  HADD2.F32 R4, -RZ, R4.H0_H0 ;  /* 0x20000004ff047230 */ /* 0x000fe20000004100 */
[----:B------:R-:W-:Y:S01]  /*fbf0*/  F2FP.F16.E4M3.UNPACK_B R7, R7.H1 ;  /* 0x00000007ff07723e */ /* 0x000fe200030006ff */
[--C-:B------:R-:W-:Y:S02]  /*fc00*/  HADD2.F32 R3, -RZ, R5.reuse.H1_H1 ;  /* 0x30000005ff037230 */ /* 0x100fe40000004100 */
[-C--:B------:R-:W-:Y:S01]  /*fc10*/  FMUL.FTZ R9, R30, R0.reuse ;  /* 0x000000001e097220 */ /* 0x080fe20000410000 */
[C---:B------:R-:W-:Y:S01]  /*fc20*/  FMUL.FTZ R15, R24.reuse, R0 ;  /* 0x00000000180f7220 */ /* 0x040fe20000410000 */
[----:B------:R-:W-:Y:S01]  /*fc30*/  HADD2.F32 R5, -RZ, R5.H0_H0 ;  /* 0x20000005ff057230 */ /* 0x000fe20000004100 */
[----:B------:R-:W-:Y:S01]  /*fc40*/  F2FP.SATFINITE.E4M3.F32.PACK_AB_MERGE_C R20, R21, R20, RZ ;  /* 0x000000141514723e */ /* 0x000fe200048070ff */
[-C--:B------:R-:W-:Y:S01]  /*fc50*/  FFMA.FTZ R9, R24, R4.reuse, -R9 ;  /* 0x0000000418097223 */ /* 0x080fe20000010809 */
[----:B------:R-:W-:Y:S01]  /*fc60*/  FFMA.FTZ R4, R30, R4, R15 ;  /* 0x000000041e047223 */ /* 0x000fe2000001000f */
[----:B------:R-:W-:-:S02]  /*fc70*/  HADD2.F32 R15, -RZ, R25.H1_H1 ;  /* 0x30000019ff0f7230 */ /* 0x000fc40000004100 */
[-C--:B------:R-:W-:Y:S01]  /*fc80*/  FMUL.FTZ R12, R27, R3.reuse ;  /* 0x000000031b0c7220 */ /* 0x080fe20000410000 */
[----:B------:R-:W-:Y:S02]  /*fc90*/  HADD2.F32 R30, -RZ, R26.H0_H0 ;  /* 0x2000001aff1e7230 */ /* 0x000fe40000004100 */
[--C-:B------:R-:W-:Y:S02]  /*fca0*/  HADD2.F32 R0, -RZ, R8.reuse.H1_H1 ;  /* 0x30000008ff007230 */ /* 0x100fe40000004100 */
[C---:B------:R-:W-:Y:S01]  /*fcb0*/  FMUL.FTZ R24, R15.reuse, R3 ;  /* 0x000000030f187220 */ /* 0x040fe20000410000 */
[----:B------:R-:W-:Y:S02]  /*fcc0*/  HADD2.F32 R26, -RZ, R25.H0_H0 ;  /* 0x20000019ff1a7230 */ /* 0x000fe40000004100 */
[-C--:B------:R-:W-:Y:S01]  /*fcd0*/  FFMA.FTZ R12, R15, R5.reuse, -R12 ;  /* 0x000000050f0c7223 */ /* 0x080fe2000001080c */
[----:B------:R-:W-:Y:S02]  /*fce0*/  HADD2.F32 R8, -RZ, R8.H0_H0 ;  /* 0x20000008ff087230 */ /* 0x000fe40000004100 */
[----:B------:R-:W-:Y:S01]  /*fcf0*/  FMUL.FTZ R3, R30, R0 ;  /* 0x000000001e037220 */ /* 0x000fe20000410000 */
[----:B------:R-:W-:Y:S01]  /*fd00*/  FFMA.FTZ R25, R27, R5, R24 ;  /* 0x000000051b197223 */ /* 0x000fe20000010018 */
[----:B------:R-:W-:Y:S01]  /*fd10*/  F2FP.F16.E4M3.UNPACK_B R24, R10 ;  /* 0x0000000aff18723e */ /* 0x000fe200020006ff */
[C---:B------:R-:W-:Y:S01]  /*fd20*/  FMUL.FTZ R15, R26.reuse, R0 ;  /* 0x000000001a0f7220 */ /* 0x040fe20000410000 */
[----:B------:R-:W-:Y:S01]  /*fd30*/  FFMA.FTZ R5, R26, R8, -R3 ;  /* 0x000000081a057223 */ /* 0x000fe20000010803 */
[----:B------:R-:W-:Y:S01]  /*fd40*/  HADD2.F32 R3, -RZ, R6.H1_H1 ;  /* 0x30000006ff037230 */ /* 0x000fe20000004100 */
[----:B------:R-:W-:Y:S01]  /*fd50*/  F2FP.SATFINITE.E4M3.F32.PACK_AB_MERGE_C R12, R25, R12, RZ ;  /* 0x0000000c190c723e */ /* 0x000fe200048070ff */
[----:B------:R-:W-:-:S02]  /*fd60*/  HADD2.F32 R26, -RZ, R24.H1_H1 ;  /* 0x30000018ff1a7230 */ /* 0x000fc40000004100 */
[----:B------:R-:W-:Y:S01]  /*fd70*/  FFMA.FTZ R8, R30, R8, R15 ;  /* 0x000000081e087223 */ /* 0x000fe2000001000f */
[--C-:B------:R-:W-:Y:S02]  /*fd80*/  HADD2.F32 R0, -RZ, R11.reuse.H1_H1 ;  /* 0x3000000bff007230 */ /* 0x100fe40000004100 */
[-C--:B------:R-:W-:Y:S01]  /*fd90*/  FMUL.FTZ R15, R32, R3.reuse ;  /* 0x00000003200f7220 */ /* 0x080fe20000410000 */
[----:B------:R-:W-:Y:S01]  /*fda0*/  HADD2.F32 R27, -RZ, R24.H0_H0 ;  /* 0x20000018ff1b7230 */ /* 0x000fe20000004100 */
[----:B------:R-:W-:Y:S01]  /*fdb0*/  F2FP.F16.E4M3.UNPACK_B R24, R10.H1 ;  /* 0x0000000aff18723e */ /* 0x000fe200030006ff */
        /* <DEDUP_REMOVED lines=8> */
[----:B------:R-:W-:Y:S01]  /*fe40*/  FFMA.FTZ R11, R29, R11, R0 ;  /* 0x0000000b1d0b7223 */ /* 0x000fe20000010000 */
[----:B------:R-:W-:Y:S01]  /*fe50*/  HADD2.F32 R3, -RZ, R7.H1_H1 ;  /* 0x30000007ff037230 */ /* 0x000fe20000004100 */
[----:B------:R-:W-:Y:S01]  /*fe60*/  F2FP.SATFINITE.E4M3.F32.PACK_AB_MERGE_C R4, R4, R9, R20 ;  /* 0x000000090404723e */ /* 0x000fe20004807014 */
[--C-:B------:R-:W-:Y:S01]  /*fe70*/  HADD2.F32 R29, -RZ, R24.reuse.H1_H1 ;  /* 0x30000018ff1d7230 */ /* 0x100fe20000004100 */
[----:B------:R-:W-:Y:S01]  /*fe80*/  F2FP.SATFINITE.E4M3.F32.PACK_AB_MERGE_C R6, R6, R15, RZ ;  /* 0x0000000f0606723e */ /* 0x000fe200048070ff */
[----:B------:R-:W-:-:S02]  /*fe90*/  HADD2.F32 R27, -RZ, R24.H0_H0 ;  /* 0x20000018ff1b7230 */ /* 0x000fc40000004100 */
[-C--:B------:R-:W-:Y:S01]  /*fea0*/  FMUL.FTZ R24, R33, R3.reuse ;  /* 0x0000000321187220 */ /* 0x080fe20000410000 */
[----:B------:R-:W-:Y:S02]  /*feb0*/  HADD2.F32 R0, -RZ, R13.H1_H1 ;  /* 0x3000000dff007230 */ /* 0x000fe40000004100 */
[----:B------:R-:W-:Y:S01]  /*fec0*/  FMUL.FTZ R26, R29, R3 ;  /* 0x000000031d1a7220 */ /* 0x000fe20000410000 */
[----:B------:R-:W-:Y:S01]  /*fed0*/  HADD2.F32 R7, -RZ, R7.H0_H0 ;  /* 0x20000007ff077230 */ /* 0x000fe20000004100 */
[----:B------:R-:W-:Y:S01]  /*fee0*/  F2FP.SATFINITE.E4M3.F32.PACK_AB_MERGE_C R5, R8, R5, R12 ;  /* 0x000000050805723e */ /* 0x000fe2000480700c */
        /* <DEDUP_REMOVED lines=8> */
[----:B------:R-:W-:-:S04]  /*ff70*/  F2FP.SATFINITE.E4M3.F32.PACK_AB_MERGE_C R7, R7, R24, RZ ;  /* 0x000000180707723e */ /* 0x000fc800048070ff */
[----:B------:R-:W-:-:S05]  /*ff80*/  F2FP.SATFINITE.E4M3.F32.PACK_AB_MERGE_C R7, R13, R14, R7 ;  /* 0x0000000e0d07723e */ /* 0x000fca0004807007 */
[----:B------:R0:W-:Y:S01]  /*ff90*/  STS.128 [R35+0x27400], R4 ;  /* 0x0274000423007388 */ /* 0x0001e20000000c00 */
[----:B------:R-:W-:Y:S05]  /*ffa0*/  BRA `(.L_x_625) ;  /* 0x0000003800087947 */ /* 0x000fea0003800000 */
.L_x_607:
[----:B------:R-:W-:-:S03]  /*ffb0*/  UMOV UR4, 0xffffffff ;  /* 0xffffffff00047882 */ /* 0x000fc60000000000 */
[----:B------:R-:W-:Y:S05]  /*ffc0*/  BRA.DIV UR4, `(.L_x_628) ;  /* 0x0000015604fc7947 */ /* 0x000fea000b800000 */
[----:B------:R1:W2:Y:S04]  /*ffd0*/  SHFL.IDX PT, R5, R24, RZ, 0x181f ;  /* 0x00181fff18057589 */ /* 0x0002a800000e0000 */
[----:B------:R1:W3:Y:S04]  /*ffe0*/  SHFL.IDX PT, R14, R94, RZ, 0x181f ;  /* 0x00181fff5e0e7589 */ /* 0x0002e800000e0000 */
[----:B------:R1:W4:Y:S04]  /*fff0*/  SHFL.IDX PT, R3, R26, RZ, 0x181f ;  /* 0x00181fff1a037589 */ /* 0x00032800000e0000 */
[----:B------:R1:W0:Y:S02]  /*10000*/  SHFL.IDX PT, R7, R27, RZ, 0x181f ;  /* 0x00181fff1b077589 */ /* 0x00022400000e0000 */
.L_x_893:
[----:B------:R-:W5:Y:S01]  /*10010*/  LDL R12, [R1+0x34] ;  /* 0x00003400010c7983 */ /* 0x000f620000100800 */
[----:B------:R-:W-:Y:S01]  /*10020*/  ULDC UR4, c[0x0][0x448] ;  /* 0x0001120000047ab9 */ /* 0x000fe20000000800 */
[----:B------:R-:W-:Y:S01]  /*10030*/  BSSY B1, `(.L_x_629) ;  /* 0x0000013000017945 */ /* 0x000fe20003800000 */
[----:B------:R-:W-:Y:S01]  /*10040*/  IMAD R32, R96, UR4, RZ ;  /* 0x0000000460207c24 */ /* 0x000fe2000f8e02ff */
[----:B------:R-:W-:Y:S02]  /*10050*/  CS2R R10, SRZ ;  /* 0x00000000000a7805 */ /* 0x000fe4000001ff00 */
[----:B------:R-:W-:Y:S02]  /*10060*/  CS2R R8, SRZ ;  /* 0x0000000000087805 */ /* 0x000fe4000001ff00 */
[----:B-1----:R-:W-:Y:S02]  /*10070*/  CS2R R26, SRZ ;  /* 0x00000000001a7805 */ /* 0x002fe4000001ff00 */
[----:B------:R-:W-:-:S02]  /*10080*/  CS2R R24, SRZ ;  /* 0x0000000000187805 */ /* 0x000fc4000001ff00 */
[----:B------:R-:W-:Y:S02]  /*10090*/  ISETP.GE.AND P0, PT, R6, R32, PT ;  /* 0x000000200600720c */ /* 0x000fe40003f06270 */
[----:B-----5:R-:W-:-:S11]  /*100a0*/  LEA.HI R6, R12, R12, RZ, 0x1 ;  /* 0x0000000c0c067211 */ /* 0x020fd600078f08ff */
[----:B------:R-:W-:Y:S05]  /*100b0*/  @P0 BRA `(.L_x_630) ;  /* 0x0000000000280947 */ /* 0x000fea0003800000 */
[----:B------:R-:W-:Y:S01]  /*100c0*/  ULDC UR4, c[0x0][0x3f4] ;  /* 0x0000fd0000047ab9 */ /* 0x000fe20000000800 */
[C---:B--2---:R-:W-:Y:S02]  /*100d0*/  IADD3 R4, P0, R16.reuse, R5, RZ ;  /* 0x0000000510047210 */ /* 0x044fe40007f1e0ff */
[----:B------:R-:W-:Y:S02]  /*100e0*/  CS2R R10, SRZ ;  /* 0x00000000000a7805 */ /* 0x000fe4000001ff00 */
[C---:B------:R-:W-:Y:S02]  /*100f0*/  ISETP.GE.AND P2, PT, R16.reuse, UR4, PT ;  /* 0x0000000410007c0c */ /* 0x040fe4000bf46270 */
[----:B---3--:R-:W-:Y:S01]  /*10100*/  IADD3 R14, P1, R16, R14, RZ ;  /* 0x0000000e100e7210 */ /* 0x008fe20007f3e0ff */
[----:B----4-:R-:W-:-:S03]  /*10110*/  IMAD.X R5, R3, 0x1, R17, P0 ;  /* 0x0000000103057824 */ /* 0x010fc600000e0611 */
[----:B0-----:R-:W-:-:S07]  /*10120*/  IADD3.X R15, R7, R17, RZ, P1, !PT ;  /* 0x00000011070f7210 */ /* 0x001fce0000ffe4ff */
[----:B------:R-:W-:Y:S05]  /*10130*/  @P2 BRA `(.L_x_630) ;  /* 0x0000000000082947 */ /* 0x000fea0003800000 */
[----:B------:R1:W5:Y:S04]  /*10140*/  LD.E.128 R24, desc[UR36][R4.64] ;  /* 0x0000002404187980 */ /* 0x000368000c101d00 */
[----:B------:R1:W5:Y:S02]  /*10150*/  LD.E.128 R8, desc[UR36][R14.64] ;  /* 0x000000240e087980 */ /* 0x000364000c101d00 */
.L_x_630:
[----:B------:R-:W-:Y:S05]  /*10160*/  BSYNC B1 ;  /* 0x0000000000017941 */ /* 0x000fea0003800000 */
.L_x_629:
[----:B------:R-:W-:Y:S01]  /*10170*/  LOP3.LUT R6, R6, 0xfffffffe, RZ, 0xc0, !PT ;  /* 0xfffffffe06067812 */ /* 0x000fe200078ec0ff */
[----:B------:R-:W-:Y:S01]  /*10180*/  IMAD R32, R221, -0x80, R32 ;  /* 0xffffff80dd207824 */ /* 0x000fe200078e0220 */
[----:B-----5:R-:W-:Y:S01]  /*10190*/  SHF.R.U32.HI R0, RZ, 0x8, R24 ;  /* 0x00000008ff007819 */ /* 0x020fe20000011618 */
[----:B------:R-:W-:Y:S01]  /*101a0*/  BSSY B1, `(.L_x_631) ;  /* 0x0000034000017945 */ /* 0x000fe20003800000 */
[----:B----4-:R-:W-:Y:S01]  /*101b0*/  LOP3.LUT R3, R24, 0xff, RZ, 0xc0, !PT ;  /* 0x000000ff18037812 */ /* 0x010fe200078ec0ff */
[----:B------:R-:W-:Y:S01]  /*101c0*/  IMAD.IADD R6, R12, 0x1, -R6 ;  /* 0x000000010c067824 */ /* 0x000fe200078e0a06 */
[----:B------:R-:W-:Y:S02]  /*101d0*/  LOP3.LUT R0, R0, 0xff, RZ, 0xc0, !PT ;  /* 0x000000ff00007812 */ /* 0x000fe400078ec0ff */
[----:B-1----:R-:W-:Y:S02]  /*101e0*/  SHF.R.U32.HI R15, RZ, 0x8, R27 ;  /* 0x00000008ff0f7819 */ /* 0x002fe4000001161b */
[----:B------:R-:W-:-:S02]  /*101f0*/  SHF.L.U32 R34, R6, 0x1f, RZ ;  /* 0x0000001f06227819 */ /* 0x000fc400000006ff */
[----:B--2---:R-:W-:Y:S02]  /*10200*/  PRMT R5, R0, 0x7604, R3 ;  /* 0x0000760400057816 */ /* 0x004fe40000000003 */
[----:B------:R-:W1:Y:S01]  /*10210*/  SYNCS.PHASECHK.TRANS64.TRYWAIT P1, [R23+URZ+0x38800], R34 ;  /* 0x03880022170075a7 */ /* 0x000e62000802017f */
[----:B------:R-:W-:Y:S02]  /*10220*/  SHF.R.U32.HI R0, RZ, 0x8, R26 ;  /* 0x00000008ff007819 */ /* 0x000fe4000001161a */
[----:B------:R-:W-:Y:S02]  /*10230*/  LOP3.LUT R6, R26, 0xff, RZ, 0xc0, !PT ;  /* 0x000000ff1a067812 */ /* 0x000fe400078ec0ff */
[----:B------:R-:W-:Y:S02]  /*10240*/  LOP3.LUT R12, R27, 0xff, RZ, 0xc0, !PT ;  /* 0x000000ff1b0c7812 */ /* 0x000fe400078ec0ff */
[----:B0-----:R-:W-:Y:S02]  /*10250*/  LOP3.LUT R13, R0, 0xff, RZ, 0xc0, !PT ;  /* 0x000000ff000d7812 */ /* 0x001fe400078ec0ff */
[----:B------:R-:W-:-:S02]  /*10260*/  LOP3.LUT R15, R15, 0xff, RZ, 0xc0, !PT ;  /* 0x000000ff0f0f7812 */ /* 0x000fc400078ec0ff */
[----:B------:R-:W-:Y:S02]  /*10270*/  SHF.R.U32.HI R0, RZ, 0x8, R8 ;  /* 0x00000008ff007819 */ /* 0x000fe40000011608 */
[----:B------:R-:W-:Y:S02]  /*10280*/  SHF.R.U32.HI R33, RZ, 0x8, R11 ;  /* 0x00000008ff217819 */ /* 0x000fe4000001160b */
[----:B------:R-:W-:Y:S01]  /*10290*/  SHF.R.U32.HI R7, RZ, 0x8, R25 ;  /* 0x00000008ff077819 */ /* 0x000fe20000011619 */
[----:B------:R-:W0:Y:S01]  /*102a0*/  LDC R3, c[0x0][0x3f4] ;  /* 0x0000fd00ff037b82 */ /* 0x000e220000000800 */
[----:B------:R-:W-:Y:S02]  /*102b0*/  SHF.R.U32.HI R29, RZ, 0x8, R9 ;  /* 0x00000008ff1d7819 */ /* 0x000fe40000011609 */
[----:B------:R-:W-:Y:S02]  /*102c0*/  PRMT R13, R13, 0x7604, R6 ;  /* 0x000076040d0d7816 */ /* 0x000fe40000000006 */
[----:B------:R-:W-:-:S02]  /*102d0*/  PRMT R12, R15, 0x7604, R12 ;  /* 0x000076040f0c7816 */ /* 0x000fc4000000000c */
[----:B------:R-:W-:Y:S02]  /*102e0*/  LOP3.LUT R6, R8, 0xff, RZ, 0xc0, !PT ;  /* 0x000000ff08067812 */ /* 0x000fe400078ec0ff */
[----:B------:R-:W-:Y:S02]  /*102f0*/  LOP3.LUT R30, R11, 0xff, RZ, 0xc0, !PT ;  /* 0x000000ff0b1e7812 */ /* 0x000fe400078ec0ff */
[----:B------:R-:W-:Y:S02]  /*10300*/  LOP3.LUT R15, R0, 0xff, RZ, 0xc0, !PT ;  /* 0x000000ff000f7812 */ /* 0x000fe400078ec0ff */
[----:B------:R-:W-:Y:S02]  /*10310*/  LOP3.LUT R33, R33, 0xff, RZ, 0xc0, !PT ;  /* 0x000000ff21217812 */ /* 0x000fe400078ec0ff */
[----:B------:R-:W-:Y:S02]  /*10320*/  LOP3.LUT R4, R25, 0xff, RZ, 0xc0, !PT ;  /* 0x000000ff19047812 */ /* 0x000fe400078ec0ff */
[----:B------:R-:W-:-:S02]  /*10330*/  LOP3.LUT R7, R7, 0xff, RZ, 0xc0, !PT ;  /* 0x000000ff07077812 */ /* 0x000fc400078ec0ff */
[----:B---3--:R-:W-:Y:S02]  /*10340*/  LOP3.LUT R14, R9, 0xff, RZ, 0xc0, !PT ;  /* 0x000000ff090e7812 */ /* 0x008fe400078ec0ff */
[----:B------:R-:W-:Y:S02]  /*10350*/  LOP3.LUT R29, R29, 0xff, RZ, 0xc0, !PT ;  /* 0x000000ff1d1d7812 */ /* 0x000fe400078ec0ff */
[----:B------:R-:W-:Y:S02]  /*10360*/  PRMT R21, R15, 0x7604, R6 ;  /* 0x000076040f157816 */ /* 0x000fe40000000006 */
[----:B------:R-:W-:Y:S02]  /*10370*/  PRMT R30, R33, 0x7604, R30 ;  /* 0x00007604211e7816 */ /* 0x000fe4000000001e */
[----:B------:R-:W-:Y:S02]  /*10380*/  SHF.R.U32.HI R0, RZ, 0x10, R25 ;  /* 0x00000010ff007819 */ /* 0x000fe40000011619 */
[----:B------:R-:W-:-:S02]  /*10390*/  SHF.R.U32.HI R15, RZ, 0x10, R27 ;  /* 0x00000010ff0f7819 */ /* 0x000fc4000001161b */
[----:B------:R-:W-:Y:S01]  /*103a0*/  SHF.R.U32.HI R33, RZ, 0x10, R11 ;  /* 0x00000010ff217819 */ /* 0x000fe2000001160b */
[----:B------:R-:W-:Y:S01]  /*103b0*/  IMAD.U32 R0, R0, 0x10000, RZ ;  /* 0x0001000000007824 */ /* 0x000fe200078e00ff */
[----:B------:R-:W-:Y:S01]  /*103c0*/  PRMT R7, R7, 0x7604, R4 ;  /* 0x0000760407077816 */ /* 0x000fe20000000004 */
[----:B------:R-:W-:Y:S01]  /*103d0*/  IMAD.U32 R15, R15, 0x10000, RZ ;  /* 0x000100000f0f7824 */ /* 0x000fe200078e00ff */
[----:B------:R-:W-:Y:S01]  /*103e0*/  PRMT R14, R29, 0x7604, R14 ;  /* 0x000076041d0e7816 */ /* 0x000fe2000000000e */
[----:B------:R-:W-:Y:S01]  /*103f0*/  IMAD.U32 R33, R33, 0x10000, RZ ;  /* 0x0001000021217824 */ /* 0x000fe200078e00ff */
[----:B------:R-:W-:Y:S02]  /*10400*/  SHF.R.U32.HI R4, RZ, 0x8, R10 ;  /* 0x00000008ff047819 */ /* 0x000fe4000001160a */
[----:B------:R-:W-:Y:S02]  /*10410*/  SHF.R.U32.HI R29, RZ, 0x10, R9 ;  /* 0x00000010ff1d7819 */ /* 0x000fe40000011609 */
[----:B------:R-:W-:-:S02]  /*10420*/  LOP3.LUT R20, R10, 0xff, RZ, 0xc0, !PT ;  /* 0x000000ff0a147812 */ /* 0x000fc400078ec0ff */
[----:B------:R-:W-:Y:S02]  /*10430*/  LOP3.LUT R31, R4, 0xff, RZ, 0xc0, !PT ;  /* 0x000000ff041f7812 */ /* 0x000fe400078ec0ff */
[----:B------:R-:W-:Y:S02]  /*10440*/  SHF.L.U32 R29, R29, 0x10, RZ ;  /* 0x000000101d1d7819 */ /* 0x000fe400000006ff */
[----:B------:R-:W-:Y:S02]  /*10450*/  PRMT R31, R31, 0x7604, R20 ;  /* 0x000076041f1f7816 */ /* 0x000fe40000000014 */
[----:B0-----:R-:W-:Y:S02]  /*10460*/  ISETP.GE.AND P0, PT, R16, R3, PT ;  /* 0x000000031000720c */ /* 0x001fe40003f06270 */
[----:B------:R-:W-:Y:S02]  /*10470*/  LOP3.LUT R7, R7, 0xff0000, R0, 0xf8, !PT ;  /* 0x00ff000007077812 */ /* 0x000fe400078ef800 */
[----:B------:R-:W-:-:S02]  /*10480*/  LOP3.LUT R15, R12, 0xff0000, R15, 0xf8, !PT ;  /* 0x00ff00000c0f7812 */ /* 0x000fc400078ef80f */
[----:B------:R-:W-:Y:S02]  /*10490*/  LOP3.LUT R29, R14, 0xff0000, R29, 0xf8, !PT ;  /* 0x00ff00000e1d7812 */ /* 0x000fe400078ef81d */
[----:B------:R-:W-:Y:S02]  /*104a0*/  LOP3.LUT R33, R30, 0xff0000, R33, 0xf8, !PT ;  /* 0x00ff00001e217812 */ /* 0x000fe400078ef821 */
[----:B------:R-:W-:Y:S02]  /*104b0*/  VIMNMX R32, R32, 0x80, PT ;  /* 0x0000008020207848 */ /* 0x000fe40003fe0100 */
[----:B------:R-:W-:Y:S01]  /*104c0*/  LOP3.LUT R5, R5, 0xff0000, R24, 0xf8, !PT ;  /* 0x00ff000005057812 */ /* 0x000fe200078ef818 */
[----:B-1----:R-:W-:Y:S06]  /*104d0*/  @!P1 BRA `(.L_x_632) ;  /* 0x0000015400289947 */ /* 0x002fec0003800000 */
.L_x_894:
[----:B------:R-:W-:Y:S05]  /*104e0*/  BSYNC B1 ;  /* 0x0000000000017941 */ /* 0x000fea0003800000 */
.L_x_631:
[C---:B------:R-:W-:Y:S01]  /*104f0*/  VIADD R57, R219.reuse, 0x20 ;  /* 0x00000020db397836 */ /* 0x040fe20000000000 */
[C---:B------:R-:W-:Y:S01]  /*10500*/  IADD3 R4, R219.reuse, 0x60, RZ ;  /* 0x00000060db047810 */ /* 0x040fe20007ffe0ff */
[C---:B------:R-:W-:Y:S01]  /*10510*/  VIADD R61, R219.reuse, 0x40 ;  /* 0x00000040db3d7836 */ /* 0x040fe20000000000 */
[-C--:B------:R-:W-:Y:S01]  /*10520*/  ISETP.GE.OR P1, PT, R219, R32.reuse, P0 ;  /* 0x00000020db00720c */ /* 0x080fe20000726670 */
[----:B------:R-:W-:Y:S01]  /*10530*/  BSSY B1, `(.L_x_633) ;  /* 0x00000d8000017945 */ /* 0x000fe20003800000 */
[-C--:B------:R-:W-:Y:S02]  /*10540*/  ISETP.GE.OR P2, PT, R57, R32.reuse, P0 ;  /* 0x000000203900720c */ /* 0x080fe40000746670 */
[-C--:B------:R-:W-:Y:S02]  /*10550*/  ISETP.GE.OR P3, PT, R61, R32.reuse, P0 ;  /* 0x000000203d00720c */ /* 0x080fe40000766670 */
[----:B------:R-:W-:Y:S02]  /*10560*/  ISETP.GE.OR P0, PT, R4, R32, P0 ;  /* 0x000000200400720c */ /* 0x000fe40000706670 */
[----:B------:R-:W1:Y:S01]  /*10570*/  S2R R4, SR_TID.X ;  /* 0x0000000000047919 */ /* 0x000e620000002100 */
[----:B------:R-:W-:-:S02]  /*10580*/  LOP3.LUT R13, R13, 0xff0000, R26, 0xf8, !PT ;  /* 0x00ff00000d0d7812 */ /* 0x000fc400078ef81a */
[----:B------:R-:W-:Y:S02]  /*10590*/  LOP3.LUT R21, R21, 0xff0000, R8, 0xf8, !PT ;  /* 0x00ff000015157812 */ /* 0x000fe400078ef808 */
[----:B------:R-:W-:Y:S02]  /*105a0*/  LOP3.LUT R31, R31, 0xff0000, R10, 0xf8, !PT ;  /* 0x00ff00001f1f7812 */ /* 0x000fe400078ef80a */
[----:B------:R-:W-:Y:S02]  /*105b0*/  LOP3.LUT R12, R13, 0xff000000, R26, 0xf8, !PT ;  /* 0xff0000000d0c7812 */ /* 0x000fe400078ef81a */
[----:B------:R-:W-:Y:S02]  /*105c0*/  LOP3.LUT R0, R5, 0xff000000, R24, 0xf8, !PT ;  /* 0xff00000005007812 */ /* 0x000fe400078ef818 */
[----:B------:R-:W-:Y:S02]  /*105d0*/  LOP3.LUT R26, R15, 0xff000000, R27, 0xf8, !PT ;  /* 0xff0000000f1a7812 */ /* 0x000fe400078ef81b */
[----:B------:R-:W-:-:S02]  /*105e0*/  LOP3.LUT R24, R7, 0xff000000, R25, 0xf8, !PT ;  /* 0xff00000007187812 */ /* 0x000fc400078ef819 */
[----:B------:R-:W-:Y:S02]  /*105f0*/  LOP3.LUT R13, R21, 0xff000000, R8, 0xf8, !PT ;  /* 0xff000000150d7812 */ /* 0x000fe400078ef808 */
[----:B------:R-:W-:Y:S02]  /*10600*/  LOP3.LUT R14, R29, 0xff000000, R9, 0xf8, !PT ;  /* 0xff0000001d0e7812 */ /* 0x000fe400078ef809 */
[----:B------:R-:W-:Y:S02]  /*10610*/  LOP3.LUT R15, R31, 0xff000000, R10, 0xf8, !PT ;  /* 0xff0000001f0f7812 */ /* 0x000fe400078ef80a */
[----:B------:R-:W-:Y:S01]  /*10620*/  LOP3.LUT R20, R33, 0xff000000, R11, 0xf8, !PT ;  /* 0xff00000021147812 */ /* 0x000fe200078ef80b */
[----:B-1----:R-:W-:-:S05]  /*10630*/  VIADD R4, R4, 0xffffff80 ;  /* 0xffffff8004047836 */ /* 0x002fca0000000000 */
[----:B------:R-:W-:-:S04]  /*10640*/  SHF.R.S32.HI R59, RZ, 0x1f, R4 ;  /* 0x0000001fff3b7819 */ /* 0x000fc80000011404 */
[----:B------:R-:W-:-:S04]  /*10650*/  LEA.HI R59, R59, R4, RZ, 0x3 ;  /* 0x000000043b3b7211 */ /* 0x000fc800078f18ff */
[----:B------:R-:W-:-:S05]  /*10660*/  LOP3.LUT R59, R59, 0xfffffff8, RZ, 0xc0, !PT ;  /* 0xfffffff83b3b7812 */ /* 0x000fca00078ec0ff */
[----:B------:R-:W-:Y:S01]  /*10670*/  IMAD.IADD R59, R4, 0x1, -R59 ;  /* 0x00000001043b7824 */ /* 0x000fe200078e0a3b */
[----:B------:R-:W-:Y:S06]  /*10680*/  @P1 BRA `(.L_x_634) ;  /* 0x0000000c00081947 */ /* 0x000fec0003800000 */
[----:B------:R-:W2:Y:S01]  /*10690*/  LDL R62, [R1+0x24] ;  /* 0x00002400013e7983 */ /* 0x000ea20000100800 */
[----:B------:R-:W-:Y:S01]  /*106a0*/  LEA.HI R4, R3, R59, RZ, 0x1c ;  /* 0x0000003b03047211 */ /* 0x000fe200078fe0ff */
[----:B------:R-:W-:Y:S01]  /*106b0*/  IMAD.SHL.U32 R5, R219, 0x80, RZ ;  /* 0x00000080db057824 */ /* 0x000fe200078e00ff */
[----:B------:R-:W-:Y:S02]  /*106c0*/  F2FP.F16.E4M3.UNPACK_B R37, R0.H1 ;  /* 0x00000000ff25723e */ /* 0x000fe400030006ff */
[----:B------:R-:W-:Y:S02]  /*106d0*/  SHF.R.S32.HI R7, RZ, 0x1f, R4 ;  /* 0x0000001fff077819 */ /* 0x000fe40000011404 */
[----:B------:R-:W-:Y:S01]  /*106e0*/  LOP3.LUT R6, R5, 0x380, RZ, 0xc0, !PT ;  /* 0x0000038005067812 */ /* 0x000fe200078ec0ff */
[--C-:B------:R-:W-:Y:S01]  /*106f0*/  HADD2.F32 R38, -RZ, R37.reuse.H0_H0 ;  /* 0x20000025ff267230 */ /* 0x100fe20000004100 */
[----:B------:R-:W-:Y:S01]  /*10700*/  LEA.HI R7, R7, R4, RZ, 0x3 ;  /* 0x0000000407077211 */ /* 0x000fe200078f18ff */
[----:B------:R-:W-:Y:S01]  /*10710*/  HADD2.F32 R39, -RZ, R37.H1_H1 ;  /* 0x30000025ff277230 */ /* 0x000fe20000004100 */
[----:B------:R-:W-:-:S02]  /*10720*/  SHF.L.U32 R5, R4, 0x4, RZ ;  /* 0x0000000404057819 */ /* 0x000fc400000006ff */
[----:B------:R-:W-:Y:S01]  /*10730*/  F2FP.F16.E4M3.UNPACK_B R41, R13.H1 ;  /* 0x0000000dff29723e */ /* 0x000fe200030006ff */
[----:B------:R-:W-:Y:S01]  /*10740*/  IMAD.SHL.U32 R7, R7, 0x800, RZ ;  /* 0x0000080007077824 */ /* 0x000fe200078e00ff */
[----:B------:R-:W-:Y:S02]  /*10750*/  LOP3.LUT R5, R6, 0x70, R5, 0xf8, !PT ;  /* 0x0000007006057812 */ /* 0x000fe400078ef805 */
[----:B------:R-:W-:Y:S01]  /*10760*/  SHF.R.U32.HI R6, RZ, 0x3, R6 ;  /* 0x00000003ff067819 */ /* 0x000fe20000011606 */
[----:B------:R-:W-:Y:S01]  /*10770*/  HADD2.F32 R40, -RZ, R41.H0_H0 ;  /* 0x20000029ff287230 */ /* 0x000fe20000004100 */
[----:B------:R-:W-:Y:S02]  /*10780*/  LOP3.LUT R4, R7, 0xffffc000, RZ, 0xc0, !PT ;  /* 0xffffc00007047812 */ /* 0x000fe400078ec0ff */
[----:B------:R-:W-:Y:S02]  /*10790*/  LOP3.LUT R5, R5, R6, RZ, 0x3c, !PT ;  /* 0x0000000605057212 */ /* 0x000fe400078e3cff */
[----:B------:R-:W-:-:S02]  /*107a0*/  F2FP.F16.E4M3.UNPACK_B R37, R0 ;  /* 0x00000000ff25723e */ /* 0x000fc400020006ff */
[----:B------:R-:W-:-:S05]  /*107b0*/  IADD3 R8, R5, R4, R227 ;  /* 0x0000000405087210 */ /* 0x000fca0007ffe0e3 */
[----:B------:R-:W-:-:S05]  /*107c0*/  IMAD.IADD R21, R23, 0x1, R8 ;  /* 0x0000000117157824 */ /* 0x000fca00078e0208 */
[----:B------:R-:W1:Y:S02]  /*107d0*/  LDS.128 R8, [R21+0x20400] ;  /* 0x0204000015087984 */ /* 0x000e640000000c00 */
[-C--:B-1----:R-:W-:Y:S02]  /*107e0*/  F2FP.F16.E4M3.UNPACK_B R32, R8.reuse.H1 ;  /* 0x00000008ff20723e */ /* 0x082fe400030006ff */
[-C--:B0-----:R-:W-:Y:S02]  /*107f0*/  F2FP.F16.E4M3.UNPACK_B R34, R9.reuse ;  /* 0x00000009ff22723e */ /* 0x081fe400020006ff */
[----:B------:R-:W-:Y:S01]  /*10800*/  F2FP.F16.E4M3.UNPACK_B R35, R9.H1 ;  /* 0x00000009ff23723e */ /* 0x000fe200030006ff */
[--C-:B------:R-:W-:Y:S01]  /*10810*/  HADD2.F32 R33, -RZ, R32.reuse.H0_H0 ;  /* 0x20000020ff217230 */ /* 0x100fe20000004100 */
[----:B------:R-:W-:Y:S01]  /*10820*/  F2FP.F16.E4M3.UNPACK_B R8, R8 ;  /* 0x00000008ff08723e */ /* 0x000fe200020006ff */
[----:B------:R-:W-:Y:S01]  /*10830*/  HADD2.F32 R32, -RZ, R32.H1_H1 ;  /* 0x30000020ff207230 */ /* 0x000fe20000004100 */
[----:B------:R-:W-:-:S02]  /*10840*/  F2FP.F16.E4M3.UNPACK_B R36, R10 ;  /* 0x0000000aff24723e */ /* 0x000fc400020006ff */
[C---:B------:R-:W-:Y:S01]  /*10850*/  FMUL.FTZ R9, R33.reuse, R38 ;  /* 0x0000002621097220 */ /* 0x040fe20000410000 */
[----:B------:R-:W-:Y:S01]  /*10860*/  FMUL.FTZ R42, R33, R40 ;  /* 0x00000028212a7220 */ /* 0x000fe20000410000 */
[----:B------:R-:W-:Y:S01]  /*10870*/  FMUL.FTZ R45, R32, R39 ;  /* 0x00000027202d7220 */ /* 0x000fe20000410000 */
[----:B------:R-:W-:Y:S02]  /*10880*/  F2FP.F16.E4M3.UNPACK_B R10, R10.H1 ;  /* 0x0000000aff0a723e */ /* 0x000fe400030006ff */
[-C--:B------:R-:W-:Y:S02]  /*10890*/  F2FP.F16.E4M3.UNPACK_B R33, R11.reuse ;  /* 0x0000000bff21723e */ /* 0x080fe400020006ff */
[----:B------:R-:W-:Y:S01]  /*108a0*/  F2FP.F16.E4M3.UNPACK_B R11, R11.H1 ;  /* 0x0000000bff0b723e */ /* 0x000fe200030006ff */
[----:B--2---:R-:W0:Y:S02]  /*108b0*/  LDS.128 R4, [R62+0x20400] ;  /* 0x020400003e047984 */ /* 0x004e240000000c00 */
[----:B0-----:R-:W-:-:S02]  /*108c0*/  F2FP.F16.E4M3.UNPACK_B R25, R4 ;  /* 0x00000004ff19723e */ /* 0x001fc400020006ff */
[----:B------:R-:W-:Y:S02]  /*108d0*/  F2FP.F16.E4M3.UNPACK_B R4, R4.H1 ;  /* 0x00000004ff04723e */ /* 0x000fe400030006ff */
[-C--:B------:R-:W-:Y:S02]  /*108e0*/  F2FP.F16.E4M3.UNPACK_B R27, R5.reuse ;  /* 0x00000005ff1b723e */ /* 0x080fe400020006ff */
[----:B------:R-:W-:Y:S01]  /*108f0*/  F2FP.F16.E4M3.UNPACK_B R29, R5.H1 ;  /* 0x00000005ff1d723e */ /* 0x000fe200030006ff */
[----:B------:R-:W-:Y:S01]  /*10900*/  HADD2.F32 R5, -RZ, R4.H0_H0 ;  /* 0x20000004ff057230 */ /* 0x000fe20000004100 */
[-C--:B------:R-:W-:Y:S02]  /*10910*/  F2FP.F16.E4M3.UNPACK_B R30, R6.reuse ;  /* 0x00000006ff1e723e */ /* 0x080fe400020006ff */
[----:B------:R-:W-:Y:S02]  /*10920*/  F2FP.F16.E4M3.UNPACK_B R6, R6.H1 ;  /* 0x00000006ff06723e */ /* 0x000fe400030006ff */
[C---:B------:R-:W-:Y:S01]  /*10930*/  FFMA.FTZ R46, R5.reuse, R40, R9 ;  /* 0x00000028052e7223 */ /* 0x040fe20000010009 */
[----:B------:R-:W-:Y:S01]  /*10940*/  F2FP.F16.E4M3.UNPACK_B R40, R13 ;  /* 0x0000000dff28723e */ /* 0x000fe200020006ff */
[----:B------:R-:W-:Y:S01]  /*10950*/  FFMA.FTZ R44, R5, R38, -R42 ;  /* 0x00000026052c7223 */ /* 0x000fe2000001082a */
[----:B------:R-:W-:Y:S01]  /*10960*/  HADD2.F32 R42, -RZ, R41.H1_H1 ;  /* 0x30000029ff2a7230 */ /* 0x000fe20000004100 */
[-C--:B------:R-:W-:Y:S01]  /*10970*/  F2FP.F16.E4M3.UNPACK_B R31, R7.reuse ;  /* 0x00000007ff1f723e */ /* 0x080fe200020006ff */
[----:B------:R-:W-:Y:S01]  /*10980*/  HADD2.F32 R9, -RZ, R8.H0_H0 ;  /* 0x20000008ff097230 */ /* 0x000fe20000004100 */
[----:B------:R-:W-:Y:S01]  /*10990*/  F2FP.F16.E4M3.UNPACK_B R7, R7.H1 ;  /* 0x00000007ff07723e */ /* 0x000fe200030006ff */
[----:B------:R-:W-:-:S02]  /*109a0*/  HADD2.F32 R41, -RZ, R40.H0_H0 ;  /* 0x20000028ff297230 */ /* 0x000fc40000004100 */
[----:B------:R-:W-:Y:S01]  /*109b0*/  FMUL.FTZ R48, R32, R42 ;  /* 0x0000002a20307220 */ /* 0x000fe20000410000 */
[----:B------:R-:W-:Y:S02]  /*109c0*/  HADD2.F32 R5, -RZ, R4.H1_H1 ;  /* 0x30000004ff057230 */ /* 0x000fe40000004100 */
[----:B------:R-:W-:Y:S02]  /*109d0*/  HADD2.F32 R38, -RZ, R37.H0_H0 ;  /* 0x20000025ff267230 */ /* 0x000fe40000004100 */
[----:B------:R-:W-:Y:S01]  /*109e0*/  FMUL.FTZ R43, R9, R41 ;  /* 0x00000029092b7220 */ /* 0x000fe20000410000 */
[----:B------:R-:W-:Y:S02]  /*109f0*/  HADD2.F32 R4, -RZ, R25.H0_H0 ;  /* 0x20000019ff047230 */ /* 0x000fe40000004100 */
[----:B------:R-:W-:Y:S01]  /*10a00*/  FFMA.FTZ R47, R5, R39, -R48 ;  /* 0x00000027052f7223 */ /* 0x000fe20000010830 */
[----:B------:R-:W-:Y:S02]  /*10a10*/  HADD2.F32 R37, -RZ, R37.H1_H1 ;  /* 0x30000025ff257230 */ /* 0x000fe40000004100 */
[----:B------:R-:W-:Y:S01]  /*10a20*/  FMUL.FTZ R32, R9, R38 ;  /* 0x0000002609207220 */ /* 0x000fe20000410000 */
[----:B------:R-:W-:Y:S01]  /*10a30*/  F2FP.F16.E4M3.UNPACK_B R9, R24.H1 ;  /* 0x00000018ff09723e */ /* 0x000fe200030006ff */
[----:B------:R-:W-:Y:S01]  /*10a40*/  FFMA.FTZ R43, R4, R38, -R43 ;  /* 0x00000026042b7223 */ /* 0x000fe2000001082b */
[----:B------:R-:W-:Y:S01]  /*10a50*/  F2FP.F16.E4M3.UNPACK_B R38, R14.H1 ;  /* 0x0000000eff26723e */ /* 0x000fe200030006ff */
[----:B------:R-:W-:-:S02]  /*10a60*/  HADD2.F32 R40, -RZ, R40.H1_H1 ;  /* 0x30000028ff287230 */ /* 0x000fc40000004100 */
[----:B------:R-:W-:Y:S01]  /*10a70*/  FFMA.FTZ R49, R5, R42, R45 ;  /* 0x0000002a05317223 */ /* 0x000fe2000001002d */
[----:B------:R-:W-:Y:S02]  /*10a80*/  HADD2.F32 R8, -RZ, R8.H1_H1 ;  /* 0x30000008ff087230 */ /* 0x000fe40000004100 */
[----:B------:R-:W-:Y:S01]  /*10a90*/  FFMA.FTZ R41, R4, R41, R32 ;  /* 0x0000002904297223 */ /* 0x000fe20000010020 */
[----:B------:R-:W-:Y:S02]  /*10aa0*/  HADD2.F32 R25, -RZ, R25.H1_H1 ;  /* 0x30000019ff197230 */ /* 0x000fe40000004100 */
[----:B------:R-:W-:Y:S02]  /*10ab0*/  HADD2.F32 R39, -RZ, R38.H0_H0 ;  /* 0x20000026ff277230 */ /* 0x000fe40000004100 */
[C---:B------:R-:W-:Y:S01]  /*10ac0*/  FMUL.FTZ R42, R8.reuse, R40 ;  /* 0x00000028082a7220 */ /* 0x040fe20000410000 */
[----:B------:R-:W-:Y:S02]  /*10ad0*/  HADD2.F32 R5, -RZ, R35.H0_H0 ;  /* 0x20000023ff057230 */ /* 0x000fe40000004100 */
[----:B------:R-:W-:Y:S01]  /*10ae0*/  FMUL.FTZ R45, R8, R37 ;  /* 0x00000025082d7220 */ /* 0x000fe20000410000 */
[----:B------:R-:W-:-:S02]  /*10af0*/  HADD2.F32 R32, -RZ, R9.H0_H0 ;  /* 0x20000009ff207230 */ /* 0x000fc40000004100 */
[----:B------:R-:W-:Y:S01]  /*10b00*/  FFMA.FTZ R42, R25, R37, -R42 ;  /* 0x00000025192a7223 */ /* 0x000fe2000001082a */
[----:B------:R-:W-:Y:S02]  /*10b10*/  HADD2.F32 R4, -RZ, R29.H0_H0 ;  /* 0x2000001dff047230 */ /* 0x000fe40000004100 */
[-C--:B------:R-:W-:Y:S01]  /*10b20*/  FMUL.FTZ R51, R5, R39.reuse ;  /* 0x0000002705337220 */ /* 0x080fe20000410000 */
[----:B------:R-:W-:Y:S01]  /*10b30*/  FFMA.FTZ R40, R25, R40, R45 ;  /* 0x0000002819287223 */ /* 0x000fe2000001002d */
[----:B------:R-:W-:Y:S01]  /*10b40*/  FMUL.FTZ R8, R5, R32 ;  /* 0x0000002005087220 */ /* 0x000fe20000410000 */
[----:B------:R-:W-:Y:S01]  /*10b50*/  F2FP.F16.E4M3.UNPACK_B R25, R14 ;  /* 0x0000000eff19723e */ /* 0x000fe200020006ff */
[C---:B------:R-:W-:Y:S01]  /*10b60*/  FFMA.FTZ R51, R4.reuse, R32, -R51 ;  /* 0x0000002004337223 */ /* 0x040fe20000010833 */
[----:B------:R-:W-:Y:S02]  /*10b70*/  HADD2.F32 R38, -RZ, R38.H1_H1 ;  /* 0x30000026ff267230 */ /* 0x000fe40000004100 */
[----:B------:R-:W-:Y:S01]  /*10b80*/  FFMA.FTZ R39, R4, R39, R8 ;  /* 0x0000002704277223 */ /* 0x000fe20000010008 */
[----:B------:R-:W-:Y:S01]  /*10b90*/  HADD2.F32 R35, -RZ, R35.H1_H1 ;  /* 0x30000023ff237230 */ /* 0x000fe20000004100 */
[----:B------:R-:W-:Y:S01]  /*10ba0*/  F2FP.F16.E4M3.UNPACK_B R8, R24 ;  /* 0x00000018ff08723e */ /* 0x000fe200020006ff */
[----:B------:R-:W-:-:S02]  /*10bb0*/  HADD2.F32 R32, -RZ, R9.H1_H1 ;  /* 0x30000009ff207230 */ /* 0x000fc40000004100 */
[----:B------:R-:W-:Y:S02]  /*10bc0*/  HADD2.F32 R37, -RZ, R25.H0_H0 ;  /* 0x20000019ff257230 */ /* 0x000fe40000004100 */
[C---:B------:R-:W-:Y:S01]  /*10bd0*/  FMUL.FTZ R50, R35.reuse, R38 ;  /* 0x0000002623327220 */ /* 0x040fe20000410000 */
[----:B------:R-:W-:Y:S02]  /*10be0*/  HADD2.F32 R5, -RZ, R34.H0_H0 ;  /* 0x20000022ff057230 */ /* 0x000fe40000004100 */
[----:B------:R-:W-:Y:S01]  /*10bf0*/  FMUL.FTZ R45, R35, R32 ;  /* 0x00000020232d7220 */ /* 0x000fe20000410000 */
[----:B------:R-:W-:Y:S02]  /*10c00*/  HADD2.F32 R29, -RZ, R29.H1_H1 ;  /* 0x3000001dff1d7230 */ /* 0x000fe40000004100 */
[----:B------:R-:W-:Y:S02]  /*10c10*/  HADD2.F32 R9, -RZ, R8.H0_H0 ;  /* 0x20000008ff097230 */ /* 0x000fe40000004100 */
[----:B------:R-:W-:Y:S01]  /*10c20*/  FMUL.FTZ R35, R5, R37 ;  /* 0x0000002505237220 */ /* 0x000fe20000410000 */
[----:B------:R-:W-:-:S02]  /*10c30*/  HADD2.F32 R4, -RZ, R27.H0_H0 ;  /* 0x2000001bff047230 */ /* 0x000fc40000004100 */
[C---:B------:R-:W-:Y:S01]  /*10c40*/  FFMA.FTZ R52, R29.reuse, R32, -R50 ;  /* 0x000000201d347223 */ /* 0x040fe20000010832 */
[----:B------:R-:W-:Y:S01]  /*10c50*/  FFMA.FTZ R54, R29, R38, R45 ;  /* 0x000000261d367223 */ /* 0x000fe2000001002d */
[----:B------:R-:W-:Y:S01]  /*10c60*/  F2FP.F16.E4M3.UNPACK_B R32, R15.H1 ;  /* 0x0000000fff20723e */ /* 0x000fe200030006ff */
[-C--:B------:R-:W-:Y:S01]  /*10c70*/  FMUL.FTZ R48, R5, R9.reuse ;  /* 0x0000000905307220 */ /* 0x080fe20000410000 */
[C---:B------:R-:W-:Y:S01]  /*10c80*/  FFMA.FTZ R38, R4.reuse, R9, -R35 ;  /* 0x0000000904267223 */ /* 0x040fe20000010823 */
[----:B------:R-:W-:Y:S01]  /*10c90*/  HADD2.F32 R29, -RZ, R25.H1_H1 ;  /* 0x30000019ff1d7230 */ /* 0x000fe20000004100 */
[----:B------:R-:W-:Y:S01]  /*10ca0*/  F2FP.F16.E4M3.UNPACK_B R9, R12.H1 ;  /* 0x0000000cff09723e */ /* 0x000fe200030006ff */
[----:B------:R-:W-:Y:S02]  /*10cb0*/  HADD2.F32 R34, -RZ, R34.H1_H1 ;  /* 0x30000022ff227230 */ /* 0x000fe40000004100 */
[----:B------:R-:W-:Y:S01]  /*10cc0*/  FFMA.FTZ R48, R4, R37, R48 ;  /* 0x0000002504307223 */ /* 0x000fe20000010030 */
        /* <DEDUP_REMOVED lines=11> */
[-C--:B------:R-:W-:Y:S01]  /*10d80*/  FMUL.FTZ R56, R5, R25.reuse ;  /* 0x0000001905387220 */ /* 0x080fe20000410000 */
[----:B------:R-:W-:Y:S02]  /*10d90*/  HADD2.F32 R27, -RZ, R32.H1_H1 ;  /* 0x30000020ff1b7230 */ /* 0x000fe40000004100 */
[C---:B------:R-:W-:Y:S01]  /*10da0*/  FFMA.FTZ R34, R4.reuse, R25, -R45 ;  /* 0x0000001904227223 */ /* 0x040fe2000001082d */
[----:B------:R-:W-:Y:S01]  /*10db0*/  HADD2.F32 R10, -RZ, R10.H1_H1 ;  /* 0x3000000aff0a7230 */ /* 0x000fe20000004100 */
[----:B------:R-:W-:Y:S01]  /*10dc0*/  F2FP.F16.E4M3.UNPACK_B R25, R15 ;  /* 0x0000000fff19723e */ /* 0x000fe200020006ff */
[----:B------:R-:W-:Y:S02]  /*10dd0*/  HADD2.F32 R9, -RZ, R9.H1_H1 ;  /* 0x30000009ff097230 */ /* 0x000fe40000004100 */
[----:B------:R-:W-:Y:S01]  /*10de0*/  FFMA.FTZ R56, R4, R35, R56 ;  /* 0x0000002304387223 */ /* 0x000fe20000010038 */
[----:B------:R-:W-:Y:S01]  /*10df0*/  HADD2.F32 R6, -RZ, R6.H1_H1 ;  /* 0x30000006ff067230 */ /* 0x000fe20000004100 */
[----:B------:R-:W-:Y:S01]  /*10e00*/  F2FP.F16.E4M3.UNPACK_B R8, R12 ;  /* 0x0000000cff08723e */ /* 0x000fe200020006ff */
[C---:B------:R-:W-:Y:S01]  /*10e10*/  FMUL.FTZ R35, R10.reuse, R27 ;  /* 0x0000001b0a237220 */ /* 0x040fe20000410000 */
[----:B------:R-:W-:Y:S01]  /*10e20*/  FMUL.FTZ R4, R10, R9 ;  /* 0x000000090a047220 */ /* 0x000fe20000410000 */
[----:B------:R-:W-:-:S02]  /*10e30*/  HADD2.F32 R10, -RZ, R25.H0_H0 ;  /* 0x20000019ff0a7230 */ /* 0x000fc40000004100 */
[----:B------:R-:W-:Y:S02]  /*10e40*/  HADD2.F32 R5, -RZ, R36.H0_H0 ;  /* 0x20000024ff057230 */ /* 0x000fe40000004100 */
[C---:B------:R-:W-:Y:S01]  /*10e50*/  FFMA.FTZ R53, R6.reuse, R9, -R35 ;  /* 0x0000000906357223 */ /* 0x040fe20000010823 */
[----:B------:R-:W-:Y:S01]  /*10e60*/  FFMA.FTZ R55, R6, R27, R4 ;  /* 0x0000001b06377223 */ /* 0x000fe20000010004 */
[----:B------:R-:W-:Y:S02]  /*10e70*/  HADD2.F32 R6, -RZ, R8.H0_H0 ;  /* 0x20000008ff067230 */ /* 0x000fe40000004100 */
[----:B------:R-:W-:Y:S02]  /*10e80*/  HADD2.F32 R4, -RZ, R30.H0_H0 ;  /* 0x2000001eff047230 */ /* 0x000fe40000004100 */
[C---:B------:R-:W-:Y:S01]  /*10e90*/  FMUL.FTZ R9, R5.reuse, R10 ;  /* 0x0000000a05097220 */ /* 0x040fe20000410000 */
[----:B------:R-:W-:Y:S02]  /*10ea0*/  HADD2.F32 R25, -RZ, R25.H1_H1 ;  /* 0x30000019ff197230 */ /* 0x000fe40000004100 */
[----:B------:R-:W-:Y:S01]  /*10eb0*/  FMUL.FTZ R35, R5, R6 ;  /* 0x0000000605237220 */ /* 0x000fe20000410000 */
[----:B------:R-:W-:-:S02]  /*10ec0*/  HADD2.F32 R36, -RZ, R36.H1_H1 ;  /* 0x30000024ff247230 */ /* 0x000fc40000004100 */
[----:B------:R-:W-:Y:S01]  /*10ed0*/  FFMA.FTZ R27, R4, R6, -R9 ;  /* 0x00000006041b7223 */ /* 0x000fe20000010809 */
[----:B------:R-:W-:Y:S01]  /*10ee0*/  HADD2.F32 R5, -RZ, R8.H1_H1 ;  /* 0x30000008ff057230 */ /* 0x000fe20000004100 */
[----:B------:R-:W-:Y:S01]  /*10ef0*/  F2FP.F16.E4M3.UNPACK_B R9, R20.H1 ;  /* 0x00000014ff09723e */ /* 0x000fe200030006ff */
[----:B------:R-:W-:Y:S02]  /*10f00*/  HADD2.F32 R30, -RZ, R30.H1_H1 ;  /* 0x3000001eff1e7230 */ /* 0x000fe40000004100 */
[----:B------:R-:W-:Y:S01]  /*10f10*/  FMUL.FTZ R45, R36, R25 ;  /* 0x00000019242d7220 */ /* 0x000fe20000410000 */
[----:B------:R-:W-:Y:S01]  /*10f20*/  FFMA.FTZ R35, R4, R10, R35 ;  /* 0x0000000a04237223 */ /* 0x000fe20000010023 */
[----:B------:R-:W-:Y:S01]  /*10f30*/  F2FP.F16.E4M3.UNPACK_B R4, R26.H1 ;  /* 0x0000001aff04723e */ /* 0x000fe200030006ff */
[-C--:B------:R-:W-:Y:S01]  /*10f40*/  FMUL.FTZ R36, R36, R5.reuse ;  /* 0x0000000524247220 */ /* 0x080fe20000410000 */
[----:B------:R-:W-:Y:S01]  /*10f50*/  FFMA.FTZ R32, R30, R5, -R45 ;  /* 0x000000051e207223 */ /* 0x000fe2000001082d */
[----:B------:R-:W-:-:S02]  /*10f60*/  HADD2.F32 R10, -RZ, R9.H0_H0 ;  /* 0x20000009ff0a7230 */ /* 0x000fc40000004100 */
[----:B------:R-:W-:Y:S02]  /*10f70*/  HADD2.F32 R5, -RZ, R11.H0_H0 ;  /* 0x2000000bff057230 */ /* 0x000fe40000004100 */
[----:B------:R-:W-:Y:S01]  /*10f80*/  FFMA.FTZ R36, R30, R25, R36 ;  /* 0x000000191e247223 */ /* 0x000fe20000010024 */
[--C-:B------:R-:W-:Y:S02]  /*10f90*/  HADD2.F32 R6, -RZ, R4.reuse.H0_H0 ;  /* 0x20000004ff067230 */ /* 0x100fe40000004100 */
[----:B------:R-:W-:Y:S02]  /*10fa0*/  HADD2.F32 R8, -RZ, R4.H1_H1 ;  /* 0x30000004ff087230 */ /* 0x000fe40000004100 */
[----:B------:R-:W-:Y:S01]  /*10fb0*/  FMUL.FTZ R25, R5, R10 ;  /* 0x0000000a05197220 */ /* 0x000fe20000410000 */
[----:B------:R-:W-:Y:S02]  /*10fc0*/  HADD2.F32 R4, -RZ, R7.H0_H0 ;  /* 0x20000007ff047230 */ /* 0x000fe40000004100 */
[----:B------:R-:W-:-:S02]  /*10fd0*/  HADD2.F32 R30, -RZ, R9.H1_H1 ;  /* 0x30000009ff1e7230 */ /* 0x000fc40000004100 */
[-C--:B------:R-:W-:Y:S01]  /*10fe0*/  FMUL.FTZ R9, R5, R6.reuse ;  /* 0x0000000605097220 */ /* 0x080fe20000410000 */
[----:B------:R-:W-:Y:S02]  /*10ff0*/  HADD2.F32 R11, -RZ, R11.H1_H1 ;  /* 0x3000000bff0b7230 */ /* 0x000fe40000004100 */
[C---:B------:R-:W-:Y:S01]  /*11000*/  FFMA.FTZ R25, R4.reuse, R6, -R25 ;  /* 0x0000000604197223 */ /* 0x040fe20000010819 */
[----:B------:R-:W-:Y:S01]  /*11010*/  HADD2.F32 R7, -RZ, R7.H1_H1 ;  /* 0x30000007ff077230 */ /* 0x000fe20000004100 */
[----:B------:R-:W-:Y:S01]  /*11020*/  F2FP.F16.E4M3.UNPACK_B R5, R26 ;  /* 0x0000001aff05723e */ /* 0x000fe200020006ff */
[----:B------:R-:W-:Y:S01]  /*11030*/  FFMA.FTZ R45, R4, R10, R9 ;  /* 0x0000000a042d7223 */ /* 0x000fe20000010009 */
[C---:B------:R-:W-:Y:S01]  /*11040*/  FMUL.FTZ R6, R11.reuse, R30 ;  /* 0x0000001e0b067220 */ /* 0x040fe20000410000 */
[----:B------:R-:W-:Y:S01]  /*11050*/  FMUL.FTZ R11, R11, R8 ;  /* 0x000000080b0b7220 */ /* 0x000fe20000410000 */
[----:B------:R-:W-:Y:S02]  /*11060*/  F2FP.F16.E4M3.UNPACK_B R4, R20 ;  /* 0x00000014ff04723e */ /* 0x000fe400020006ff */
[----:B------:R-:W-:Y:S01]  /*11070*/  FFMA.FTZ R58, R7, R8, -R6 ;  /* 0x00000008073a7223 */ /* 0x000fe20000010806 */
[----:B------:R-:W-:-:S02]  /*11080*/  HADD2.F32 R6, -RZ, R5.H0_H0 ;  /* 0x20000005ff067230 */ /* 0x000fc40000004100 */
[----:B------:R-:W-:Y:S01]  /*11090*/  FFMA.FTZ R60, R7, R30, R11 ;  /* 0x0000001e073c7223 */ /* 0x000fe2000001000b */
[----:B------:R-:W-:Y:S02]  /*110a0*/  HADD2.F32 R8, -RZ, R5.H1_H1 ;  /* 0x30000005ff087230 */ /* 0x000fe40000004100 */
[--C-:B------:R-:W-:Y:S02]  /*110b0*/  HADD2.F32 R5, -RZ, R33.reuse.H0_H0 ;  /* 0x20000021ff057230 */ /* 0x100fe40000004100 */
[--C-:B------:R-:W-:Y:S01]  /*110c0*/  HADD2.F32 R7, -RZ, R4.reuse.H0_H0 ;  /* 0x20000004ff077230 */ /* 0x100fe20000004100 */
[----:B------:R-:W-:Y:S01]  /*110d0*/  F2FP.SATFINITE.E4M3.F32.PACK_AB_MERGE_C R45, R60, R45, RZ ;  /* 0x0000002d3c2d723e */ /* 0x000fe200048070ff */
[----:B------:R-:W-:Y:S02]  /*110e0*/  HADD2.F32 R10, -RZ, R4.H1_H1 ;  /* 0x30000004ff0a7230 */ /* 0x000fe40000004100 */
[----:B------:R-:W-:Y:S01]  /*110f0*/  FMUL.FTZ R30, R5, R6 ;  /* 0x00000006051e7220 */ /* 0x000fe20000410000 */
[----:B------:R-:W-:-:S02]  /*11100*/  HADD2.F32 R33, -RZ, R33.H1_H1 ;  /* 0x30000021ff217230 */ /* 0x000fc40000004100 */
[----:B------:R-:W-:Y:S01]  /*11110*/  FMUL.FTZ R9, R5, R7 ;  /* 0x0000000705097220 */ /* 0x000fe20000410000 */
[--C-:B------:R-:W-:Y:S01]  /*11120*/  HADD2.F32 R4, -RZ, R31.reuse.H0_H0 ;  /* 0x2000001fff047230 */ /* 0x100fe20000004100 */
[----:B------:R-:W-:Y:S01]  /*11130*/  F2FP.SATFINITE.E4M3.F32.PACK_AB_MERGE_C R5, R52, R51, RZ ;  /* 0x000000333405723e */ /* 0x000fe200048070ff */
[----:B------:R-:W-:Y:S02]  /*11140*/  HADD2.F32 R31, -RZ, R31.H1_H1 ;  /* 0x3000001fff1f7230 */ /* 0x000fe40000004100 */
[C---:B------:R-:W-:Y:S01]  /*11150*/  FMUL.FTZ R50, R33.reuse, R10 ;  /* 0x0000000a21327220 */ /* 0x040fe20000410000 */
[----:B------:R-:W-:Y:S01]  /*11160*/  FMUL.FTZ R33, R33, R8 ;  /* 0x0000000821217220 */ /* 0x000fe20000410000 */
[C---:B------:R-:W-:Y:S01]  /*11170*/  FFMA.FTZ R11, R4.reuse, R6, -R9 ;  /* 0x00000006040b7223 */ /* 0x040fe20000010809 */
[----:B------:R-:W-:Y:S01]  /*11180*/  FFMA.FTZ R30, R4, R7, R30 ;  /* 0x00000007041e7223 */ /* 0x000fe2000001001e */
[C---:B------:R-:W-:Y:S01]  /*11190*/  FFMA.FTZ R50, R31.reuse, R8, -R50 ;  /* 0x000000081f327223 */ /* 0x040fe20000010832 */
[----:B------:R-:W-:Y:S01]  /*111a0*/  FFMA.FTZ R33, R31, R10, R33 ;  /* 0x0000000a1f217223 */ /* 0x000fe20000010021 */
[----:B------:R-:W-:-:S02]  /*111b0*/  F2FP.SATFINITE.E4M3.F32.PACK_AB_MERGE_C R4, R47, R44, RZ ;  /* 0x0000002c2f04723e */ /* 0x000fc400048070ff */
[----:B------:R-:W-:Y:S02]  /*111c0*/  F2FP.SATFINITE.E4M3.F32.PACK_AB_MERGE_C R6, R53, R34, RZ ;  /* 0x000000223506723e */ /* 0x000fe400048070ff */
[----:B------:R-:W-:Y:S02]  /*111d0*/  F2FP.SATFINITE.E4M3.F32.PACK_AB_MERGE_C R7, R58, R25, RZ ;  /* 0x000000193a07723e */ /* 0x000fe400048070ff */
[----:B------:R-:W-:Y:S02]  /*111e0*/  F2FP.SATFINITE.E4M3.F32.PACK_AB_MERGE_C R8, R49, R46, RZ ;  /* 0x0000002e3108723e */ /* 0x000fe400048070ff */
[----:B------:R-:W-:Y:S02]  /*111f0*/  F2FP.SATFINITE.E4M3.F32.PACK_AB_MERGE_C R9, R54, R39, RZ ;  /* 0x000000273609723e */ /* 0x000fe400048070ff */
[----:B------:R-:W-:Y:S02]  /*11200*/  F2FP.SATFINITE.E4M3.F32.PACK_AB_MERGE_C R10, R55, R56, RZ ;  /* 0x00000038370a723e */ /* 0x000fe400048070ff */
[----:B------:R-:W-:-:S02]  /*11210*/  F2FP.SATFINITE.E4M3.F32.PACK_AB_MERGE_C R4, R42, R43, R4 ;  /* 0x0000002b2a04723e */ /* 0x000fc40004807004 */
[----:B------:R-:W-:Y:S02]  /*11220*/  F2FP.SATFINITE.E4M3.F32.PACK_AB_MERGE_C R5, R37, R38, R5 ;  /* 0x000000262505723e */ /* 0x000fe40004807005 */
[----:B------:R-:W-:Y:S02]  /*11230*/  F2FP.SATFINITE.E4M3.F32.PACK_AB_MERGE_C R6, R32, R27, R6 ;  /* 0x0000001b2006723e */ /* 0x000fe40004807006 */
[----:B------:R-:W-:Y:S02]  /*11240*/  F2FP.SATFINITE.E4M3.F32.PACK_AB_MERGE_C R7, R50, R11, R7 ;  /* 0x0000000b3207723e */ /* 0x000fe40004807007 */
[----:B------:R-:W-:Y:S02]  /*11250*/  F2FP.SATFINITE.E4M3.F32.PACK_AB_MERGE_C R8, R40, R41, R8 ;  /* 0x000000292808723e */ /* 0x000fe40004807008 */
[----:B------:R-:W-:Y:S01]  /*11260*/  F2FP.SATFINITE.E4M3.F32.PACK_AB_MERGE_C R9, R29, R48, R9 ;  /* 0x000000301d09723e */ /* 0x000fe20004807009 */
[----:B------:R1:W-:Y:S01]  /*11270*/  STS.128 [R62+0x20400], R4 ;  /* 0x020400043e007388 */ /* 0x0003e20000000c00 */
[----:B------:R-:W-:-:S02]  /*11280*/  F2FP.SATFINITE.E4M3.F32.PACK_AB_MERGE_C R10, R36, R35, R10 ;  /* 0x00000023240a723e */ /* 0x000fc4000480700a */
[----:B------:R-:W-:-:S05]  /*11290*/  F2FP.SATFINITE.E4M3.F32.PACK_AB_MERGE_C R11, R33, R30, R45 ;  /* 0x0000001e210b723e */ /* 0x000fca000480702d */
[----:B------:R1:W-:Y:S02]  /*112a0*/  STS.128 [R21+0x20400], R8 ;  /* 0x0204000815007388 */ /* 0x0003e40000000c00 */
.L_x_634:
[----:B------:R-:W-:Y:S05]  /*112b0*/  BSYNC B1 ;  /* 0x0000000000017941 */ /* 0x000fea0003800000 */
.L_x_633:
[----:B------:R-:W-:Y:S04]  /*112c0*/  BSSY B1, `(.L_x_635) ;  /* 0x00000c5000017945 */ /* 0x000fe80003800000 */
[----:B------:R-:W-:Y:S05]  /*112d0*/  @P2 BRA `(.L_x_636) ;  /* 0x0000000c000c2947 */ /* 0x000fea0003800000 */
[----:B-1----:R-:W2:Y:S04]  /*112e0*/  LDL R8, [R1+0x20] ;  /* 0x0000200001087983 */ /* 0x002ea80000100800 */
[----:B------:R-:W3:Y:S01]  /*112f0*/  LDL R60, [R1+0x44] ;  /* 0x00004400013c7983 */ /* 0x000ee20000100800 */
[----:B------:R-:W-:Y:S01]  /*11300*/  LEA.HI R4, R3, R59, RZ, 0x1c ;  /* 0x0000003b03047211 */ /* 0x000fe200078fe0ff */
[----:B------:R-:W-:Y:S01]  /*11310*/  IMAD.SHL.U32 R5, R57, 0x80, RZ ;  /* 0x0000008039057824 */ /* 0x000fe200078e00ff */
[----:B------:R-:W-:Y:S02]  /*11320*/  F2FP.F16.E4M3.UNPACK_B R37, R0.H1 ;  /* 0x00000000ff25723e */ /* 0x000fe400030006ff */
[----:B------:R-:W-:Y:S02]  /*11330*/  SHF.R.S32.HI R7, RZ, 0x1f, R4 ;  /* 0x0000001fff077819 */ /* 0x000fe40000011404 */
[----:B------:R-:W-:Y:S01]  /*11340*/  LOP3.LUT R6, R5, 0x380, RZ, 0xc0, !PT ;  /* 0x0000038005067812 */ /* 0x000fe200078ec0ff */
[----:B------:R-:W-:Y:S01]  /*11350*/  HADD2.F32 R39, -RZ, R37.H0_H0 ;  /* 0x20000025ff277230 */ /* 0x000fe20000004100 */
[----:B------:R-:W-:-:S02]  /*11360*/  LEA.HI R7, R7, R4, RZ, 0x3 ;  /* 0x0000000407077211 */ /* 0x000fc400078f18ff */
[----:B------:R-:W-:Y:S02]  /*11370*/  SHF.L.U32 R5, R4, 0x4, RZ ;  /* 0x0000000404057819 */ /* 0x000fe400000006ff */
[----:B------:R-:W-:Y:S01]  /*11380*/  F2FP.F16.E4M3.UNPACK_B R41, R13.H1 ;  /* 0x0000000dff29723e */ /* 0x000fe200030006ff */
[----:B------:R-:W-:Y:S01]  /*11390*/  IMAD.SHL.U32 R7, R7, 0x800, RZ ;  /* 0x0000080007077824 */ /* 0x000fe200078e00ff */
[----:B------:R-:W-:Y:S02]  /*113a0*/  LOP3.LUT R4, R6, 0x70, R5, 0xf8, !PT ;  /* 0x0000007006047812 */ /* 0x000fe400078ef805 */
[----:B------:R-:W-:Y:S01]  /*113b0*/  SHF.R.U32.HI R5, RZ, 0x3, R6 ;  /* 0x00000003ff057819 */ /* 0x000fe20000011606 */
[--C-:B------:R-:W-:Y:S01]  /*113c0*/  HADD2.F32 R43, -RZ, R41.reuse.H0_H0 ;  /* 0x20000029ff2b7230 */ /* 0x100fe20000004100 */
[----:B------:R-:W-:Y:S01]  /*113d0*/  LOP3.LUT R7, R7, 0xffffc000, RZ, 0xc0, !PT ;  /* 0xffffc00007077812 */ /* 0x000fe200078ec0ff */
[----:B------:R-:W-:Y:S01]  /*113e0*/  HADD2.F32 R41, -RZ, R41.H1_H1 ;  /* 0x30000029ff297230 */ /* 0x000fe20000004100 */
[----:B------:R-:W-:-:S02]  /*113f0*/  LOP3.LUT R4, R4, R5, RZ, 0x3c, !PT ;  /* 0x0000000504047212 */ /* 0x000fc400078e3cff */
[----:B------:R-:W-:Y:S02]  /*11400*/  F2FP.F16.E4M3.UNPACK_B R46, R13 ;  /* 0x0000000dff2e723e */ /* 0x000fe400020006ff */
[----:B------:R-:W-:Y:S02]  /*11410*/  F2FP.F16.E4M3.UNPACK_B R49, R14 ;  /* 0x0000000eff31723e */ /* 0x000fe400020006ff */
[----:B------:R-:W-:Y:S01]  /*11420*/  F2FP.F16.E4M3.UNPACK_B R55, R20.H1 ;  /* 0x00000014ff37723e */ /* 0x000fe200030006ff */
[--C-:B------:R-:W-:Y:S02]  /*11430*/  HADD2.F32 R48, -RZ, R46.reuse.H0_H0 ;  /* 0x2000002eff307230 */ /* 0x100fe40000004100 */
[----:B------:R-:W-:Y:S02]  /*11440*/  HADD2.F32 R47, -RZ, R46.H1_H1 ;  /* 0x3000002eff2f7230 */ /* 0x000fe40000004100 */
[----:B------:R-:W-:Y:S02]  /*11450*/  HADD2.F32 R52, -RZ, R49.H0_H0 ;  /* 0x20000031ff347230 */ /* 0x000fe40000004100 */
[----:B------:R-:W-:Y:S01]  /*11460*/  HADD2.F32 R57, -RZ, R55.H1_H1 ;  /* 0x30000037ff397230 */ /* 0x000fe20000004100 */
[----:B--2---:R-:W-:-:S02]  /*11470*/  IADD3 R8, R4, R7, R8 ;  /* 0x0000000704087210 */ /* 0x004fc40007ffe008 */
[----:B---3--:R-:W1:Y:S03]  /*11480*/  LDS.128 R4, [R60+0x20400] ;  /* 0x020400003c047984 */ /* 0x008e660000000c00 */
[----:B------:R-:W-:-:S05]  /*11490*/  IMAD.IADD R21, R23, 0x1, R8 ;  /* 0x0000000117157824 */ /* 0x000fca00078e0208 */
[----:B------:R-:W2:Y:S01]  /*114a0*/  LDS.128 R8, [R21+0x20400] ;  /* 0x0204000015087984 */ /* 0x000ea20000000c00 */
[-C--:B-1----:R-:W-:Y:S02]  /*114b0*/  F2FP.F16.E4M3.UNPACK_B R25, R4.reuse ;  /* 0x00000004ff19723e */ /* 0x082fe400020006ff */
[----:B------:R-:W-:Y:S02]  /*114c0*/  F2FP.F16.E4M3.UNPACK_B R4, R4.H1 ;  /* 0x00000004ff04723e */ /* 0x000fe400030006ff */
[-C--:B------:R-:W-:Y:S02]  /*114d0*/  F2FP.F16.E4M3.UNPACK_B R27, R5.reuse ;  /* 0x00000005ff1b723e */ /* 0x080fe400020006ff */
[-C--:B--2---:R-:W-:Y:S02]  /*114e0*/  F2FP.F16.E4M3.UNPACK_B R32, R8.reuse.H1 ;  /* 0x00000008ff20723e */ /* 0x084fe400030006ff */
[----:B------:R-:W-:Y:S01]  /*114f0*/  F2FP.F16.E4M3.UNPACK_B R29, R5.H1 ;  /* 0x00000005ff1d723e */ /* 0x000fe200030006ff */
[----:B------:R-:W-:Y:S01]  /*11500*/  HADD2.F32 R5, -RZ, R4.H0_H0 ;  /* 0x20000004ff057230 */ /* 0x000fe20000004100 */
[----:B------:R-:W-:Y:S01]  /*11510*/  F2FP.F16.E4M3.UNPACK_B R8, R8 ;  /* 0x00000008ff08723e */ /* 0x000fe200020006ff */
[--C-:B------:R-:W-:Y:S01]  /*11520*/  HADD2.F32 R33, -RZ, R32.reuse.H0_H0 ;  /* 0x20000020ff217230 */ /* 0x100fe20000004100 */
[-C--:B0-----:R-:W-:Y:S01]  /*11530*/  F2FP.F16.E4M3.UNPACK_B R34, R9.reuse ;  /* 0x00000009ff22723e */ /* 0x081fe200020006ff */
[----:B------:R-:W-:Y:S01]  /*11540*/  HADD2.F32 R32, -RZ, R32.H1_H1 ;  /* 0x30000020ff207230 */ /* 0x000fe20000004100 */
[----:B------:R-:W-:Y:S01]  /*11550*/  F2FP.F16.E4M3.UNPACK_B R35, R9.H1 ;  /* 0x00000009ff23723e */ /* 0x000fe200030006ff */
[----:B------:R-:W-:-:S02]  /*11560*/  HADD2.F32 R9, -RZ, R8.H0_H0 ;  /* 0x20000008ff097230 */ /* 0x000fc40000004100 */
[-C--:B------:R-:W-:Y:S01]  /*11570*/  FMUL.FTZ R40, R39, R33.reuse ;  /* 0x0000002127287220 */ /* 0x080fe20000410000 */
[----:B------:R-:W-:Y:S01]  /*11580*/  FMUL.FTZ R38, R43, R33 ;  /* 0x000000212b267220 */ /* 0x000fe20000410000 */
[----:B------:R-:W-:Y:S01]  /*11590*/  FMUL.FTZ R42, R41, R32 ;  /* 0x00000020292a7220 */ /* 0x000fe20000410000 */
[----:B------:R-:W-:Y:S02]  /*115a0*/  HADD2.F32 R8, -RZ, R8.H1_H1 ;  /* 0x30000008ff087230 */ /* 0x000fe40000004100 */
[-C--:B------:R-:W-:Y:S01]  /*115b0*/  FFMA.FTZ R40, R43, R5.reuse, R40 ;  /* 0x000000052b287223 */ /* 0x080fe20000010028 */
[----:B------:R-:W-:Y:S01]  /*115c0*/  F2FP.F16.E4M3.UNPACK_B R43, R0 ;  /* 0x00000000ff2b723e */ /* 0x000fe200020006ff */
[----:B------:R-:W-:Y:S01]  /*115d0*/  FFMA.FTZ R38, R39, R5, -R38 ;  /* 0x0000000527267223 */ /* 0x000fe20000010826 */
[----:B------:R-:W-:Y:S02]  /*115e0*/  HADD2.F32 R39, -RZ, R37.H1_H1 ;  /* 0x30000025ff277230 */ /* 0x000fe40000004100 */
[----:B------:R-:W-:Y:S01]  /*115f0*/  FMUL.FTZ R37, R48, R9 ;  /* 0x0000000930257220 */ /* 0x000fe20000410000 */
[----:B------:R-:W-:Y:S01]  /*11600*/  HADD2.F32 R5, -RZ, R4.H1_H1 ;  /* 0x30000004ff057230 */ /* 0x000fe20000004100 */
[----:B------:R-:W-:Y:S01]  /*11610*/  F2FP.F16.E4M3.UNPACK_B R36, R10 ;  /* 0x0000000aff24723e */ /* 0x000fe200020006ff */
[----:B------:R-:W-:-:S02]  /*11620*/  HADD2.F32 R44, -RZ, R43.H0_H0 ;  /* 0x2000002bff2c7230 */ /* 0x000fc40000004100 */
[C---:B------:R-:W-:Y:S01]  /*11630*/  FMUL.FTZ R32, R39.reuse, R32 ;  /* 0x0000002027207220 */ /* 0x040fe20000410000 */
[----:B------:R-:W-:Y:S02]  /*11640*/  HADD2.F32 R4, -RZ, R25.H0_H0 ;  /* 0x20000019ff047230 */ /* 0x000fe40000004100 */
[----:B------:R-:W-:Y:S01]  /*11650*/  FFMA.FTZ R39, R39, R5, -R42 ;  /* 0x0000000527277223 */ /* 0x000fe2000001082a */
[----:B------:R-:W-:Y:S01]  /*11660*/  F2FP.F16.E4M3.UNPACK_B R42, R24.H1 ;  /* 0x00000018ff2a723e */ /* 0x000fe200030006ff */
[C---:B------:R-:W-:Y:S01]  /*11670*/  FMUL.FTZ R9, R44.reuse, R9 ;  /* 0x000000092c097220 */ /* 0x040fe20000410000 */
[----:B------:R-:W-:Y:S01]  /*11680*/  FFMA.FTZ R41, R41, R5, R32 ;  /* 0x0000000529297223 */ /* 0x000fe20000010020 */
[-C--:B------:R-:W-:Y:S01]  /*11690*/  FFMA.FTZ R37, R44, R4.reuse, -R37 ;  /* 0x000000042c257223 */ /* 0x080fe20000010825 */
[----:B------:R-:W-:Y:S02]  /*116a0*/  HADD2.F32 R5, -RZ, R35.H0_H0 ;  /* 0x20000023ff057230 */ /* 0x000fe40000004100 */
[----:B------:R-:W-:Y:S01]  /*116b0*/  FFMA.FTZ R9, R48, R4, R9 ;  /* 0x0000000430097223 */ /* 0x000fe20000010009 */
[----:B------:R-:W-:Y:S01]  /*116c0*/  F2FP.F16.E4M3.UNPACK_B R48, R14.H1 ;  /* 0x0000000eff30723e */ /* 0x000fe200030006ff */
[----:B------:R-:W-:-:S02]  /*116d0*/  HADD2.F32 R45, -RZ, R43.H1_H1 ;  /* 0x3000002bff2d7230 */ /* 0x000fc40000004100 */
[----:B------:R-:W-:Y:S01]  /*116e0*/  FMUL.FTZ R32, R47, R8 ;  /* 0x000000082f207220 */ /* 0x000fe20000410000 */
[----:B------:R-:W-:Y:S01]  /*116f0*/  HADD2.F32 R44, -RZ, R42.H0_H0 ;  /* 0x2000002aff2c7230 */ /* 0x000fe20000004100 */
[----:B------:R-:W-:Y:S01]  /*11700*/  F2FP.F16.E4M3.UNPACK_B R10, R10.H1 ;  /* 0x0000000aff0a723e */ /* 0x000fe200030006ff */
[----:B------:R-:W-:Y:S02]  /*11710*/  HADD2.F32 R46, -RZ, R48.H0_H0 ;  /* 0x20000030ff2e7230 */ /* 0x000fe40000004100 */
[C---:B------:R-:W-:Y:S01]  /*11720*/  FMUL.FTZ R8, R45.reuse, R8 ;  /* 0x000000082d087220 */ /* 0x040fe20000410000 */
[----:B------:R-:W-:Y:S01]  /*11730*/  HADD2.F32 R25, -RZ, R25.H1_H1 ;  /* 0x30000019ff197230 */ /* 0x000fe20000004100 */
[----:B------:R-:W-:Y:S01]  /*11740*/  F2FP.F16.E4M3.UNPACK_B R30, R6 ;  /* 0x00000006ff1e723e */ /* 0x000fe200020006ff */
[----:B------:R-:W-:Y:S02]  /*11750*/  HADD2.F32 R4, -RZ, R29.H0_H0 ;  /* 0x2000001dff047230 */ /* 0x000fe40000004100 */
[-C--:B------:R-:W-:Y:S01]  /*11760*/  FMUL.FTZ R43, R46, R5.reuse ;  /* 0x000000052e2b7220 */ /* 0x080fe20000410000 */
[C---:B------:R-:W-:Y:S01]  /*11770*/  FMUL.FTZ R5, R44.reuse, R5 ;  /* 0x000000052c057220 */ /* 0x040fe20000410000 */
[-C--:B------:R-:W-:Y:S01]  /*11780*/  FFMA.FTZ R32, R45, R25.reuse, -R32 ;  /* 0x000000192d207223 */ /* 0x080fe20000010820 */
[----:B------:R-:W-:Y:S01]  /*11790*/  FFMA.FTZ R8, R47, R25, R8 ;  /* 0x000000192f087223 */ /* 0x000fe20000010008 */
[-C--:B------:R-:W-:Y:S01]  /*117a0*/  FFMA.FTZ R43, R44, R4.reuse, -R43 ;  /* 0x000000042c2b7223 */ /* 0x080fe2000001082b */
[----:B------:R-:W-:Y:S01]  /*117b0*/  FFMA.FTZ R44, R46, R4, R5 ;  /* 0x000000042e2c7223 */ /* 0x000fe20000010005 */
[----:B------:R-:W-:Y:S01]  /*117c0*/  F2FP.F16.E4M3.UNPACK_B R45, R24 ;  /* 0x00000018ff2d723e */ /* 0x000fe200020006ff */
[----:B------:R-:W-:Y:S01]  /*117d0*/  HADD2.F32 R47, -RZ, R42.H1_H1 ;  /* 0x3000002aff2f7230 */ /* 0x000fe20000004100 */
[----:B------:R-:W-:Y:S01]  /*117e0*/  F2FP.F16.E4M3.UNPACK_B R6, R6.H1 ;  /* 0x00000006ff06723e */ /* 0x000fe200030006ff */
[----:B------:R-:W-:Y:S01]  /*117f0*/  HADD2.F32 R35, -RZ, R35.H1_H1 ;  /* 0x30000023ff237230 */ /* 0x000fe20000004100 */
[-C--:B------:R-:W-:Y:S01]  /*11800*/  F2FP.F16.E4M3.UNPACK_B R33, R11.reuse ;  /* 0x0000000bff21723e */ /* 0x080fe200020006ff */
[----:B------:R-:W-:Y:S01]  /*11810*/  HADD2.F32 R5, -RZ, R34.H0_H0 ;  /* 0x20000022ff057230 */ /* 0x000fe20000004100 */
[----:B------:R-:W-:Y:S01]  /*11820*/  F2FP.F16.E4M3.UNPACK_B R11, R11.H1 ;  /* 0x0000000bff0b723e */ /* 0x000fe200030006ff */
[----:B------:R-:W-:-:S02]  /*11830*/  HADD2.F32 R51, -RZ, R48.H1_H1 ;  /* 0x30000030ff337230 */ /* 0x000fc40000004100 */
[----:B------:R-:W-:Y:S01]  /*11840*/  FMUL.FTZ R48, R47, R35 ;  /* 0x000000232f307220 */ /* 0x000fe20000410000 */
[----:B------:R-:W-:Y:S02]  /*11850*/  HADD2.F32 R29, -RZ, R29.H1_H1 ;  /* 0x3000001dff1d7230 */ /* 0x000fe40000004100 */
[----:B------:R-:W-:Y:S01]  /*11860*/  FMUL.FTZ R25, R52, R5 ;  /* 0x0000000534197220 */ /* 0x000fe20000410000 */
[----:B------:R-:W-:Y:S02]  /*11870*/  HADD2.F32 R50, -RZ, R45.H0_H0 ;  /* 0x2000002dff327230 */ /* 0x000fe40000004100 */
[C---:B------:R-:W-:Y:S01]  /*11880*/  FMUL.FTZ R42, R51.reuse, R35 ;  /* 0x00000023332a7220 */ /* 0x040fe20000410000 */
[----:B------:R-:W-:Y:S02]  /*11890*/  HADD2.F32 R4, -RZ, R27.H0_H0 ;  /* 0x2000001bff047230 */ /* 0x000fe40000004100 */
[----:B------:R-:W-:Y:S01]  /*118a0*/  FFMA.FTZ R35, R51, R29, R48 ;  /* 0x0000001d33237223 */ /* 0x000fe20000010030 */
[----:B------:R-:W-:-:S02]  /*118b0*/  HADD2.F32 R51, -RZ, R49.H1_H1 ;  /* 0x30000031ff337230 */ /* 0x000fc40000004100 */
[C---:B------:R-:W-:Y:S01]  /*118c0*/  FMUL.FTZ R5, R50.reuse, R5 ;  /* 0x0000000532057220 */ /* 0x040fe20000410000 */
[----:B------:R-:W-:Y:S01]  /*118d0*/  F2FP.F16.E4M3.UNPACK_B R49, R12.H1 ;  /* 0x0000000cff31723e */ /* 0x000fe200030006ff */
[-C--:B------:R-:W-:Y:S01]  /*118e0*/  FFMA.FTZ R25, R50, R4.reuse, -R25 ;  /* 0x0000000432197223 */ /* 0x080fe20000010819 */
[----:B------:R-:W-:Y:S01]  /*118f0*/  F2FP.F16.E4M3.UNPACK_B R50, R15.H1 ;  /* 0x0000000fff32723e */ /* 0x000fe200030006ff */
[----:B------:R-:W-:Y:S01]  /*11900*/  FFMA.FTZ R46, R47, R29, -R42 ;  /* 0x0000001d2f2e7223 */ /* 0x000fe2000001082a */
[----:B------:R-:W-:Y:S01]  /*11910*/  FFMA.FTZ R29, R52, R4, R5 ;  /* 0x00000004341d7223 */ /* 0x000fe20000010005 */
[----:B------:R-:W-:Y:S01]  /*11920*/  HADD2.F32 R34, -RZ, R34.H1_H1 ;  /* 0x30000022ff227230 */ /* 0x000fe20000004100 */
[-C--:B------:R-:W-:Y:S01]  /*11930*/  F2FP.F16.E4M3.UNPACK_B R31, R7.reuse ;  /* 0x00000007ff1f723e */ /* 0x080fe200020006ff */
[----:B------:R-:W-:Y:S01]  /*11940*/  HADD2.F32 R52, -RZ, R50.H0_H0 ;  /* 0x20000032ff347230 */ /* 0x000fe20000004100 */
[----:B------:R-:W-:Y:S01]  /*11950*/  F2FP.F16.E4M3.UNPACK_B R7, R7.H1 ;  /* 0x00000007ff07723e */ /* 0x000fe200030006ff */
[----:B------:R-:W-:-:S02]  /*11960*/  HADD2.F32 R5, -RZ, R10.H0_H0 ;  /* 0x2000000aff057230 */ /* 0x000fc40000004100 */
[----:B------:R-:W-:Y:S01]  /*11970*/  FMUL.FTZ R42, R51, R34 ;  /* 0x00000022332a7220 */ /* 0x000fe20000410000 */
[----:B------:R-:W-:Y:S01]  /*11980*/  HADD2.F32 R48, -RZ, R49.H0_H0 ;  /* 0x20000031ff307230 */ /* 0x000fe20000004100 */
[----:B------:R-:W-:Y:S01]  /*11990*/  F2FP.SATFINITE.E4M3.F32.PACK_AB_MERGE_C R40, R41, R40, RZ ;  /* 0x000000282928723e */ /* 0x000fe200048070ff */
[----:B------:R-:W-:Y:S02]  /*119a0*/  HADD2.F32 R47, -RZ, R45.H1_H1 ;  /* 0x3000002dff2f7230 */ /* 0x000fe40000004100 */
[-C--:B------:R-:W-:Y:S01]  /*119b0*/  FMUL.FTZ R45, R52, R5.reuse ;  /* 0x00000005342d7220 */ /* 0x080fe20000410000 */
[----:B------:R-:W-:Y:S02]  /*119c0*/  HADD2.F32 R27, -RZ, R27.H1_H1 ;  /* 0x3000001bff1b7230 */ /* 0x000fe40000004100 */
[----:B------:R-:W-:Y:S01]  /*119d0*/  FMUL.FTZ R5, R48, R5 ;  /* 0x0000000530057220 */ /* 0x000fe20000410000 */
[----:B------:R-:W-:Y:S02]  /*119e0*/  HADD2.F32 R4, -RZ, R6.H0_H0 ;  /* 0x20000006ff047230 */ /* 0x000fe40000004100 */
[----:B------:R-:W-:Y:S01]  /*119f0*/  FMUL.FTZ R34, R47, R34 ;  /* 0x000000222f227220 */ /* 0x000fe20000410000 */
[----:B------:R-:W-:-:S02]  /*11a00*/  HADD2.F32 R10, -RZ, R10.H1_H1 ;  /* 0x3000000aff0a7230 */ /* 0x000fc40000004100 */
[-C--:B------:R-:W-:Y:S01]  /*11a10*/  FFMA.FTZ R42, R47, R27.reuse, -R42 ;  /* 0x0000001b2f2a7223 */ /* 0x080fe2000001082a */
[----:B------:R-:W-:Y:S02]  /*11a20*/  HADD2.F32 R6, -RZ, R6.H1_H1 ;  /* 0x30000006ff067230 */ /* 0x000fe40000004100 */
[-C--:B------:R-:W-:Y:S01]  /*11a30*/  FFMA.FTZ R47, R48, R4.reuse, -R45 ;  /* 0x00000004302f7223 */ /* 0x080fe2000001082d */
[----:B------:R-:W-:Y:S01]  /*11a40*/  FFMA.FTZ R48, R52, R4, R5 ;  /* 0x0000000434307223 */ /* 0x000fe20000010005 */
[----:B------:R-:W-:Y:S02]  /*11a50*/  HADD2.F32 R4, -RZ, R50.H1_H1 ;  /* 0x30000032ff047230 */ /* 0x000fe40000004100 */
[----:B------:R-:W-:Y:S01]  /*11a60*/  FFMA.FTZ R34, R51, R27, R34 ;  /* 0x0000001b33227223 */ /* 0x000fe20000010022 */
[----:B------:R-:W-:Y:S01]  /*11a70*/  HADD2.F32 R50, -RZ, R49.H1_H1 ;  /* 0x30000031ff327230 */ /* 0x000fe20000004100 */
[----:B------:R-:W-:Y:S01]  /*11a80*/  F2FP.F16.E4M3.UNPACK_B R52, R15 ;  /* 0x0000000fff34723e */ /* 0x000fe200020006ff */
[----:B------:R-:W-:Y:S01]  /*11a90*/  HADD2.F32 R5, -RZ, R36.H0_H0 ;  /* 0x20000024ff057230 */ /* 0x000fe20000004100 */
[----:B------:R-:W-:Y:S01]  /*11aa0*/  F2FP.F16.E4M3.UNPACK_B R51, R12 ;  /* 0x0000000cff33723e */ /* 0x000fe200020006ff */
[-C--:B------:R-:W-:Y:S01]  /*11ab0*/  FMUL.FTZ R27, R4, R10.reuse ;  /* 0x0000000a041b7220 */ /* 0x080fe20000410000 */
[C---:B------:R-:W-:Y:S01]  /*11ac0*/  FMUL.FTZ R45, R50.reuse, R10 ;  /* 0x0000000a322d7220 */ /* 0x040fe20000410000 */
[----:B------:R-:W-:Y:S01]  /*11ad0*/  HADD2.F32 R10, -RZ, R52.H0_H0 ;  /* 0x20000034ff0a7230 */ /* 0x000fe20000004100 */
[----:B------:R-:W-:Y:S01]  /*11ae0*/  F2FP.SATFINITE.E4M3.F32.PACK_AB_MERGE_C R35, R35, R44, RZ ;  /* 0x0000002c2323723e */ /* 0x000fe200048070ff */
[-C--:B------:R-:W-:Y:S01]  /*11af0*/  FFMA.FTZ R50, R50, R6.reuse, -R27 ;  /* 0x0000000632327223 */ /* 0x080fe2000001081b */
[----:B------:R-:W-:Y:S01]  /*11b00*/  FFMA.FTZ R49, R4, R6, R45 ;  /* 0x0000000604317223 */ /* 0x000fe2000001002d */
[----:B------:R-:W-:-:S02]  /*11b10*/  HADD2.F32 R6, -RZ, R51.H0_H0 ;  /* 0x20000033ff067230 */ /* 0x000fc40000004100 */
[----:B------:R-:W-:Y:S01]  /*11b20*/  FMUL.FTZ R27, R10, R5 ;  /* 0x000000050a1b7220 */ /* 0x000fe20000410000 */
[----:B------:R-:W-:Y:S01]  /*11b30*/  HADD2.F32 R4, -RZ, R30.H0_H0 ;  /* 0x2000001eff047230 */ /* 0x000fe20000004100 */
[----:B------:R-:W-:Y:S01]  /*11b40*/  F2FP.SATFINITE.E4M3.F32.PACK_AB_MERGE_C R47, R50, R47, RZ ;  /* 0x0000002f322f723e */ /* 0x000fe200048070ff */
[----:B------:R-:W-:Y:S02]  /*11b50*/  HADD2.F32 R54, -RZ, R52.H1_H1 ;  /* 0x30000034ff367230 */ /* 0x000fe40000004100 */
[C---:B------:R-:W-:Y:S01]  /*11b60*/  FMUL.FTZ R5, R6.reuse, R5 ;  /* 0x0000000506057220 */ /* 0x040fe20000410000 */
[----:B------:R-:W-:Y:S02]  /*11b70*/  HADD2.F32 R36, -RZ, R36.H1_H1 ;  /* 0x30000024ff247230 */ /* 0x000fe40000004100 */
[-C--:B------:R-:W-:Y:S01]  /*11b80*/  FFMA.FTZ R6, R6, R4.reuse, -R27 ;  /* 0x0000000406067223 */ /* 0x080fe2000001081b */
[----:B------:R-:W-:Y:S02]  /*11b90*/  HADD2.F32 R52, -RZ, R51.H1_H1 ;  /* 0x30000033ff347230 */ /* 0x000fe40000004100 */
[----:B------:R-:W-:Y:S01]  /*11ba0*/  FFMA.FTZ R10, R10, R4, R5 ;  /* 0x000000040a0a7223 */ /* 0x000fe20000010005 */
[----:B------:R-:W-:-:S02]  /*11bb0*/  HADD2.F32 R30, -RZ, R30.H1_H1 ;  /* 0x3000001eff1e7230 */ /* 0x000fc40000004100 */
[----:B------:R-:W-:Y:S01]  /*11bc0*/  FMUL.FTZ R27, R54, R36 ;  /* 0x00000024361b7220 */ /* 0x000fe20000410000 */
[----:B------:R-:W-:Y:S01]  /*11bd0*/  F2FP.F16.E4M3.UNPACK_B R4, R26.H1 ;  /* 0x0000001aff04723e */ /* 0x000fe200030006ff */
[C---:B------:R-:W-:Y:S01]  /*11be0*/  FMUL.FTZ R45, R52.reuse, R36 ;  /* 0x00000024342d7220 */ /* 0x040fe20000410000 */
[----:B------:R-:W-:Y:S02]  /*11bf0*/  HADD2.F32 R5, -RZ, R11.H0_H0 ;  /* 0x2000000bff057230 */ /* 0x000fe40000004100 */
[-C--:B------:R-:W-:Y:S01]  /*11c00*/  FFMA.FTZ R27, R52, R30.reuse, -R27 ;  /* 0x0000001e341b7223 */ /* 0x080fe2000001081b */
[----:B------:R-:W-:Y:S02]  /*11c10*/  HADD2.F32 R52, -RZ, R55.H0_H0 ;  /* 0x20000037ff347230 */ /* 0x000fe40000004100 */
[----:B------:R-:W-:Y:S01]  /*11c20*/  FFMA.FTZ R45, R54, R30, R45 ;  /* 0x0000001e362d7223 */ /* 0x000fe2000001002d */
[--C-:B------:R-:W-:Y:S01]  /*11c30*/  HADD2.F32 R30, -RZ, R4.reuse.H0_H0 ;  /* 0x20000004ff1e7230 */ /* 0x100fe20000004100 */
[----:B------:R-:W-:Y:S01]  /*11c40*/  F2FP.F16.E4M3.UNPACK_B R55, R26 ;  /* 0x0000001aff37723e */ /* 0x000fe200020006ff */
[----:B------:R-:W-:-:S02]  /*11c50*/  HADD2.F32 R53, -RZ, R4.H1_H1 ;  /* 0x30000004ff357230 */ /* 0x000fc40000004100 */
[-C--:B------:R-:W-:Y:S01]  /*11c60*/  FMUL.FTZ R51, R52, R5.reuse ;  /* 0x0000000534337220 */ /* 0x080fe20000410000 */
[----:B------:R-:W-:Y:S02]  /*11c70*/  HADD2.F32 R4, -RZ, R7.H0_H0 ;  /* 0x20000007ff047230 */ /* 0x000fe40000004100 */
[C---:B------:R-:W-:Y:S01]  /*11c80*/  FMUL.FTZ R5, R30.reuse, R5 ;  /* 0x000000051e057220 */ /* 0x040fe20000410000 */
[----:B------:R-:W-:Y:S01]  /*11c90*/  HADD2.F32 R11, -RZ, R11.H1_H1 ;  /* 0x3000000bff0b7230 */ /* 0x000fe20000004100 */
[----:B------:R-:W-:Y:S01]  /*11ca0*/  F2FP.SATFINITE.E4M3.F32.PACK_AB_MERGE_C R48, R49, R48, RZ ;  /* 0x000000303130723e */ /* 0x000fe200048070ff */
[----:B------:R-:W-:Y:S02]  /*11cb0*/  HADD2.F32 R7, -RZ, R7.H1_H1 ;  /* 0x30000007ff077230 */ /* 0x000fe40000004100 */
[-C--:B------:R-:W-:Y:S01]  /*11cc0*/  FFMA.FTZ R51, R30, R4.reuse, -R51 ;  /* 0x000000041e337223 */ /* 0x080fe20000010833 */
[----:B------:R-:W-:Y:S01]  /*11cd0*/  FFMA.FTZ R52, R52, R4, R5 ;  /* 0x0000000434347223 */ /* 0x000fe20000010005 */
[-C--:B------:R-:W-:Y:S01]  /*11ce0*/  FMUL.FTZ R30, R57, R11.reuse ;  /* 0x0000000b391e7220 */ /* 0x080fe20000410000 */
[----:B------:R-:W-:Y:S01]  /*11cf0*/  F2FP.F16.E4M3.UNPACK_B R4, R20 ;  /* 0x00000014ff04723e */ /* 0x000fe200020006ff */
[----:B------:R-:W-:Y:S01]  /*11d00*/  FMUL.FTZ R36, R53, R11 ;  /* 0x0000000b35247220 */ /* 0x000fe20000410000 */
[----:B------:R-:W-:-:S02]  /*11d10*/  HADD2.F32 R5, -RZ, R33.H0_H0 ;  /* 0x20000021ff057230 */ /* 0x000fc40000004100 */
[-C--:B------:R-:W-:Y:S01]  /*11d20*/  FFMA.FTZ R54, R53, R7.reuse, -R30 ;  /* 0x0000000735367223 */ /* 0x080fe2000001081e */
[----:B------:R-:W-:Y:S02]  /*11d30*/  HADD2.F32 R56, -RZ, R55.H0_H0 ;  /* 0x20000037ff387230 */ /* 0x000fe40000004100 */
[----:B------:R-:W-:Y:S01]  /*11d40*/  FFMA.FTZ R53, R57, R7, R36 ;  /* 0x0000000739357223 */ /* 0x000fe20000010024 */
[--C-:B------:R-:W-:Y:S01]  /*11d50*/  HADD2.F32 R58, -RZ, R4.reuse.H0_H0 ;  /* 0x20000004ff3a7230 */ /* 0x100fe20000004100 */
[----:B------:R-:W-:Y:S01]  /*11d60*/  F2FP.SATFINITE.E4M3.F32.PACK_AB_MERGE_C R8, R8, R9, R40 ;  /* 0x000000090808723e */ /* 0x000fe20004807028 */
[----:B------:R-:W-:Y:S01]  /*11d70*/  HADD2.F32 R57, -RZ, R4.H1_H1 ;  /* 0x30000004ff397230 */ /* 0x000fe20000004100 */
[----:B------:R-:W-:Y:S01]  /*11d80*/  F2FP.SATFINITE.E4M3.F32.PACK_AB_MERGE_C R51, R54, R51, RZ ;  /* 0x000000333633723e */ /* 0x000fe200048070ff */
[----:B------:R-:W-:Y:S02]  /*11d90*/  HADD2.F32 R33, -RZ, R33.H1_H1 ;  /* 0x30000021ff217230 */ /* 0x000fe40000004100 */
[----:B------:R-:W-:Y:S01]  /*11da0*/  FMUL.FTZ R7, R58, R5 ;  /* 0x000000053a077220 */ /* 0x000fe20000410000 */
[----:B------:R-:W-:-:S02]  /*11db0*/  HADD2.F32 R55, -RZ, R55.H1_H1 ;  /* 0x30000037ff377230 */ /* 0x000fc40000004100 */
[C---:B------:R-:W-:Y:S01]  /*11dc0*/  FMUL.FTZ R5, R56.reuse, R5 ;  /* 0x0000000538057220 */ /* 0x040fe20000410000 */
[--C-:B------:R-:W-:Y:S02]  /*11dd0*/  HADD2.F32 R4, -RZ, R31.reuse.H0_H0 ;  /* 0x2000001fff047230 */ /* 0x100fe40000004100 */
[-C--:B------:R-:W-:Y:S01]  /*11de0*/  FMUL.FTZ R30, R57, R33.reuse ;  /* 0x00000021391e7220 */ /* 0x080fe20000410000 */
[----:B------:R-:W-:Y:S02]  /*11df0*/  HADD2.F32 R31, -RZ, R31.H1_H1 ;  /* 0x3000001fff1f7230 */ /* 0x000fe40000004100 */
        /* <DEDUP_REMOVED lines=11> */
[----:B------:R-:W-:Y:S02]  /*11eb0*/  F2FP.SATFINITE.E4M3.F32.PACK_AB_MERGE_C R7, R30, R7, R51 ;  /* 0x000000071e07723e */ /* 0x000fe40004807033 */
[----:B------:R-:W-:-:S02]  /*11ec0*/  F2FP.SATFINITE.E4M3.F32.PACK_AB_MERGE_C R9, R34, R29, R35 ;  /* 0x0000001d2209723e */ /* 0x000fc40004807023 */
[----:B------:R-:W-:Y:S01]  /*11ed0*/  F2FP.SATFINITE.E4M3.F32.PACK_AB_MERGE_C R10, R45, R10, R48 ;  /* 0x0000000a2d0a723e */ /* 0x000fe20004807030 */
[----:B------:R2:W-:Y:S01]  /*11ee0*/  STS.128 [R60+0x20400], R4 ;  /* 0x020400043c007388 */ /* 0x0005e20000000c00 */
[----:B------:R-:W-:-:S05]  /*11ef0*/  F2FP.SATFINITE.E4M3.F32.PACK_AB_MERGE_C R11, R36, R11, R52 ;  /* 0x0000000b240b723e */ /* 0x000fca0004807034 */
[----:B------:R2:W-:Y:S02]  /*11f00*/  STS.128 [R21+0x20400], R8 ;  /* 0x0204000815007388 */ /* 0x0005e40000000c00 */
.L_x_636:
[----:B------:R-:W-:Y:S05]  /*11f10*/  BSYNC B1 ;  /* 0x0000000000017941 */ /* 0x000fea0003800000 */
.L_x_635:
[----:B------:R-:W-:Y:S04]  /*11f20*/  BSSY B1, `(.L_x_637) ;  /* 0x00000c5000017945 */ /* 0x000fe80003800000 */
[----:B------:R-:W-:Y:S05]  /*11f30*/  @P3 BRA `(.L_x_638) ;  /* 0x0000000c000c3947 */ /* 0x000fea0003800000 */
[----:B-12---:R-:W2:Y:S04]  /*11f40*/  LDL R8, [R1+0x1c] ;  /* 0x00001c0001087983 */ /* 0x006ea80000100800 */
        /* <DEDUP_REMOVED lines=194> */
.L_x_638:
[----:B------:R-:W-:Y:S05]  /*12b70*/  BSYNC B1 ;  /* 0x0000000000017941 */ /* 0x000fea0003800000 */
.L_x_637:
[----:B------:R-:W-:Y:S05]  /*12b80*/  @P0 BRA `(.L_x_625) ;  /* 0x0000000c00100947 */ /* 0x000fea0003800000 */
[----:B-123--:R-:W2:Y:S04]  /*12b90*/  LDL R5, [R1+0x18] ;  /* 0x0000180001057983 */ /* 0x00eea80000100800 */
[----:B------:R-:W3:Y:S01]  /*12ba0*/  LDL R49, [R1+0x3c] ;  /* 0x00003c0001317983 */ /* 0x000ee20000100800 */
[----:B------:R-:W-:Y:S01]  /*12bb0*/  LEA.HI R3, R3, R59, RZ, 0x1c ;  /* 0x0000003b03037211 */ /* 0x000fe200078fe0ff */
[----:B------:R-:W-:Y:S01]  /*12bc0*/  VIADD R7, R219, 0x60 ;  /* 0x00000060db077836 */ /* 0x000fe20000000000 */
[----:B------:R-:W-:Y:S02]  /*12bd0*/  F2FP.F16.E4M3.UNPACK_B R37, R0.H1 ;  /* 0x00000000ff25723e */ /* 0x000fe400030006ff */
[----:B------:R-:W-:Y:S01]  /*12be0*/  SHF.R.S32.HI R6, RZ, 0x1f, R3 ;  /* 0x0000001fff067819 */ /* 0x000fe20000011403 */
[----:B------:R-:W-:Y:S01]  /*12bf0*/  IMAD.SHL.U32 R4, R3, 0x10, RZ ;  /* 0x0000001003047824 */ /* 0x000fe200078e00ff */
[----:B------:R-:W-:Y:S01]  /*12c00*/  SHF.L.U32 R7, R7, 0x7, RZ ;  /* 0x0000000707077819 */ /* 0x000fe200000006ff */
[--C-:B------:R-:W-:Y:S01]  /*12c10*/  HADD2.F32 R35, -RZ, R37.reuse.H0_H0 ;  /* 0x20000025ff237230 */ /* 0x100fe20000004100 */
[----:B------:R-:W-:Y:S01]  /*12c20*/  LEA.HI R6, R6, R3, RZ, 0x3 ;  /* 0x0000000306067211 */ /* 0x000fe200078f18ff */
[----:B------:R-:W-:Y:S01]  /*12c30*/  HADD2.F32 R40, -RZ, R37.H1_H1 ;  /* 0x30000025ff287230 */ /* 0x000fe20000004100 */
[----:B------:R-:W-:-:S02]  /*12c40*/  LOP3.LUT R7, R7, 0x380, RZ, 0xc0, !PT ;  /* 0x0000038007077812 */ /* 0x000fc400078ec0ff */
[----:B------:R-:W-:Y:S01]  /*12c50*/  F2FP.F16.E4M3.UNPACK_B R41, R13.H1 ;  /* 0x0000000dff29723e */ /* 0x000fe200030006ff */
[----:B------:R-:W-:Y:S01]  /*12c60*/  IMAD.SHL.U32 R6, R6, 0x800, RZ ;  /* 0x0000080006067824 */ /* 0x000fe200078e00ff */
[----:B------:R-:W-:Y:S02]  /*12c70*/  SHF.R.U32.HI R8, RZ, 0x3, R7 ;  /* 0x00000003ff087819 */ /* 0x000fe40000011607 */
[----:B------:R-:W-:Y:S01]  /*12c80*/  LOP3.LUT R3, R7, 0x70, R4, 0xf8, !PT ;  /* 0x0000007007037812 */ /* 0x000fe200078ef804 */
[--C-:B------:R-:W-:Y:S01]  /*12c90*/  HADD2.F32 R39, -RZ, R41.reuse.H0_H0 ;  /* 0x20000029ff277230 */ /* 0x100fe20000004100 */
[----:B------:R-:W-:Y:S01]  /*12ca0*/  LOP3.LUT R6, R6, 0xffffc000, RZ, 0xc0, !PT ;  /* 0xffffc00006067812 */ /* 0x000fe200078ec0ff */
[----:B------:R-:W-:Y:S01]  /*12cb0*/  HADD2.F32 R46, -RZ, R41.H1_H1 ;  /* 0x30000029ff2e7230 */ /* 0x000fe20000004100 */
[----:B------:R-:W-:Y:S02]  /*12cc0*/  LOP3.LUT R3, R3, R8, RZ, 0x3c, !PT ;  /* 0x0000000803037212 */ /* 0x000fe400078e3cff */
[----:B------:R-:W-:-:S02]  /*12cd0*/  F2FP.F16.E4M3.UNPACK_B R45, R14 ;  /* 0x0000000eff2d723e */ /* 0x000fc400020006ff */
[----:B--2---:R-:W-:Y:S02]  /*12ce0*/  IADD3 R8, R3, R6, R5 ;  /* 0x0000000603087210 */ /* 0x004fe40007ffe005 */
        /* <DEDUP_REMOVED lines=8> */
[--C-:B------:R-:W-:Y:S01]  /*12d70*/  HADD2.F32 R5, -RZ, R4.reuse.H0_H0 ;  /* 0x20000004ff057230 */ /* 0x100fe20000004100 */
[----:B------:R-:W-:Y:S01]  /*12d80*/  F2FP.F16.E4M3.UNPACK_B R8, R8 ;  /* 0x00000008ff08723e */ /* 0x000fe200020006ff */
[--C-:B------:R-:W-:Y:S01]  /*12d90*/  HADD2.F32 R32, -RZ, R31.reuse.H0_H0 ;  /* 0x2000001fff207230 */ /* 0x100fe20000004100 */
[-C--:B------:R-:W-:Y:S01]  /*12da0*/  F2FP.F16.E4M3.UNPACK_B R33, R9.reuse ;  /* 0x00000009ff21723e */ /* 0x080fe200020006ff */
[----:B------:R-:W-:Y:S01]  /*12db0*/  HADD2.F32 R31, -RZ, R31.H1_H1 ;  /* 0x3000001fff1f7230 */ /* 0x000fe20000004100 */
[----:B------:R-:W-:Y:S01]  /*12dc0*/  F2FP.F16.E4M3.UNPACK_B R9, R9.H1 ;  /* 0x00000009ff09723e */ /* 0x000fe200030006ff */
[----:B------:R-:W-:-:S02]  /*12dd0*/  HADD2.F32 R4, -RZ, R4.H1_H1 ;  /* 0x30000004ff047230 */ /* 0x000fc40000004100 */
[-C--:B------:R-:W-:Y:S01]  /*12de0*/  FMUL.FTZ R38, R35, R32.reuse ;  /* 0x0000002023267220 */ /* 0x080fe20000410000 */
[C---:B------:R-:W-:Y:S01]  /*12df0*/  FMUL.FTZ R36, R39.reuse, R32 ;  /* 0x0000002027247220 */ /* 0x040fe20000410000 */
[-C--:B------:R-:W-:Y:S01]  /*12e00*/  FMUL.FTZ R37, R46, R31.reuse ;  /* 0x0000001f2e257220 */ /* 0x080fe20000410000 */
[----:B------:R-:W-:Y:S01]  /*12e10*/  FMUL.FTZ R31, R40, R31 ;  /* 0x0000001f281f7220 */ /* 0x000fe20000410000 */
[----:B------:R-:W-:Y:S01]  /*12e20*/  FFMA.FTZ R38, R39, R5, R38 ;  /* 0x0000000527267223 */ /* 0x000fe20000010026 */
[----:B------:R-:W-:Y:S01]  /*12e30*/  F2FP.F16.E4M3.UNPACK_B R39, R13 ;  /* 0x0000000dff27723e */ /* 0x000fe200020006ff */
[----:B------:R-:W-:Y:S01]  /*12e40*/  FFMA.FTZ R35, R35, R5, -R36 ;  /* 0x0000000523237223 */ /* 0x000fe20000010824 */
[----:B------:R-:W-:Y:S01]  /*12e50*/  F2FP.F16.E4M3.UNPACK_B R36, R0 ;  /* 0x00000000ff24723e */ /* 0x000fe200020006ff */
[----:B------:R-:W-:Y:S02]  /*12e60*/  HADD2.F32 R5, -RZ, R8.H0_H0 ;  /* 0x20000008ff057230 */ /* 0x000fe40000004100 */
[----:B------:R-:W-:Y:S01]  /*12e70*/  FFMA.FTZ R31, R46, R4, R31 ;  /* 0x000000042e1f7223 */ /* 0x000fe2000001001f */
[----:B------:R-:W-:-:S02]  /*12e80*/  HADD2.F32 R44, -RZ, R39.H0_H0 ;  /* 0x20000027ff2c7230 */ /* 0x000fc40000004100 */
[----:B------:R-:W-:Y:S01]  /*12e90*/  FFMA.FTZ R40, R40, R4, -R37 ;  /* 0x0000000428287223 */ /* 0x000fe20000010825 */
[----:B------:R-:W-:Y:S01]  /*12ea0*/  HADD2.F32 R42, -RZ, R36.H0_H0 ;  /* 0x20000024ff2a7230 */ /* 0x000fe20000004100 */
[----:B------:R-:W-:Y:S01]  /*12eb0*/  F2FP.F16.E4M3.UNPACK_B R46, R14.H1 ;  /* 0x0000000eff2e723e */ /* 0x000fe200030006ff */
[----:B------:R-:W-:Y:S02]  /*12ec0*/  HADD2.F32 R0, -RZ, R21.H0_H0 ;  /* 0x20000015ff007230 */ /* 0x000fe40000004100 */
[-C--:B------:R-:W-:Y:S01]  /*12ed0*/  FMUL.FTZ R13, R44, R5.reuse ;  /* 0x000000052c0d7220 */ /* 0x080fe20000410000 */
[----:B------:R-:W-:Y:S02]  /*12ee0*/  HADD2.F32 R43, -RZ, R39.H1_H1 ;  /* 0x30000027ff2b7230 */ /* 0x000fe40000004100 */
[C---:B------:R-:W-:Y:S01]  /*12ef0*/  FMUL.FTZ R5, R42.reuse, R5 ;  /* 0x000000052a057220 */ /* 0x040fe20000410000 */
[----:B------:R-:W-:Y:S02]  /*12f00*/  HADD2.F32 R8, -RZ, R8.H1_H1 ;  /* 0x30000008ff087230 */ /* 0x000fe40000004100 */
[----:B------:R-:W-:Y:S01]  /*12f10*/  FFMA.FTZ R13, R42, R0, -R13 ;  /* 0x000000002a0d7223 */ /* 0x000fe2000001080d */
[----:B------:R-:W-:Y:S01]  /*12f20*/  HADD2.F32 R41, -RZ, R36.H1_H1 ;  /* 0x30000024ff297230 */ /* 0x000fe20000004100 */
[----:B------:R-:W-:Y:S01]  /*12f30*/  F2FP.F16.E4M3.UNPACK_B R42, R24.H1 ;  /* 0x00000018ff2a723e */ /* 0x000fe200030006ff */
[----:B------:R-:W-:Y:S01]  /*12f40*/  FFMA.FTZ R5, R44, R0, R5 ;  /* 0x000000002c057223 */ /* 0x000fe20000010005 */
[----:B------:R-:W-:-:S02]  /*12f50*/  HADD2.F32 R21, -RZ, R21.H1_H1 ;  /* 0x30000015ff157230 */ /* 0x000fc40000004100 */
[-C--:B------:R-:W-:Y:S01]  /*12f60*/  FMUL.FTZ R36, R43, R8.reuse ;  /* 0x000000082b247220 */ /* 0x080fe20000410000 */
[----:B------:R-:W-:Y:S02]  /*12f70*/  HADD2.F32 R4, -RZ, R9.H0_H0 ;  /* 0x20000009ff047230 */ /* 0x000fe40000004100 */
[C---:B------:R-:W-:Y:S01]  /*12f80*/  FMUL.FTZ R8, R41.reuse, R8 ;  /* 0x0000000829087220 */ /* 0x040fe20000410000 */
[----:B------:R-:W-:Y:S02]  /*12f90*/  HADD2.F32 R44, -RZ, R42.H0_H0 ;  /* 0x2000002aff2c7230 */ /* 0x000fe40000004100 */
[-C--:B------:R-:W-:Y:S01]  /*12fa0*/  FFMA.FTZ R36, R41, R21.reuse, -R36 ;  /* 0x0000001529247223 */ /* 0x080fe20000010824 */
[----:B------:R-:W-:Y:S02]  /*12fb0*/  HADD2.F32 R48, -RZ, R46.H0_H0 ;  /* 0x2000002eff307230 */ /* 0x000fe40000004100 */
[----:B------:R-:W-:Y:S01]  /*12fc0*/  FFMA.FTZ R8, R43, R21, R8 ;  /* 0x000000152b087223 */ /* 0x000fe20000010008 */
[----:B------:R-:W-:-:S02]  /*12fd0*/  HADD2.F32 R0, -RZ, R27.H0_H0 ;  /* 0x2000001bff007230 */ /* 0x000fc40000004100 */
[----:B------:R-:W-:Y:S01]  /*12fe0*/  FMUL.FTZ R39, R44, R4 ;  /* 0x000000042c277220 */ /* 0x000fe20000410000 */
[----:B------:R-:W-:Y:S01]  /*12ff0*/  HADD2.F32 R43, -RZ, R42.H1_H1 ;  /* 0x3000002aff2b7230 */ /* 0x000fe20000004100 */
[----:B------:R-:W-:Y:S01]  /*13000*/  F2FP.F16.E4M3.UNPACK_B R41, R24 ;  /* 0x00000018ff29723e */ /* 0x000fe200020006ff */
[----:B------:R-:W-:Y:S02]  /*13010*/  HADD2.F32 R47, -RZ, R46.H1_H1 ;  /* 0x3000002eff2f7230 */ /* 0x000fe40000004100 */
[C---:B------:R-:W-:Y:S01]  /*13020*/  FMUL.FTZ R37, R48.reuse, R4 ;  /* 0x0000000430257220 */ /* 0x040fe20000410000 */
[----:B------:R-:W-:Y:S02]  /*13030*/  HADD2.F32 R9, -RZ, R9.H1_H1 ;  /* 0x30000009ff097230 */ /* 0x000fe40000004100 */
[-C--:B------:R-:W-:Y:S01]  /*13040*/  FFMA.FTZ R39, R48, R0.reuse, R39 ;  /* 0x0000000030277223 */ /* 0x080fe20000010027 */
[----:B------:R-:W-:Y:S02]  /*13050*/  HADD2.F32 R27, -RZ, R27.H1_H1 ;  /* 0x3000001bff1b7230 */ /* 0x000fe40000004100 */
[----:B------:R-:W-:Y:S01]  /*13060*/  FFMA.FTZ R37, R44, R0, -R37 ;  /* 0x000000002c257223 */ /* 0x000fe20000010825 */
[----:B------:R-:W-:-:S02]  /*13070*/  HADD2.F32 R48, -RZ, R45.H0_H0 ;  /* 0x2000002dff307230 */ /* 0x000fc40000004100 */
[-C--:B------:R-:W-:Y:S01]  /*13080*/  FMUL.FTZ R14, R47, R9.reuse ;  /* 0x000000092f0e7220 */ /* 0x080fe20000410000 */
[----:B------:R-:W-:Y:S02]  /*13090*/  HADD2.F32 R4, -RZ, R33.H0_H0 ;  /* 0x20000021ff047230 */ /* 0x000fe40000004100 */
[C---:B------:R-:W-:Y:S01]  /*130a0*/  FMUL.FTZ R24, R43.reuse, R9 ;  /* 0x000000092b187220 */ /* 0x040fe20000410000 */
[----:B------:R-:W-:Y:S01]  /*130b0*/  HADD2.F32 R46, -RZ, R41.H0_H0 ;  /* 0x20000029ff2e7230 */ /* 0x000fe20000004100 */
[-C--:B0-----:R-:W-:Y:S01]  /*130c0*/  F2FP.F16.E4M3.UNPACK_B R34, R10.reuse ;  /* 0x0000000aff22723e */ /* 0x081fe200020006ff */
[----:B------:R-:W-:Y:S02]  /*130d0*/  HADD2.F32 R0, -RZ, R25.H0_H0 ;  /* 0x20000019ff007230 */ /* 0x000fe40000004100 */
[-C--:B------:R-:W-:Y:S01]  /*130e0*/  FFMA.FTZ R42, R43, R27.reuse, -R14 ;  /* 0x0000001b2b2a7223 */ /* 0x080fe2000001080e */
[----:B------:R-:W-:Y:S01]  /*130f0*/  FFMA.FTZ R44, R47, R27, R24 ;  /* 0x0000001b2f2c7223 */ /* 0x000fe20000010018 */
[----:B------:R-:W-:Y:S01]  /*13100*/  F2FP.F16.E4M3.UNPACK_B R10, R10.H1 ;  /* 0x0000000aff0a723e */ /* 0x000fe200030006ff */
[-C--:B------:R-:W-:Y:S01]  /*13110*/  FMUL.FTZ R9, R48, R4.reuse ;  /* 0x0000000430097220 */ /* 0x080fe20000410000 */
[C---:B------:R-:W-:Y:S01]  /*13120*/  FMUL.FTZ R21, R46.reuse, R4 ;  /* 0x000000042e157220 */ /* 0x040fe20000410000 */
[----:B------:R-:W-:Y:S01]  /*13130*/  F2FP.F16.E4M3.UNPACK_B R47, R15.H1 ;  /* 0x0000000fff2f723e */ /* 0x000fe200030006ff */
[----:B------:R-:W-:Y:S01]  /*13140*/  HADD2.F32 R41, -RZ, R41.H1_H1 ;  /* 0x30000029ff297230 */ /* 0x000fe20000004100 */
[----:B------:R-:W-:Y:S01]  /*13150*/  F2FP.F16.E4M3.UNPACK_B R43, R12.H1 ;  /* 0x0000000cff2b723e */ /* 0x000fe200030006ff */
[----:B------:R-:W-:Y:S01]  /*13160*/  FFMA.FTZ R9, R46, R0, -R9 ;  /* 0x000000002e097223 */ /* 0x000fe20000010809 */
[----:B------:R-:W-:Y:S01]  /*13170*/  F2FP.F16.E4M3.UNPACK_B R29, R6 ;  /* 0x00000006ff1d723e */ /* 0x000fe200020006ff */
[----:B------:R-:W-:Y:S01]  /*13180*/  FFMA.FTZ R21, R48, R0, R21 ;  /* 0x0000000030157223 */ /* 0x000fe20000010015 */
[----:B------:R-:W-:Y:S01]  /*13190*/  F2FP.F16.E4M3.UNPACK_B R6, R6.H1 ;  /* 0x00000006ff06723e */ /* 0x000fe200030006ff */
[----:B------:R-:W-:Y:S01]  /*131a0*/  HADD2.F32 R45, -RZ, R45.H1_H1 ;  /* 0x3000002dff2d7230 */ /* 0x000fe20000004100 */
[-C--:B------:R-:W-:Y:S01]  /*131b0*/  F2FP.F16.E4M3.UNPACK_B R32, R11.reuse ;  /* 0x0000000bff20723e */ /* 0x080fe200020006ff */
[----:B------:R-:W-:Y:S01]  /*131c0*/  HADD2.F32 R33, -RZ, R33.H1_H1 ;  /* 0x30000021ff217230 */ /* 0x000fe20000004100 */
[----:B------:R-:W-:Y:S01]  /*131d0*/  F2FP.F16.E4M3.UNPACK_B R11, R11.H1 ;  /* 0x0000000bff0b723e */ /* 0x000fe200030006ff */
[----:B------:R-:W-:Y:S01]  /*131e0*/  HADD2.F32 R48, -RZ, R47.H0_H0 ;  /* 0x2000002fff307230 */ /* 0x000fe20000004100 */
[----:B------:R-:W-:Y:S01]  /*131f0*/  F2FP.F16.E4M3.UNPACK_B R30, R7 ;  /* 0x00000007ff1e723e */ /* 0x000fe200020006ff */
[----:B------:R-:W-:-:S02]  /*13200*/  HADD2.F32 R4, -RZ, R10.H0_H0 ;  /* 0x2000000aff047230 */ /* 0x000fc40000004100 */
[-C--:B------:R-:W-:Y:S01]  /*13210*/  FMUL.FTZ R14, R45, R33.reuse ;  /* 0x000000212d0e7220 */ /* 0x080fe20000410000 */
[----:B------:R-:W-:Y:S02]  /*13220*/  HADD2.F32 R46, -RZ, R43.H0_H0 ;  /* 0x2000002bff2e7230 */ /* 0x000fe40000004100 */
[----:B------:R-:W-:Y:S01]  /*13230*/  FMUL.FTZ R24, R41, R33 ;  /* 0x0000002129187220 */ /* 0x000fe20000410000 */
[----:B------:R-:W-:Y:S02]  /*13240*/  HADD2.F32 R0, -RZ, R6.H0_H0 ;  /* 0x20000006ff007230 */ /* 0x000fe40000004100 */
[-C--:B------:R-:W-:Y:S01]  /*13250*/  FMUL.FTZ R27, R48, R4.reuse ;  /* 0x00000004301b7220 */ /* 0x080fe20000410000 */
[----:B------:R-:W-:Y:S02]  /*13260*/  HADD2.F32 R25, -RZ, R25.H1_H1 ;  /* 0x30000019ff197230 */ /* 0x000fe40000004100 */
[----:B------:R-:W-:Y:S01]  /*13270*/  FMUL.FTZ R33, R46, R4 ;  /* 0x000000042e217220 */ /* 0x000fe20000410000 */
[----:B------:R-:W-:-:S02]  /*13280*/  HADD2.F32 R10, -RZ, R10.H1_H1 ;  /* 0x3000000aff0a7230 */ /* 0x000fc40000004100 */
[-C--:B------:R-:W-:Y:S01]  /*13290*/  FFMA.FTZ R27, R46, R0.reuse, -R27 ;  /* 0x000000002e1b7223 */ /* 0x080fe2000001081b */
[----:B------:R-:W-:Y:S02]  /*132a0*/  HADD2.F32 R46, -RZ, R47.H1_H1 ;  /* 0x3000002fff2e7230 */ /* 0x000fe40000004100 */
[----:B------:R-:W-:Y:S01]  /*132b0*/  FFMA.FTZ R33, R48, R0, R33 ;  /* 0x0000000030217223 */ /* 0x000fe20000010021 */
[----:B------:R-:W-:Y:S02]  /*132c0*/  HADD2.F32 R0, -RZ, R43.H1_H1 ;  /* 0x3000002bff007230 */ /* 0x000fe40000004100 */
[-C--:B------:R-:W-:Y:S01]  /*132d0*/  FFMA.FTZ R14, R41, R25.reuse, -R14 ;  /* 0x00000019290e7223 */ /* 0x080fe2000001080e */
[----:B------:R-:W-:Y:S01]  /*132e0*/  FFMA.FTZ R24, R45, R25, R24 ;  /* 0x000000192d187223 */ /* 0x000fe20000010018 */
[----:B------:R-:W-:Y:S01]  /*132f0*/  F2FP.F16.E4M3.UNPACK_B R43, R15 ;  /* 0x0000000fff2b723e */ /* 0x000fe200020006ff */
[----:B------:R-:W-:Y:S01]  /*13300*/  HADD2.F32 R6, -RZ, R6.H1_H1 ;  /* 0x30000006ff067230 */ /* 0x000fe20000004100 */
[----:B------:R-:W-:Y:S01]  /*13310*/  F2FP.F16.E4M3.UNPACK_B R41, R12 ;  /* 0x0000000cff29723e */ /* 0x000fe200020006ff */
[-C--:B------:R-:W-:Y:S01]  /*13320*/  FMUL.FTZ R15, R46, R10.reuse ;  /* 0x0000000a2e0f7220 */ /* 0x080fe20000410000 */
[C---:B------:R-:W-:Y:S01]  /*13330*/  FMUL.FTZ R25, R0.reuse, R10 ;  /* 0x0000000a00197220 */ /* 0x040fe20000410000 */
[----:B------:R-:W-:Y:S01]  /*13340*/  HADD2.F32 R10, -RZ, R43.H0_H0 ;  /* 0x2000002bff0a7230 */ /* 0x000fe20000004100 */
[----:B------:R-:W-:Y:S01]  /*13350*/  F2FP.F16.E4M3.UNPACK_B R45, R20.H1 ;  /* 0x00000014ff2d723e */ /* 0x000fe200030006ff */
[-C--:B------:R-:W-:Y:S01]  /*13360*/  FFMA.FTZ R12, R0, R6.reuse, -R15 ;  /* 0x00000006000c7223 */ /* 0x080fe2000001080f */
[----:B------:R-:W-:Y:S01]  /*13370*/  FFMA.FTZ R46, R46, R6, R25 ;  /* 0x000000062e2e7223 */ /* 0x000fe20000010019 */
[----:B------:R-:W-:Y:S01]  /*13380*/  HADD2.F32 R4, -RZ, R34.H0_H0 ;  /* 0x20000022ff047230 */ /* 0x000fe20000004100 */
[----:B------:R-:W-:Y:S01]  /*13390*/  F2FP.F16.E4M3.UNPACK_B R7, R7.H1 ;  /* 0x00000007ff07723e */ /* 0x000fe200030006ff */
[----:B------:R-:W-:Y:S01]  /*133a0*/  HADD2.F32 R6, -RZ, R41.H0_H0 ;  /* 0x20000029ff067230 */ /* 0x000fe20000004100 */
[----:B------:R-:W-:Y:S01]  /*133b0*/  F2FP.SATFINITE.E4M3.F32.PACK_AB_MERGE_C R31, R31, R38, RZ ;  /* 0x000000261f1f723e */ /* 0x000fe200048070ff */
[----:B------:R-:W-:-:S02]  /*133c0*/  HADD2.F32 R43, -RZ, R43.H1_H1 ;  /* 0x3000002bff2b7230 */ /* 0x000fc40000004100 */
[-C--:B------:R-:W-:Y:S01]  /*133d0*/  FMUL.FTZ R15, R10, R4.reuse ;  /* 0x000000040a0f7220 */ /* 0x080fe20000410000 */
[----:B------:R-:W-:Y:S02]  /*133e0*/  HADD2.F32 R34, -RZ, R34.H1_H1 ;  /* 0x30000022ff227230 */ /* 0x000fe40000004100 */
[----:B------:R-:W-:Y:S01]  /*133f0*/  FMUL.FTZ R25, R6, R4 ;  /* 0x0000000406197220 */ /* 0x000fe20000410000 */
[----:B------:R-:W-:Y:S01]  /*13400*/  HADD2.F32 R0, -RZ, R29.H0_H0 ;  /* 0x2000001dff007230 */ /* 0x000fe20000004100 */
[----:B------:R-:W-:Y:S01]  /*13410*/  F2FP.SATFINITE.E4M3.F32.PACK_AB_MERGE_C R37, R42, R37, RZ ;  /* 0x000000252a25723e */ /* 0x000fe200048070ff */
[----:B------:R-:W-:Y:S02]  /*13420*/  HADD2.F32 R41, -RZ, R41.H1_H1 ;  /* 0x30000029ff297230 */ /* 0x000fe40000004100 */
[----:B------:R-:W-:Y:S01]  /*13430*/  FMUL.FTZ R4, R43, R34 ;  /* 0x000000222b047220 */ /* 0x000fe20000410000 */
[----:B------:R-:W-:Y:S02]  /*13440*/  HADD2.F32 R29, -RZ, R29.H1_H1 ;  /* 0x3000001dff1d7230 */ /* 0x000fe40000004100 */
[-C--:B------:R-:W-:Y:S01]  /*13450*/  FFMA.FTZ R6, R6, R0.reuse, -R15 ;  /* 0x0000000006067223 */ /* 0x080fe2000001080f */
[----:B------:R-:W-:Y:S01]  /*13460*/  FFMA.FTZ R10, R10, R0, R25 ;  /* 0x000000000a0a7223 */ /* 0x000fe20000010019 */
[----:B------:R-:W-:Y:S01]  /*13470*/  F2FP.F16.E4M3.UNPACK_B R0, R26.H1 ;  /* 0x0000001aff00723e */ /* 0x000fe200030006ff */
[C---:B------:R-:W-:Y:S01]  /*13480*/  FMUL.FTZ R34, R41.reuse, R34 ;  /* 0x0000002229227220 */ /* 0x040fe20000410000 */
[----:B------:R-:W-:Y:S01]  /*13490*/  FFMA.FTZ R15, R41, R29, -R4 ;  /* 0x0000001d290f7223 */ /* 0x000fe20000010804 */
[----:B------:R-:W-:Y:S01]  /*134a0*/  HADD2.F32 R50, -RZ, R45.H0_H0 ;  /* 0x2000002dff327230 */ /* 0x000fe20000004100 */
[----:B------:R-:W-:Y:S01]  /*134b0*/  F2FP.SATFINITE.E4M3.F32.PACK_AB_MERGE_C R12, R12, R27, RZ ;  /* 0x0000001b0c0c723e */ /* 0x000fe200048070ff */
[----:B------:R-:W-:-:S02]  /*134c0*/  HADD2.F32 R4, -RZ, R11.H0_H0 ;  /* 0x2000000bff047230 */ /* 0x000fc40000004100 */
[----:B------:R-:W-:Y:S01]  /*134d0*/  FFMA.FTZ R29, R43, R29, R34 ;  /* 0x0000001d2b1d7223 */ /* 0x000fe20000010022 */
[--C-:B------:R-:W-:Y:S01]  /*134e0*/  HADD2.F32 R34, -RZ, R0.reuse.H0_H0 ;  /* 0x20000000ff227230 */ /* 0x100fe20000004100 */
[----:B------:R-:W-:Y:S01]  /*134f0*/  F2FP.SATFINITE.E4M3.F32.PACK_AB_MERGE_C R39, R44, R39, RZ ;  /* 0x000000272c27723e */ /* 0x000fe200048070ff */
[----:B------:R-:W-:Y:S02]  /*13500*/  HADD2.F32 R43, -RZ, R0.H1_H1 ;  /* 0x30000000ff2b7230 */ /* 0x000fe40000004100 */
[-C--:B------:R-:W-:Y:S01]  /*13510*/  FMUL.FTZ R25, R50, R4.reuse ;  /* 0x0000000432197220 */ /* 0x080fe20000410000 */
[----:B------:R-:W-:Y:S02]  /*13520*/  HADD2.F32 R0, -RZ, R7.H0_H0 ;  /* 0x20000007ff007230 */ /* 0x000fe40000004100 */
[----:B------:R-:W-:Y:S01]  /*13530*/  FMUL.FTZ R41, R34, R4 ;  /* 0x0000000422297220 */ /* 0x000fe20000410000 */
[----:B------:R-:W-:Y:S01]  /*13540*/  HADD2.F32 R45, -RZ, R45.H1_H1 ;  /* 0x3000002dff2d7230 */ /* 0x000fe20000004100 */
[----:B------:R-:W-:Y:S01]  /*13550*/  F2FP.SATFINITE.E4M3.F32.PACK_AB_MERGE_C R33, R46, R33, RZ ;  /* 0x000000212e21723e */ /* 0x000fe200048070ff */
[----:B------:R-:W-:-:S02]  /*13560*/  HADD2.F32 R11, -RZ, R11.H1_H1 ;  /* 0x3000000bff0b7230 */ /* 0x000fc40000004100 */
[----:B------:R-:W-:Y:S01]  /*13570*/  FFMA.FTZ R34, R34, R0, -R25 ;  /* 0x0000000022227223 */ /* 0x000fe20000010819 */
[----:B------:R-:W-:Y:S01]  /*13580*/  F2FP.F16.E4M3.UNPACK_B R25, R26 ;  /* 0x0000001aff19723e */ /* 0x000fe200020006ff */
[----:B------:R-:W-:Y:S02]  /*13590*/  HADD2.F32 R7, -RZ, R7.H1_H1 ;  /* 0x30000007ff077230 */ /* 0x000fe40000004100 */
[----:B------:R-:W-:Y:S01]  /*135a0*/  FFMA.FTZ R26, R50, R0, R41 ;  /* 0x00000000321a7223 */ /* 0x000fe20000010029 */
[-C--:B------:R-:W-:Y:S01]  /*135b0*/  FMUL.FTZ R4, R45, R11.reuse ;  /* 0x0000000b2d047220 */ /* 0x080fe20000410000 */
[----:B------:R-:W-:Y:S01]  /*135c0*/  F2FP.F16.E4M3.UNPACK_B R0, R20 ;  /* 0x00000014ff00723e */ /* 0x000fe200020006ff */
[C---:B------:R-:W-:Y:S01]  /*135d0*/  FMUL.FTZ R48, R43.reuse, R11 ;  /* 0x0000000b2b307220 */ /* 0x040fe20000410000 */
[----:B------:R-:W-:Y:S02]  /*135e0*/  HADD2.F32 R20, -RZ, R25.H0_H0 ;  /* 0x20000019ff147230 */ /* 0x000fe40000004100 */
[----:B------:R-:W-:Y:S01]  /*135f0*/  FFMA.FTZ R43, R43, R7, -R4 ;  /* 0x000000072b2b7223 */ /* 0x000fe20000010804 */
[----:B------:R-:W-:-:S02]  /*13600*/  HADD2.F32 R4, -RZ, R32.H0_H0 ;  /* 0x20000020ff047230 */ /* 0x000fc40000004100 */
[----:B------:R-:W-:Y:S01]  /*13610*/  FFMA.FTZ R45, R45, R7, R48 ;  /* 0x000000072d2d7223 */ /* 0x000fe20000010030 */
[--C-:B------:R-:W-:Y:S01]  /*13620*/  HADD2.F32 R50, -RZ, R0.reuse.H0_H0 ;  /* 0x20000000ff327230 */ /* 0x100fe20000004100 */
[----:B------:R-:W-:Y:S01]  /*13630*/  F2FP.SATFINITE.E4M3.F32.PACK_AB_MERGE_C R8, R8, R5, R31 ;  /* 0x000000050808723e */ /* 0x000fe2000480701f */
[----:B------:R-:W-:Y:S02]  /*13640*/  HADD2.F32 R52, -RZ, R0.H1_H1 ;  /* 0x30000000ff347230 */ /* 0x000fe40000004100 */
[-C--:B------:R-:W-:Y:S01]  /*13650*/  FMUL.FTZ R11, R20, R4.reuse ;  /* 0x00000004140b7220 */ /* 0x080fe20000410000 */
[----:B------:R-:W-:Y:S02]  /*13660*/  HADD2.F32 R32, -RZ, R32.H1_H1 ;  /* 0x30000020ff207230 */ /* 0x000fe40000004100 */
[----:B------:R-:W-:Y:S01]  /*13670*/  FMUL.FTZ R7, R50, R4 ;  /* 0x0000000432077220 */ /* 0x000fe20000410000 */
[----:B------:R-:W-:Y:S01]  /*13680*/  HADD2.F32 R48, -RZ, R25.H1_H1 ;  /* 0x30000019ff307230 */ /* 0x000fe20000004100 */
[----:B------:R-:W-:Y:S01]  /*13690*/  F2FP.SATFINITE.E4M3.F32.PACK_AB_MERGE_C R4, R40, R35, RZ ;  /* 0x000000232804723e */ /* 0x000fe200048070ff */
[----:B------:R-:W-:-:S02]  /*136a0*/  HADD2.F32 R0, -RZ, R30.H0_H0 ;  /* 0x2000001eff007230 */ /* 0x000fc40000004100 */
        /* <DEDUP_REMOVED lines=16> */
[----:B------:R-:W-:-:S05]  /*137b0*/  F2FP.SATFINITE.E4M3.F32.PACK_AB_MERGE_C R11, R30, R11, R26 ;  /* 0x0000000b1e0b723e */ /* 0x000fca000480701a */
[----:B------:R4:W-:Y:S02]  /*137c0*/  STS.128 [R3+0x20400], R8 ;  /* 0x0204000803007388 */ /* 0x0009e40000000c00 */
.L_x_625:
[----:B------:R-:W-:Y:S05]  /*137d0*/  BSYNC B0 ;  /* 0x0000000000007941 */ /* 0x000fea0003800000 */
.L_x_606:
[----:B------:R-:W-:Y:S01]  /*137e0*/  @!PT LDS RZ, [RZ] ;  /* 0x00000000fffff984 */ /* 0x000fe20000000800 */
[----:B------:R-:W-:Y:S01]  /*137f0*/  @!PT LDS RZ, [RZ] ;  /* 0x00000000fffff984 */ /* 0x000fe20000000800 */
[----:B------:R-:W-:Y:S01]  /*13800*/  @!PT LDS RZ, [RZ] ;  /* 0x00000000fffff984 */ /* 0x000fe20000000800 */
[----:B------:R-:W-:Y:S01]  /*13810*/  @!PT LDS RZ, [RZ] ;  /* 0x00000000fffff984 */ /* 0x000fe20000000800 */
[----:B------:R1:W-:Y:S06]  /*13820*/  MEMBAR.ALL.CTA ;  /* 0x0000000000007992 */ /* 0x0003ec0000008000 */
[----:B-1----:R-:W1:Y:S01]  /*13830*/  FENCE.VIEW.ASYNC.S ;  /* 0x00000000000073c6 */ /* 0x002e620000000000 */
[----:B------:R-:W-:Y:S05]  /*13840*/  WARPSYNC.ALL ;  /* 0x0000000000007948 */ /* 0x000fea0003800000 */
[----:B-1----:R-:W-:Y:S06]  /*13850*/  BAR.SYNC.DEFER_BLOCKING 0xd, 0x100 ;  /* 0x0344000000007b1d */ /* 0x002fec0000010000 */
.L_x_604:
[----:B-12---:R-:W1:Y:S01]  /*13860*/  S2R R0, SR_TID.X ;  /* 0x0000000000007919 */ /* 0x006e620000002100 */
[----:B------:R-:W-:Y:S05]  /*13870*/  WARPSYNC.ALL ;  /* 0x0000000000007948 */ /* 0x000fea0003800000 */
[----:B-1----:R-:W-:-:S04]  /*13880*/  SHF.R.U32.HI R0, RZ, 0x7, R0 ;  /* 0x00000007ff007819 */ /* 0x002fc80000011600 */
[----:B---34-:R-:W-:Y:S01]  /*13890*/  IADD3 R8, R0, 0x8, RZ ;  /* 0x0000000800087810 */ /* 0x018fe20007ffe0ff */
[----:B------:R-:W-:-:S04]  /*138a0*/  IMAD.U32 R0, RZ, RZ, UR39 ;  /* 0x00000027ff007e24 */ /* 0x000fc8000f8e00ff */
[----:B------:R1:W-:Y:S01]  /*138b0*/  BAR.SYNC.DEFER_BLOCKING R8, 0x100 ;  /* 0x000400080000751d */ /* 0x0003e20000010000 */
[----:B------:R-:W-:-:S13]  /*138c0*/  ISETP.NE.AND P0, PT, R0, 0x3, PT ;  /* 0x000000030000780c */ /* 0x000fda0003f05270 */
[----:B-1----:R-:W-:Y:S05]  /*138d0*/  @!P0 BRA `(.L_x_639) ;  /* 0x0000000000048947 */ /* 0x002fea0003800000 */
[----:B------:R-:W-:Y:S01]  /*138e0*/  BPT.TRAP 0x1 ;  /* 0x000000040000795c */ /* 0x000fe20000300000 */
.L_x_639:
[----:B------:R-:W-:Y:S01]  /*138f0*/  IMAD R3, R225, 0x8, R23 ;  /* 0x00000008e1037824 */ /* 0x000fe200078e0217 */
[----:B0-----:R-:W-:-:S04]  /*13900*/  SHF.L.U32 R6, R226, 0x1f, RZ ;  /* 0x0000001fe2067819 */ /* 0x001fc800000006ff */
[----:B------:R0:W1:Y:S01]  /*13910*/  SYNCS.PHASECHK.TRANS64.TRYWAIT P1, [R3+URZ+0x38830], R6 ;  /* 0x03883006030075a7 */ /* 0x000062000802017f */
[----:B------:R-:W-:Y:S05]  /*13920*/  @!P0 BRA `(.L_x_640) ;  /* 0x0000000000048947 */ /* 0x000fea0003800000 */
[----:B------:R-:W-:Y:S01]  /*13930*/  BPT.TRAP 0x1 ;  /* 0x000000040000795c */ /* 0x000fe20000300000 */
.L_x_640:
[----:B-1----:R-:W-:Y:S05]  /*13940*/  @P1 BRA `(.L_x_641) ;  /* 0x0000000000081947 */ /* 0x002fea0003800000 */
[----:B------:R-:W1:Y:S02]  /*13950*/  SYNCS.PHASECHK.TRANS64.TRYWAIT P1, [R3+URZ+0x38830], R6 ;  /* 0x03883006030075a7 */ /* 0x000e64000802017f */
[----:B-1----:R-:W-:Y:S05]  /*13960*/  @!P1 BRA `(.L_x_642) ;  /* 0x0000012000189947 */ /* 0x002fea0003800000 */
.L_x_641:
[----:B------:R-:W-:Y:S05]  /*13970*/  WARPSYNC.ALL ;  /* 0x0000000000007948 */ /* 0x000fea0003800000 */
[----:B------:R-:W-:Y:S01]  /*13980*/  R2UR UR4, R23 ;  /* 0x00000000170472ca */ /* 0x000fe200000e0000 */
[----:B------:R-:W-:Y:S01]  /*13990*/  IMAD.MOV.U32 R5, RZ, RZ, 0x40000040 ;  /* 0x40000040ff057424 */ /* 0x000fe200078e00ff */
[----:B------:R-:W-:Y:S01]  /*139a0*/  R2UR UR5, R28 ;  /* 0x000000001c0572ca */ /* 0x000fe200000e0000 */
[----:B------:R-:W-:Y:S01]  /*139b0*/  UMOV UR9, 0x40000040 ;  /* 0x4000004000097882 */ /* 0x000fe20000000000 */
[----:B-----5:R-:W-:Y:S01]  /*139c0*/  WARPGROUP.ARRIVE ;  /* 0x00000000000079c5 */ /* 0x020fe20000000000 */
[----:B------:R-:W-:Y:S01]  /*139d0*/  IMAD.MOV.U32 R11, RZ, RZ, 0x40000040 ;  /* 0x40000040ff0b7424 */ /* 0x000fe200078e00ff */
[----:B------:R-:W-:Y:S01]  /*139e0*/  R2UR UR11, R5 ;  /* 0x00000000050b72ca */ /* 0x000fe200000e0000 */
[----:B------:R-:W-:Y:S01]  /*139f0*/  IMAD.U32 R13, RZ, RZ, UR9 ;  /* 0x00000009ff0d7e24 */ /* 0x000fe2000f8e00ff */
[----:B------:R-:W-:Y:S01]  /*13a00*/  UMOV UR57, 0x40000040 ;  /* 0x4000004000397882 */ /* 0x000fe20000000000 */
[----:B------:R-:W-:Y:S01]  /*13a10*/  UMOV UR53, 0x40000040 ;  /* 0x4000004000357882 */ /* 0x000fe20000000000 */
[----:B------:R-:W-:Y:S01]  /*13a20*/  UMOV UR49, 0x40000040 ;  /* 0x4000004000317882 */ /* 0x000fe20000000000 */
[----:B------:R-:W-:Y:S01]  /*13a30*/  UMOV UR45, 0x40000040 ;  /* 0x40000040002d7882 */ /* 0x000fe20000000000 */
[----:B------:R-:W-:Y:S01]  /*13a40*/  IMAD.MOV.U32 R5, RZ, RZ, 0x40000040 ;  /* 0x40000040ff057424 */ /* 0x000fe200078e00ff */
[----:B------:R-:W-:Y:S01]  /*13a50*/  UIADD3 UR4, UR4, 0x28400, URZ ;  /* 0x0002840004047890 */ /* 0x000fe2000fffe03f */
[----:B------:R-:W2:Y:S01]  /*13a60*/  S2R R0, SR_TID.X ;  /* 0x0000000000007919 */ /* 0x000ea20000002100 */
[----:B------:R-:W-:-:S02]  /*13a70*/  ULOP3.LUT UR5, UR5, 0x10000, URZ, 0xfc, !UPT ;  /* 0x0001000005057892 */ /* 0x000fc4000f8efc3f */
[----:B------:R-:W-:Y:S01]  /*13a80*/  USHF.R.U32.HI UR4, URZ, 0x4, UR4 ;  /* 0x000000043f047899 */ /* 0x000fe20008011604 */
[----:B------:R-:W-:Y:S01]  /*13a90*/  R2UR UR43, R5 ;  /* 0x00000000052b72ca */ /* 0x000fe200000e0000 */
[----:B------:R-:W-:Y:S02]  /*13aa0*/  UIADD3 UR56, UR5, 0x6, URZ ;  /* 0x0000000605387890 */ /* 0x000fe4000fffe03f */
[----:B------:R-:W-:Y:S01]  /*13ab0*/  ULOP3.LUT UR4, UR4, 0x3fff, URZ, 0xc0, !UPT ;  /* 0x00003fff04047892 */ /* 0x000fe2000f8ec03f */
[----:B------:R-:W-:Y:S01]  /*13ac0*/  UMOV UR8, UR5 ;  /* 0x0000000500087c82 */ /* 0x000fe20008000000 */
[----:B------:R-:W-:Y:S01]  /*13ad0*/  UIADD3 UR52, UR5, 0x400, URZ ;  /* 0x0000040005347890 */ /* 0x000fe2000fffe03f */
[----:B------:R-:W-:Y:S01]  /*13ae0*/  MOV R12, UR8 ;  /* 0x00000008000c7c02 */ /* 0x000fe20008000f00 */
[----:B------:R-:W-:Y:S02]  /*13af0*/  ULOP3.LUT UR61, UR4, 0x10000, URZ, 0xfc, !UPT ;  /* 0x00010000043d7892 */ /* 0x000fe4000f8efc3f */
[----:B------:R-:W-:-:S02]  /*13b00*/  UIADD3 UR4, UR5, 0x2, URZ ;  /* 0x0000000205047890 */ /* 0x000fc4000fffe03f */
[----:B------:R3:W-:Y:S01]  /*13b10*/  STL.64 [R1+0x8], R12 ;  /* 0x0000080c01007387 */ /* 0x0007e20000100a00 */
[----:B------:R-:W-:Y:S01]  /*13b20*/  UIADD3 UR48, UR5, 0x402, URZ ;  /* 0x0000040205307890 */ /* 0x000fe2000fffe03f */
[----:B------:R-:W-:Y:S01]  /*13b30*/  LEA R4, R225, UR61, 0xb ;  /* 0x0000003de1047c11 */ /* 0x000fe2000f8e58ff */
[----:B------:R-:W-:Y:S02]  /*13b40*/  UIADD3 UR44, UR5, 0x404, URZ ;  /* 0x00000404052c7890 */ /* 0x000fe4000fffe03f */
[----:B------:R-:W-:Y:S01]  /*13b50*/  UIADD3 UR40, UR5, 0x406, URZ ;  /* 0x0000040605287890 */ /* 0x000fe2000fffe03f */
[C---:B------:R-:W-:Y:S01]  /*13b60*/  R2UR UR10, R4.reuse ;  /* 0x00000000040a72ca */ /* 0x040fe200000e0000 */
[----:B------:R-:W-:Y:S01]  /*13b70*/  VIADD R10, R4, 0x2 ;  /* 0x00000002040a7836 */ /* 0x000fe20000000000 */
[----:B------:R-:W-:Y:S01]  /*13b80*/  UMOV UR41, 0x40000040 ;  /* 0x4000004000297882 */ /* 0x000fe20000000000 */
[----:B--2---:R-:W-:-:S10]  /*13b90*/  SHF.R.U32.HI R0, RZ, 0x7, R0 ;  /* 0x00000007ff007819 */ /* 0x004fd40000011600 */
[----:B------:R-:W-:Y:S01]  /*13ba0*/  QGMMA.64x128x32.F32.E4M3.E4M3 R24, gdesc[UR8], RZ, !UPT, gsb0 ;  /* 0x01e00000081879f3 */ /* 0x000fe2000c0008ff */
[----:B------:R-:W-:Y:S01]  /*13bb0*/  R2UR UR10, R10 ;  /* 0x000000000a0a72ca */ /* 0x000fe200000e0000 */
[----:B------:R-:W-:Y:S01]  /*13bc0*/  UMOV UR8, UR4 ;  /* 0x0000000400087c82 */ /* 0x000fe20008000000 */
[----:B------:R-:W-:Y:S01]  /*13bd0*/  R2UR UR11, R11 ;  /* 0x000000000b0b72ca */ /* 0x000fe200000e0000 */
[----:B------:R-:W-:Y:S01]  /*13be0*/  UMOV UR9, 0x40000040 ;  /* 0x4000004000097882 */ /* 0x000fe20000000000 */
[----:B------:R-:W-:Y:S01]  /*13bf0*/  VIADD R10, R4, 0x4 ;  /* 0x00000004040a7836 */ /* 0x000fe20000000000 */
[----:B------:R-:W-:Y:S01]  /*13c00*/  UIADD3 UR4, UR5, 0x4, URZ ;  /* 0x0000000405047890 */ /* 0x000fe2000fffe03f */
[----:B------:R-:W-:Y:S01]  /*13c10*/  IMAD.MOV.U32 R11, RZ, RZ, 0x40000040 ;  /* 0x40000040ff0b7424 */ /* 0x000fe200078e00ff */
[----:B---3--:R-:W-:Y:S01]  /*13c20*/  MOV R12, UR8 ;  /* 0x00000008000c7c02 */ /* 0x008fe20008000f00 */
[----:B------:R-:W-:Y:S01]  /*13c30*/  IMAD.U32 R13, RZ, RZ, UR9 ;  /* 0x00000009ff0d7e24 */ /* 0x000fe2000f8e00ff */
[----:B------:R-:W-:-:S04]  /*13c40*/  IADD3 R9, -R0, 0xb, RZ ;  /* 0x0000000b00097810 */ /* 0x000fc80007ffe1ff */
[----:B------:R2:W-:Y:S01]  /*13c50*/  STL.64 [R1], R12 ;  /* 0x0000000c01007387 */ /* 0x0005e20000100a00 */
[----:B------:R-:W-:Y:S02]  /*13c60*/  WARPGROUP.DEPBAR.LE gsb0, 0x0 ;  /* 0x00008000000079c5 */ /* 0x000fe40000010000 */
[----:B------:R-:W-:-:S06]  /*13c70*/  WARPGROUP.ARRIVE ;  /* 0x00000000000079c5 */ /* 0x000fcc0000000000 */
[----:B------:R-:W-:Y:S01]  /*13c80*/  QGMMA.64x128x32.F32.E4M3.E4M3 R24, gdesc[UR8], R24, gsb0 ;  /* 0x01e00000081879f3 */ /* 0x000fe20008000818 */
[----:B------:R-:W-:Y:S01]  /*13c90*/  R2UR UR10, R10 ;  /* 0x000000000a0a72ca */ /* 0x000fe200000e0000 */
[----:B------:R-:W-:Y:S01]  /*13ca0*/  UMOV UR8, UR4 ;  /* 0x0000000400087c82 */ /* 0x000fe20008000000 */
[----:B------:R-:W-:Y:S01]  /*13cb0*/  R2UR UR11, R11 ;  /* 0x000000000b0b72ca */ /* 0x000fe200000e0000 */
[----:B------:R-:W-:Y:S01]  /*13cc0*/  UMOV UR9, 0x40000040 ;  /* 0x4000004000097882 */ /* 0x000fe20000000000 */
[----:B------:R-:W-:Y:S01]  /*13cd0*/  VIADD R10, R4, 0x6 ;  /* 0x00000006040a7836 */ /* 0x000fe20000000000 */
[----:B------:R-:W-:Y:S01]  /*13ce0*/  MOV R228, UR8 ;  /* 0x0000000800e47c02 */ /* 0x000fe20008000f00 */
[----:B------:R-:W-:Y:S02]  /*13cf0*/  IMAD.MOV.U32 R11, RZ, RZ, 0x40000040 ;  /* 0x40000040ff0b7424 */ /* 0x000fe400078e00ff */
[----:B------:R-:W-:Y:S01]  /*13d00*/  IMAD.U32 R229, RZ, RZ, UR9 ;  /* 0x00000009ffe57e24 */ /* 0x000fe2000f8e00ff */
[----:B------:R-:W-:-:S02]  /*13d10*/  R2UR UR58, R10 ;  /* 0x000000000a3a72ca */ /* 0x000fc400000e0000 */
[----:B------:R-:W-:Y:S01]  /*13d20*/  R2UR UR59, R11 ;  /* 0x000000000b3b72ca */ /* 0x000fe200000e0000 */
[----:B------:R-:W-:Y:S01]  /*13d30*/  IMAD.MOV.U32 R11, RZ, RZ, 0x40000040 ;  /* 0x40000040ff0b7424 */ /* 0x000fe200078e00ff */
[----:B------:R-:W-:-:S04]  /*13d40*/  IADD3 R10, R4, 0x400, RZ ;  /* 0x00000400040a7810 */ /* 0x000fc80007ffe0ff */
[----:B------:R-:W-:Y:S01]  /*13d50*/  R2UR UR54, R10 ;  /* 0x000000000a3672ca */ /* 0x000fe200000e0000 */
[----:B------:R-:W-:Y:S01]  /*13d60*/  VIADD R10, R4, 0x402 ;  /* 0x00000402040a7836 */ /* 0x000fe20000000000 */
[----:B------:R-:W-:Y:S01]  /*13d70*/  R2UR UR55, R11 ;  /* 0x000000000b3772ca */ /* 0x000fe200000e0000 */
[----:B------:R-:W-:-:S03]  /*13d80*/  IMAD.MOV.U32 R11, RZ, RZ, 0x40000040 ;  /* 0x40000040ff0b7424 */ /* 0x000fc600078e00ff */
[----:B------:R-:W-:Y:S02]  /*13d90*/  R2UR UR50, R10 ;  /* 0x000000000a3272ca */ /* 0x000fe400000e0000 */
[----:B------:R-:W-:Y:S01]  /*13da0*/  R2UR UR51, R11 ;  /* 0x000000000b3372ca */ /* 0x000fe200000e0000 */
[----:B------:R-:W-:Y:S01]  /*13db0*/  IMAD.MOV.U32 R11, RZ, RZ, 0x40000040 ;  /* 0x40000040ff0b7424 */ /* 0x000fe200078e00ff */
[C---:B------:R-:W-:Y:S01]  /*13dc0*/  IADD3 R10, R4.reuse, 0x404, RZ ;  /* 0x00000404040a7810 */ /* 0x040fe20007ffe0ff */
[----:B------:R-:W-:-:S03]  /*13dd0*/  VIADD R4, R4, 0x406 ;  /* 0x0000040604047836 */ /* 0x000fc60000000000 */
[----:B------:R-:W-:Y:S02]  /*13de0*/  R2UR UR46, R10 ;  /* 0x000000000a2e72ca */ /* 0x000fe400000e0000 */
[----:B------:R-:W-:Y:S02]  /*13df0*/  R2UR UR47, R11 ;  /* 0x000000000b2f72ca */ /* 0x000fe400000e0000 */
[----:B------:R-:W-:Y:S01]  /*13e00*/  R2UR UR42, R4 ;  /* 0x00000000042a72ca */ /* 0x000fe200000e0000 */
        /* <DEDUP_REMOVED lines=22> */
.L_x_643:
[----:B------:R-:W3:Y:S01]  /*13f70*/  S2R R0, SR_TID.X ;  /* 0x0000000000007919 */ /* 0x000ee20000002100 */
[----:B------:R-:W-:Y:S02]  /*13f80*/  LOP3.LUT R88, R88, 0xffffff80, RZ, 0xc0, !PT ;  /* 0xffffff8058587812 */ /* 0x000fe400078ec0ff */
[----:B------:R-:W-:Y:S02]  /*13f90*/  P2R R90, PR, RZ, 0x1 ;  /* 0x00000001ff5a7803 */ /* 0x000fe40000000000 */
[----:B---3--:R-:W-:-:S05]  /*13fa0*/  IADD3 R0, R0, -0x80, RZ ;  /* 0xffffff8000007810 */ /* 0x008fca0007ffe0ff */
[----:B------:R-:W-:Y:S02]  /*13fb0*/  IMAD.IADD R88, R0, 0x1, -R88 ;  /* 0x0000000100587824 */ /* 0x000fe400078e0a58 */
[----:B------:R-:W-:-:S03]  /*13fc0*/  IMAD R0, R169, -0x80, R168 ;  /* 0xffffff80a9007824 */ /* 0x000fc600078e02a8 */
[----:B------:R-:W-:Y:S01]  /*13fd0*/  SHF.R.S32.HI R5, RZ, 0x1f, R88 ;  /* 0x0000001fff057819 */ /* 0x000fe20000011458 */
[----:B------:R-:W-:-:S03]  /*13fe0*/  VIADD R0, R0, 0x80 ;  /* 0x0000008000007836 */ /* 0x000fc60000000000 */
[----:B------:R-:W-:-:S04]  /*13ff0*/  LEA.HI R5, R5, R88, RZ, 0x2 ;  /* 0x0000005805057211 */ /* 0x000fc800078f10ff */
[----:B------:R-:W-:-:S05]  /*14000*/  LOP3.LUT R5, R5, 0x7ffffffc, RZ, 0xc0, !PT ;  /* 0x7ffffffc05057812 */ /* 0x000fca00078ec0ff */
[----:B------:R-:W-:-:S04]  /*14010*/  IMAD.IADD R5, R88, 0x1, -R5 ;  /* 0x0000000158057824 */ /* 0x000fc800078e0a05 */
[----:B------:R-:W-:-:S05]  /*14020*/  IMAD R4, R5, -0x2, R0 ;  /* 0xfffffffe05047824 */ /* 0x000fca00078e0200 */
[C---:B------:R-:W-:Y:S02]  /*14030*/  ISETP.GT.AND P3, PT, R4.reuse, RZ, PT ;  /* 0x000000ff0400720c */ /* 0x040fe40003f64270 */
[C---:B------:R-:W-:Y:S02]  /*14040*/  ISETP.GT.AND P1, PT, R4.reuse, 0x1, PT ;  /* 0x000000010400780c */ /* 0x040fe40003f24270 */
[----:B------:R-:W-:Y:S02]  /*14050*/  ISETP.GT.AND P2, PT, R4, 0x8, PT ;  /* 0x000000080400780c */ /* 0x000fe40003f44270 */
        /* <DEDUP_REMOVED lines=8> */
[----:B------:R-:W-:-:S02]  /*140e0*/  FSEL R5, R26, -INF , P3 ;  /* 0xff8000001a057808 */ /* 0x000fc40001800000 */
[----:B------:R-:W-:Y:S02]  /*140f0*/  ISETP.GT.AND P3, PT, R4, 0x11, PT ;  /* 0x000000110400780c */ /* 0x000fe40003f64270 */
[----:B------:R-:W-:Y:S02]  /*14100*/  FSEL R111, R32, -INF , P4 ;  /* 0xff800000206f7808 */ /* 0x000fe40002000000 */
[----:B------:R-:W-:Y:S02]  /*14110*/  FMNMX.FTZ R0, R109, R0, !PT ;  /* 0x000000006d007209 */ /* 0x000fe40007810000 */
[----:B------:R-:W-:Y:S02]  /*14120*/  FSEL R27, R27, -INF , P1 ;  /* 0xff8000001b1b7808 */ /* 0x000fe40000800000 */
[----:B------:R-:W-:Y:S02]  /*14130*/  ISETP.GT.AND P1, PT, R4, 0x18, PT ;  /* 0x000000180400780c */ /* 0x000fe40003f24270 */
[----:B------:R-:W-:-:S02]  /*14140*/  FSEL R113, R33, -INF , P3 ;  /* 0xff80000021717808 */ /* 0x000fc40001800000 */
[----:B------:R-:W-:Y:S02]  /*14150*/  FMNMX.FTZ R0, R111, R0, !PT ;  /* 0x000000006f007209 */ /* 0x000fe40007810000 */
[----:B------:R-:W-:Y:S02]  /*14160*/  FSEL R7, R30, -INF , P2 ;  /* 0xff8000001e077808 */ /* 0x000fe40001000000 */
        /* <DEDUP_REMOVED lines=15> */
[----:B--2---:R-:W-:-:S02]  /*14260*/  FSEL R13, R38, -INF , P1 ;  /* 0xff800000260d7808 */ /* 0x004fc40000800000 */
        /* <DEDUP_REMOVED lines=44> */
[C---:B------:R-:W-:Y:S02]  /*14530*/  ISETP.GT.AND P2, PT, R4.reuse, 0x58, PT ;  /* 0x000000580400780c */ /* 0x040fe40003f44270 */
[----:B------:R-:W-:Y:S02]  /*14540*/  FSEL R65, R65, -INF , P1 ;  /* 0xff80000041417808 */ /* 0x000fe40000800000 */
[----:B------:R-:W-:Y:S02]  /*14550*/  FMNMX.FTZ R0, R53, R0, !PT ;  /* 0x0000000035007209 */ /* 0x000fe40007810000 */
[----:B------:R-:W-:-:S02]  /*14560*/  ISETP.GT.AND P0, PT, R4, 0x59, PT ;  /* 0x000000590400780c */ /* 0x000fc40003f04270 */
[----:B------:R-:W-:Y:S02]  /*14570*/  FSEL R89, R68, -INF , P2 ;  /* 0xff80000044597808 */ /* 0x000fe40001000000 */
[----:B------:R-:W-:Y:S02]  /*14580*/  FMNMX.FTZ R0, R65, R0, !PT ;  /* 0x0000000041007209 */ /* 0x000fe40007810000 */
[C---:B------:R-:W-:Y:S02]  /*14590*/  ISETP.GT.AND P6, PT, R4.reuse, 0x60, PT ;  /* 0x000000600400780c */ /* 0x040fe40003fc4270 */
        /* <DEDUP_REMOVED lines=21> */
[----:B------:R-:W-:Y:S01]  /*146f0*/  FSEL R41, R62, -INF , P5 ;  /* 0xff8000003e297808 */ /* 0x000fe20002800000 */
[----:B------:R-:W-:Y:S01]  /*14700*/  IMAD.U32 R62, RZ, RZ, UR60 ;  /* 0x0000003cff3e7e24 */ /* 0x000fe2000f8e00ff */
[----:B------:R-:W-:Y:S02]  /*14710*/  FSEL R101, R81, -INF , P4 ;  /* 0xff80000051657808 */ /* 0x000fe40002000000 */
[----:B------:R-:W-:Y:S02]  /*14720*/  FMNMX.FTZ R0, R97, R0, !PT ;  /* 0x0000000061007209 */ /* 0x000fe40007810000 */
[----:B------:R-:W-:Y:S02]  /*14730*/  ISETP.GT.AND P5, PT, R4, 0x78, PT ;  /* 0x000000780400780c */ /* 0x000fe40003fa4270 */
[----:B------:R-:W-:Y:S02]  /*14740*/  FMNMX.FTZ R0, R101, R0, !PT ;  /* 0x0000000065007209 */ /* 0x000fe40007810000 */
[----:B------:R-:W-:-:S02]  /*14750*/  FSEL R99, R84, -INF , P5 ;  /* 0xff80000054637808 */ /* 0x000fc40002800000 */
[----:B------:R-:W-:Y:S02]  /*14760*/  ISETP.GT.AND P6, PT, R4, 0x79, PT ;  /* 0x000000790400780c */ /* 0x000fe40003fc4270 */
[----:B------:R-:W-:Y:S02]  /*14770*/  FMNMX.FTZ R0, R99, R0, !PT ;  /* 0x0000000063007209 */ /* 0x000fe40007810000 */
[----:B------:R-:W-:Y:S02]  /*14780*/  FSEL R103, R85, -INF , P6 ;  /* 0xff80000055677808 */ /* 0x000fe40003000000 */
[----:B------:R-:W-:Y:S02]  /*14790*/  P2R R24, PR, RZ, 0x4 ;  /* 0x00000004ff187803 */ /* 0x000fe40000000000 */
[----:B------:R-:W-:Y:S02]  /*147a0*/  FMNMX.FTZ R12, R103, R0, !PT ;  /* 0x00000000670c7209 */ /* 0x000fe40007810000 */
[----:B------:R-:W-:-:S02]  /*147b0*/  P2R R26, PR, RZ, 0x2 ;  /* 0x00000002ff1a7803 */ /* 0x000fc40000000000 */
[C---:B------:R-:W-:Y:S01]  /*147c0*/  ISETP.GT.AND P1, PT, R4.reuse, 0x59, PT ;  /* 0x000000590400780c */ /* 0x040fe20003f24270 */
[----:B------:R-:W2:Y:S01]  /*147d0*/  SHFL.BFLY PT, R77, R12, 0x2, 0x1f ;  /* 0x0c401f000c4d7f89 */ /* 0x000ea200000e0000 */
[----:B------:R-:W-:Y:S02]  /*147e0*/  P2R R28, PR, RZ, 0x1 ;  /* 0x00000001ff1c7803 */ /* 0x000fe40000000000 */
[----:B------:R-:W-:Y:S02]  /*147f0*/  ISETP.GT.AND P0, PT, R4, 0x60, PT ;  /* 0x000000600400780c */ /* 0x000fe40003f04270 */
[----:B------:R-:W-:Y:S02]  /*14800*/  FSEL R71, R71, -INF , P1 ;  /* 0xff80000047477808 */ /* 0x000fe40000800000 */
[----:B------:R-:W-:Y:S02]  /*14810*/  ISETP.NE.AND P1, PT, R26, RZ, PT ;  /* 0x000000ff1a00720c */ /* 0x000fe40003f25270 */
[----:B------:R-:W-:-:S02]  /*14820*/  FSEL R83, R83, -INF , P4 ;  /* 0xff80000053537808 */ /* 0x000fc40002000000 */
[----:B------:R-:W-:Y:S02]  /*14830*/  FSEL R81, R78, -INF , P1 ;  /* 0xff8000004e517808 */ /* 0x000fe40000800000 */
[----:B------:R-:W-:Y:S02]  /*14840*/  FSEL R87, R87, -INF , P6 ;  /* 0xff80000057577808 */ /* 0x000fe40003000000 */
[----:B--2---:R-:W-:-:S05]  /*14850*/  FMNMX.FTZ R14, R12, R77, !PT ;  /* 0x0000004d0c0e7209 */ /* 0x004fca0007810000 */
[----:B------:R-:W2:Y:S02]  /*14860*/  SHFL.BFLY PT, R77, R14, 0x1, 0x1f ;  /* 0x0c201f000e4d7f89 */ /* 0x000ea400000e0000 */
[----:B--2---:R-:W-:Y:S02]  /*14870*/  FMNMX.FTZ R0, R14, R77, !PT ;  /* 0x0000004d0e007209 */ /* 0x004fe40007810000 */
[----:B------:R-:W-:Y:S02]  /*14880*/  FSEL R77, R74, -INF , P0 ;  /* 0xff8000004a4d7808 */ /* 0x000fe40000000000 */
[----:B------:R-:W-:Y:S01]  /*14890*/  FSETP.NEU.FTZ.AND P2, PT, R0, -INF , PT ;  /* 0xff8000000000780b */ /* 0x000fe20003f5d000 */
[----:B------:R-:W-:-:S01]  /*148a0*/  FFMA.FTZ R20, R2, R0, -8 ;  /* 0xc100000002147423 */ /* 0x000fc20000010000 */
[----:B------:R-:W-:-:S04]  /*148b0*/  ISETP.NE.AND P0, PT, R28, RZ, PT ;  /* 0x000000ff1c00720c */ /* 0x000fc80003f05270 */
[----:B------:R-:W-:Y:S02]  /*148c0*/  FSEL R137, R20, RZ, P2 ;  /* 0x000000ff14897208 */ /* 0x000fe40001000000 */
[----:B------:R-:W-:Y:S02]  /*148d0*/  FSEL R75, R75, -INF , P0 ;  /* 0xff8000004b4b7808 */ /* 0x000fe40000000000 */
[----:B------:R-:W-:Y:S01]  /*148e0*/  ISETP.NE.AND P2, PT, R24, RZ, PT ;  /* 0x000000ff1800720c */ /* 0x000fe20003f45270 */
[----:B------:R-:W-:-:S01]  /*148f0*/  FFMA.FTZ R85, R2, R10, -R137 ;  /* 0x0000000a02557223 */ /* 0x000fc20000010889 */
[----:B------:R-:W-:Y:S01]  /*14900*/  FMNMX.FTZ R10, R5, R27, !PT ;  /* 0x0000001b050a7209 */ /* 0x000fe20007810000 */
[----:B------:R-:W-:-:S01]  /*14910*/  FFMA.FTZ R164, R2, R105, -R137 ;  /* 0x0000006902a47223 */ /* 0x000fc20000010889 */
[C-C-:B------:R-:W-:Y:S01]  /*14920*/  FFMA.FTZ R105, R2.reuse, R109, -R137.reuse ;  /* 0x0000006d02697223 */ /* 0x140fe20000010889 */
[----:B------:R-:W-:-:S01]  /*14930*/  FFMA.FTZ R109, R2, R119, -R137 ;  /* 0x00000077026d7223 */ /* 0x000fc20000010889 */
[----:B------:R-:W-:Y:S01]  /*14940*/  FMNMX.FTZ R10, R7, R10, !PT ;  /* 0x0000000a070a7209 */ /* 0x000fe20007810000 */
[----:B------:R-:W-:-:S01]  /*14950*/  FFMA.FTZ R24, R2, R117, -R137 ;  /* 0x0000007502187223 */ /* 0x000fc20000010889 */
[----:B------:R-:W-:Y:S01]  /*14960*/  FSEL R119, R79, -INF , P2 ;  /* 0xff8000004f777808 */ /* 0x000fe20001000000 */
[----:B------:R-:W-:-:S01]  /*14970*/  FFMA.FTZ R156, R2, R121, -R137 ;  /* 0x00000079029c7223 */ /* 0x000fc20000010889 */
[----:B------:R-:W-:Y:S01]  /*14980*/  FMNMX.FTZ R10, R31, R10, !PT ;  /* 0x0000000a1f0a7209 */ /* 0x000fe20007810000 */
[----:B------:R-:W-:-:S01]  /*14990*/  FFMA.FTZ R28, R2, R15, -R137 ;  /* 0x0000000f021c7223 */ /* 0x000fc20000010889 */
[----:B------:R-:W-:Y:S01]  /*149a0*/  FSEL R117, R82, -INF , P3 ;  /* 0xff80000052757808 */ /* 0x000fe20001800000 */
[----:B------:R-:W-:-:S01]  /*149b0*/  FFMA.FTZ R4, R2, R107, -R137 ;  /* 0x0000006b02047223 */ /* 0x000fc20000010889 */
[----:B------:R-:W-:Y:S01]  /*149c0*/  FMNMX.FTZ R10, R11, R10, !PT ;  /* 0x0000000a0b0a7209 */ /* 0x000fe20007810000 */
[----:B------:R-:W-:Y:S01]  /*149d0*/  MUFU.EX2 R164, R164 ;  /* 0x000000a400a47308 */ /* 0x000fe20000000800 */
[----:B------:R-:W-:Y:S01]  /*149e0*/  FSEL R121, R86, -INF , P5 ;  /* 0xff80000056797808 */ /* 0x000fe20002800000 */
[C-C-:B------:R-:W-:Y:S01]  /*149f0*/  FFMA.FTZ R166, R2.reuse, R111, -R137.reuse ;  /* 0x0000006f02a67223 */ /* 0x140fe20000010889 */
[----:B------:R-:W-:Y:S01]  /*14a00*/  FMNMX.FTZ R10, R35, R10, !PT ;  /* 0x0000000a230a7209 */ /* 0x000fe20007810000 */
[C-C-:B------:R-:W-:Y:S01]  /*14a10*/  FFMA.FTZ R107, R2.reuse, R113, -R137.reuse ;  /* 0x00000071026b7223 */ /* 0x140fe20000010889 */
[----:B------:R-:W-:-:S01]  /*14a20*/  FFMA.FTZ R115, R2, R115, -R137 ;  /* 0x0000007302737223 */ /* 0x000fc20000010889 */
[C-C-:B------:R-:W-:Y:S01]  /*14a30*/  FFMA.FTZ R160, R2.reuse, R123, -R137.reuse ;  /* 0x0000007b02a07223 */ /* 0x140fe20000010889 */
[----:B------:R-:W-:Y:S01]  /*14a40*/  FMNMX.FTZ R10, R13, R10, !PT ;  /* 0x0000000a0d0a7209 */ /* 0x000fe20007810000 */
[----:B------:R-:W2:Y:S01]  /*14a50*/  MUFU.EX2 R85, R85 ;  /* 0x0000005500557308 */ /* 0x000ea20000000800 */
[----:B------:R-:W-:-:S01]  /*14a60*/  FFMA.FTZ R111, R2, R125, -R137 ;  /* 0x0000007d026f7223 */ /* 0x000fc20000010889 */
[C-C-:B------:R-:W-:Y:S01]  /*14a70*/  FFMA.FTZ R127, R2.reuse, R127, -R137.reuse ;  /* 0x0000007f027f7223 */ /* 0x140fe20000010889 */
[----:B------:R-:W-:Y:S01]  /*14a80*/  FMNMX.FTZ R12, R39, R10, !PT ;  /* 0x0000000a270c7209 */ /* 0x000fe20007810000 */
[C-C-:B------:R-:W-:Y:S01]  /*14a90*/  FFMA.FTZ R113, R2.reuse, R129, -R137.reuse ;  /* 0x0000008102717223 */ /* 0x140fe20000010889 */
[----:B------:R-:W-:-:S01]  /*14aa0*/  FFMA.FTZ R162, R2, R131, -R137 ;  /* 0x0000008302a27223 */ /* 0x000fc20000010889 */
[C-C-:B------:R-:W-:Y:S01]  /*14ab0*/  FFMA.FTZ R135, R2.reuse, R135, -R137.reuse ;  /* 0x0000008702877223 */ /* 0x140fe20000010889 */
[----:B------:R-:W-:Y:S01]  /*14ac0*/  FMNMX.FTZ R12, R21, R12, !PT ;  /* 0x0000000c150c7209 */ /* 0x000fe20007810000 */
[----:B------:R-:W3:Y:S01]  /*14ad0*/  MUFU.EX2 R4, R4 ;  /* 0x0000000400047308 */ /* 0x000ee20000000800 */
[----:B------:R-:W-:-:S01]  /*14ae0*/  FFMA.FTZ R57, R2, R57, -R137 ;  /* 0x0000003902397223 */ /* 0x000fc20000010889 */
[C-C-:B------:R-:W-:Y:S01]  /*14af0*/  FFMA.FTZ R61, R2.reuse, R61, -R137.reuse ;  /* 0x0000003d023d7223 */ /* 0x140fe20000010889 */
[----:B------:R-:W-:Y:S01]  /*14b00*/  FMNMX.FTZ R12, R43, R12, !PT ;  /* 0x0000000c2b0c7209 */ /* 0x000fe20007810000 */
[C-C-:B------:R-:W-:Y:S01]  /*14b10*/  FFMA.FTZ R158, R2.reuse, R53, -R137.reuse ;  /* 0x00000035029e7223 */ /* 0x140fe20000010889 */
[----:B------:R-:W-:-:S01]  /*14b20*/  FFMA.FTZ R53, R2, R65, -R137 ;  /* 0x0000004102357223 */ /* 0x000fc20000010889 */
[C-C-:B------:R-:W-:Y:S01]  /*14b30*/  FFMA.FTZ R69, R2.reuse, R69, -R137.reuse ;  /* 0x0000004502457223 */ /* 0x140fe20000010889 */
[----:B------:R-:W-:Y:S01]  /*14b40*/  FMNMX.FTZ R12, R25, R12, !PT ;  /* 0x0000000c190c7209 */ /* 0x000fe20007810000 */
[----:B------:R-:W4:Y:S01]  /*14b50*/  MUFU.EX2 R105, R105 ;  /* 0x0000006900697308 */ /* 0x000f220000000800 */
[----:B------:R-:W-:-:S01]  /*14b60*/  FFMA.FTZ R152, R2, R91, -R137 ;  /* 0x0000005b02987223 */ /* 0x000fc20000010889 */
[C-C-:B------:R-:W-:Y:S01]  /*14b70*/  FFMA.FTZ R65, R2.reuse, R73, -R137.reuse ;  /* 0x0000004902417223 */ /* 0x140fe20000010889 */
[----:B------:R-:W-:Y:S01]  /*14b80*/  FMNMX.FTZ R12, R47, R12, !PT ;  /* 0x0000000c2f0c7209 */ /* 0x000fe20007810000 */
[C-C-:B------:R-:W-:Y:S01]  /*14b90*/  FFMA.FTZ R154, R2.reuse, R97, -R137.reuse ;  /* 0x00000061029a7223 */ /* 0x140fe20000010889 */
[----:B------:R-:W-:-:S01]  /*14ba0*/  FFMA.FTZ R73, R2, R101, -R137 ;  /* 0x0000006502497223 */ /* 0x000fc20000010889 */
[C-C-:B------:R-:W-:Y:S01]  /*14bb0*/  FFMA.FTZ R30, R2.reuse, R99, -R137.reuse ;  /* 0x00000063021e7223 */ /* 0x140fe20000010889 */
[----:B------:R-:W-:Y:S01]  /*14bc0*/  FMNMX.FTZ R12, R29, R12, !PT ;  /* 0x0000000c1d0c7209 */ /* 0x000fe20007810000 */
[----:B------:R-:W5:Y:S01]  /*14bd0*/  MUFU.EX2 R166, R166 ;  /* 0x000000a600a67308 */ /* 0x000f620000000800 */
[----:B------:R-:W-:-:S01]  /*14be0*/  FFMA.FTZ R91, R2, R103, -R137 ;  /* 0x00000067025b7223 */ /* 0x000fc20000010889 */
[----:B------:R-:W-:-:S02]  /*14bf0*/  ISETP.NE.AND P0, PT, R90, RZ, PT ;  /* 0x000000ff5a00720c */ /* 0x000fc40003f05270 */
[----:B------:R-:W-:-:S04]  /*14c00*/  FMNMX.FTZ R12, R51, R12, !PT ;  /* 0x0000000c330c7209 */ /* 0x000fc80007810000 */
[----:B------:R-:W-:Y:S01]  /*14c10*/  FMNMX.FTZ R12, R33, R12, !PT ;  /* 0x0000000c210c7209 */ /* 0x000fe20007810000 */
[----:B------:R-:W0:Y:S03]  /*14c20*/  MUFU.EX2 R107, R107 ;  /* 0x0000006b006b7308 */ /* 0x000e260000000800 */
[----:B------:R-:W-:-:S04]  /*14c30*/  FMNMX.FTZ R14, R55, R12, !PT ;  /* 0x0000000c370e7209 */ /* 0x000fc80007810000 */
[----:B------:R-:W-:Y:S01]  /*14c40*/  FMNMX.FTZ R14, R37, R14, !PT ;  /* 0x0000000e250e7209 */ /* 0x000fe20007810000 */
[----:B------:R1:W0:Y:S03]  /*14c50*/  MUFU.EX2 R10, R115 ;  /* 0x00000073000a7308 */ /* 0x0002260000000800 */
[----:B------:R-:W-:-:S04]  /*14c60*/  FMNMX.FTZ R14, R59, R14, !PT ;  /* 0x0000000e3b0e7209 */ /* 0x000fc80007810000 */
[----:B------:R-:W-:Y:S01]  /*14c70*/  FMNMX.FTZ R14, R41, R14, !PT ;  /* 0x0000000e290e7209 */ /* 0x000fe20007810000 */
[----:B------:R-:W-:Y:S01]  /*14c80*/  MUFU.EX2 R109, R109 ;  /* 0x0000006d006d7308 */ /* 0x000fe20000000800 */
[----:B-1----:R-:W-:-:S02]  /*14c90*/  FFMA.FTZ R115, R2, R133, -R137 ;  /* 0x0000008502737223 */ /* 0x002fc40000010889 */
[----:B------:R-:W-:-:S04]  /*14ca0*/  FMNMX.FTZ R14, R63, R14, !PT ;  /* 0x0000000e3f0e7209 */ /* 0x000fc80007810000 */
[----:B------:R-:W-:Y:S01]  /*14cb0*/  FMNMX.FTZ R14, R45, R14, !PT ;  /* 0x0000000e2d0e7209 */ /* 0x000fe20007810000 */
[----:B------:R-:W-:Y:S03]  /*14cc0*/  MUFU.EX2 R160, R160 ;  /* 0x000000a000a07308 */ /* 0x000fe60000000800 */
        /* <DEDUP_REMOVED lines=15> */
[----:B------:R-:W-:-:S05]  /*14dc0*/  FMNMX.FTZ R15, R87, R20, !PT ;  /* 0x00000014570f7209 */ /* 0x000fca0007810000 */
[----:B------:R-:W1:Y:S01]  /*14dd0*/  SHFL.BFLY PT, R26, R15, 0x2, 0x1f ;  /* 0x0c401f000f1a7f89 */ /* 0x000e6200000e0000 */
[----:B------:R1:W-:Y:S08]  /*14de0*/  MUFU.EX2 R20, R28 ;  /* 0x0000001c00147308 */ /* 0x0003f00000000800 */
[----:B------:R-:W-:Y:S08]  /*14df0*/  MUFU.EX2 R14, R135 ;  /* 0x00000087000e7308 */ /* 0x000ff00000000800 */
[----:B------:R2:W-:Y:S01]  /*14e00*/  MUFU.EX2 R79, R24 ;  /* 0x00000018004f7308 */ /* 0x0005e20000000800 */
[----:B-1----:R-:W-:-:S07]  /*14e10*/  FMNMX.FTZ R28, R15, R26, !PT ;  /* 0x0000001a0f1c7209 */ /* 0x002fce0007810000 */
[----:B------:R-:W-:Y:S01]  /*14e20*/  MUFU.EX2 R156, R156 ;  /* 0x0000009c009c7308 */ /* 0x000fe20000000800 */
[----:B--2---:R-:W-:-:S01]  /*14e30*/  FFMA.FTZ R24, R2, R89, -R137 ;  /* 0x0000005902187223 */ /* 0x004fc20000010889 */
[C-C-:B------:R-:W-:Y:S01]  /*14e40*/  FFMA.FTZ R26, R2.reuse, R93, -R137.reuse ;  /* 0x0000005d021a7223 */ /* 0x140fe20000010889 */
[----:B------:R-:W-:-:S01]  /*14e50*/  FFMA.FTZ R89, R2, R95, -R137 ;  /* 0x0000005f02597223 */ /* 0x000fc20000010889 */
[----:B------:R-:W1:Y:S04]  /*14e60*/  SHFL.BFLY PT, R15, R28, 0x1, 0x1f ;  /* 0x0c201f001c0f7f89 */ /* 0x000e6800000e0000 */
[----:B------:R-:W-:Y:S08]  /*14e70*/  MUFU.EX2 R57, R57 ;  /* 0x0000003900397308 */ /* 0x000ff00000000800 */
[----:B------:R-:W-:Y:S08]  /*14e80*/  MUFU.EX2 R61, R61 ;  /* 0x0000003d003d7308 */ /* 0x000ff00000000800 */
[----:B------:R-:W-:Y:S01]  /*14e90*/  MUFU.EX2 R158, R158 ;  /* 0x0000009e009e7308 */ /* 0x000fe20000000800 */
[----:B-1----:R-:W-:-:S04]  /*14ea0*/  FMNMX.FTZ R15, R28, R15, !PT ;  /* 0x0000000f1c0f7209 */ /* 0x002fc80007810000 */
[----:B------:R-:W-:Y:S01]  /*14eb0*/  FSETP.NEU.FTZ.AND P1, PT, R15, -INF , PT ;  /* 0xff8000000f00780b */ /* 0x000fe20003f3d000 */
[----:B------:R-:W-:-:S02]  /*14ec0*/  FFMA.FTZ R28, R2, R15, -8 ;  /* 0xc1000000021c7423 */ /* 0x000fc4000001000f */
[----:B------:R-:W-:Y:S03]  /*14ed0*/  MUFU.EX2 R53, R53 ;  /* 0x0000003500357308 */ /* 0x000fe60000000800 */
[----:B------:R-:W-:-:S05]  /*14ee0*/  FSEL R44, R28, RZ, P1 ;  /* 0x000000ff1c2c7208 */ /* 0x000fca0000800000 */
[----:B------:R-:W-:Y:S01]  /*14ef0*/  MUFU.EX2 R24, R24 ;  /* 0x0000001800187308 */ /* 0x000fe20000000800 */
[----:B------:R-:W-:-:S01]  /*14f00*/  FFMA.FTZ R165, R2, R5, -R44 ;  /* 0x0000000502a57223 */ /* 0x000fc2000001082c */
[C-C-:B------:R-:W-:Y:S01]  /*14f10*/  FFMA.FTZ R28, R2.reuse, R27, -R44.reuse ;  /* 0x0000001b021c7223 */ /* 0x140fe2000001082c */
[----:B------:R-:W-:-:S01]  /*14f20*/  FFMA.FTZ R5, R2, R7, -R44 ;  /* 0x0000000702057223 */ /* 0x000fc2000001082c */
[C-C-:B------:R-:W-:Y:S01]  /*14f30*/  FFMA.FTZ R38, R2.reuse, R31, -R44.reuse ;  /* 0x0000001f02267223 */ /* 0x140fe2000001082c */
[----:B------:R-:W-:-:S01]  /*14f40*/  FFMA.FTZ R167, R2, R11, -R44 ;  /* 0x0000000b02a77223 */ /* 0x000fc2000001082c */
[C-C-:B------:R-:W-:Y:S01]  /*14f50*/  FFMA.FTZ R32, R2.reuse, R35, -R44.reuse ;  /* 0x0000002302207223 */ /* 0x140fe2000001082c */
[----:B------:R-:W-:-:S01]  /*14f60*/  FFMA.FTZ R7, R2, R13, -R44 ;  /* 0x0000000d02077223 */ /* 0x000fc2000001082c */
[----:B------:R-:W-:Y:S01]  /*14f70*/  MUFU.EX2 R165, R165 ;  /* 0x000000a500a57308 */ /* 0x000fe20000000800 */
[----:B------:R-:W-:-:S01]  /*14f80*/  FADD.FTZ R11, R164, R85 ;  /* 0x00000055a40b7221 */ /* 0x000fc20000010000 */
[C-C-:B------:R-:W-:Y:S01]  /*14f90*/  FFMA.FTZ R42, R2.reuse, R39, -R44.reuse ;  /* 0x00000027022a7223 */ /* 0x140fe2000001082c */
[----:B------:R-:W-:-:S01]  /*14fa0*/  FFMA.FTZ R161, R2, R21, -R44 ;  /* 0x0000001502a17223 */ /* 0x000fc2000001082c */
[----:B------:R-:W-:Y:S01]  /*14fb0*/  FFMA.FTZ R34, R2, R43, -R44 ;  /* 0x0000002b02227223 */ /* 0x000fe2000001082c */
[----:B---3--:R-:W-:-:S01]  /*14fc0*/  FADD.FTZ R52, R4, R11 ;  /* 0x0000000b04347221 */ /* 0x008fc20000010000 */
[C-C-:B------:R-:W-:Y:S01]  /*14fd0*/  FFMA.FTZ R25, R2.reuse, R25, -R44.reuse ;  /* 0x0000001902197223 */ /* 0x140fe2000001082c */
[----:B------:R-:W-:-:S01]  /*14fe0*/  FFMA.FTZ R47, R2, R47, -R44 ;  /* 0x0000002f022f7223 */ /* 0x000fc2000001082c */
[----:B------:R-:W1:Y:S01]  /*14ff0*/  MUFU.EX2 R28, R28 ;  /* 0x0000001c001c7308 */ /* 0x000e620000000800 */
[----:B----4-:R-:W-:-:S01]  /*15000*/  FADD.FTZ R13, R105, R52 ;  /* 0x00000034690d7221 */ /* 0x010fc20000010000 */
[C-C-:B------:R-:W-:Y:S01]  /*15010*/  FFMA.FTZ R163, R2.reuse, R29, -R44.reuse ;  /* 0x0000001d02a37223 */ /* 0x140fe2000001082c */
[----:B------:R-:W-:-:S01]  /*15020*/  FFMA.FTZ R36, R2, R51, -R44 ;  /* 0x0000003302247223 */ /* 0x000fc2000001082c */
[----:B------:R-:W-:Y:S01]  /*15030*/  FFMA.FTZ R33, R2, R33, -R44 ;  /* 0x0000002102217223 */ /* 0x000fe2000001082c */
[----:B-----5:R-:W-:-:S01]  /*15040*/  FADD.FTZ R54, R166, R13 ;  /* 0x0000000da6367221 */ /* 0x020fc20000010000 */
[C-C-:B------:R-:W-:Y:S01]  /*15050*/  FFMA.FTZ R55, R2.reuse, R55, -R44.reuse ;  /* 0x0000003702377223 */ /* 0x140fe2000001082c */
[----:B------:R-:W-:-:S01]  /*15060*/  FFMA.FTZ R157, R2, R37, -R44 ;  /* 0x00000025029d7223 */ /* 0x000fc2000001082c */
[----:B------:R-:W2:Y:S01]  /*15070*/  MUFU.EX2 R5, R5 ;  /* 0x0000000500057308 */ /* 0x000ea20000000800 */
[----:B0-----:R-:W-:-:S01]  /*15080*/  FADD.FTZ R13, R107, R54 ;  /* 0x000000366b0d7221 */ /* 0x001fc20000010000 */
[C-C-:B------:R-:W-:Y:S01]  /*15090*/  FFMA.FTZ R40, R2.reuse, R59, -R44.reuse ;  /* 0x0000003b02287223 */ /* 0x140fe2000001082c */
[----:B------:R-:W-:-:S01]  /*150a0*/  FFMA.FTZ R41, R2, R41, -R44 ;  /* 0x0000002902297223 */ /* 0x000fc2000001082c */
[----:B------:R-:W-:Y:S01]  /*150b0*/  FFMA.FTZ R63, R2, R63, -R44 ;  /* 0x0000003f023f7223 */ /* 0x000fe2000001082c */
[----:B------:R-:W-:-:S01]  /*150c0*/  FADD.FTZ R54, R10, R13 ;  /* 0x0000000d0a367221 */ /* 0x000fc20000010000 */
[C-C-:B------:R-:W-:Y:S01]  /*150d0*/  FFMA.FTZ R45, R2.reuse, R45, -R44.reuse ;  /* 0x0000002d022d7223 */ /* 0x140fe2000001082c */
[----:B------:R-:W-:-:S01]  /*150e0*/  FFMA.FTZ R67, R2, R67, -R44 ;  /* 0x0000004302437223 */ /* 0x000fc2000001082c */
[----:B------:R-:W0:Y:S01]  /*150f0*/  MUFU.EX2 R38, R38 ;  /* 0x0000002600267308 */ /* 0x000e220000000800 */
[----:B-1----:R-:W-:-:S01]  /*15100*/  FADD.FTZ R50, R165, R28 ;  /* 0x0000001ca5327221 */ /* 0x002fc20000010000 */
[----:B------:R-:W-:Y:S01]  /*15110*/  FADD.FTZ R13, R109, R54 ;  /* 0x000000366d0d7221 */ /* 0x000fe20000010000 */
[----:B------:R-:W-:-:S01]  /*15120*/  FFMA.FTZ R49, R2, R49, -R44 ;  /* 0x0000003102317223 */ /* 0x000fc2000001082c */
[C-C-:B------:R-:W-:Y:S01]  /*15130*/  FFMA.FTZ R71, R2.reuse, R71, -R44.reuse ;  /* 0x0000004702477223 */ /* 0x140fe2000001082c */
[----:B------:R-:W-:-:S01]  /*15140*/  FFMA.FTZ R77, R2, R77, -R44 ;  /* 0x0000004d024d7223 */ /* 0x000fc2000001082c */
[----:B------:R-:W-:Y:S01]  /*15150*/  FADD.FTZ R56, R160, R13 ;  /* 0x0000000da0387221 */ /* 0x000fe20000010000 */
[----:B------:R-:W-:-:S01]  /*15160*/  FFMA.FTZ R75, R2, R75, -R44 ;  /* 0x0000004b024b7223 */ /* 0x000fc2000001082c */
[----:B------:R-:W1:Y:S01]  /*15170*/  MUFU.EX2 R167, R167 ;  /* 0x000000a700a77308 */ /* 0x000e620000000800 */
[----:B--2---:R-:W-:-:S01]  /*15180*/  FADD.FTZ R11, R5, R50 ;  /* 0x00000032050b7221 */ /* 0x004fc20000010000 */
[----:B------:R-:W-:Y:S01]  /*15190*/  FADD.FTZ R13, R111, R56 ;  /* 0x000000386f0d7221 */ /* 0x000fe20000010000 */
[----:B------:R-:W-:-:S01]  /*151a0*/  FFMA.FTZ R81, R2, R81, -R44 ;  /* 0x0000005102517223 */ /* 0x000fc2000001082c */
[C-C-:B------:R-:W-:Y:S01]  /*151b0*/  FFMA.FTZ R119, R2.reuse, R119, -R44.reuse ;  /* 0x0000007702777223 */ /* 0x140fe2000001082c */
[----:B------:R-:W-:-:S01]  /*151c0*/  FFMA.FTZ R117, R2, R117, -R44 ;  /* 0x0000007502757223 */ /* 0x000fc2000001082c */
[----:B------:R-:W-:Y:S01]  /*151d0*/  FADD.FTZ R56, R12, R13 ;  /* 0x0000000d0c387221 */ /* 0x000fe20000010000 */
[----:B------:R-:W-:Y:S01]  /*151e0*/  F2FP.SATFINITE.E4M3.F32.PACK_AB_MERGE_C R105, R105, R4, RZ ;  /* 0x000000046969723e */ /* 0x000fe200048070ff */
[----:B------:R-:W2:Y:S01]  /*151f0*/  MUFU.EX2 R32, R32 ;  /* 0x0000002000207308 */ /* 0x000ea20000000800 */
[----:B0-----:R-:W-:-:S01]  /*15200*/  FADD.FTZ R52, R38, R11 ;  /* 0x0000000b26347221 */ /* 0x001fc20000010000 */
[----:B------:R-:W-:Y:S01]  /*15210*/  FADD.FTZ R13, R113, R56 ;  /* 0x00000038710d7221 */ /* 0x000fe20000010000 */
[----:B------:R-:W-:Y:S01]  /*15220*/  F2FP.SATFINITE.E4M3.F32.PACK_AB_MERGE_C R109, R109, R10, RZ ;  /* 0x0000000a6d6d723e */ /* 0x000fe200048070ff */
[C-C-:B------:R-:W-:Y:S01]  /*15230*/  FFMA.FTZ R83, R2.reuse, R83, -R44.reuse ;  /* 0x0000005302537223 */ /* 0x140fe2000001082c */
[----:B------:R-:W-:-:S01]  /*15240*/  FFMA.FTZ R121, R2, R121, -R44 ;  /* 0x0000007902797223 */ /* 0x000fc2000001082c */
[----:B------:R-:W-:Y:S01]  /*15250*/  FADD.FTZ R58, R162, R13 ;  /* 0x0000000da23a7221 */ /* 0x000fe20000010000 */
[----:B------:R-:W-:-:S01]  /*15260*/  FFMA.FTZ R87, R2, R87, -R44 ;  /* 0x0000005702577223 */ /* 0x000fc2000001082c */
[----:B------:R-:W0:Y:S01]  /*15270*/  MUFU.EX2 R7, R7 ;  /* 0x0000000700077308 */ /* 0x000e220000000800 */
[----:B-1----:R-:W-:-:S01]  /*15280*/  FADD.FTZ R11, R167, R52 ;  /* 0x00000034a70b7221 */ /* 0x002fc20000010000 */
[----:B------:R-:W-:Y:S01]  /*15290*/  FADD.FTZ R13, R115, R58 ;  /* 0x0000003a730d7221 */ /* 0x000fe20000010000 */
[----:B------:R-:W-:-:S02]  /*152a0*/  F2FP.SATFINITE.E4M3.F32.PACK_AB_MERGE_C R113, R113, R12, RZ ;  /* 0x0000000c7171723e */ /* 0x000fc400048070ff */
[----:B------:R-:W-:Y:S01]  /*152b0*/  F2FP.SATFINITE.E4M3.F32.PACK_AB_MERGE_C R38, R38, R5, RZ ;  /* 0x000000052626723e */ /* 0x000fe200048070ff */
[----:B------:R-:W-:-:S01]  /*152c0*/  FADD.FTZ R58, R14, R13 ;  /* 0x0000000d0e3a7221 */ /* 0x000fc20000010000 */
[----:B------:R-:W-:Y:S01]  /*152d0*/  F2FP.SATFINITE.E4M3.F32.PACK_AB_MERGE_C R14, R79, R14, RZ ;  /* 0x0000000e4f0e723e */ /* 0x000fe200048070ff */
[----:B------:R-:W1:Y:S01]  /*152e0*/  MUFU.EX2 R42, R42 ;  /* 0x0000002a002a7308 */ /* 0x000e620000000800 */
[----:B--2---:R-:W-:-:S01]  /*152f0*/  FADD.FTZ R52, R32, R11 ;  /* 0x0000000b20347221 */ /* 0x004fc20000010000 */
[----:B------:R-:W-:Y:S01]  /*15300*/  FADD.FTZ R13, R79, R58 ;  /* 0x0000003a4f0d7221 */ /* 0x000fe20000010000 */
[----:B------:R-:W-:Y:S02]  /*15310*/  F2FP.SATFINITE.E4M3.F32.PACK_AB_MERGE_C R164, R85, R164, R105 ;  /* 0x000000a455a4723e */ /* 0x000fe40004807069 */
[----:B------:R-:W-:Y:S01]  /*15320*/  F2FP.SATFINITE.E4M3.F32.PACK_AB_MERGE_C R166, R107, R166, R109 ;  /* 0x000000a66ba6723e */ /* 0x000fe2000480706d */
[----:B------:R-:W-:-:S01]  /*15330*/  FADD.FTZ R60, R156, R13 ;  /* 0x0000000d9c3c7221 */ /* 0x000fc20000010000 */
[----:B------:R-:W-:Y:S01]  /*15340*/  F2FP.SATFINITE.E4M3.F32.PACK_AB_MERGE_C R160, R111, R160, R113 ;  /* 0x000000a06fa0723e */ /* 0x000fe20004807071 */
[----:B------:R-:W2:Y:S01]  /*15350*/  MUFU.EX2 R161, R161 ;  /* 0x000000a100a17308 */ /* 0x000ea20000000800 */
[----:B0-----:R-:W-:-:S01]  /*15360*/  FADD.FTZ R11, R7, R52 ;  /* 0x00000034070b7221 */ /* 0x001fc20000010000 */
[----:B------:R-:W-:Y:S01]  /*15370*/  FADD.FTZ R21, R57, R60 ;  /* 0x0000003c39157221 */ /* 0x000fe20000010000 */
[----:B------:R-:W-:-:S02]  /*15380*/  F2FP.SATFINITE.E4M3.F32.PACK_AB_MERGE_C R162, R115, R162, R14 ;  /* 0x000000a273a2723e */ /* 0x000fc4000480700e */
[----:B------:R-:W-:Y:S01]  /*15390*/  F2FP.SATFINITE.E4M3.F32.PACK_AB_MERGE_C R165, R28, R165, R38 ;  /* 0x000000a51ca5723e */ /* 0x000fe20004807026 */
[----:B------:R-:W-:-:S01]  /*153a0*/  FADD.FTZ R60, R20, R21 ;  /* 0x00000015143c7221 */ /* 0x000fc20000010000 */
[----:B------:R-:W-:Y:S01]  /*153b0*/  F2FP.SATFINITE.E4M3.F32.PACK_AB_MERGE_C R20, R61, R20, RZ ;  /* 0x000000143d14723e */ /* 0x000fe200048070ff */
[----:B------:R-:W0:Y:S01]  /*153c0*/  MUFU.EX2 R34, R34 ;  /* 0x0000002200227308 */ /* 0x000e220000000800 */
[----:B-1----:R-:W-:-:S01]  /*153d0*/  FADD.FTZ R54, R42, R11 ;  /* 0x0000000b2a367221 */ /* 0x002fc20000010000 */
[----:B------:R-:W-:Y:S01]  /*153e0*/  FADD.FTZ R21, R61, R60 ;  /* 0x0000003c3d157221 */ /* 0x000fe20000010000 */
[----:B------:R-:W-:Y:S02]  /*153f0*/  F2FP.SATFINITE.E4M3.F32.PACK_AB_MERGE_C R42, R42, R7, RZ ;  /* 0x000000072a2a723e */ /* 0x000fe400048070ff */
[----:B------:R-:W-:Y:S02]  /*15400*/  F2FP.SATFINITE.E4M3.F32.PACK_AB_MERGE_C R156, R57, R156, R20 ;  /* 0x0000009c399c723e */ /* 0x000fe40004807014 */
[----:B------:R-:W-:Y:S01]  /*15410*/  F2FP.SATFINITE.E4M3.F32.PACK_AB_MERGE_C R167, R32, R167, R42 ;  /* 0x000000a720a7723e */ /* 0x000fe2000480702a */
[----:B------:R-:W1:Y:S01]  /*15420*/  MUFU.EX2 R25, R25 ;  /* 0x0000001900197308 */ /* 0x000e620000000800 */
[----:B--2---:R-:W-:-:S07]  /*15430*/  FADD.FTZ R11, R161, R54 ;  /* 0x00000036a10b7221 */ /* 0x004fce0000010000 */
[----:B------:R-:W2:Y:S01]  /*15440*/  MUFU.EX2 R46, R47 ;  /* 0x0000002f002e7308 */ /* 0x000ea20000000800 */
[----:B0-----:R-:W-:-:S07]  /*15450*/  FADD.FTZ R54, R34, R11 ;  /* 0x0000000b22367221 */ /* 0x001fce0000010000 */
[----:B------:R-:W0:Y:S01]  /*15460*/  MUFU.EX2 R163, R163 ;  /* 0x000000a300a37308 */ /* 0x000e220000000800 */
[----:B-1----:R-:W-:-:S07]  /*15470*/  FADD.FTZ R11, R25, R54 ;  /* 0x00000036190b7221 */ /* 0x002fce0000010000 */
[----:B------:R-:W1:Y:S01]  /*15480*/  MUFU.EX2 R36, R36 ;  /* 0x0000002400247308 */ /* 0x000e620000000800 */
[----:B--2---:R-:W-:-:S01]  /*15490*/  FADD.FTZ R56, R46, R11 ;  /* 0x0000000b2e387221 */ /* 0x004fc20000010000 */
[----:B------:R-:W-:-:S04]  /*154a0*/  F2FP.SATFINITE.E4M3.F32.PACK_AB_MERGE_C R25, R46, R25, RZ ;  /* 0x000000192e19723e */ /* 0x000fc800048070ff */
[----:B------:R-:W-:Y:S02]  /*154b0*/  F2FP.SATFINITE.E4M3.F32.PACK_AB_MERGE_C R161, R34, R161, R25 ;  /* 0x000000a122a1723e */ /* 0x000fe40004807019 */
[----:B------:R-:W2:Y:S01]  /*154c0*/  MUFU.EX2 R33, R33 ;  /* 0x0000002100217308 */ /* 0x000ea20000000800 */
[----:B0-----:R-:W-:-:S07]  /*154d0*/  FADD.FTZ R11, R163, R56 ;  /* 0x00000038a30b7221 */ /* 0x001fce0000010000 */
[----:B------:R-:W0:Y:S01]  /*154e0*/  MUFU.EX2 R48, R55 ;  /* 0x0000003700307308 */ /* 0x000e220000000800 */
[----:B-1----:R-:W-:-:S07]  /*154f0*/  FADD.FTZ R56, R36, R11 ;  /* 0x0000000b24387221 */ /* 0x002fce0000010000 */
[----:B------:R-:W1:Y:S01]  /*15500*/  MUFU.EX2 R157, R157 ;  /* 0x0000009d009d7308 */ /* 0x000e620000000800 */
[----:B--2---:R-:W-:-:S07]  /*15510*/  FADD.FTZ R11, R33, R56 ;  /* 0x00000038210b7221 */ /* 0x004fce0000010000 */
[----:B------:R-:W2:Y:S01]  /*15520*/  MUFU.EX2 R40, R40 ;  /* 0x0000002800287308 */ /* 0x000ea20000000800 */
[----:B0-----:R-:W-:-:S01]  /*15530*/  FADD.FTZ R58, R48, R11 ;  /* 0x0000000b303a7221 */ /* 0x001fc20000010000 */
[----:B------:R-:W-:Y:S02]  /*15540*/  IADD3 R11, R3, 0x38840, RZ ;  /* 0x00038840030b7810 */ /* 0x000fe40007ffe0ff */
[----:B------:R-:W-:Y:S02]  /*15550*/  F2FP.SATFINITE.E4M3.F32.PACK_AB_MERGE_C R33, R48, R33, RZ ;  /* 0x000000213021723e */ /* 0x000fe400048070ff */
[----:B------:R-:W-:Y:S01]  /*15560*/  PRMT R11, R62, 0x654, R11 ;  /* 0x000006543e0b7816 */ /* 0x000fe2000000000b */
[----:B------:R-:W-:-:S01]  /*15570*/  FADD.FTZ R62, R158, R21 ;  /* 0x000000159e3e7221 */ /* 0x000fc20000010000 */
[----:B------:R-:W0:Y:S01]  /*15580*/  MUFU.EX2 R41, R41 ;  /* 0x0000002900297308 */ /* 0x000e220000000800 */
[----:B-1----:R-:W-:-:S01]  /*15590*/  FADD.FTZ R13, R157, R58 ;  /* 0x0000003a9d0d7221 */ /* 0x002fc20000010000 */
[----:B------:R1:W-:Y:S01]  /*155a0*/  SYNCS.ARRIVE.TRANS64.RED.A1T0 RZ, [R11+URZ], RZ ;  /* 0x000000ff0bff79a7 */ /* 0x0003e2000810043f */
[----:B------:R-:W-:-:S05]  /*155b0*/  F2FP.SATFINITE.E4M3.F32.PACK_AB_MERGE_C R163, R36, R163, R33 ;  /* 0x000000a324a3723e */ /* 0x000fca0004807021 */
[----:B------:R-:W3:Y:S01]  /*155c0*/  MUFU.EX2 R50, R63 ;  /* 0x0000003f00327308 */ /* 0x000ee20000000800 */
[----:B--2---:R-:W-:-:S07]  /*155d0*/  FADD.FTZ R58, R40, R13 ;  /* 0x0000000d283a7221 */ /* 0x004fce0000010000 */
[----:B------:R-:W1:Y:S01]  /*155e0*/  MUFU.EX2 R45, R45 ;  /* 0x0000002d002d7308 */ /* 0x000e620000000800 */
[----:B0-----:R-:W-:-:S07]  /*155f0*/  FADD.FTZ R13, R41, R58 ;  /* 0x0000003a290d7221 */ /* 0x001fce0000010000 */
[----:B------:R-:W0:Y:S01]  /*15600*/  MUFU.EX2 R52, R67 ;  /* 0x0000004300347308 */ /* 0x000e220000000800 */
[----:B---3--:R-:W-:-:S01]  /*15610*/  FADD.FTZ R60, R50, R13 ;  /* 0x0000000d323c7221 */ /* 0x008fc20000010000 */
[----:B------:R-:W-:Y:S01]  /*15620*/  FADD.FTZ R13, R53, R62 ;  /* 0x0000003e350d7221 */ /* 0x000fe20000010000 */
[----:B------:R-:W-:-:S03]  /*15630*/  F2FP.SATFINITE.E4M3.F32.PACK_AB_MERGE_C R41, R50, R41, RZ ;  /* 0x000000293229723e */ /* 0x000fc600048070ff */
[----:B------:R-:W-:Y:S01]  /*15640*/  FADD.FTZ R62, R24, R13 ;  /* 0x0000000d183e7221 */ /* 0x000fe20000010000 */
[----:B------:R-:W-:Y:S01]  /*15650*/  F2FP.SATFINITE.E4M3.F32.PACK_AB_MERGE_C R157, R40, R157, R41 ;  /* 0x0000009d289d723e */ /* 0x000fe20004807029 */
[----:B------:R-:W2:Y:S01]  /*15660*/  MUFU.EX2 R49, R49 ;  /* 0x0000003100317308 */ /* 0x000ea20000000800 */
[----:B-1----:R-:W-:-:S07]  /*15670*/  FADD.FTZ R11, R45, R60 ;  /* 0x0000003c2d0b7221 */ /* 0x002fce0000010000 */
[----:B------:R-:W1:Y:S01]  /*15680*/  MUFU.EX2 R54, R71 ;  /* 0x0000004700367308 */ /* 0x000e620000000800 */
[----:B0-----:R-:W-:-:S07]  /*15690*/  FADD.FTZ R60, R52, R11 ;  /* 0x0000000b343c7221 */ /* 0x001fce0000010000 */
[----:B------:R-:W0:Y:S01]  /*156a0*/  MUFU.EX2 R69, R69 ;  /* 0x0000004500457308 */ /* 0x000e220000000800 */
[----:B--2---:R-:W-:-:S07]  /*156b0*/  FADD.FTZ R11, R49, R60 ;  /* 0x0000003c310b7221 */ /* 0x004fce0000010000 */
[----:B------:R-:W2:Y:S01]  /*156c0*/  MUFU.EX2 R77, R77 ;  /* 0x0000004d004d7308 */ /* 0x000ea20000000800 */
[----:B-1----:R-:W-:-:S01]  /*156d0*/  FADD.FTZ R4, R54, R11 ;  /* 0x0000000b36047221 */ /* 0x002fc20000010000 */
[----:B------:R-:W-:-:S04]  /*156e0*/  F2FP.SATFINITE.E4M3.F32.PACK_AB_MERGE_C R49, R54, R49, RZ ;  /* 0x000000313631723e */ /* 0x000fc800048070ff */
[----:B------:R-:W-:Y:S02]  /*156f0*/  F2FP.SATFINITE.E4M3.F32.PACK_AB_MERGE_C R159, R52, R45, R49 ;  /* 0x0000002d349f723e */ /* 0x000fe40004807031 */
[----:B------:R-:W1:Y:S01]  /*15700*/  MUFU.EX2 R152, R152 ;  /* 0x0000009800987308 */ /* 0x000e620000000800 */
[----:B0-----:R-:W-:-:S01]  /*15710*/  FADD.FTZ R13, R69, R62 ;  /* 0x0000003e450d7221 */ /* 0x001fc20000010000 */
[----:B------:R-:W-:-:S04]  /*15720*/  F2FP.SATFINITE.E4M3.F32.PACK_AB_MERGE_C R24, R69, R24, RZ ;  /* 0x000000184518723e */ /* 0x000fc800048070ff */
[----:B------:R-:W-:Y:S02]  /*15730*/  F2FP.SATFINITE.E4M3.F32.PACK_AB_MERGE_C R158, R53, R158, R24 ;  /* 0x0000009e359e723e */ /* 0x000fe40004807018 */
        /* <DEDUP_REMOVED lines=13> */
[C---:B--2---:R-:W-:Y:S01]  /*15810*/  F2FP.SATFINITE.E4M3.F32.PACK_AB_MERGE_C R26, R89.reuse, R26, RZ ;  /* 0x0000001a591a723e */ /* 0x044fe200048070ff */
[----:B------:R-:W-:-:S03]  /*15820*/  FADD.FTZ R89, R89, R10 ;  /* 0x0000000a59597221 */ /* 0x000fc60000010000 */
[----:B------:R-:W-:-:S03]  /*15830*/  F2FP.SATFINITE.E4M3.F32.PACK_AB_MERGE_C R152, R65, R152, R26 ;  /* 0x000000984198723e */ /* 0x000fc6000480701a */
        /* <DEDUP_REMOVED lines=16> */
[C---:B0-----:R-:W-:Y:S01]  /*15940*/  F2FP.SATFINITE.E4M3.F32.PACK_AB_MERGE_C R30, R91.reuse, R30, RZ ;  /* 0x0000001e5b1e723e */ /* 0x041fe200048070ff */
[----:B------:R-:W-:-:S03]  /*15950*/  FADD.FTZ R5, R91, R12 ;  /* 0x0000000c5b057221 */ /* 0x000fc60000010000 */
[----:B------:R-:W-:Y:S02]  /*15960*/  F2FP.SATFINITE.E4M3.F32.PACK_AB_MERGE_C R154, R73, R154, R30 ;  /* 0x0000009a499a723e */ /* 0x000fe4000480701e */
[C---:B--2---:R-:W-:Y:S01]  /*15970*/  F2FP.SATFINITE.E4M3.F32.PACK_AB_MERGE_C R121, R4.reuse, R121, RZ ;  /* 0x000000790479723e */ /* 0x044fe200048070ff */
[----:B------:R-:W-:-:S03]  /*15980*/  FADD.FTZ R4, R4, R7 ;  /* 0x0000000704047221 */ /* 0x000fc60000010000 */
[----:B------:R-:W-:Y:S01]  /*15990*/  F2FP.SATFINITE.E4M3.F32.PACK_AB_MERGE_C R155, R44, R117, R121 ;  /* 0x000000752c9b723e */ /* 0x000fe20004807079 */
[----:B------:R-:W-:Y:S06]  /*159a0*/  @!P0 BRA `(.L_x_644) ;  /* 0x0000000000048947 */ /* 0x000fec0003800000 */
[----:B------:R-:W-:Y:S01]  /*159b0*/  BPT.TRAP 0x1 ;  /* 0x000000040000795c */ /* 0x000fe20000300000 */
.L_x_644:
[----:B------:R0:W1:Y:S01]  /*159c0*/  SYNCS.PHASECHK.TRANS64.TRYWAIT P1, [R3+URZ+0x38850], R6 ;  /* 0x03885006030075a7 */ /* 0x000062000802017f */
[----:B------:R-:W-:Y:S05]  /*159d0*/  @!P0 BRA `(.L_x_645) ;  /* 0x0000000000048947 */ /* 0x000fea0003800000 */
[----:B------:R-:W-:Y:S01]  /*159e0*/  BPT.TRAP 0x1 ;  /* 0x000000040000795c */ /* 0x000fe20000300000 */
.L_x_645:
[----:B------:R-:W-:Y:S04]  /*159f0*/  BSSY B0, `(.L_x_646) ;  /* 0x0000004000007945 */ /* 0x000fe80003800000 */
[----:B-1----:R-:W-:Y:S05]  /*15a00*/  @P1 BRA `(.L_x_647) ;  /* 0x0000000000081947 */ /* 0x002fea0003800000 */
[----:B------:R-:W1:Y:S02]  /*15a10*/  SYNCS.PHASECHK.TRANS64.TRYWAIT P1, [R3+URZ+0x38850], R6 ;  /* 0x03885006030075a7 */ /* 0x000e64000802017f */
[----:B-1----:R-:W-:Y:S05]  /*15a20*/  @!P1 BRA `(.L_x_648) ;  /* 0x000000fc00fc9947 */ /* 0x002fea0003800000 */
.L_x_647:
[----:B------:R-:W-:Y:S05]  /*15a30*/  BSYNC B0 ;  /* 0x0000000000007941 */ /* 0x000fea0003800000 */
.L_x_646:
[----:B------:R-:W-:Y:S05]  /*15a40*/  WARPSYNC.ALL ;  /* 0x0000000000007948 */ /* 0x000fea0003800000 */
[----:B------:R-:W-:Y:S01]  /*15a50*/  R2UR UR4, R23 ;  /* 0x00000000170472ca */ /* 0x000fe200000e0000 */
[----:B------:R2:W-:Y:S01]  /*15a60*/  BAR.SYNC.DEFER_BLOCKING R8, 0x100 ;  /* 0x000400080000751d */ /* 0x0005e20000010000 */
[----:B------:R-:W-:Y:S01]  /*15a70*/  IMAD.MOV.U32 R7, RZ, RZ, 0x40000040 ;  /* 0x40000040ff077424 */ /* 0x000fe200078e00ff */
[----:B------:R-:W-:-:S04]  /*15a80*/  MOV R11, 0x40000040 ;  /* 0x40000040000b7802 */ /* 0x000fc80000000f00 */
[----:B------:R-:W-:Y:S02]  /*15a90*/  R2UR UR7, R7 ;  /* 0x00000000070772ca */ /* 0x000fe400000e0000 */
[----:B------:R-:W-:-:S04]  /*15aa0*/  MOV R7, 0x40000040 ;  /* 0x4000004000077802 */ /* 0x000fc80000000f00 */
[----:B------:R-:W-:-:S04]  /*15ab0*/  UIADD3 UR4, UR4, 0x400, URZ ;  /* 0x0000040004047890 */ /* 0x000fc8000fffe03f */
[----:B------:R-:W-:-:S04]  /*15ac0*/  USHF.R.U32.HI UR4, URZ, 0x4, UR4 ;  /* 0x000000043f047899 */ /* 0x000fc80008011604 */
[----:B------:R-:W-:-:S04]  /*15ad0*/  ULOP3.LUT UR4, UR4, 0x3fff, URZ, 0xc0, !UPT ;  /* 0x00003fff04047892 */ /* 0x000fc8000f8ec03f */
[----:B------:R-:W-:Y:S01]  /*15ae0*/  ULOP3.LUT UR42, UR4, 0x10000, URZ, 0xfc, !UPT ;  /* 0x00010000042a7892 */ /* 0x000fe2000f8efc3f */
[----:B------:R-:W-:-:S05]  /*15af0*/  WARPGROUP.ARRIVE ;  /* 0x00000000000079c5 */ /* 0x000fca0000000000 */
[----:B01----:R-:W-:-:S04]  /*15b00*/  LEA R6, R225, UR42, 0xb ;  /* 0x0000002ae1067c11 */ /* 0x003fc8000f8e58ff */
[C---:B------:R-:W-:Y:S01]  /*15b10*/  R2UR UR6, R6.reuse ;  /* 0x00000000060672ca */ /* 0x040fe200000e0000 */
[----:B------:R-:W-:-:S12]  /*15b20*/  VIADD R10, R6, 0x2 ;  /* 0x00000002060a7836 */ /* 0x000fd80000000000 */
[----:B------:R-:W-:Y:S01]  /*15b30*/  QGMMA.64x256x32.F32.E4M3.E4M3 R24, R164, gdesc[UR4], RZ, !UPT, gsb0 ;  /* 0x03e00004a4187df3 */ /* 0x000fe2000c0008ff */
[----:B------:R-:W-:Y:S01]  /*15b40*/  R2UR UR6, R10 ;  /* 0x000000000a0672ca */ /* 0x000fe200000e0000 */
[C---:B------:R-:W-:Y:S01]  /*15b50*/  VIADD R10, R6.reuse, 0x4 ;  /* 0x00000004060a7836 */ /* 0x040fe20000000000 */
[----:B------:R-:W-:Y:S01]  /*15b60*/  R2UR UR7, R11 ;  /* 0x000000000b0772ca */ /* 0x000fe200000e0000 */
[----:B------:R-:W-:Y:S02]  /*15b70*/  IMAD.MOV.U32 R11, RZ, RZ, 0x40000040 ;  /* 0x40000040ff0b7424 */ /* 0x000fe400078e00ff */
[----:B------:R-:W-:Y:S01]  /*15b80*/  VIADD R6, R6, 0x6 ;  /* 0x0000000606067836 */ /* 0x000fe20000000000 */
[----:B------:R-:W-:Y:S02]  /*15b90*/  WARPGROUP.DEPBAR.LE gsb0, 0x0 ;  /* 0x00008000000079c5 */ /* 0x000fe40000010000 */
[----:B------:R-:W-:-:S15]  /*15ba0*/  WARPGROUP.ARRIVE ;  /* 0x00000000000079c5 */ /* 0x000fde0000000000 */
[----:B------:R-:W-:-:S04]  /*15bb0*/  NOP ;  /* 0x0000000000007918 */ /* 0x000fc80000000000 */
[----:B------:R-:W-:Y:S01]  /*15bc0*/  QGMMA.64x256x32.F32.E4M3.E4M3 R24, R160, gdesc[UR4], R24, gsb0 ;  /* 0x03e00004a0187df3 */ /* 0x000fe20008000818 */
[----:B------:R-:W-:Y:S02]  /*15bd0*/  R2UR UR6, R10 ;  /* 0x000000000a0672ca */ /* 0x000fe400000e0000 */
[----:B------:R-:W-:Y:S01]  /*15be0*/  R2UR UR7, R11 ;  /* 0x000000000b0772ca */ /* 0x000fe200000e0000 */
[----:B------:R-:W-:Y:S02]  /*15bf0*/  WARPGROUP.DEPBAR.LE gsb0, 0x0 ;  /* 0x00008000000079c5 */ /* 0x000fe40000010000 */
[----:B------:R-:W-:-:S15]  /*15c00*/  WARPGROUP.ARRIVE ;  /* 0x00000000000079c5 */ /* 0x000fde0000000000 */
[----:B------:R-:W-:-:S07]  /*15c10*/  NOP ;  /* 0x0000000000007918 */ /* 0x000fce0000000000 */
[----:B------:R-:W-:Y:S01]  /*15c20*/  QGMMA.64x256x32.F32.E4M3.E4M3 R24, R156, gdesc[UR4], R24, gsb0 ;  /* 0x03e000049c187df3 */ /* 0x000fe20008000818 */
[----:B------:R-:W-:Y:S02]  /*15c30*/  R2UR UR6, R6 ;  /* 0x00000000060672ca */ /* 0x000fe400000e0000 */
[----:B------:R-:W-:Y:S01]  /*15c40*/  R2UR UR7, R7 ;  /* 0x00000000070772ca */ /* 0x000fe200000e0000 */
[----:B------:R-:W-:Y:S02]  /*15c50*/  WARPGROUP.DEPBAR.LE gsb0, 0x0 ;  /* 0x00008000000079c5 */ /* 0x000fe40000010000 */
[----:B------:R-:W-:-:S15]  /*15c60*/  WARPGROUP.ARRIVE ;  /* 0x00000000000079c5 */ /* 0x000fde0000000000 */
[----:B------:R-:W-:-:S07]  /*15c70*/  NOP ;  /* 0x0000000000007918 */ /* 0x000fce0000000000 */
[----:B------:R-:W-:Y:S03]  /*15c80*/  QGMMA.64x256x32.F32.E4M3.E4M3 R24, R152, gdesc[UR4], R24, gsb0 ;  /* 0x03e0000498187df3 */ /* 0x000fe60008000818 */
[----:B------:R-:W-:Y:S02]  /*15c90*/  WARPGROUP.DEPBAR.LE gsb0, 0x0 ;  /* 0x00008000000079c5 */ /* 0x000fe40000010000 */
[----:B--2---:R-:W-:Y:S05]  /*15ca0*/  @!P0 BRA `(.L_x_649) ;  /* 0x0000000000048947 */ /* 0x004fea0003800000 */
[----:B------:R-:W-:Y:S01]  /*15cb0*/  BPT.TRAP 0x1 ;  /* 0x000000040000795c */ /* 0x000fe20000300000 */
.L_x_649:
[----:B------:R-:W-:Y:S01]  /*15cc0*/  ISETP.GE.AND P1, PT, R168, 0x81, PT ;  /* 0x00000081a800780c */ /* 0x000fe20003f26270 */
[----:B------:R-:W-:Y:S02]  /*15cd0*/  VIADD R3, R3, 0x38860 ;  /* 0x0003886003037836 */ /* 0x000fe40000000000 */
[----:B------:R-:W-:-:S05]  /*15ce0*/  IMAD.U32 R6, RZ, RZ, UR60 ;  /* 0x0000003cff067e24 */ /* 0x000fca000f8e00ff */
[----:B------:R-:W-:-:S04]  /*15cf0*/  PRMT R3, R6, 0x654, R3 ;  /* 0x0000065406037816 */ /* 0x000fc80000000003 */
[----:B------:R0:W-:Y:S01]  /*15d00*/  SYNCS.ARRIVE.TRANS64.RED.A1T0 RZ, [R3+URZ], RZ ;  /* 0x000000ff03ff79a7 */ /* 0x0001e2000810043f */
[----:B------:R-:W-:Y:S05]  /*15d10*/  @!P1 BRA `(.L_x_650) ;  /* 0x0000002400409947 */ /* 0x000fea0003800000 */
[----:B0-----:R-:W-:Y:S01]  /*15d20*/  VIADD R3, R169, 0xfffffffe ;  /* 0xfffffffea9037836 */ /* 0x001fe20000000000 */
[----:B------:R-:W-:Y:S01]  /*15d30*/  MOV R10, R15 ;  /* 0x0000000f000a7202 */ /* 0x000fe20000000f00 */
[----:B------:R-:W-:-:S07]  /*15d40*/  IMAD.MOV.U32 R12, RZ, RZ, R0 ;  /* 0x000000ffff0c7224 */ /* 0x000fce00078e0000 */
.L_x_662:
[----:B------:R-:W-:Y:S01]  /*15d50*/  VIADD R225, R225, 0x1 ;  /* 0x00000001e1e17836 */ /* 0x000fe20000000000 */
[----:B------:R-:W-:Y:S05]  /*15d60*/  YIELD ;  /* 0x0000000000007946 */ /* 0x000fea0003800000 */
[----:B------:R-:W-:-:S04]  /*15d70*/  ISETP.NE.AND P1, PT, R225, 0x2, PT ;  /* 0x00000002e100780c */ /* 0x000fc80003f25270 */
[----:B------:R-:W-:Y:S02]  /*15d80*/  SEL R7, RZ, 0x1, P1 ;  /* 0x00000001ff077807 */ /* 0x000fe40000800000 */
[----:B------:R-:W-:Y:S02]  /*15d90*/  SEL R8, R225, RZ, P1 ;  /* 0x000000ffe1087207 */ /* 0x000fe40000800000 */
[C---:B------:R-:W-:Y:S01]  /*15da0*/  ISETP.GT.AND P1, PT, R3.reuse, RZ, PT ;  /* 0x000000ff0300720c */ /* 0x040fe20003f24270 */
[----:B------:R-:W-:Y:S01]  /*15db0*/  VIADD R3, R3, 0xffffffff ;  /* 0xffffffff03037836 */ /* 0x000fe20000000000 */
[----:B------:R-:W-:Y:S02]  /*15dc0*/  LOP3.LUT R226, R226, R7, RZ, 0x3c, !PT ;  /* 0x00000007e2e27212 */ /* 0x000fe400078e3cff */
[----:B------:R-:W-:Y:S01]  /*15dd0*/  MOV R225, R8 ;  /* 0x0000000800e17202 */ /* 0x000fe20000000f00 */
[----:B-12---:R-:W-:Y:S08]  /*15de0*/  @!P0 BRA `(.L_x_651) ;  /* 0x0000000000048947 */ /* 0x006ff00003800000 */
[----:B------:R-:W-:Y:S01]  /*15df0*/  BPT.TRAP 0x1 ;  /* 0x000000040000795c */ /* 0x000fe20000300000 */
.L_x_651:
[----:B------:R-:W-:Y:S01]  /*15e00*/  IMAD R6, R225, 0x8, R23 ;  /* 0x00000008e1067824 */ /* 0x000fe200078e0217 */
[----:B------:R-:W-:-:S04]  /*15e10*/  SHF.L.U32 R7, R226, 0x1f, RZ ;  /* 0x0000001fe2077819 */ /* 0x000fc800000006ff */
[----:B------:R0:W1:Y:S01]  /*15e20*/  SYNCS.PHASECHK.TRANS64.TRYWAIT P2, [R6+URZ+0x38830], R7 ;  /* 0x03883007060075a7 */ /* 0x000062000804017f */
[----:B------:R-:W-:Y:S05]  /*15e30*/  @!P0 BRA `(.L_x_652) ;  /* 0x0000000000048947 */ /* 0x000fea0003800000 */
[----:B------:R-:W-:Y:S01]  /*15e40*/  BPT.TRAP 0x1 ;  /* 0x000000040000795c */ /* 0x000fe20000300000 */
.L_x_652:
[----:B------:R-:W-:Y:S02]  /*15e50*/  LEA R14, R8, UR61, 0xb ;  /* 0x0000003d080e7c11 */ /* 0x000fe4000f8e58ff */
[----:B------:R-:W-:-:S03]  /*15e60*/  MOV R15, 0x40000040 ;  /* 0x40000040000f7802 */ /* 0x000fc60000000f00 */
[C---:B------:R-:W-:Y:S02]  /*15e70*/  VIADD R20, R14.reuse, 0x2 ;  /* 0x000000020e147836 */ /* 0x040fe40000000000 */
[----:B------:R-:W-:Y:S01]  /*15e80*/  VIADD R0, R14, 0x4 ;  /* 0x000000040e007836 */ /* 0x000fe20000000000 */
[----:B-1----:R-:W-:Y:S06]  /*15e90*/  @P2 BRA `(.L_x_653) ;  /* 0x0000000000082947 */ /* 0x002fec0003800000 */
[----:B------:R-:W1:Y:S02]  /*15ea0*/  SYNCS.PHASECHK.TRANS64.TRYWAIT P2, [R6+URZ+0x38830], R7 ;  /* 0x03883007060075a7 */ /* 0x000e64000804017f */
[----:B-1----:R-:W-:Y:S05]  /*15eb0*/  @!P2 BRA `(.L_x_654) ;  /* 0x000000f800eca947 */ /* 0x002fea0003800000 */
.L_x_653:
[----:B------:R-:W2:Y:S04]  /*15ec0*/  LDL.64 R156, [R1+0x8] ;  /* 0x00000800019c7983 */ /* 0x000ea80000100a00 */
[----:B------:R-:W3:Y:S01]  /*15ed0*/  LDL.64 R220, [R1] ;  /* 0x0000000001dc7983 */ /* 0x000ee20000100a00 */
[C---:B------:R-:W-:Y:S01]  /*15ee0*/  VIADD R152, R14.reuse, 0x6 ;  /* 0x000000060e987836 */ /* 0x040fe20000000000 */
[----:B------:R-:W-:Y:S05]  /*15ef0*/  WARPSYNC.ALL ;  /* 0x0000000000007948 */ /* 0x000fea0003800000 */
[C---:B------:R-:W-:Y:S01]  /*15f00*/  R2UR UR10, R14.reuse ;  /* 0x000000000e0a72ca */ /* 0x040fe200000e0000 */
[----:B------:R-:W-:Y:S01]  /*15f10*/  IMAD.MOV.U32 R153, RZ, RZ, 0x40000040 ;  /* 0x40000040ff997424 */ /* 0x000fe200078e00ff */
[----:B------:R-:W-:Y:S01]  /*15f20*/  R2UR UR11, R15 ;  /* 0x000000000f0b72ca */ /* 0x000fe200000e0000 */
[----:B------:R-:W-:Y:S01]  /*15f30*/  VIADD R154, R14, 0x404 ;  /* 0x000004040e9a7836 */ /* 0x000fe20000000000 */
[----:B------:R-:W-:Y:S01]  /*15f40*/  R2UR UR18, R152 ;  /* 0x00000000981272ca */ /* 0x000fe200000e0000 */
[----:B------:R-:W-:Y:S01]  /*15f50*/  VIADD R152, R14, 0x402 ;  /* 0x000004020e987836 */ /* 0x000fe20000000000 */
[C---:B------:R-:W-:Y:S01]  /*15f60*/  R2UR UR19, R153.reuse ;  /* 0x00000000991372ca */ /* 0x040fe200000e0000 */
[----:B------:R-:W-:Y:S01]  /*15f70*/  IMAD.MOV.U32 R155, RZ, RZ, 0x40000040 ;  /* 0x40000040ff9b7424 */ /* 0x000fe200078e00ff */
[----:B------:R-:W-:Y:S01]  /*15f80*/  R2UR UR27, R153 ;  /* 0x00000000991b72ca */ /* 0x000fe200000e0000 */
[----:B------:R-:W-:Y:S01]  /*15f90*/  IMAD.MOV.U32 R21, RZ, RZ, 0x40000040 ;  /* 0x40000040ff157424 */ /* 0x000fe200078e00ff */
[----:B------:R-:W-:Y:S01]  /*15fa0*/  R2UR UR26, R152 ;  /* 0x00000000981a72ca */ /* 0x000fe200000e0000 */
[----:B------:R-:W-:Y:S01]  /*15fb0*/  UMOV UR16, UR56 ;  /* 0x0000003800107c82 */ /* 0x000fe20008000000 */
[----:B------:R-:W-:Y:S01]  /*15fc0*/  R2UR UR30, R154 ;  /* 0x000000009a1e72ca */ /* 0x000fe200000e0000 */
[----:B------:R-:W-:Y:S01]  /*15fd0*/  UMOV UR17, UR57 ;  /* 0x0000003900117c82 */ /* 0x000fe20008000000 */
[----:B------:R-:W-:Y:S01]  /*15fe0*/  R2UR UR31, R155 ;  /* 0x000000009b1f72ca */ /* 0x000fe200000e0000 */
[----:B------:R-:W-:Y:S01]  /*15ff0*/  UMOV UR20, UR52 ;  /* 0x0000003400147c82 */ /* 0x000fe20008000000 */
[----:B------:R-:W-:Y:S01]  /*16000*/  R2UR UR6, R20 ;  /* 0x00000000140672ca */ /* 0x000fe200000e0000 */
[----:B------:R-:W-:Y:S01]  /*16010*/  IMAD.MOV.U32 R20, RZ, RZ, R0 ;  /* 0x000000ffff147224 */ /* 0x000fe200078e0000 */
[C---:B------:R-:W-:Y:S01]  /*16020*/  R2UR UR7, R21.reuse ;  /* 0x00000000150772ca */ /* 0x040fe200000e0000 */
[----:B------:R-:W-:Y:S01]  /*16030*/  UMOV UR21, UR53 ;  /* 0x0000003500157c82 */ /* 0x000fe20008000000 */
[----:B------:R-:W-:Y:S01]  /*16040*/  R2UR UR15, R21 ;  /* 0x00000000150f72ca */ /* 0x000fe200000e0000 */
[----:B------:R-:W-:Y:S01]  /*16050*/  UMOV UR24, UR48 ;  /* 0x0000003000187c82 */ /* 0x000fe20008000000 */
[----:B------:R-:W-:Y:S01]  /*16060*/  R2UR UR14, R20 ;  /* 0x00000000140e72ca */ /* 0x000fe200000e0000 */
[----:B------:R-:W-:Y:S01]  /*16070*/  UMOV UR25, UR49 ;  /* 0x0000003100197c82 */ /* 0x000fe20008000000 */
[----:B------:R-:W-:Y:S01]  /*16080*/  R2UR UR12, R228 ;  /* 0x00000000e40c72ca */ /* 0x000fe200000e0000 */
[----:B------:R-:W-:Y:S01]  /*16090*/  UMOV UR28, UR44 ;  /* 0x0000002c001c7c82 */ /* 0x000fe20008000000 */
[----:B------:R-:W-:Y:S01]  /*160a0*/  R2UR UR13, R229 ;  /* 0x00000000e50d72ca */ /* 0x000fe200000e0000 */
[----:B------:R-:W-:Y:S01]  /*160b0*/  UMOV UR29, UR45 ;  /* 0x0000002d001d7c82 */ /* 0x000fe20008000000 */
[----:B------:R-:W-:Y:S01]  /*160c0*/  IADD3 R20, R14, 0x400, RZ ;  /* 0x000004000e147810 */ /* 0x000fe20007ffe0ff */
[----:B------:R-:W-:Y:S01]  /*160d0*/  IMAD.MOV.U32 R15, RZ, RZ, 0x40000040 ;  /* 0x40000040ff0f7424 */ /* 0x000fe200078e00ff */
[----:B------:R-:W-:Y:S01]  /*160e0*/  R2UR UR23, R21 ;  /* 0x00000000151772ca */ /* 0x000fe200000e0000 */
[----:B------:R-:W-:Y:S01]  /*160f0*/  UMOV UR32, UR40 ;  /* 0x0000002800207c82 */ /* 0x000fe20008000000 */
[----:B------:R-:W-:Y:S01]  /*16100*/  R2UR UR22, R20 ;  /* 0x00000000141672ca */ /* 0x000fe200000e0000 */
[----:B------:R-:W-:Y:S01]  /*16110*/  UMOV UR33, UR41 ;  /* 0x0000002900217c82 */ /* 0x000fe20008000000 */
[----:B------:R-:W-:Y:S01]  /*16120*/  IADD3 R14, R14, 0x406, RZ ;  /* 0x000004060e0e7810 */ /* 0x000fe20007ffe0ff */
[----:B------:R-:W4:Y:S01]  /*16130*/  S2R R9, SR_TID.X ;  /* 0x0000000000097919 */ /* 0x000f220000002100 */
[----:B------:R-:W-:-:S02]  /*16140*/  R2UR UR35, R15 ;  /* 0x000000000f2372ca */ /* 0x000fc400000e0000 */
[----:B------:R-:W-:Y:S02]  /*16150*/  R2UR UR34, R14 ;  /* 0x000000000e2272ca */ /* 0x000fe400000e0000 */
[----:B----4-:R-:W-:-:S04]  /*16160*/  SHF.R.U32.HI R9, RZ, 0x7, R9 ;  /* 0x00000007ff097819 */ /* 0x010fc80000011609 */
[----:B------:R-:W-:Y:S02]  /*16170*/  IADD3 R9, -R9, 0xb, RZ ;  /* 0x0000000b09097810 */ /* 0x000fe40007ffe1ff */
[----:B--2---:R-:W-:Y:S02]  /*16180*/  R2UR UR8, R156 ;  /* 0x000000009c0872ca */ /* 0x004fe400000e0000 */
[----:B------:R-:W-:Y:S02]  /*16190*/  R2UR UR9, R157 ;  /* 0x000000009d0972ca */ /* 0x000fe400000e0000 */
[----:B------:R-:W-:Y:S01]  /*161a0*/  WARPGROUP.ARRIVE ;  /* 0x00000000000079c5 */ /* 0x000fe20000000000 */
[----:B---3--:R-:W-:Y:S02]  /*161b0*/  R2UR UR4, R220 ;  /* 0x00000000dc0472ca */ /* 0x008fe400000e0000 */
[----:B------:R-:W-:-:S08]  /*161c0*/  R2UR UR5, R221 ;  /* 0x00000000dd0572ca */ /* 0x000fd000000e0000 */
[----:B------:R-:W-:Y:S03]  /*161d0*/  QGMMA.64x128x32.F32.E4M3.E4M3 R152, gdesc[UR8], RZ, !UPT, gsb0 ;  /* 0x01e00000089879f3 */ /* 0x000fe6000c0008ff */
        /* <DEDUP_REMOVED lines=25> */
.L_x_655:
        /* <DEDUP_REMOVED lines=64> */
[----:B------:R-:W-:Y:S01]  /*16770*/  MOV R20, UR60 ;  /* 0x0000003c00147c02 */ /* 0x000fe20008000f00 */
[----:B------:R-:W3:Y:S04]  /*16780*/  SHFL.BFLY PT, R11, R0, 0x2, 0x1f ;  /* 0x0c401f00000b7f89 */ /* 0x000ee800000e0000 */
[----:B------:R-:W4:Y:S01]  /*16790*/  SHFL.BFLY PT, R15, R14, 0x2, 0x1f ;  /* 0x0c401f000e0f7f89 */ /* 0x000f2200000e0000 */
[----:B---3--:R-:W-:-:S02]  /*167a0*/  FMNMX.FTZ R0, R0, R11, !PT ;  /* 0x0000000b00007209 */ /* 0x008fc40007810000 */
[----:B----4-:R-:W-:-:S03]  /*167b0*/  FMNMX.FTZ R15, R14, R15, !PT ;  /* 0x0000000f0e0f7209 */ /* 0x010fc60007810000 */
[----:B------:R-:W3:Y:S04]  /*167c0*/  SHFL.BFLY PT, R11, R0, 0x1, 0x1f ;  /* 0x0c201f00000b7f89 */ /* 0x000ee800000e0000 */
[----:B------:R-:W4:Y:S01]  /*167d0*/  SHFL.BFLY PT, R14, R15, 0x1, 0x1f ;  /* 0x0c201f000f0e7f89 */ /* 0x000f2200000e0000 */
[----:B---3--:R-:W-:Y:S02]  /*167e0*/  FMNMX.FTZ R0, R0, R11, !PT ;  /* 0x0000000b00007209 */ /* 0x008fe40007810000 */
[----:B----4-:R-:W-:-:S03]  /*167f0*/  FMNMX.FTZ R15, R15, R14, !PT ;  /* 0x0000000e0f0f7209 */ /* 0x010fc60007810000 */
[----:B------:R-:W-:Y:S01]  /*16800*/  FFMA.FTZ R11, R2, R0, -8 ;  /* 0xc1000000020b7423 */ /* 0x000fe20000010000 */
[----:B------:R-:W-:-:S01]  /*16810*/  FADD.FTZ R12, -R0, R12 ;  /* 0x0000000c000c7221 */ /* 0x000fc20000010100 */
[----:B------:R-:W-:Y:S02]  /*16820*/  VIADD R14, R6, 0x38840 ;  /* 0x00038840060e7836 */ /* 0x000fe40000000000 */
[----:B------:R-:W-:-:S01]  /*16830*/  FFMA.FTZ R152, R2, R152, -R11 ;  /* 0x0000009802987223 */ /* 0x000fc2000001080b */
[C---:B------:R-:W-:Y:S01]  /*16840*/  FMUL.FTZ R12, R2.reuse, R12 ;  /* 0x0000000c020c7220 */ /* 0x040fe20000410000 */
[----:B------:R-:W-:-:S01]  /*16850*/  FFMA.FTZ R21, R2, R15, -8 ;  /* 0xc100000002157423 */ /* 0x000fc2000001000f */
[----:B------:R-:W-:Y:S01]  /*16860*/  FADD.FTZ R10, -R15, R10 ;  /* 0x0000000a0f0a7221 */ /* 0x000fe20000010100 */
[----:B------:R-:W-:-:S01]  /*16870*/  FFMA.FTZ R153, R2, R153, -R11 ;  /* 0x0000009902997223 */ /* 0x000fc2000001080b */
[C---:B------:R-:W-:Y:S01]  /*16880*/  FFMA.FTZ R156, R2.reuse, R156, -R11 ;  /* 0x0000009c029c7223 */ /* 0x040fe2000001080b */
[----:B------:R-:W-:-:S01]  /*16890*/  FFMA.FTZ R154, R2, R154, -R21 ;  /* 0x0000009a029a7223 */ /* 0x000fc20000010815 */
[C---:B------:R-:W-:Y:S01]  /*168a0*/  FMUL.FTZ R10, R2.reuse, R10 ;  /* 0x0000000a020a7220 */ /* 0x040fe20000410000 */
[----:B------:R-:W-:Y:S01]  /*168b0*/  MUFU.EX2 R12, R12 ;  /* 0x0000000c000c7308 */ /* 0x000fe20000000800 */
[----:B------:R-:W-:-:S01]  /*168c0*/  FFMA.FTZ R155, R2, R155, -R21 ;  /* 0x0000009b029b7223 */ /* 0x000fc20000010815 */
[C---:B------:R-:W-:Y:S01]  /*168d0*/  FFMA.FTZ R157, R2.reuse, R157, -R11 ;  /* 0x0000009d029d7223 */ /* 0x040fe2000001080b */
[----:B------:R-:W-:-:S01]  /*168e0*/  FFMA.FTZ R158, R2, R158, -R21 ;  /* 0x0000009e029e7223 */ /* 0x000fc20000010815 */
[C---:B------:R-:W-:Y:S01]  /*168f0*/  FFMA.FTZ R160, R2.reuse, R160, -R11 ;  /* 0x000000a002a07223 */ /* 0x040fe2000001080b */
[----:B------:R-:W-:-:S01]  /*16900*/  FFMA.FTZ R159, R2, R159, -R21 ;  /* 0x0000009f029f7223 */ /* 0x000fc20000010815 */
[C---:B------:R-:W-:Y:S01]  /*16910*/  FFMA.FTZ R161, R2.reuse, R161, -R11 ;  /* 0x000000a102a17223 */ /* 0x040fe2000001080b */
[----:B------:R-:W-:-:S01]  /*16920*/  FFMA.FTZ R162, R2, R162, -R21 ;  /* 0x000000a202a27223 */ /* 0x000fc20000010815 */
[----:B------:R-:W3:Y:S01]  /*16930*/  MUFU.EX2 R152, R152 ;  /* 0x0000009800987308 */ /* 0x000ee20000000800 */
[----:B------:R-:W-:-:S01]  /*16940*/  FFMA.FTZ R13, R2, R164, -R11 ;  /* 0x000000a4020d7223 */ /* 0x000fc2000001080b */
[C---:B------:R-:W-:Y:S01]  /*16950*/  FFMA.FTZ R163, R2.reuse, R163, -R21 ;  /* 0x000000a302a37223 */ /* 0x040fe20000010815 */
[----:B------:R-:W-:-:S01]  /*16960*/  FFMA.FTZ R165, R2, R165, -R11 ;  /* 0x000000a502a57223 */ /* 0x000fc2000001080b */
[C---:B------:R-:W-:Y:S01]  /*16970*/  FFMA.FTZ R166, R2.reuse, R166, -R21 ;  /* 0x000000a602a67223 */ /* 0x040fe20000010815 */
[----:B------:R-:W-:-:S01]  /*16980*/  FFMA.FTZ R168, R2, R168, -R11 ;  /* 0x000000a802a87223 */ /* 0x000fc2000001080b */
[C---:B------:R-:W-:Y:S01]  /*16990*/  FFMA.FTZ R167, R2.reuse, R167, -R21 ;  /* 0x000000a702a77223 */ /* 0x040fe20000010815 */
[----:B------:R-:W-:-:S01]  /*169a0*/  FFMA.FTZ R169, R2, R169, -R11 ;  /* 0x000000a902a97223 */ /* 0x000fc2000001080b */
[----:B------:R-:W4:Y:S01]  /*169b0*/  MUFU.EX2 R153, R153 ;  /* 0x0000009900997308 */ /* 0x000f220000000800 */
[----:B------:R-:W-:-:S01]  /*169c0*/  FFMA.FTZ R170, R2, R170, -R21 ;  /* 0x000000aa02aa7223 */ /* 0x000fc20000010815 */
[C---:B------:R-:W-:Y:S01]  /*169d0*/  FFMA.FTZ R172, R2.reuse, R172, -R11 ;  /* 0x000000ac02ac7223 */ /* 0x040fe2000001080b */
[----:B------:R-:W-:-:S01]  /*169e0*/  FFMA.FTZ R171, R2, R171, -R21 ;  /* 0x000000ab02ab7223 */ /* 0x000fc20000010815 */
[C---:B------:R-:W-:Y:S01]  /*169f0*/  FFMA.FTZ R173, R2.reuse, R173, -R11 ;  /* 0x000000ad02ad7223 */ /* 0x040fe2000001080b */
[----:B------:R-:W-:-:S01]  /*16a00*/  FFMA.FTZ R174, R2, R174, -R21 ;  /* 0x000000ae02ae7223 */ /* 0x000fc20000010815 */
[C---:B------:R-:W-:Y:S01]  /*16a10*/  FFMA.FTZ R176, R2.reuse, R176, -R11 ;  /* 0x000000b002b07223 */ /* 0x040fe2000001080b */
[----:B------:R-:W-:-:S01]  /*16a20*/  FFMA.FTZ R175, R2, R175, -R21 ;  /* 0x000000af02af7223 */ /* 0x000fc20000010815 */
[----:B------:R-:W-:Y:S01]  /*16a30*/  MUFU.EX2 R10, R10 ;  /* 0x0000000a000a7308 */ /* 0x000fe20000000800 */
[----:B---3--:R-:W-:-:S01]  /*16a40*/  FFMA.FTZ R5, R12, R5, R152 ;  /* 0x000000050c057223 */ /* 0x008fc20000010098 */
[C---:B------:R-:W-:Y:S01]  /*16a50*/  FFMA.FTZ R177, R2.reuse, R177, -R11 ;  /* 0x000000b102b17223 */ /* 0x040fe2000001080b */
[----:B------:R-:W-:-:S01]  /*16a60*/  FFMA.FTZ R178, R2, R178, -R21 ;  /* 0x000000b202b27223 */ /* 0x000fc20000010815 */
[C---:B------:R-:W-:Y:S01]  /*16a70*/  FFMA.FTZ R180, R2.reuse, R180, -R11 ;  /* 0x000000b402b47223 */ /* 0x040fe2000001080b */
[----:B------:R-:W-:-:S01]  /*16a80*/  FFMA.FTZ R179, R2, R179, -R21 ;  /* 0x000000b302b37223 */ /* 0x000fc20000010815 */
[----:B------:R-:W-:Y:S01]  /*16a90*/  PRMT R14, R20, 0x654, R14 ;  /* 0x00000654140e7816 */ /* 0x000fe2000000000e */
[----:B------:R-:W-:-:S01]  /*16aa0*/  FFMA.FTZ R181, R2, R181, -R11 ;  /* 0x000000b502b57223 */ /* 0x000fc2000001080b */
[----:B------:R-:W3:Y:S01]  /*16ab0*/  MUFU.EX2 R154, R154 ;  /* 0x0000009a009a7308 */ /* 0x000ee20000000800 */
[----:B----4-:R-:W-:-:S01]  /*16ac0*/  FADD.FTZ R5, R153, R5 ;  /* 0x0000000599057221 */ /* 0x010fc20000010000 */
[C---:B------:R-:W-:Y:S01]  /*16ad0*/  FFMA.FTZ R182, R2.reuse, R182, -R21 ;  /* 0x000000b602b67223 */ /* 0x040fe20000010815 */
[----:B------:R4:W-:Y:S01]  /*16ae0*/  SYNCS.ARRIVE.TRANS64.RED.A1T0 RZ, [R14+URZ], RZ ;  /* 0x000000ff0eff79a7 */ /* 0x0009e2000810043f */
[----:B------:R-:W-:-:S01]  /*16af0*/  FFMA.FTZ R184, R2, R184, -R11 ;  /* 0x000000b802b87223 */ /* 0x000fc2000001080b */
[C---:B------:R-:W-:Y:S01]  /*16b00*/  FFMA.FTZ R183, R2.reuse, R183, -R21 ;  /* 0x000000b702b77223 */ /* 0x040fe20000010815 */
[----:B------:R-:W-:-:S01]  /*16b10*/  FFMA.FTZ R185, R2, R185, -R11 ;  /* 0x000000b902b97223 */ /* 0x000fc2000001080b */
[C---:B------:R-:W-:Y:S01]  /*16b20*/  FFMA.FTZ R186, R2.reuse, R186, -R21 ;  /* 0x000000ba02ba7223 */ /* 0x040fe20000010815 */
[----:B------:R-:W5:Y:S01]  /*16b30*/  MUFU.EX2 R156, R156 ;  /* 0x0000009c009c7308 */ /* 0x000f620000000800 */
[----:B------:R-:W-:-:S01]  /*16b40*/  FFMA.FTZ R188, R2, R188, -R11 ;  /* 0x000000bc02bc7223 */ /* 0x000fc2000001080b */
[C---:B------:R-:W-:Y:S01]  /*16b50*/  FFMA.FTZ R187, R2.reuse, R187, -R21 ;  /* 0x000000bb02bb7223 */ /* 0x040fe20000010815 */
[----:B------:R-:W-:-:S01]  /*16b60*/  FFMA.FTZ R189, R2, R189, -R11 ;  /* 0x000000bd02bd7223 */ /* 0x000fc2000001080b */
[C---:B------:R-:W-:Y:S01]  /*16b70*/  FFMA.FTZ R190, R2.reuse, R190, -R21 ;  /* 0x000000be02be7223 */ /* 0x040fe20000010815 */
[----:B------:R-:W-:-:S01]  /*16b80*/  FFMA.FTZ R192, R2, R192, -R11 ;  /* 0x000000c002c07223 */ /* 0x000fc2000001080b */
[C---:B------:R-:W-:Y:S01]  /*16b90*/  FFMA.FTZ R191, R2.reuse, R191, -R21 ;  /* 0x000000bf02bf7223 */ /* 0x040fe20000010815 */
[----:B------:R-:W-:-:S01]  /*16ba0*/  FFMA.FTZ R193, R2, R193, -R11 ;  /* 0x000000c102c17223 */ /* 0x000fc2000001080b */
[----:B------:R-:W0:Y:S01]  /*16bb0*/  MUFU.EX2 R155, R155 ;  /* 0x0000009b009b7308 */ /* 0x000e220000000800 */
[----:B---3--:R-:W-:-:S01]  /*16bc0*/  FFMA.FTZ R4, R10, R4, R154 ;  /* 0x000000040a047223 */ /* 0x008fc2000001009a */
[C---:B------:R-:W-:Y:S01]  /*16bd0*/  FFMA.FTZ R194, R2.reuse, R194, -R21 ;  /* 0x000000c202c27223 */ /* 0x040fe20000010815 */
[----:B------:R-:W-:-:S01]  /*16be0*/  FFMA.FTZ R196, R2, R196, -R11 ;  /* 0x000000c402c47223 */ /* 0x000fc2000001080b */
[C---:B------:R-:W-:Y:S01]  /*16bf0*/  FFMA.FTZ R195, R2.reuse, R195, -R21 ;  /* 0x000000c302c37223 */ /* 0x040fe20000010815 */
[----:B------:R-:W-:-:S01]  /*16c00*/  FFMA.FTZ R197, R2, R197, -R11 ;  /* 0x000000c502c57223 */ /* 0x000fc2000001080b */
[C---:B------:R-:W-:Y:S01]  /*16c10*/  FFMA.FTZ R198, R2.reuse, R198, -R21 ;  /* 0x000000c602c67223 */ /* 0x040fe20000010815 */
[----:B------:R-:W-:-:S01]  /*16c20*/  FFMA.FTZ R200, R2, R200, -R11 ;  /* 0x000000c802c87223 */ /* 0x000fc2000001080b */
[----:B------:R-:W3:Y:S01]  /*16c30*/  MUFU.EX2 R157, R157 ;  /* 0x0000009d009d7308 */ /* 0x000ee20000000800 */
[----:B-----5:R-:W-:-:S01]  /*16c40*/  FADD.FTZ R5, R156, R5 ;  /* 0x000000059c057221 */ /* 0x020fc20000010000 */
[C---:B------:R-:W-:Y:S01]  /*16c50*/  FFMA.FTZ R199, R2.reuse, R199, -R21 ;  /* 0x000000c702c77223 */ /* 0x040fe20000010815 */
[----:B------:R-:W-:-:S01]  /*16c60*/  FFMA.FTZ R201, R2, R201, -R11 ;  /* 0x000000c902c97223 */ /* 0x000fc2000001080b */
[C---:B------:R-:W-:Y:S01]  /*16c70*/  FFMA.FTZ R202, R2.reuse, R202, -R21 ;  /* 0x000000ca02ca7223 */ /* 0x040fe20000010815 */
[----:B------:R-:W-:-:S01]  /*16c80*/  FFMA.FTZ R204, R2, R204, -R11 ;  /* 0x000000cc02cc7223 */ /* 0x000fc2000001080b */
[C---:B------:R-:W-:Y:S01]  /*16c90*/  FFMA.FTZ R203, R2.reuse, R203, -R21 ;  /* 0x000000cb02cb7223 */ /* 0x040fe20000010815 */
[----:B------:R-:W-:-:S01]  /*16ca0*/  FFMA.FTZ R205, R2, R205, -R11 ;  /* 0x000000cd02cd7223 */ /* 0x000fc2000001080b */
[----:B------:R-:W5:Y:S01]  /*16cb0*/  MUFU.EX2 R158, R158 ;  /* 0x0000009e009e7308 */ /* 0x000f620000000800 */
[----:B0-----:R-:W-:-:S01]  /*16cc0*/  FADD.FTZ R4, R155, R4 ;  /* 0x000000049b047221 */ /* 0x001fc20000010000 */
[C---:B------:R-:W-:Y:S01]  /*16cd0*/  FFMA.FTZ R206, R2.reuse, R206, -R21 ;  /* 0x000000ce02ce7223 */ /* 0x040fe20000010815 */
[----:B------:R-:W-:-:S01]  /*16ce0*/  FFMA.FTZ R208, R2, R208, -R11 ;  /* 0x000000d002d07223 */ /* 0x000fc2000001080b */
[C---:B------:R-:W-:Y:S01]  /*16cf0*/  FFMA.FTZ R207, R2.reuse, R207, -R21 ;  /* 0x000000cf02cf7223 */ /* 0x040fe20000010815 */
[----:B------:R-:W-:-:S01]  /*16d00*/  FFMA.FTZ R209, R2, R209, -R11 ;  /* 0x000000d102d17223 */ /* 0x000fc2000001080b */
[C---:B------:R-:W-:Y:S01]  /*16d10*/  FFMA.FTZ R210, R2.reuse, R210, -R21 ;  /* 0x000000d202d27223 */ /* 0x040fe20000010815 */
[----:B------:R-:W-:-:S01]  /*16d20*/  FFMA.FTZ R212, R2, R212, -R11 ;  /* 0x000000d402d47223 */ /* 0x000fc2000001080b */
[----:B------:R-:W0:Y:S01]  /*16d30*/  MUFU.EX2 R160, R160 ;  /* 0x000000a000a07308 */ /* 0x000e220000000800 */
[----:B---3--:R-:W-:-:S01]  /*16d40*/  FADD.FTZ R5, R157, R5 ;  /* 0x000000059d057221 */ /* 0x008fc20000010000 */
[C---:B------:R-:W-:Y:S01]  /*16d50*/  FFMA.FTZ R211, R2.reuse, R211, -R21 ;  /* 0x000000d302d37223 */ /* 0x040fe20000010815 */
[----:B------:R-:W-:-:S01]  /*16d60*/  FFMA.FTZ R11, R2, R213, -R11 ;  /* 0x000000d5020b7223 */ /* 0x000fc2000001080b */
[C-C-:B------:R-:W-:Y:S01]  /*16d70*/  FFMA.FTZ R214, R2.reuse, R214, -R21.reuse ;  /* 0x000000d602d67223 */ /* 0x140fe20000010815 */
[----:B------:R-:W-:-:S01]  /*16d80*/  FFMA.FTZ R21, R2, R215, -R21 ;  /* 0x000000d702157223 */ /* 0x000fc20000010815 */
[----:B------:R-:W-:Y:S01]  /*16d90*/  F2FP.SATFINITE.E4M3.F32.PACK_AB_MERGE_C R156, R157, R156, RZ ;  /* 0x0000009c9d9c723e */ /* 0x000fe200048070ff */
[----:B------:R-:W-:Y:S01]  /*16da0*/  FMUL.FTZ R24, R24, R12 ;  /* 0x0000000c18187220 */ /* 0x000fe20000410000 */
[----:B------:R-:W3:Y:S01]  /*16db0*/  MUFU.EX2 R159, R159 ;  /* 0x0000009f009f7308 */ /* 0x000ee20000000800 */
[----:B-----5:R-:W-:-:S01]  /*16dc0*/  FADD.FTZ R4, R158, R4 ;  /* 0x000000049e047221 */ /* 0x020fc20000010000 */
[----:B------:R-:W-:Y:S01]  /*16dd0*/  F2FP.SATFINITE.E4M3.F32.PACK_AB_MERGE_C R164, R153, R152, R156 ;  /* 0x0000009899a4723e */ /* 0x000fe2000480709c */
[-C--:B------:R-:W-:Y:S01]  /*16de0*/  FMUL.FTZ R25, R25, R12.reuse ;  /* 0x0000000c19197220 */ /* 0x080fe20000410000 */
[-C--:B------:R-:W-:Y:S01]  /*16df0*/  FMUL.FTZ R28, R28, R12.reuse ;  /* 0x0000000c1c1c7220 */ /* 0x080fe20000410000 */
[-C--:B------:R-:W-:Y:S01]  /*16e00*/  FMUL.FTZ R29, R29, R12.reuse ;  /* 0x0000000c1d1d7220 */ /* 0x080fe20000410000 */
[-C--:B------:R-:W-:Y:S01]  /*16e10*/  FMUL.FTZ R32, R32, R12.reuse ;  /* 0x0000000c20207220 */ /* 0x080fe20000410000 */
[----:B------:R-:W-:Y:S01]  /*16e20*/  FMUL.FTZ R33, R33, R12 ;  /* 0x0000000c21217220 */ /* 0x000fe20000410000 */
[----:B------:R-:W5:Y:S01]  /*16e30*/  MUFU.EX2 R161, R161 ;  /* 0x000000a100a17308 */ /* 0x000f620000000800 */
[----:B0-----:R-:W-:-:S01]  /*16e40*/  FADD.FTZ R5, R160, R5 ;  /* 0x00000005a0057221 */ /* 0x001fc20000010000 */
[-C--:B------:R-:W-:Y:S01]  /*16e50*/  FMUL.FTZ R36, R36, R12.reuse ;  /* 0x0000000c24247220 */ /* 0x080fe20000410000 */
[-C--:B------:R-:W-:Y:S01]  /*16e60*/  FMUL.FTZ R37, R37, R12.reuse ;  /* 0x0000000c25257220 */ /* 0x080fe20000410000 */
[-C--:B------:R-:W-:Y:S01]  /*16e70*/  FMUL.FTZ R40, R40, R12.reuse ;  /* 0x0000000c28287220 */ /* 0x080fe20000410000 */
[-C--:B------:R-:W-:Y:S01]  /*16e80*/  FMUL.FTZ R41, R41, R12.reuse ;  /* 0x0000000c29297220 */ /* 0x080fe20000410000 */
[-C--:B------:R-:W-:Y:S01]  /*16e90*/  FMUL.FTZ R44, R44, R12.reuse ;  /* 0x0000000c2c2c7220 */ /* 0x080fe20000410000 */
[----:B------:R-:W-:Y:S01]  /*16ea0*/  FMUL.FTZ R45, R45, R12 ;  /* 0x0000000c2d2d7220 */ /* 0x000fe20000410000 */
[----:B------:R-:W0:Y:S01]  /*16eb0*/  MUFU.EX2 R162, R162 ;  /* 0x000000a200a27308 */ /* 0x000e220000000800 */
        /* <DEDUP_REMOVED lines=8> */
[----:B-----5:R-:W-:-:S01]  /*16f40*/  FADD.FTZ R5, R161, R5 ;  /* 0x00000005a1057221 */ /* 0x020fc20000010000 */
[-C--:B------:R-:W-:Y:S01]  /*16f50*/  FMUL.FTZ R57, R57, R12.reuse ;  /* 0x0000000c39397220 */ /* 0x080fe20000410000 */
        /* <DEDUP_REMOVED lines=31> */
[----:B------:R-:W-:Y:S01]  /*17150*/  F2FP.SATFINITE.E4M3.F32.PACK_AB_MERGE_C R13, R165, R13, RZ ;  /* 0x0000000da50d723e */ /* 0x000fe200048070ff */
[----:B------:R-:W-:Y:S01]  /*17160*/  FMUL.FTZ R105, R105, R12 ;  /* 0x0000000c69697220 */ /* 0x000fe20000410000 */
[----:B------:R-:W-:Y:S01]  /*17170*/  F2FP.SATFINITE.E4M3.F32.PACK_AB_MERGE_C R165, R155, R154, R158 ;  /* 0x0000009a9ba5723e */ /* 0x000fe2000480709e */
        /* <DEDUP_REMOVED lines=24> */
[----:B------:R-:W-:Y:S01]  /*17300*/  FMUL.FTZ R140, R140, R12 ;  /* 0x0000000c8c8c7220 */ /* 0x000fe20000410000 */
[----:B------:R-:W-:Y:S01]  /*17310*/  F2FP.SATFINITE.E4M3.F32.PACK_AB_MERGE_C R167, R163, R162, R167 ;  /* 0x000000a2a3a7723e */ /* 0x000fe200048070a7 */
[----:B------:R-:W-:Y:S01]  /*17320*/  FMUL.FTZ R141, R141, R12 ;  /* 0x0000000c8d8d7220 */ /* 0x000fe20000410000 */
[----:B------:R-:W4:Y:S01]  /*17330*/  MUFU.EX2 R172, R172 ;  /* 0x000000ac00ac7308 */ /* 0x000f220000000800 */
[----:B---3--:R-:W-:-:S01]  /*17340*/  FADD.FTZ R5, R169, R5 ;  /* 0x00000005a9057221 */ /* 0x008fc20000010000 */
[-C--:B------:R-:W-:Y:S01]  /*17350*/  FMUL.FTZ R144, R144, R12.reuse ;  /* 0x0000000c90907220 */ /* 0x080fe20000410000 */
[-C--:B------:R-:W-:Y:S01]  /*17360*/  FMUL.FTZ R145, R145, R12.reuse ;  /* 0x0000000c91917220 */ /* 0x080fe20000410000 */
[-C--:B------:R-:W-:Y:S01]  /*17370*/  FMUL.FTZ R148, R148, R12.reuse ;  /* 0x0000000c94947220 */ /* 0x080fe20000410000 */
[----:B------:R-:W-:Y:S01]  /*17380*/  FMUL.FTZ R149, R149, R12 ;  /* 0x0000000c95957220 */ /* 0x000fe20000410000 */
[-C--:B------:R-:W-:Y:S01]  /*17390*/  FMUL.FTZ R26, R26, R10.reuse ;  /* 0x0000000a1a1a7220 */ /* 0x080fe20000410000 */
[----:B------:R-:W-:Y:S01]  /*173a0*/  FMUL.FTZ R27, R27, R10 ;  /* 0x0000000a1b1b7220 */ /* 0x000fe20000410000 */
[----:B------:R-:W0:Y:S01]  /*173b0*/  MUFU.EX2 R171, R171 ;  /* 0x000000ab00ab7308 */ /* 0x000e220000000800 */
[----:B-----5:R-:W-:-:S01]  /*173c0*/  FADD.FTZ R4, R170, R4 ;  /* 0x00000004aa047221 */ /* 0x020fc20000010000 */
[-C--:B------:R-:W-:Y:S01]  /*173d0*/  FMUL.FTZ R30, R30, R10.reuse ;  /* 0x0000000a1e1e7220 */ /* 0x080fe20000410000 */
[-C--:B------:R-:W-:Y:S01]  /*173e0*/  FMUL.FTZ R31, R31, R10.reuse ;  /* 0x0000000a1f1f7220 */ /* 0x080fe20000410000 */
[-C--:B------:R-:W-:Y:S01]  /*173f0*/  FMUL.FTZ R34, R34, R10.reuse ;  /* 0x0000000a22227220 */ /* 0x080fe20000410000 */
[-C--:B------:R-:W-:Y:S01]  /*17400*/  FMUL.FTZ R35, R35, R10.reuse ;  /* 0x0000000a23237220 */ /* 0x080fe20000410000 */
[-C--:B------:R-:W-:Y:S01]  /*17410*/  FMUL.FTZ R38, R38, R10.reuse ;  /* 0x0000000a26267220 */ /* 0x080fe20000410000 */
[----:B------:R-:W-:Y:S01]  /*17420*/  FMUL.FTZ R39, R39, R10 ;  /* 0x0000000a27277220 */ /* 0x000fe20000410000 */
[----:B------:R-:W3:Y:S01]  /*17430*/  MUFU.EX2 R173, R173 ;  /* 0x000000ad00ad7308 */ /* 0x000ee20000000800 */
[----:B----4-:R-:W-:-:S01]  /*17440*/  FADD.FTZ R14, R172, R5 ;  /* 0x00000005ac0e7221 */ /* 0x010fc20000010000 */
[-C--:B------:R-:W-:Y:S01]  /*17450*/  FMUL.FTZ R42, R42, R10.reuse ;  /* 0x0000000a2a2a7220 */ /* 0x080fe20000410000 */
[-C--:B------:R-:W-:Y:S01]  /*17460*/  FMUL.FTZ R43, R43, R10.reuse ;  /* 0x0000000a2b2b7220 */ /* 0x080fe20000410000 */
[-C--:B------:R-:W-:Y:S01]  /*17470*/  FMUL.FTZ R46, R46, R10.reuse ;  /* 0x0000000a2e2e7220 */ /* 0x080fe20000410000 */
[-C--:B------:R-:W-:Y:S01]  /*17480*/  FMUL.FTZ R47, R47, R10.reuse ;  /* 0x0000000a2f2f7220 */ /* 0x080fe20000410000 */
[-C--:B------:R-:W-:Y:S01]  /*17490*/  FMUL.FTZ R50, R50, R10.reuse ;  /* 0x0000000a32327220 */ /* 0x080fe20000410000 */
[----:B------:R-:W-:Y:S01]  /*174a0*/  FMUL.FTZ R51, R51, R10 ;  /* 0x0000000a33337220 */ /* 0x000fe20000410000 */
[----:B------:R-:W4:Y:S01]  /*174b0*/  MUFU.EX2 R174, R174 ;  /* 0x000000ae00ae7308 */ /* 0x000f220000000800 */
        /* <DEDUP_REMOVED lines=68> */
[----:B------:R-:W-:Y:S01]  /*17900*/  FMUL.FTZ R151, R151, R10 ;  /* 0x0000000a97977220 */ /* 0x000fe20000410000 */
[----:B------:R-:W-:-:S02]  /*17910*/  F2FP.SATFINITE.E4M3.F32.PACK_AB_MERGE_C R160, R169, R168, R172 ;  /* 0x000000a8a9a0723e */ /* 0x000fc400048070ac */
[----:B------:R-:W4:Y:S01]  /*17920*/  MUFU.EX2 R184, R184 ;  /* 0x000000b800b87308 */ /* 0x000f220000000800 */
[----:B0-----:R-:W-:-:S01]  /*17930*/  FADD.FTZ R4, R181, R4 ;  /* 0x00000004b5047221 */ /* 0x001fc20000010000 */
[----:B------:R-:W-:Y:S02]  /*17940*/  F2FP.SATFINITE.E4M3.F32.PACK_AB_MERGE_C R180, R181, R180, RZ ;  /* 0x000000b4b5b4723e */ /* 0x000fe400048070ff */
[----:B------:R-:W-:Y:S02]  /*17950*/  F2FP.SATFINITE.E4M3.F32.PACK_AB_MERGE_C R161, R171, R170, R174 ;  /* 0x000000aaaba1723e */ /* 0x000fe400048070ae */
[----:B------:R-:W-:Y:S02]  /*17960*/  F2FP.SATFINITE.E4M3.F32.PACK_AB_MERGE_C R162, R177, R176, R180 ;  /* 0x000000b0b1a2723e */ /* 0x000fe400048070b4 */
[----:B------:R-:W0:Y:S01]  /*17970*/  MUFU.EX2 R183, R183 ;  /* 0x000000b700b77308 */ /* 0x000e220000000800 */
[----:B---3--:R-:W-:-:S07]  /*17980*/  FADD.FTZ R5, R182, R5 ;  /* 0x00000005b6057221 */ /* 0x008fce0000010000 */
[----:B------:R-:W3:Y:S01]  /*17990*/  MUFU.EX2 R185, R185 ;  /* 0x000000b900b97308 */ /* 0x000ee20000000800 */
[----:B----4-:R-:W-:-:S07]  /*179a0*/  FADD.FTZ R4, R184, R4 ;  /* 0x00000004b8047221 */ /* 0x010fce0000010000 */
[----:B------:R-:W4:Y:S01]  /*179b0*/  MUFU.EX2 R186, R186 ;  /* 0x000000ba00ba7308 */ /* 0x000f220000000800 */
[----:B0-----:R-:W-:-:S01]  /*179c0*/  FADD.FTZ R5, R183, R5 ;  /* 0x00000005b7057221 */ /* 0x001fc20000010000 */
[----:B------:R-:W-:-:S04]  /*179d0*/  F2FP.SATFINITE.E4M3.F32.PACK_AB_MERGE_C R182, R183, R182, RZ ;  /* 0x000000b6b7b6723e */ /* 0x000fc800048070ff */
[----:B------:R-:W-:Y:S02]  /*179e0*/  F2FP.SATFINITE.E4M3.F32.PACK_AB_MERGE_C R163, R179, R178, R182 ;  /* 0x000000b2b3a3723e */ /* 0x000fe400048070b6 */
[----:B------:R-:W0:Y:S01]  /*179f0*/  MUFU.EX2 R188, R188 ;  /* 0x000000bc00bc7308 */ /* 0x000e220000000800 */
[----:B---3--:R-:W-:-:S07]  /*17a00*/  FADD.FTZ R4, R185, R4 ;  /* 0x00000004b9047221 */ /* 0x008fce0000010000 */
[----:B------:R-:W3:Y:S01]  /*17a10*/  MUFU.EX2 R187, R187 ;  /* 0x000000bb00bb7308 */ /* 0x000ee20000000800 */
[----:B----4-:R-:W-:-:S07]  /*17a20*/  FADD.FTZ R5, R186, R5 ;  /* 0x00000005ba057221 */ /* 0x010fce0000010000 */
[----:B------:R-:W4:Y:S01]  /*17a30*/  MUFU.EX2 R189, R189 ;  /* 0x000000bd00bd7308 */ /* 0x000f220000000800 */
[----:B0-----:R-:W-:-:S07]  /*17a40*/  FADD.FTZ R4, R188, R4 ;  /* 0x00000004bc047221 */ /* 0x001fce0000010000 */
[----:B------:R-:W0:Y:S01]  /*17a50*/  MUFU.EX2 R190, R190 ;  /* 0x000000be00be7308 */ /* 0x000e220000000800 */
[----:B---3--:R-:W-:-:S07]  /*17a60*/  FADD.FTZ R5, R187, R5 ;  /* 0x00000005bb057221 */ /* 0x008fce0000010000 */
[----:B------:R-:W3:Y:S01]  /*17a70*/  MUFU.EX2 R192, R192 ;  /* 0x000000c000c07308 */ /* 0x000ee20000000800 */
[----:B----4-:R-:W-:-:S01]  /*17a80*/  FADD.FTZ R4, R189, R4 ;  /* 0x00000004bd047221 */ /* 0x010fc20000010000 */
[----:B------:R-:W-:-:S04]  /*17a90*/  F2FP.SATFINITE.E4M3.F32.PACK_AB_MERGE_C R156, R189, R188, RZ ;  /* 0x000000bcbd9c723e */ /* 0x000fc800048070ff */
[----:B------:R-:W-:Y:S02]  /*17aa0*/  F2FP.SATFINITE.E4M3.F32.PACK_AB_MERGE_C R156, R185, R184, R156 ;  /* 0x000000b8b99c723e */ /* 0x000fe4000480709c */
        /* <DEDUP_REMOVED lines=13> */
[----:B----4-:R-:W-:-:S07]  /*17b80*/  FADD.FTZ R4, R196, R4 ;  /* 0x00000004c4047221 */ /* 0x010fce0000010000 */
[----:B------:R-:W4:Y:S01]  /*17b90*/  MUFU.EX2 R198, R198 ;  /* 0x000000c600c67308 */ /* 0x000f220000000800 */
[----:B0-----:R-:W-:-:S07]  /*17ba0*/  FADD.FTZ R5, R195, R5 ;  /* 0x00000005c3057221 */ /* 0x001fce0000010000 */
[----:B------:R-:W0:Y:S01]  /*17bb0*/  MUFU.EX2 R200, R200 ;  /* 0x000000c800c87308 */ /* 0x000e220000000800 */
[----:B---3--:R-:W-:-:S01]  /*17bc0*/  FADD.FTZ R4, R197, R4 ;  /* 0x00000004c5047221 */ /* 0x008fc20000010000 */
[----:B------:R-:W-:-:S04]  /*17bd0*/  F2FP.SATFINITE.E4M3.F32.PACK_AB_MERGE_C R196, R197, R196, RZ ;  /* 0x000000c4c5c4723e */ /* 0x000fc800048070ff */
[----:B------:R-:W-:Y:S02]  /*17be0*/  F2FP.SATFINITE.E4M3.F32.PACK_AB_MERGE_C R158, R193, R192, R196 ;  /* 0x000000c0c19e723e */ /* 0x000fe400048070c4 */
        /* <DEDUP_REMOVED lines=39> */
[----:B------:R-:W-:Y:S01]  /*17e60*/  F2FP.SATFINITE.E4M3.F32.PACK_AB_MERGE_C R154, R209, R208, R212 ;  /* 0x000000d0d19a723e */ /* 0x000fe200048070d4 */
[----:B0-----:R-:W-:-:S01]  /*17e70*/  FADD.FTZ R4, R214, R4 ;  /* 0x00000004d6047221 */ /* 0x001fc20000010000 */
[----:B---3--:R-:W-:-:S03]  /*17e80*/  F2FP.SATFINITE.E4M3.F32.PACK_AB_MERGE_C R11, R21, R214, RZ ;  /* 0x000000d6150b723e */ /* 0x008fc600048070ff */
[----:B------:R-:W-:Y:S01]  /*17e90*/  FADD.FTZ R4, R21, R4 ;  /* 0x0000000415047221 */ /* 0x000fe20000010000 */
[----:B------:R-:W-:Y:S01]  /*17ea0*/  F2FP.SATFINITE.E4M3.F32.PACK_AB_MERGE_C R155, R211, R210, R11 ;  /* 0x000000d2d39b723e */ /* 0x000fe2000480700b */
[----:B------:R-:W-:Y:S06]  /*17eb0*/  @!P0 BRA `(.L_x_656) ;  /* 0x0000000000048947 */ /* 0x000fec0003800000 */
[----:B------:R-:W-:Y:S01]  /*17ec0*/  BPT.TRAP 0x1 ;  /* 0x000000040000795c */ /* 0x000fe20000300000 */
.L_x_656:
[----:B------:R0:W3:Y:S01]  /*17ed0*/  SYNCS.PHASECHK.TRANS64.TRYWAIT P2, [R6+URZ+0x38850], R7 ;  /* 0x03885007060075a7 */ /* 0x0000e2000804017f */
[----:B------:R-:W-:Y:S05]  /*17ee0*/  @!P0 BRA `(.L_x_657) ;  /* 0x0000000000048947 */ /* 0x000fea0003800000 */
[----:B------:R-:W-:Y:S01]  /*17ef0*/  BPT.TRAP 0x1 ;  /* 0x000000040000795c */ /* 0x000fe20000300000 */
.L_x_657:
[----:B------:R-:W-:Y:S01]  /*17f00*/  BSSY B0, `(.L_x_658) ;  /* 0x0000006000007945 */ /* 0x000fe20003800000 */
[----:B------:R-:W-:Y:S01]  /*17f10*/  LEA R10, R8, UR42, 0xb ;  /* 0x0000002a080a7c11 */ /* 0x000fe2000f8e58ff */
[----:B------:R-:W-:Y:S02]  /*17f20*/  IMAD.MOV.U32 R11, RZ, RZ, 0x40000040 ;  /* 0x40000040ff0b7424 */ /* 0x000fe400078e00ff */
[----:B---3--:R-:W-:Y:S05]  /*17f30*/  @P2 BRA `(.L_x_659) ;  /* 0x0000000000082947 */ /* 0x008fea0003800000 */
[----:B------:R-:W3:Y:S02]  /*17f40*/  SYNCS.PHASECHK.TRANS64.TRYWAIT P2, [R6+URZ+0x38850], R7 ;  /* 0x03885007060075a7 */ /* 0x000ee4000804017f */
[----:B---3--:R-:W-:Y:S05]  /*17f50*/  @!P2 BRA `(.L_x_660) ;  /* 0x000000d800d8a947 */ /* 0x008fea0003800000 */
.L_x_659:
[----:B------:R-:W-:Y:S05]  /*17f60*/  BSYNC B0 ;  /* 0x0000000000007941 */ /* 0x000fea0003800000 */
.L_x_658:
[----:B------:R-:W4:Y:S01]  /*17f70*/  S2R R8, SR_TID.X ;  /* 0x0000000000087919 */ /* 0x000f220000002100 */
[----:B------:R-:W-:Y:S05]  /*17f80*/  WARPSYNC.ALL ;  /* 0x0000000000007948 */ /* 0x000fea0003800000 */
[C---:B------:R-:W-:Y:S01]  /*17f90*/  R2UR UR6, R10.reuse ;  /* 0x000000000a0672ca */ /* 0x040fe200000e0000 */
[----:B------:R-:W-:Y:S01]  /*17fa0*/  VIADD R12, R10, 0x2 ;  /* 0x000000020a0c7836 */ /* 0x000fe20000000000 */
[----:B------:R-:W-:Y:S02]  /*17fb0*/  R2UR UR7, R11 ;  /* 0x000000000b0772ca */ /* 0x000fe400000e0000 */
[----:B------:R-:W-:-:S02]  /*17fc0*/  MOV R13, 0x40000040 ;  /* 0x40000040000d7802 */ /* 0x000fc40000000f00 */
[----:B------:R-:W-:Y:S02]  /*17fd0*/  MOV R11, 0x40000040 ;  /* 0x40000040000b7802 */ /* 0x000fe40000000f00 */
[----:B----4-:R-:W-:-:S05]  /*17fe0*/  SHF.R.U32.HI R8, RZ, 0x7, R8 ;  /* 0x00000007ff087819 */ /* 0x010fca0000011608 */
[----:B01-3--:R-:W-:-:S05]  /*17ff0*/  VIADD R7, R8, 0x8 ;  /* 0x0000000808077836 */ /* 0x00bfca0000000000 */
[----:B------:R0:W-:Y:S06]  /*18000*/  BAR.SYNC.DEFER_BLOCKING R7, 0x100 ;  /* 0x000400070000751d */ /* 0x0001ec0000010000 */
[----:B------:R-:W-:-:S06]  /*18010*/  WARPGROUP.ARRIVE ;  /* 0x00000000000079c5 */ /* 0x000fcc0000000000 */
[----:B------:R-:W-:Y:S01]  /*18020*/  QGMMA.64x256x32.F32.E4M3.E4M3 R24, R164, gdesc[UR4], R24, gsb0 ;  /* 0x03e00004a4187df3 */ /* 0x000fe20008000818 */
        /* <DEDUP_REMOVED lines=22> */
[----:B0-----:R-:W-:Y:S05]  /*18190*/  @!P0 BRA `(.L_x_661) ;  /* 0x0000000000048947 */ /* 0x001fea0003800000 */
[----:B------:R-:W-:Y:S01]  /*181a0*/  BPT.TRAP 0x1 ;  /* 0x000000040000795c */ /* 0x000fe20000300000 */
.L_x_661:
[----:B------:R-:W-:Y:S01]  /*181b0*/  VIADD R6, R6, 0x38860 ;  /* 0x0003886006067836 */ /* 0x000fe20000000000 */
[----:B------:R-:W-:Y:S01]  /*181c0*/  MOV R12, R0 ;  /* 0x00000000000c7202 */ /* 0x000fe20000000f00 */
[----:B------:R-:W-:Y:S02]  /*181d0*/  IMAD.U32 R7, RZ, RZ, UR60 ;  /* 0x0000003cff077e24 */ /* 0x000fe4000f8e00ff */
[----:B------:R-:W-:-:S03]  /*181e0*/  IMAD.MOV.U32 R10, RZ, RZ, R15 ;  /* 0x000000ffff0a7224 */ /* 0x000fc600078e000f */
[----:B------:R-:W-:-:S04]  /*181f0*/  PRMT R6, R7, 0x654, R6 ;  /* 0x0000065407067816 */ /* 0x000fc80000000006 */
[----:B------:R1:W-:Y:S01]  /*18200*/  SYNCS.ARRIVE.TRANS64.RED.A1T0 RZ, [R6+URZ], RZ ;  /* 0x000000ff06ff79a7 */ /* 0x0003e2000810043f */
[----:B------:R-:W-:Y:S05]  /*18210*/  @P1 BRA `(.L_x_662) ;  /* 0xffffffd800cc1947 */ /* 0x000fea000383ffff */
.L_x_650:
[----:B------:R-:W3:Y:S04]  /*18220*/  LDL R8, [R1+0x30] ;  /* 0x0000300001087983 */ /* 0x000ee80000100800 */
[----:B------:R-:W0:Y:S01]  /*18230*/  LDL R14, [R1+0x14] ;  /* 0x00001400010e7983 */ /* 0x000e220000100800 */
[----:B------:R-:W-:Y:S05]  /*18240*/  WARPSYNC.ALL ;  /* 0x0000000000007948 */ /* 0x000fea0003800000 */
[----:B------:R-:W-:Y:S01]  /*18250*/  ULDC.64 UR4, c[0x0][0x9a0] ;  /* 0x0002680000047ab9 */ /* 0x000fe20000000a00 */
[----:B------:R-:W4:Y:S01]  /*18260*/  LDL.LU R23, [R1+0x34] ;  /* 0x0000340001177983 */ /* 0x000f220000300800 */
[----:B------:R2:W-:Y:S08]  /*18270*/  BAR.ARV R9, 0x100 ;  /* 0x000400090000751d */ /* 0x0005f00000002000 */
[----:B------:R-:W-:Y:S06]  /*18280*/  BAR.ARV 0x8, 0x180 ;  /* 0x0206000000007b1d */ /* 0x000fec0000002000 */
[----:B------:R-:W-:-:S04]  /*18290*/  ISETP.NE.U32.AND P0, PT, RZ, UR4, PT ;  /* 0x00000004ff007c0c */ /* 0x000fc8000bf05070 */
[----:B------:R-:W-:-:S13]  /*182a0*/  ISETP.NE.AND.EX P0, PT, RZ, UR5, PT, P0 ;  /* 0x00000005ff007c0c */ /* 0x000fda000bf05300 */
[----:B------:R-:W3:Y:S01]  /*182b0*/  @P0 LDC.64 R10, c[0x0][0x9c8] ;  /* 0x00027200ff0a0b82 */ /* 0x000ee20000000a00 */
[----:B------:R-:W-:-:S07]  /*182c0*/  @P0 SHF.R.S32.HI R13, RZ, 0x1f, R222 ;  /* 0x0000001fff0d0819 */ /* 0x000fce00000114de */
[----:B-1----:R-:W1:Y:S01]  /*182d0*/  @P0 LDC.64 R6, c[0x0][0x9d0] ;  /* 0x00027400ff060b82 */ /* 0x002e620000000a00 */
[----:B---3--:R-:W-:-:S04]  /*182e0*/  @P0 IMAD R8, R8, R10, RZ ;  /* 0x0000000a08080224 */ /* 0x008fc800078e02ff */
[C---:B0-----:R-:W-:Y:S02]  /*182f0*/  @P0 IMAD R3, R14.reuse, R11, R8 ;  /* 0x0000000b0e030224 */ /* 0x041fe400078e0208 */
[----:B------:R-:W-:-:S04]  /*18300*/  @P0 IMAD.WIDE.U32 R10, R14, R10, RZ ;  /* 0x0000000a0e0a0225 */ /* 0x000fc800078e00ff */
[-C--:B-1----:R-:W-:Y:S02]  /*18310*/  @P0 IMAD R8, R13, R6.reuse, RZ ;  /* 0x000000060d080224 */ /* 0x082fe400078e02ff */
[----:B------:R-:W-:Y:S02]  /*18320*/  @P0 IMAD.IADD R11, R11, 0x1, R3 ;  /* 0x000000010b0b0824 */ /* 0x000fe400078e0203 */
[C---:B------:R-:W-:Y:S02]  /*18330*/  @P0 IMAD R3, R222.reuse, R7, R8 ;  /* 0x00000007de030224 */ /* 0x040fe400078e0208 */
[----:B------:R-:W-:-:S04]  /*18340*/  @P0 IMAD.WIDE.U32 R6, R222, R6, R10 ;  /* 0x00000006de060225 */ /* 0x000fc800078e000a */
[----:B------:R-:W-:Y:S01]  /*18350*/  @P0 IMAD.IADD R3, R7, 0x1, R3 ;  /* 0x0000000107030824 */ /* 0x000fe200078e0203 */
[----:B------:R-:W-:Y:S01]  /*18360*/  @P0 LEA R10, P1, R6, UR4, 0x2 ;  /* 0x00000004060a0c11 */ /* 0x000fe2000f8210ff */
[----:B------:R-:W-:-:S03]  /*18370*/  IMAD.MOV.U32 R7, RZ, RZ, 0x3f800000 ;  /* 0x3f800000ff077424 */ /* 0x000fc600078e00ff */
[----:B------:R-:W-:-:S05]  /*18380*/  @P0 LEA.HI.X R11, R6, UR5, R3, 0x2, P1 ;  /* 0x00000005060b0c11 */ /* 0x000fca00088f1403 */
[----:B------:R0:W3:Y:S04]  /*18390*/  @P0 LDG.E R7, desc[UR36][R10.64] ;  /* 0x000000240a070981 */ /* 0x0000e8000c1e1900 */
[----:B------:R-:W1:Y:S04]  /*183a0*/  SHFL.BFLY PT, R6, R5, 0x2, 0x1f ;  /* 0x0c401f0005067f89 */ /* 0x000e6800000e0000 */
[----:B------:R-:W5:Y:S01]  /*183b0*/  SHFL.BFLY PT, R3, R4, 0x2, 0x1f ;  /* 0x0c401f0004037f89 */ /* 0x000f6200000e0000 */
[----:B-1----:R-:W-:Y:S01]  /*183c0*/  FADD.FTZ R6, R6, R5 ;  /* 0x0000000506067221 */ /* 0x002fe20000010000 */
[----:B-----5:R-:W-:-:S04]  /*183d0*/  FADD.FTZ R8, R3, R4 ;  /* 0x0000000403087221 */ /* 0x020fc80000010000 */
[----:B------:R-:W1:Y:S04]  /*183e0*/  SHFL.BFLY PT, R3, R6, 0x1, 0x1f ;  /* 0x0c201f0006037f89 */ /* 0x000e6800000e0000 */
[----:B------:R-:W5:Y:S01]  /*183f0*/  SHFL.BFLY PT, R13, R8, 0x1, 0x1f ;  /* 0x0c201f00080d7f89 */ /* 0x000f6200000e0000 */
[----:B0-----:R-:W-:Y:S01]  /*18400*/  MOV R10, RZ ;  /* 0x000000ff000a7202 */ /* 0x001fe20000000f00 */
[----:B-1----:R-:W-:-:S05]  /*18410*/  FADD.FTZ R12, R6, R3 ;  /* 0x00000003060c7221 */ /* 0x002fca0000010000 */
[C---:B------:R-:W-:Y:S01]  /*18420*/  FSETP.NE.FTZ.AND P0, PT, R12.reuse, RZ, PT ;  /* 0x000000ff0c00720b */ /* 0x040fe20003f15000 */
[----:B------:R-:W-:Y:S01]  /*18430*/  FMUL.FTZ R14, R12, 0.00390625 ;  /* 0x3b8000000c0e7820 */ /* 0x000fe20000410000 */
[----:B-----5:R-:W-:-:S04]  /*18440*/  FADD.FTZ R13, R8, R13 ;  /* 0x0000000d080d7221 */ /* 0x020fc80000010000 */
[----:B------:R-:W-:Y:S01]  /*18450*/  FSETP.NE.FTZ.AND P1, PT, R14, RZ, PT ;  /* 0x000000ff0e00720b */ /* 0x000fe20003f35000 */
[----:B------:R-:W-:-:S06]  /*18460*/  FMUL.FTZ R11, R13, 0.00390625 ;  /* 0x3b8000000d0b7820 */ /* 0x000fcc0000410000 */
[----:B------:R-:W-:Y:S01]  /*18470*/  @P0 MUFU.RCP R10, R12 ;  /* 0x0000000c000a0308 */ /* 0x000fe20000001000 */
[----:B------:R-:W-:Y:S01]  /*18480*/  FSETP.NE.FTZ.AND P0, PT, R13, RZ, PT ;  /* 0x000000ff0d00720b */ /* 0x000fe20003f15000 */
[----:B------:R-:W-:Y:S01]  /*18490*/  IMAD.MOV.U32 R6, RZ, RZ, RZ ;  /* 0x000000ffff067224 */ /* 0x000fe200078e00ff */
[----:B------:R-:W-:-:S05]  /*184a0*/  FSETP.NE.FTZ.AND P2, PT, R11, RZ, PT ;  /* 0x000000ff0b00720b */ /* 0x000fca0003f55000 */
[----:B------:R-:W0:Y:S08]  /*184b0*/  @P1 MUFU.LG2 R4, R14 ;  /* 0x0000000e00041308 */ /* 0x000e300000000c00 */
[----:B------:R-:W-:Y:S01]  /*184c0*/  @P0 MUFU.RCP R6, R13 ;  /* 0x0000000d00060308 */ /* 0x000fe20000001000 */
[----:B----4-:R-:W-:Y:S02]  /*184d0*/  VIADD R23, R23, 0x1 ;  /* 0x0000000117177836 */ /* 0x010fe40000000000 */
[----:B------:R-:W-:-:S05]  /*184e0*/  @P1 FMUL.FTZ R5, R2, 0.69314718246459960938 ;  /* 0x3f31721802051820 */ /* 0x000fca0000410000 */
[----:B------:R-:W1:Y:S01]  /*184f0*/  @P2 MUFU.LG2 R8, R11 ;  /* 0x0000000b00082308 */ /* 0x000e620000000c00 */
[----:B0-----:R-:W-:Y:S01]  /*18500*/  @P1 FMUL.FTZ R4, R4, 0.69314718246459960938 ;  /* 0x3f31721804041820 */ /* 0x001fe20000410000 */
[----:B------:R0:W-:Y:S01]  /*18510*/  STL [R1+0x34], R23 ;  /* 0x0000341701007387 */ /* 0x0001e20000100800 */
[----:B------:R-:W-:Y:S01]  /*18520*/  @P2 FMUL.FTZ R21, R2, 0.69314718246459960938 ;  /* 0x3f31721802152820 */ /* 0x000fe20000410000 */
[----:B------:R-:W-:Y:S02]  /*18530*/  IMAD.MOV.U32 R3, RZ, RZ, -0x800000 ;  /* 0xff800000ff037424 */ /* 0x000fe400078e00ff */
[----:B------:R-:W-:Y:S01]  /*18540*/  @P1 FFMA.FTZ R3, R5, R0, R4 ;  /* 0x0000000005031223 */ /* 0x000fe20000010004 */
[----:B------:R-:W-:-:S05]  /*18550*/  VIADD R225, R225, 0x1 ;  /* 0x00000001e1e17836 */ /* 0x000fca0000000000 */
[----:B------:R-:W-:Y:S02]  /*18560*/  ISETP.NE.AND P3, PT, R225, 0x2, PT ;  /* 0x00000002e100780c */ /* 0x000fe40003f65270 */
[----:B------:R-:W-:Y:S02]  /*18570*/  MOV R20, 0xff800000 ;  /* 0xff80000000147802 */ /* 0x000fe40000000f00 */
[----:B--2---:R-:W-:Y:S01]  /*18580*/  SEL R9, RZ, 0x1, P3 ;  /* 0x00000001ff097807 */ /* 0x004fe20001800000 */
[----:B-1----:R-:W-:-:S03]  /*18590*/  @P2 FMUL.FTZ R8, R8, 0.69314718246459960938 ;  /* 0x3f31721808082820 */ /* 0x002fc60000410000 */
[----:B------:R-:W-:Y:S01]  /*185a0*/  LOP3.LUT R226, R226, R9, RZ, 0x3c, !PT ;  /* 0x00000009e2e27212 */ /* 0x000fe200078e3cff */
[----:B------:R-:W-:Y:S01]  /*185b0*/  @P2 FFMA.FTZ R20, R21, R15, R8 ;  /* 0x0000000f15142223 */ /* 0x000fe20000010008 */
[----:B------:R-:W-:Y:S02]  /*185c0*/  PLOP3.LUT P0, PT, PT, PT, PT, 0x8, 0x0 ;  /* 0x000000000000781c */ /* 0x000fe40003f0e170 */
[----:B------:R-:W-:Y:S01]  /*185d0*/  SEL R225, R225, RZ, P3 ;  /* 0x000000ffe1e17207 */ /* 0x000fe20001800000 */
[-C--:B---3--:R-:W-:Y:S01]  /*185e0*/  FMUL.FTZ R2, R10, R7.reuse ;  /* 0x000000070a027220 */ /* 0x088fe20000410000 */
[----:B------:R-:W-:-:S03]  /*185f0*/  FMUL.FTZ R0, R6, R7 ;  /* 0x0000000706007220 */ /* 0x000fc60000410000 */
[-C--:B------:R-:W-:Y:S01]  /*18600*/  FMUL.FTZ R12, R61, R2.reuse ;  /* 0x000000023d0c7220 */ /* 0x080fe20000410000 */
[----:B------:R-:W-:Y:S01]  /*18610*/  FMUL.FTZ R61, R116, R2 ;  /* 0x00000002743d7220 */ /* 0x000fe20000410000 */
[----:B------:R-:W-:Y:S01]  /*18620*/  FMUL.FTZ R116, R30, R0 ;  /* 0x000000001e747220 */ /* 0x000fe20000410000 */
[----:B------:R-:W-:Y:S01]  /*18630*/  FMUL.FTZ R5, R28, R2 ;  /* 0x000000021c057220 */ /* 0x000fe20000410000 */
[----:B------:R-:W-:Y:S01]  /*18640*/  FMUL.FTZ R30, R31, R0 ;  /* 0x000000001f1e7220 */ /* 0x000fe20000410000 */
[----:B------:R-:W-:Y:S01]  /*18650*/  FMUL.FTZ R28, R77, R2 ;  /* 0x000000024d1c7220 */ /* 0x000fe20000410000 */
[----:B------:R-:W-:Y:S01]  /*18660*/  FMUL.FTZ R31, R38, R0 ;  /* 0x00000000261f7220 */ /* 0x000fe20000410000 */
        /* <DEDUP_REMOVED lines=9> */
[-C--:B------:R-:W-:Y:S01]  /*18700*/  FMUL.FTZ R54, R55, R0.reuse ;  /* 0x0000000037367220 */ /* 0x080fe20000410000 */
[----:B------:R-:W-:Y:S01]  /*18710*/  FMUL.FTZ R103, R110, R0 ;  /* 0x000000006e677220 */ /* 0x000fe20000410000 */
[-C--:B------:R-:W-:Y:S01]  /*18720*/  FMUL.FTZ R15, R68, R2.reuse ;  /* 0x00000002440f7220 */ /* 0x080fe20000410000 */
[----:B------:R-:W-:Y:S01]  /*18730*/  FMUL.FTZ R69, R124, R2 ;  /* 0x000000027c457220 */ /* 0x000fe20000410000 */
        /* <DEDUP_REMOVED lines=107> */
[----:B0-----:R-:W-:-:S07]  /*18df0*/  FMUL.FTZ R142, R151, R0 ;  /* 0x00000000978e7220 */ /* 0x001fce0000410000 */
.L_x_597:
[----:B------:R-:W-:Y:S05]  /*18e00*/  WARPSYNC.ALL ;  /* 0x0000000000007948 */ /* 0x000fea0003800000 */
[----:B------:R-:W0:Y:S08]  /*18e10*/  S2UR UR60, SR_CgaCtaId ;  /* 0x00000000003c79c3 */ /* 0x000e300000008800 */
[----:B------:R-:W-:Y:S06]  /*18e20*/  BAR.SYNC.DEFER_BLOCKING 0x5, 0x180 ;  /* 0x0146000000007b1d */ /* 0x000fec0000010000 */
[----:B------:R-:W-:Y:S01]  /*18e30*/  UMOV UR4, 0x400 ;  /* 0x0000040000047882 */ /* 0x000fe20000000000 */
[----:B------:R-:W-:Y:S01]  /*18e40*/  BSSY B0, `(.L_x_663) ;  /* 0x00003ce000007945 */ /* 0x000fe20003800000 */
[----:B0-----:R-:W-:-:S06]  /*18e50*/  ULEA UR4, UR60, UR4, 0x18 ;  /* 0x000000043c047291 */ /* 0x001fcc000f8ec03f */
[----:B------:R-:W-:-:S05]  /*18e60*/  IMAD.U32 R23, RZ, RZ, UR4 ;  /* 0x00000004ff177e24 */ /* 0x000fca000f8e00ff */
[----:B------:R0:W1:Y:S01]  /*18e70*/  LDS.128 R220, [R23+0x388d0] ;  /* 0x0388d00017dc7984 */ /* 0x0000620000000c00 */
[----:B------:R-:W-:Y:S06]  /*18e80*/  BAR.ARV 0x4, 0x180 ;  /* 0x0106000000007b1d */ /* 0x000fec0000002000 */
[----:B------:R-:W-:Y:S05]  /*18e90*/  @P0 BRA `(.L_x_664) ;  /* 0x0000002c008c0947 */ /* 0x000fea0003800000 */
[----:B------:R-:W2:Y:S04]  /*18ea0*/  LDL R141, [R1+0x48] ;  /* 0x00004800018d7983 */ /* 0x000ea80000100800 */
[----:B------:R-:W3:Y:S04]  /*18eb0*/  LDL R96, [R1+0x14] ;  /* 0x0000140001607983 */ /* 0x000ee80000100800 */
[----:B-----5:R-:W4:Y:S01]  /*18ec0*/  LDL R94, [R1+0x30] ;  /* 0x00003000015e7983 */ /* 0x020f220000100800 */
[----:B------:R-:W-:Y:S01]  /*18ed0*/  F2FP.BF16.F32.PACK_AB R25, R4, R25 ;  /* 0x000000190419723e */ /* 0x000fe200000010ff */
[----:B------:R-:W-:Y:S01]  /*18ee0*/  ULDC.64 UR4, c[0x4][0x38] ;  /* 0x01000e0000047ab9 */ /* 0x000fe20000000a00 */
[----:B------:R-:W0:Y:S01]  /*18ef0*/  S2R R4, SR_SWINHI ;  /* 0x0000000000047919 */ /* 0x000e220000002f00 */
[----:B------:R-:W1:Y:S01]  /*18f00*/  S2R R148, SR_TID.X ;  /* 0x0000000000947919 */ /* 0x000e620000002100 */
        /* <DEDUP_REMOVED lines=10> */
[----:B------:R-:W-:Y:S02]  /*18fb0*/  MOV R76, R23 ;  /* 0x00000017004c7202 */ /* 0x000fe40000000f00 */
[----:B0-----:R-:W-:Y:S02]  /*18fc0*/  MOV R77, R4 ;  /* 0x00000004004d7202 */ /* 0x001fe40000000f00 */
        /* <DEDUP_REMOVED lines=9> */
[----:B------:R-:W-:Y:S01]  /*19060*/  F2FP.BF16.F32.PACK_AB R12, R37, R88 ;  /* 0x00000058250c723e */ /* 0x000fe200000010ff */
[----:B-1----:R-:W-:Y:S01]  /*19070*/  IMAD.SHL.U32 R0, R148, 0x4, RZ ;  /* 0x0000000494007824 */ /* 0x002fe200078e00ff */
[----:B------:R-:W-:Y:S02]  /*19080*/  F2FP.BF16.F32.PACK_AB R50, R47, R50 ;  /* 0x000000322f32723e */ /* 0x000fe400000010ff */
[----:B------:R-:W-:Y:S02]  /*19090*/  F2FP.BF16.F32.PACK_AB R124, R124, R75 ;  /* 0x0000004b7c7c723e */ /* 0x000fe400000010ff */
[----:B------:R-:W-:-:S02]  /*190a0*/  F2FP.BF16.F32.PACK_AB R47, R52, R97 ;  /* 0x00000061342f723e */ /* 0x000fc400000010ff */
[----:B------:R-:W-:Y:S02]  /*190b0*/  F2FP.BF16.F32.PACK_AB R120, R69, R120 ;  /* 0x000000784578723e */ /* 0x000fe400000010ff */
[----:B------:R-:W-:Y:S02]  /*190c0*/  F2FP.BF16.F32.PACK_AB R24, R13, R56 ;  /* 0x000000380d18723e */ /* 0x000fe400000010ff */
[----:B------:R-:W-:Y:S02]  /*190d0*/  F2FP.BF16.F32.PACK_AB R14, R14, R65 ;  /* 0x000000410e0e723e */ /* 0x000fe400000010ff */
[----:B------:R-:W-:Y:S02]  /*190e0*/  LOP3.LUT R0, R0, 0xc, RZ, 0xc0, !PT ;  /* 0x0000000c00007812 */ /* 0x000fe400078ec0ff */
[----:B------:R-:W-:Y:S02]  /*190f0*/  F2FP.BF16.F32.PACK_AB R56, R61, R112 ;  /* 0x000000703d38723e */ /* 0x000fe400000010ff */
[----:B------:R-:W-:-:S02]  /*19100*/  F2FP.BF16.F32.PACK_AB R71, R71, R74 ;  /* 0x0000004a4747723e */ /* 0x000fc400000010ff */
[----:B------:R-:W-:Y:S02]  /*19110*/  F2FP.BF16.F32.PACK_AB R113, R68, R113 ;  /* 0x000000714471723e */ /* 0x000fe400000010ff */
[----:B------:R-:W-:Y:S02]  /*19120*/  F2FP.BF16.F32.PACK_AB R15, R15, R64 ;  /* 0x000000400f0f723e */ /* 0x000fe400000010ff */
[----:B------:R-:W-:Y:S02]  /*19130*/  IADD3 R26, P0, R0, UR4, RZ ;  /* 0x00000004001a7c10 */ /* 0x000fe4000ff1e0ff */
[----:B------:R-:W-:Y:S02]  /*19140*/  F2FP.BF16.F32.PACK_AB R105, R60, R105 ;  /* 0x000000693c69723e */ /* 0x000fe400000010ff */
[----:B------:R-:W-:Y:S02]  /*19150*/  IADD3.X R27, RZ, UR5, RZ, P0, !PT ;  /* 0x00000005ff1b7c10 */ /* 0x000fe400087fe4ff */
[----:B------:R-:W-:-:S02]  /*19160*/  F2FP.BF16.F32.PACK_AB R100, R100, R45 ;  /* 0x0000002d6464723e */ /* 0x000fc400000010ff */
[----:B------:R-:W-:Y:S01]  /*19170*/  F2FP.BF16.F32.PACK_AB R104, R53, R104 ;  /* 0x000000683568723e */ /* 0x000fe200000010ff */
[----:B------:R0:W5:Y:S01]  /*19180*/  LDG.E.CONSTANT R0, desc[UR36][R26.64] ;  /* 0x000000241a007981 */ /* 0x000162000c1e9900 */
[----:B------:R-:W-:Y:S02]  /*19190*/  F2FP.BF16.F32.PACK_AB R42, R39, R42 ;  /* 0x0000002a272a723e */ /* 0x000fe400000010ff */
[----:B------:R-:W-:Y:S02]  /*191a0*/  F2FP.BF16.F32.PACK_AB R40, R9, R40 ;  /* 0x000000280928723e */ /* 0x000fe400000010ff */
[----:B------:R-:W-:Y:S02]  /*191b0*/  F2FP.BF16.F32.PACK_AB R39, R36, R81 ;  /* 0x000000512427723e */ /* 0x000fe400000010ff */
[----:B------:R-:W-:Y:S02]  /*191c0*/  F2FP.BF16.F32.PACK_AB R41, R8, R41 ;  /* 0x000000290829723e */ /* 0x000fe400000010ff */
[----:B------:R-:W-:Y:S01]  /*191d0*/  LOP3.LUT P0, R4, R148, 0x3, RZ, 0xc0, !PT ;  /* 0x0000000394047812 */ /* 0x000fe2000780c0ff */
[----:B------:R-:W-:Y:S01]  /*191e0*/  UMOV UR4, 0xffffffff ;  /* 0xffffffff00047882 */ /* 0x000fe20000000000 */
[----:B------:R-:W-:-:S02]  /*191f0*/  F2FP.BF16.F32.PACK_AB R48, R11, R48 ;  /* 0x000000300b30723e */ /* 0x000fc400000010ff */
[----:B------:R-:W-:Y:S02]  /*19200*/  ISETP.EQ.OR P0, PT, R4, 0x3, !P0 ;  /* 0x000000030400780c */ /* 0x000fe40004702670 */
        /* <DEDUP_REMOVED lines=25> */
[----:B------:R-:W-:Y:S02]  /*193a0*/  SEL R13, R2, R25, P0 ;  /* 0x00000019020d7207 */ /* 0x000fe40000000000 */
[----:B------:R-:W-:Y:S01]  /*193b0*/  SEL R4, R25, R2, P0 ;  /* 0x0000000219047207 */ /* 0x000fe20000000000 */
[----:B--2---:R-:W-:-:S03]  /*193c0*/  IMAD.WIDE R72, R141, 0x2, R76 ;  /* 0x000000028d487825 */ /* 0x004fc600078e024c */
[C---:B------:R-:W-:Y:S02]  /*193d0*/  IADD3 R85, P3, R72.reuse, 0xc060, RZ ;  /* 0x0000c06048557810 */ /* 0x040fe40007f7e0ff */
[C---:B------:R-:W-:Y:S02]  /*193e0*/  IADD3 R83, P2, R72.reuse, 0xc040, RZ ;  /* 0x0000c04048537810 */ /* 0x040fe40007f5e0ff */
[C---:B------:R-:W-:Y:S02]  /*193f0*/  IADD3 R91, P1, R72.reuse, 0xc020, RZ ;  /* 0x0000c020485b7810 */ /* 0x040fe40007f3e0ff */
[C---:B------:R-:W-:Y:S02]  /*19400*/  IADD3 R89, P5, R72.reuse, 0xc000, RZ ;  /* 0x0000c00048597810 */ /* 0x040fe40007fbe0ff */
[----:B------:R-:W-:Y:S02]  /*19410*/  IADD3 R87, P4, R72, 0x8060, RZ ;  /* 0x0000806048577810 */ /* 0x000fe40007f9e0ff */
[----:B------:R-:W-:-:S02]  /*19420*/  LOP3.LUT R84, R85, 0x380, RZ, 0xc0, !PT ;  /* 0x0000038055547812 */ /* 0x000fc400078ec0ff */
[----:B------:R-:W-:Y:S02]  /*19430*/  LOP3.LUT R82, R83, 0x380, RZ, 0xc0, !PT ;  /* 0x0000038053527812 */ /* 0x000fe400078ec0ff */
[----:B------:R-:W-:Y:S02]  /*19440*/  LOP3.LUT R90, R91, 0x380, RZ, 0xc0, !PT ;  /* 0x000003805b5a7812 */ /* 0x000fe400078ec0ff */
[----:B------:R-:W-:Y:S02]  /*19450*/  LOP3.LUT R88, R89, 0x380, RZ, 0xc0, !PT ;  /* 0x0000038059587812 */ /* 0x000fe400078ec0ff */
[----:B------:R-:W-:Y:S02]  /*19460*/  LOP3.LUT R86, R87, 0x380, RZ, 0xc0, !PT ;  /* 0x0000038057567812 */ /* 0x000fe400078ec0ff */
[----:B------:R-:W-:Y:S02]  /*19470*/  SHF.R.U64 R84, R84, 0x3, RZ ;  /* 0x0000000354547819 */ /* 0x000fe400000012ff */
[----:B------:R-:W-:-:S02]  /*19480*/  SHF.R.U64 R82, R82, 0x3, RZ ;  /* 0x0000000352527819 */ /* 0x000fc400000012ff */
[----:B------:R-:W-:Y:S02]  /*19490*/  SHF.R.U64 R90, R90, 0x3, RZ ;  /* 0x000000035a5a7819 */ /* 0x000fe400000012ff */
[----:B------:R-:W-:Y:S02]  /*194a0*/  SHF.R.U64 R88, R88, 0x3, RZ ;  /* 0x0000000358587819 */ /* 0x000fe400000012ff */
[----:B------:R-:W-:Y:S02]  /*194b0*/  SHF.R.U64 R86, R86, 0x3, RZ ;  /* 0x0000000356567819 */ /* 0x000fe400000012ff */
[----:B------:R-:W-:Y:S01]  /*194c0*/  LOP3.LUT R84, R84, R85, RZ, 0x3c, !PT ;  /* 0x0000005554547212 */ /* 0x000fe200078e3cff */
[--C-:B------:R-:W-:Y:S01]  /*194d0*/  IMAD.X R85, RZ, RZ, R73.reuse, P3 ;  /* 0x000000ffff557224 */ /* 0x100fe200018e0649 */
[----:B------:R-:W-:Y:S02]  /*194e0*/  LOP3.LUT R82, R82, R83, RZ, 0x3c, !PT ;  /* 0x0000005352527212 */ /* 0x000fe400078e3cff */
[----:B------:R-:W-:Y:S01]  /*194f0*/  LOP3.LUT R90, R90, R91, RZ, 0x3c, !PT ;  /* 0x0000005b5a5a7212 */ /* 0x000fe200078e3cff */
[----:B------:R-:W-:Y:S01]  /*19500*/  IMAD.X R91, RZ, RZ, R73, P1 ;  /* 0x000000ffff5b7224 */ /* 0x000fe200008e0649 */
[----:B------:R-:W-:-:S02]  /*19510*/  IADD3.X R83, RZ, R73, RZ, P2, !PT ;  /* 0x00000049ff537210 */ /* 0x000fc400017fe4ff */
[----:B------:R-:W-:Y:S01]  /*19520*/  LOP3.LUT R88, R88, R89, RZ, 0x3c, !PT ;  /* 0x0000005958587212 */ /* 0x000fe200078e3cff */
[--C-:B------:R-:W-:Y:S01]  /*19530*/  IMAD.X R89, RZ, RZ, R73.reuse, P5 ;  /* 0x000000ffff597224 */ /* 0x100fe200028e0649 */
[C---:B------:R-:W-:Y:S02]  /*19540*/  IADD3 R97, P3, R72.reuse, 0x8040, RZ ;  /* 0x0000804048617810 */ /* 0x040fe40007f7e0ff */
[----:B------:R-:W-:Y:S02]  /*19550*/  IADD3 R75, P2, R72, 0x8020, RZ ;  /* 0x00008020484b7810 */ /* 0x000fe40007f5e0ff */
[----:B------:R-:W-:Y:S01]  /*19560*/  LOP3.LUT R86, R86, R87, RZ, 0x3c, !PT ;  /* 0x0000005756567212 */ /* 0x000fe200078e3cff */
[----:B------:R-:W-:Y:S01]  /*19570*/  IMAD.X R87, RZ, RZ, R73, P4 ;  /* 0x000000ffff577224 */ /* 0x000fe200020e0649 */
[C---:B------:R-:W-:Y:S02]  /*19580*/  IADD3 R69, P1, R72.reuse, 0x8000, RZ ;  /* 0x0000800048457810 */ /* 0x040fe40007f3e0ff */
[C---:B------:R-:W-:Y:S01]  /*19590*/  IADD3 R65, P5, R72.reuse, 0x4060, RZ ;  /* 0x0000406048417810 */ /* 0x040fe20007fbe0ff */
[----:B---3--:R-:W-:Y:S01]  /*195a0*/  IMAD.MOV.U32 R141, RZ, RZ, R96 ;  /* 0x000000ffff8d7224 */ /* 0x008fe200078e0060 */
[----:B------:R-:W-:-:S02]  /*195b0*/  IADD3 R61, P4, R72, 0x4040, RZ ;  /* 0x00004040483d7810 */ /* 0x000fc40007f9e0ff */
[----:B------:R-:W-:Y:S02]  /*195c0*/  LOP3.LUT R96, R97, 0x380, RZ, 0xc0, !PT ;  /* 0x0000038061607812 */ /* 0x000fe400078ec0ff */
[----:B------:R-:W-:Y:S02]  /*195d0*/  LOP3.LUT R74, R75, 0x380, RZ, 0xc0, !PT ;  /* 0x000003804b4a7812 */ /* 0x000fe400078ec0ff */
[----:B------:R-:W-:Y:S02]  /*195e0*/  LOP3.LUT R68, R69, 0x380, RZ, 0xc0, !PT ;  /* 0x0000038045447812 */ /* 0x000fe400078ec0ff */
[----:B------:R-:W-:Y:S02]  /*195f0*/  LOP3.LUT R64, R65, 0x380, RZ, 0xc0, !PT ;  /* 0x0000038041407812 */ /* 0x000fe400078ec0ff */
[----:B------:R-:W-:Y:S02]  /*19600*/  LOP3.LUT R60, R61, 0x380, RZ, 0xc0, !PT ;  /* 0x000003803d3c7812 */ /* 0x000fe400078ec0ff */
[----:B------:R-:W-:-:S02]  /*19610*/  SHF.R.U64 R96, R96, 0x3, RZ ;  /* 0x0000000360607819 */ /* 0x000fc400000012ff */
[----:B------:R-:W-:Y:S02]  /*19620*/  SHF.R.U64 R74, R74, 0x3, RZ ;  /* 0x000000034a4a7819 */ /* 0x000fe400000012ff */
[----:B------:R-:W-:Y:S02]  /*19630*/  SHF.R.U64 R68, R68, 0x3, RZ ;  /* 0x0000000344447819 */ /* 0x000fe400000012ff */
[----:B------:R-:W-:Y:S02]  /*19640*/  SHF.R.U64 R64, R64, 0x3, RZ ;  /* 0x0000000340407819 */ /* 0x000fe400000012ff */
[----:B------:R-:W-:Y:S02]  /*19650*/  SHF.R.U64 R60, R60, 0x3, RZ ;  /* 0x000000033c3c7819 */ /* 0x000fe400000012ff */
[----:B------:R-:W-:Y:S02]  /*19660*/  LOP3.LUT R96, R96, R97, RZ, 0x3c, !PT ;  /* 0x0000006160607212 */ /* 0x000fe400078e3cff */
[----:B------:R-:W-:Y:S01]  /*19670*/  LOP3.LUT R74, R74, R75, RZ, 0x3c, !PT ;  /* 0x0000004b4a4a7212 */ /* 0x000fe200078e3cff */
[--C-:B------:R-:W-:Y:S01]  /*19680*/  IMAD.X R75, RZ, RZ, R73.reuse, P2 ;  /* 0x000000ffff4b7224 */ /* 0x100fe200010e0649 */
[----:B------:R-:W-:Y:S01]  /*19690*/  LOP3.LUT R68, R68, R69, RZ, 0x3c, !PT ;  /* 0x0000004544447212 */ /* 0x000fe200078e3cff */
[----:B------:R-:W-:Y:S01]  /*196a0*/  IMAD.X R69, RZ, RZ, R73, P1 ;  /* 0x000000ffff457224 */ /* 0x000fe200008e0649 */
[----:B------:R-:W-:-:S02]  /*196b0*/  IADD3.X R97, RZ, R73, RZ, P3, !PT ;  /* 0x00000049ff617210 */ /* 0x000fc40001ffe4ff */
[----:B------:R-:W-:Y:S01]  /*196c0*/  LOP3.LUT R64, R64, R65, RZ, 0x3c, !PT ;  /* 0x0000004140407212 */ /* 0x000fe200078e3cff */
[----:B------:R-:W-:Y:S01]  /*196d0*/  IMAD.X R65, RZ, RZ, R73, P5 ;  /* 0x000000ffff417224 */ /* 0x000fe200028e0649 */
[C---:B------:R-:W-:Y:S02]  /*196e0*/  IADD3 R53, P3, R72.reuse, 0x4020, RZ ;  /* 0x0000402048357810 */ /* 0x040fe40007f7e0ff */
[----:B------:R-:W-:Y:S02]  /*196f0*/  IADD3 R45, P2, R72, 0x4000, RZ ;  /* 0x00004000482d7810 */ /* 0x000fe40007f5e0ff */
[----:B------:R-:W-:Y:S02]  /*19700*/  LOP3.LUT R60, R60, R61, RZ, 0x3c, !PT ;  /* 0x0000003d3c3c7212 */ /* 0x000fe400078e3cff */
[C---:B------:R-:W-:Y:S02]  /*19710*/  IADD3 R37, P1, R72.reuse, 0x60, RZ ;  /* 0x0000006048257810 */ /* 0x040fe40007f3e0ff */
[----:B0-----:R-:W-:-:S02]  /*19720*/  IADD3 R27, P5, R72, 0x40, RZ ;  /* 0x00000040481b7810 */ /* 0x001fc40007fbe0ff */
[----:B------:R-:W-:Y:S02]  /*19730*/  IADD3.X R61, RZ, R73, RZ, P4, !PT ;  /* 0x00000049ff3d7210 */ /* 0x000fe400027fe4ff */
[C---:B------:R-:W-:Y:S02]  /*19740*/  IADD3 R21, P4, R72.reuse, 0x20, RZ ;  /* 0x0000002048157810 */ /* 0x040fe40007f9e0ff */
[----:B------:R-:W-:Y:S02]  /*19750*/  LOP3.LUT R52, R53, 0x380, RZ, 0xc0, !PT ;  /* 0x0000038035347812 */ /* 0x000fe400078ec0ff */
[----:B------:R-:W-:Y:S02]  /*19760*/  LOP3.LUT R44, R45, 0x380, RZ, 0xc0, !PT ;  /* 0x000003802d2c7812 */ /* 0x000fe400078ec0ff */
[----:B------:R-:W-:Y:S02]  /*19770*/  LOP3.LUT R36, R37, 0x380, RZ, 0xc0, !PT ;  /* 0x0000038025247812 */ /* 0x000fe400078ec0ff */
[----:B------:R-:W-:-:S02]  /*19780*/  LOP3.LUT R9, R72, 0x380, RZ, 0xc0, !PT ;  /* 0x0000038048097812 */ /* 0x000fc400078ec0ff */
[----:B------:R-:W-:Y:S02]  /*19790*/  LOP3.LUT R26, R27, 0x380, RZ, 0xc0, !PT ;  /* 0x000003801b1a7812 */ /* 0x000fe400078ec0ff */
[----:B------:R-:W-:Y:S02]  /*197a0*/  LOP3.LUT R8, R21, 0x380, RZ, 0xc0, !PT ;  /* 0x0000038015087812 */ /* 0x000fe400078ec0ff */
[----:B------:R-:W-:Y:S02]  /*197b0*/  SHF.R.U64 R52, R52, 0x3, RZ ;  /* 0x0000000334347819 */ /* 0x000fe400000012ff */
[----:B------:R-:W-:Y:S02]  /*197c0*/  SHF.R.U64 R44, R44, 0x3, RZ ;  /* 0x000000032c2c7819 */ /* 0x000fe400000012ff */
[----:B------:R-:W-:Y:S02]  /*197d0*/  SHF.R.U64 R36, R36, 0x3, RZ ;  /* 0x0000000324247819 */ /* 0x000fe400000012ff */
[----:B------:R-:W-:-:S02]  /*197e0*/  SHF.R.U64 R9, R9, 0x3, RZ ;  /* 0x0000000309097819 */ /* 0x000fc400000012ff */
[----:B------:R-:W-:Y:S02]  /*197f0*/  SHF.R.U64 R26, R26, 0x3, RZ ;  /* 0x000000031a1a7819 */ /* 0x000fe400000012ff */
[----:B------:R-:W-:Y:S01]  /*19800*/  SHF.R.U64 R8, R8, 0x3, RZ ;  /* 0x0000000308087819 */ /* 0x000fe200000012ff */
[----:B----4-:R-:W-:Y:S01]  /*19810*/  IMAD.MOV.U32 R143, RZ, RZ, R94 ;  /* 0x000000ffff8f7224 */ /* 0x010fe200078e005e */
[----:B------:R-:W-:Y:S01]  /*19820*/  LOP3.LUT R52, R52, R53, RZ, 0x3c, !PT ;  /* 0x0000003534347212 */ /* 0x000fe200078e3cff */
[--C-:B------:R-:W-:Y:S01]  /*19830*/  IMAD.X R53, RZ, RZ, R73.reuse, P3 ;  /* 0x000000ffff357224 */ /* 0x100fe200018e0649 */
[----:B------:R-:W-:Y:S01]  /*19840*/  LOP3.LUT R44, R44, R45, RZ, 0x3c, !PT ;  /* 0x0000002d2c2c7212 */ /* 0x000fe200078e3cff */
[--C-:B------:R-:W-:Y:S01]  /*19850*/  IMAD.X R45, RZ, RZ, R73.reuse, P2 ;  /* 0x000000ffff2d7224 */ /* 0x100fe200010e0649 */
[----:B------:R-:W-:Y:S01]  /*19860*/  LOP3.LUT R36, R36, R37, RZ, 0x3c, !PT ;  /* 0x0000002524247212 */ /* 0x000fe200078e3cff */
[--C-:B------:R-:W-:Y:S01]  /*19870*/  IMAD.X R37, RZ, RZ, R73.reuse, P1 ;  /* 0x000000ffff257224 */ /* 0x100fe200008e0649 */
[----:B------:R-:W-:Y:S01]  /*19880*/  LOP3.LUT R72, R9, R72, RZ, 0x3c, !PT ;  /* 0x0000004809487212 */ /* 0x000fe200078e3cff */
[----:B------:R-:W-:Y:S01]  /*19890*/  IMAD.X R9, RZ, RZ, R73, P4 ;  /* 0x000000ffff097224 */ /* 0x000fe200020e0649 */
[----:B------:R-:W-:-:S02]  /*198a0*/  LOP3.LUT R26, R26, R27, RZ, 0x3c, !PT ;  /* 0x0000001b1a1a7212 */ /* 0x000fc400078e3cff */
[----:B------:R-:W-:Y:S02]  /*198b0*/  LOP3.LUT R8, R8, R21, RZ, 0x3c, !PT ;  /* 0x0000001508087212 */ /* 0x000fe400078e3cff */
[-C--:B------:R-:W-:Y:S02]  /*198c0*/  IADD3.X R27, RZ, R73.reuse, RZ, P5, !PT ;  /* 0x00000049ff1b7210 */ /* 0x080fe40002ffe4ff */
[----:B------:R-:W-:Y:S02]  /*198d0*/  MOV R99, R72 ;  /* 0x0000004800637202 */ /* 0x000fe40000000f00 */
[----:B------:R-:W-:Y:S02]  /*198e0*/  MOV R81, R90 ;  /* 0x0000005a00517202 */ /* 0x000fe40000000f00 */
[----:B------:R-:W-:Y:S02]  /*198f0*/  MOV R79, R88 ;  /* 0x00000058004f7202 */ /* 0x000fe40000000f00 */
[----:B------:R-:W-:Y:S01]  /*19900*/  MOV R98, R86 ;  /* 0x0000005600627202 */ /* 0x000fe20000000f00 */
[----:B------:R-:W-:Y:S01]  /*19910*/  IMAD.SHL.U32 R87, R141, 0x4, RZ ;  /* 0x000000048d577824 */ /* 0x000fe200078e00ff */
[----:B------:R-:W-:-:S02]  /*19920*/  MOV R96, R96 ;  /* 0x0000006000607202 */ /* 0x000fc40000000f00 */
[----:B------:R-:W-:Y:S02]  /*19930*/  MOV R85, R84 ;  /* 0x0000005400557202 */ /* 0x000fe40000000f00 */
[----:B------:R-:W-:Y:S02]  /*19940*/  MOV R83, R82 ;  /* 0x0000005200537202 */ /* 0x000fe40000000f00 */
[----:B------:R-:W-:Y:S02]  /*19950*/  MOV R95, R74 ;  /* 0x0000004a005f7202 */ /* 0x000fe40000000f00 */
[----:B------:R-:W-:Y:S02]  /*19960*/  MOV R94, R68 ;  /* 0x00000044005e7202 */ /* 0x000fe40000000f00 */
[----:B------:R-:W-:Y:S02]  /*19970*/  MOV R93, R64 ;  /* 0x00000040005d7202 */ /* 0x000fe40000000f00 */
[----:B------:R-:W-:-:S02]  /*19980*/  MOV R92, R60 ;  /* 0x0000003c005c7202 */ /* 0x000fc40000000f00 */
[----:B------:R-:W-:Y:S02]  /*19990*/  MOV R91, R52 ;  /* 0x00000034005b7202 */ /* 0x000fe40000000f00 */
[----:B------:R-:W-:Y:S02]  /*199a0*/  MOV R90, R44 ;  /* 0x0000002c005a7202 */ /* 0x000fe40000000f00 */
[----:B------:R-:W-:Y:S02]  /*199b0*/  MOV R89, R36 ;  /* 0x0000002400597202 */ /* 0x000fe40000000f00 */
[----:B------:R-:W-:Y:S02]  /*199c0*/  MOV R88, R26 ;  /* 0x0000001a00587202 */ /* 0x000fe40000000f00 */
[----:B------:R-:W-:Y:S02]  /*199d0*/  MOV R73, R8 ;  /* 0x0000000800497202 */ /* 0x000fe40000000f00 */
[----:B------:R-:W-:Y:S01]  /*199e0*/  SHF.L.U64.HI R97, R141, 0x2, R143 ;  /* 0x000000028d617819 */ /* 0x000fe2000001028f */
[----:B------:R-:W-:Y:S06]  /*199f0*/  BRA.DIV UR4, `(.L_x_665) ;  /* 0x000000c204447947 */ /* 0x000fec000b800000 */
[----:B------:R-:W-:Y:S02]  /*19a00*/  SEL R9, R32, R33, P0 ;  /* 0x0000002120097207 */ /* 0x000fe40000000000 */
[----:B------:R-:W-:Y:S02]  /*19a10*/  SEL R6, R33, R32, P0 ;  /* 0x0000002021067207 */ /* 0x000fe40000000000 */
[----:B------:R-:W-:Y:S02]  /*19a20*/  SEL R21, R40, R41, P0 ;  /* 0x0000002928157207 */ /* 0x000fe40000000000 */
[----:B------:R-:W-:Y:S01]  /*19a30*/  SEL R8, R41, R40, P0 ;  /* 0x0000002829087207 */ /* 0x000fe20000000000 */
[----:B-----5:R-:W-:Y:S01]  /*19a40*/  SHFL.IDX PT, R9, R9, R0, 0x1c1f ;  /* 0x001c1f0009097589 */ /* 0x020fe200000e0000 */
[----:B------:R-:W-:Y:S02]  /*19a50*/  SEL R33, R80, R39, P0 ;  /* 0x0000002750217207 */ /* 0x000fe40000000000 */
[----:B------:R-:W-:Y:S01]  /*19a60*/  SEL R40, R39, R80, P0 ;  /* 0x0000005027287207 */ /* 0x000fe20000000000 */
[----:B------:R-:W-:Y:S01]  /*19a70*/  SHFL.IDX PT, R21, R21, R0, 0x1c1f ;  /* 0x001c1f0015157589 */ /* 0x000fe200000e0000 */
[----:B------:R-:W-:-:S02]  /*19a80*/  SEL R53, R34, R5, P0 ;  /* 0x0000000522357207 */ /* 0x000fc40000000000 */
[----:B------:R-:W-:Y:S02]  /*19a90*/  SEL R80, R5, R34, P0 ;  /* 0x0000002205507207 */ /* 0x000fe40000000000 */
[----:B------:R-:W-:Y:S02]  /*19aa0*/  SEL R25, R48, R49, P0 ;  /* 0x0000003130197207 */ /* 0x000fe40000000000 */
[----:B------:R-:W-:Y:S01]  /*19ab0*/  SEL R27, R24, R57, P0 ;  /* 0x00000039181b7207 */ /* 0x000fe20000000000 */
[----:B------:R-:W-:Y:S01]  /*19ac0*/  SHFL.IDX PT, R53, R53, R0, 0x1c1f ;  /* 0x001c1f0035357589 */ /* 0x000fe200000e0000 */
[----:B------:R-:W-:Y:S02]  /*19ad0*/  SEL R31, R38, R35, P0 ;  /* 0x00000023261f7207 */ /* 0x000fe40000000000 */
[----:B------:R-:W-:Y:S01]  /*19ae0*/  LOP3.LUT R5, R0, 0x2, RZ, 0x3c, !PT ;  /* 0x0000000200057812 */ /* 0x000fe200078e3cff */
        /* <DEDUP_REMOVED lines=45> */
[----:B------:R-:W0:Y:S01]  /*19dc0*/  SHFL.IDX PT, R7, R13, R0, 0x1c1f ;  /* 0x001c1f000d077589 */ /* 0x000e2200000e0000 */
[----:B------:R-:W-:-:S02]  /*19dd0*/  SEL R103, R30, R109, P0 ;  /* 0x0000006d1e677207 */ /* 0x000fc40000000000 */
[----:B------:R-:W-:Y:S01]  /*19de0*/  SEL R106, R109, R30, P0 ;  /* 0x0000001e6d6a7207 */ /* 0x000fe20000000000 */
[----:B------:R-:W-:Y:S01]  /*19df0*/  SHFL.IDX PT, R42, R33, R0, 0x1c1f ;  /* 0x001c1f00212a7589 */ /* 0x000fe200000e0000 */
[----:B------:R-:W-:Y:S02]  /*19e00*/  SEL R59, R111, R112, P0 ;  /* 0x000000706f3b7207 */ /* 0x000fe40000000000 */
[----:B------:R-:W-:Y:S01]  /*19e10*/  SEL R63, R114, R123, P0 ;  /* 0x0000007b723f7207 */ /* 0x000fe20000000000 */
[----:B------:R1:W2:Y:S01]  /*19e20*/  SHFL.IDX PT, R30, R8, R5, 0x1c1f ;  /* 0x001c1f05081e7589 */ /* 0x0002a200000e0000 */
[----:B------:R-:W-:Y:S02]  /*19e30*/  SEL R67, R116, R131, P0 ;  /* 0x0000008374437207 */ /* 0x000fe40000000000 */
[----:B------:R-:W-:Y:S01]  /*19e40*/  SEL R71, R118, R139, P0 ;  /* 0x0000008b76477207 */ /* 0x000fe20000000000 */
[----:B------:R-:W-:Y:S01]  /*19e50*/  SHFL.IDX PT, R50, R37, R0, 0x1c1f ;  /* 0x001c1f0025327589 */ /* 0x000fe200000e0000 */
[----:B------:R-:W-:-:S02]  /*19e60*/  SEL R56, R113, R56, P0 ;  /* 0x0000003871387207 */ /* 0x000fc40000000000 */
[----:B------:R-:W-:Y:S01]  /*19e70*/  SEL R60, R121, R120, P0 ;  /* 0x00000078793c7207 */ /* 0x000fe20000000000 */
[----:B------:R-:W3:Y:S01]  /*19e80*/  SHFL.IDX PT, R33, R40, R5, 0x1c1f ;  /* 0x001c1f0528217589 */ /* 0x000ee200000e0000 */
        /* <DEDUP_REMOVED lines=19> */
[----:B0-----:R-:W-:Y:S01]  /*19fc0*/  SEL R4, R7, R26, P0 ;  /* 0x0000001a07047207 */ /* 0x001fe20000000000 */
[----:B------:R-:W0:Y:S01]  /*19fd0*/  SHFL.IDX PT, R35, R44, R5, 0x1c1f ;  /* 0x001c1f052c237589 */ /* 0x000e2200000e0000 */
[----:B------:R-:W-:Y:S02]  /*19fe0*/  SEL R6, R26, R7, P0 ;  /* 0x000000071a067207 */ /* 0x000fe40000000000 */
[----:B-1----:R-:W-:Y:S01]  /*19ff0*/  SEL R8, R9, R28, P0 ;  /* 0x0000001c09087207 */ /* 0x002fe20000000000 */
[----:B------:R-:W1:Y:S01]  /*1a000*/  SHFL.IDX PT, R39, R52, R5, 0x1c1f ;  /* 0x001c1f0534277589 */ /* 0x000e6200000e0000 */
[----:B------:R-:W-:-:S02]  /*1a010*/  SEL R10, R28, R9, P0 ;  /* 0x000000091c0a7207 */ /* 0x000fc40000000000 */
[----:B--2---:R-:W-:Y:S01]  /*1a020*/  SEL R12, R21, R30, P0 ;  /* 0x0000001e150c7207 */ /* 0x004fe20000000000 */
[----:B------:R-:W-:Y:S01]  /*1a030*/  SHFL.IDX PT, R69, R69, R0, 0x1c1f ;  /* 0x001c1f0045457589 */ /* 0x000fe200000e0000 */
[----:B------:R-:W-:Y:S02]  /*1a040*/  SEL R14, R30, R21, P0 ;  /* 0x000000151e0e7207 */ /* 0x000fe40000000000 */
[----:B------:R-:W-:Y:S01]  /*1a050*/  SEL R24, R25, R32, P0 ;  /* 0x0000002019187207 */ /* 0x000fe20000000000 */
[----:B------:R-:W2:Y:S01]  /*1a060*/  SHFL.IDX PT, R41, R56, R5, 0x1c1f ;  /* 0x001c1f0538297589 */ /* 0x000ea200000e0000 */
[----:B------:R-:W-:Y:S02]  /*1a070*/  SEL R26, R32, R25, P0 ;  /* 0x00000019201a7207 */ /* 0x000fe40000000000 */
[----:B------:R-:W-:Y:S01]  /*1a080*/  SEL R28, R27, R34, P0 ;  /* 0x000000221b1c7207 */ /* 0x000fe20000000000 */
[----:B------:R-:W4:Y:S01]  /*1a090*/  SHFL.IDX PT, R43, R60, R5, 0x1c1f ;  /* 0x001c1f053c2b7589 */ /* 0x000f2200000e0000 */
[----:B------:R-:W-:-:S02]  /*1a0a0*/  SEL R30, R34, R27, P0 ;  /* 0x0000001b221e7207 */ /* 0x000fc40000000000 */
[----:B------:R-:W-:Y:S01]  /*1a0b0*/  SEL R32, R29, R36, P0 ;  /* 0x000000241d207207 */ /* 0x000fe20000000000 */
[----:B------:R-:W4:Y:S01]  /*1a0c0*/  SHFL.IDX PT, R45, R64, R5, 0x1c1f ;  /* 0x001c1f05402d7589 */ /* 0x000f2200000e0000 */
[----:B------:R-:W-:Y:S02]  /*1a0d0*/  SEL R34, R36, R29, P0 ;  /* 0x0000001d24227207 */ /* 0x000fe40000000000 */
[----:B------:R-:W-:Y:S01]  /*1a0e0*/  SEL R36, R31, R38, P0 ;  /* 0x000000261f247207 */ /* 0x000fe20000000000 */
[----:B------:R-:W4:Y:S01]  /*1a0f0*/  SHFL.IDX PT, R47, R68, R5, 0x1c1f ;  /* 0x001c1f05442f7589 */ /* 0x000f2200000e0000 */
[----:B---3--:R-:W-:Y:S02]  /*1a100*/  SEL R40, R42, R33, P0 ;  /* 0x000000212a287207 */ /* 0x008fe40000000000 */
[----:B0-----:R-:W-:Y:S01]  /*1a110*/  SEL R44, R46, R35, P0 ;  /* 0x000000232e2c7207 */ /* 0x001fe20000000000 */
[----:B------:R-:W0:Y:S01]  /*1a120*/  SHFL.IDX PT, R49, R72, R5, 0x1c1f ;  /* 0x001c1f0548317589 */ /* 0x000e2200000e0000 */
[----:B------:R-:W-:-:S02]  /*1a130*/  SEL R48, R50, R37, P0 ;  /* 0x0000002532307207 */ /* 0x000fc40000000000 */
[----:B-1----:R-:W-:Y:S01]  /*1a140*/  SEL R52, R54, R39, P0 ;  /* 0x0000002736347207 */ /* 0x002fe20000000000 */
[----:B------:R-:W1:Y:S01]  /*1a150*/  SHFL.IDX PT, R84, R84, R5, 0x1c1f ;  /* 0x001c1f0554547589 */ /* 0x000e6200000e0000 */
[----:B------:R-:W-:Y:S02]  /*1a160*/  SEL R38, R38, R31, P0 ;  /* 0x0000001f26267207 */ /* 0x000fe40000000000 */
[----:B------:R-:W-:Y:S01]  /*1a170*/  SEL R42, R33, R42, P0 ;  /* 0x0000002a212a7207 */ /* 0x000fe20000000000 */
[----:B------:R-:W3:Y:S01]  /*1a180*/  SHFL.IDX PT, R86, R86, R5, 0x1c1f ;  /* 0x001c1f0556567589 */ /* 0x000ee200000e0000 */
[----:B------:R-:W-:Y:S02]  /*1a190*/  SEL R46, R35, R46, P0 ;  /* 0x0000002e232e7207 */ /* 0x000fe40000000000 */
[----:B------:R-:W-:Y:S01]  /*1a1a0*/  SEL R50, R37, R50, P0 ;  /* 0x0000003225327207 */ /* 0x000fe20000000000 */
[----:B------:R-:W3:Y:S01]  /*1a1b0*/  SHFL.IDX PT, R100, R100, R5, 0x1c1f ;  /* 0x001c1f0564647589 */ /* 0x000ee200000e0000 */
[----:B------:R-:W-:-:S02]  /*1a1c0*/  SEL R54, R39, R54, P0 ;  /* 0x0000003627367207 */ /* 0x000fc40000000000 */
[----:B--2---:R-:W-:Y:S01]  /*1a1d0*/  SEL R56, R58, R41, P0 ;  /* 0x000000293a387207 */ /* 0x004fe20000000000 */
[----:B------:R-:W2:Y:S01]  /*1a1e0*/  SHFL.IDX PT, R102, R102, R5, 0x1c1f ;  /* 0x001c1f0566667589 */ /* 0x000ea200000e0000 */
[----:B----4-:R-:W-:Y:S02]  /*1a1f0*/  SEL R60, R62, R43, P0 ;  /* 0x0000002b3e3c7207 */ /* 0x010fe40000000000 */
[----:B------:R-:W-:Y:S01]  /*1a200*/  SEL R64, R66, R45, P0 ;  /* 0x0000002d42407207 */ /* 0x000fe20000000000 */
[----:B------:R-:W-:Y:S01]  /*1a210*/  SHFL.IDX PT, R51, R51, R0, 0x1c1f ;  /* 0x001c1f0033337589 */ /* 0x000fe200000e0000 */
[----:B------:R-:W-:Y:S02]  /*1a220*/  SEL R68, R70, R47, P0 ;  /* 0x0000002f46447207 */ /* 0x000fe40000000000 */
[----:B------:R-:W-:Y:S01]  /*1a230*/  SEL R58, R41, R58, P0 ;  /* 0x0000003a293a7207 */ /* 0x000fe20000000000 */
[----:B------:R-:W-:Y:S01]  /*1a240*/  SHFL.IDX PT, R55, R55, R0, 0x1c1f ;  /* 0x001c1f0037377589 */ /* 0x000fe200000e0000 */
[----:B0-----:R-:W-:-:S02]  /*1a250*/  SEL R72, R74, R49, P0 ;  /* 0x000000314a487207 */ /* 0x001fc40000000000 */
[----:B------:R-:W-:Y:S01]  /*1a260*/  SEL R62, R43, R62, P0 ;  /* 0x0000003e2b3e7207 */ /* 0x000fe20000000000 */
[----:B------:R-:W-:Y:S01]  /*1a270*/  SHFL.IDX PT, R59, R59, R0, 0x1c1f ;  /* 0x001c1f003b3b7589 */ /* 0x000fe200000e0000 */
[----:B-1----:R-:W-:Y:S02]  /*1a280*/  SEL R25, R57, R84, P0 ;  /* 0x0000005439197207 */ /* 0x002fe40000000000 */
[----:B------:R-:W-:Y:S01]  /*1a290*/  SEL R27, R84, R57, P0 ;  /* 0x00000039541b7207 */ /* 0x000fe20000000000 */
[----:B------:R-:W-:Y:S01]  /*1a2a0*/  SHFL.IDX PT, R63, R63, R0, 0x1c1f ;  /* 0x001c1f003f3f7589 */ /* 0x000fe200000e0000 */
[----:B---3--:R-:W-:Y:S02]  /*1a2b0*/  SEL R29, R61, R86, P0 ;  /* 0x000000563d1d7207 */ /* 0x008fe40000000000 */
[----:B------:R-:W-:Y:S01]  /*1a2c0*/  SEL R31, R86, R61, P0 ;  /* 0x0000003d561f7207 */ /* 0x000fe20000000000 */
[----:B------:R-:W-:Y:S01]  /*1a2d0*/  SHFL.IDX PT, R67, R67, R0, 0x1c1f ;  /* 0x001c1f0043437589 */ /* 0x000fe200000e0000 */
[----:B------:R-:W-:-:S02]  /*1a2e0*/  SEL R33, R65, R100, P0 ;  /* 0x0000006441217207 */ /* 0x000fc40000000000 */
[----:B------:R-:W-:Y:S01]  /*1a2f0*/  SEL R35, R100, R65, P0 ;  /* 0x0000004164237207 */ /* 0x000fe20000000000 */
[----:B------:R-:W-:Y:S01]  /*1a300*/  SHFL.IDX PT, R71, R71, R0, 0x1c1f ;  /* 0x001c1f0047477589 */ /* 0x000fe200000e0000 */
[----:B--2---:R-:W-:Y:S02]  /*1a310*/  SEL R37, R69, R102, P0 ;  /* 0x0000006645257207 */ /* 0x004fe40000000000 */
[----:B------:R-:W-:Y:S01]  /*1a320*/  SEL R39, R102, R69, P0 ;  /* 0x0000004566277207 */ /* 0x000fe20000000000 */
[----:B------:R-:W0:Y:S01]  /*1a330*/  SHFL.IDX PT, R78, R78, R5, 0x1c1f ;  /* 0x001c1f054e4e7589 */ /* 0x000e2200000e0000 */
[----:B------:R-:W-:Y:S02]  /*1a340*/  SEL R66, R45, R66, P0 ;  /* 0x000000422d427207 */ /* 0x000fe40000000000 */
[----:B------:R-:W-:Y:S01]  /*1a350*/  SEL R70, R47, R70, P0 ;  /* 0x000000462f467207 */ /* 0x000fe20000000000 */
[----:B------:R-:W1:Y:S01]  /*1a360*/  SHFL.IDX PT, R80, R80, R5, 0x1c1f ;  /* 0x001c1f0550507589 */ /* 0x000e6200000e0000 */
[----:B------:R-:W-:-:S03]  /*1a370*/  SEL R74, R49, R74, P0 ;  /* 0x0000004a314a7207 */ /* 0x000fc60000000000 */
[----:B------:R-:W2:Y:S04]  /*1a380*/  SHFL.IDX PT, R82, R82, R5, 0x1c1f ;  /* 0x001c1f0552527589 */ /* 0x000ea800000e0000 */
[----:B------:R-:W3:Y:S04]  /*1a390*/  SHFL.IDX PT, R112, R112, R5, 0x1c1f ;  /* 0x001c1f0570707589 */ /* 0x000ee800000e0000 */
[----:B------:R-:W4:Y:S04]  /*1a3a0*/  SHFL.IDX PT, R114, R114, R5, 0x1c1f ;  /* 0x001c1f0572727589 */ /* 0x000f2800000e0000 */
[----:B------:R-:W4:Y:S04]  /*1a3b0*/  SHFL.IDX PT, R116, R116, R5, 0x1c1f ;  /* 0x001c1f0574747589 */ /* 0x000f2800000e0000 */
[----:B------:R-:W4:Y:S01]  /*1a3c0*/  SHFL.IDX PT, R118, R118, R5, 0x1c1f ;  /* 0x001c1f0576767589 */ /* 0x000f2200000e0000 */
[----:B0-----:R-:W-:-:S03]  /*1a3d0*/  SEL R7, R78, R51, P0 ;  /* 0x000000334e077207 */ /* 0x001fc60000000000 */
[----:B------:R-:W-:Y:S01]  /*1a3e0*/  SHFL.IDX PT, R101, R101, R0, 0x1c1f ;  /* 0x001c1f0065657589 */ /* 0x000fe200000e0000 */
[----:B-1----:R-:W-:Y:S02]  /*1a3f0*/  SEL R9, R53, R80, P0 ;  /* 0x0000005035097207 */ /* 0x002fe40000000000 */
[----:B------:R-:W-:Y:S01]  /*1a400*/  SEL R11, R80, R53, P0 ;  /* 0x00000035500b7207 */ /* 0x000fe20000000000 */
[----:B------:R-:W-:Y:S01]  /*1a410*/  SHFL.IDX PT, R103, R103, R0, 0x1c1f ;  /* 0x001c1f0067677589 */ /* 0x000fe200000e0000 */
[----:B--2---:R-:W-:Y:S02]  /*1a420*/  SEL R13, R55, R82, P0 ;  /* 0x00000052370d7207 */ /* 0x004fe40000000000 */
[----:B------:R-:W-:Y:S01]  /*1a430*/  SEL R15, R82, R55, P0 ;  /* 0x00000037520f7207 */ /* 0x000fe20000000000 */
[----:B------:R-:W-:Y:S01]  /*1a440*/  SHFL.IDX PT, R105, R105, R0, 0x1c1f ;  /* 0x001c1f0069697589 */ /* 0x000fe200000e0000 */
[----:B---3--:R-:W-:Y:S02]  /*1a450*/  SEL R57, R59, R112, P0 ;  /* 0x000000703b397207 */ /* 0x008fe40000000000 */
[----:B------:R-:W-:Y:S01]  /*1a460*/  SEL R59, R112, R59, P0 ;  /* 0x0000003b703b7207 */ /* 0x000fe20000000000 */
[----:B------:R-:W-:Y:S01]  /*1a470*/  SHFL.IDX PT, R107, R107, R0, 0x1c1f ;  /* 0x001c1f006b6b7589 */ /* 0x000fe200000e0000 */
[----:B----4-:R-:W-:-:S02]  /*1a480*/  SEL R61, R63, R114, P0 ;  /* 0x000000723f3d7207 */ /* 0x010fc40000000000 */
[----:B------:R-:W-:Y:S01]  /*1a490*/  SEL R63, R114, R63, P0 ;  /* 0x0000003f723f7207 */ /* 0x000fe20000000000 */
[----:B------:R-:W0:Y:S01]  /*1a4a0*/  SHFL.IDX PT, R104, R104, R5, 0x1c1f ;  /* 0x001c1f0568687589 */ /* 0x000e2200000e0000 */
[----:B------:R-:W-:Y:S02]  /*1a4b0*/  SEL R65, R67, R116, P0 ;  /* 0x0000007443417207 */ /* 0x000fe40000000000 */
[----:B------:R-:W-:Y:S01]  /*1a4c0*/  SEL R67, R116, R67, P0 ;  /* 0x0000004374437207 */ /* 0x000fe20000000000 */
[----:B------:R-:W1:Y:S01]  /*1a4d0*/  SHFL.IDX PT, R106, R106, R5, 0x1c1f ;  /* 0x001c1f056a6a7589 */ /* 0x000e6200000e0000 */
[----:B------:R-:W-:Y:S02]  /*1a4e0*/  SEL R69, R71, R118, P0 ;  /* 0x0000007647457207 */ /* 0x000fe40000000000 */
[----:B------:R-:W-:Y:S01]  /*1a4f0*/  SEL R71, R118, R71, P0 ;  /* 0x0000004776477207 */ /* 0x000fe20000000000 */
[----:B------:R-:W2:Y:S04]  /*1a500*/  SHFL.IDX PT, R108, R108, R5, 0x1c1f ;  /* 0x001c1f056c6c7589 */ /* 0x000ea800000e0000 */
[----:B------:R-:W3:Y:S04]  /*1a510*/  SHFL.IDX PT, R110, R110, R5, 0x1c1f ;  /* 0x001c1f056e6e7589 */ /* 0x000ee800000e0000 */
[----:B------:R4:W3:Y:S04]  /*1a520*/  SHFL.IDX PT, R2, R2, R5, 0x1c1f ;  /* 0x001c1f0502027589 */ /* 0x0008e800000e0000 */
[----:B------:R1:W3:Y:S01]  /*1a530*/  SHFL.IDX PT, R75, R75, R0, 0x1c1f ;  /* 0x001c1f004b4b7589 */ /* 0x0002e200000e0000 */
[----:B0-----:R-:W-:-:S02]  /*1a540*/  SEL R41, R101, R104, P0 ;  /* 0x0000006865297207 */ /* 0x001fc40000000000 */
[----:B----4-:R-:W-:Y:S02]  /*1a550*/  SEL R5, R51, R78, P0 ;  /* 0x0000004e33057207 */ /* 0x010fe40000000000 */
[----:B------:R-:W-:Y:S02]  /*1a560*/  SEL R43, R104, R101, P0 ;  /* 0x00000065682b7207 */ /* 0x000fe40000000000 */
[----:B-1----:R-:W-:Y:S01]  /*1a570*/  SEL R45, R103, R106, P0 ;  /* 0x0000006a672d7207 */ /* 0x002fe20000000000 */
[----:B------:R-:W-:Y:S01]  /*1a580*/  IMAD.MOV.U32 R0, RZ, RZ, RZ ;  /* 0x000000ffff007224 */ /* 0x000fe200078e00ff */
[----:B------:R-:W-:Y:S02]  /*1a590*/  SEL R47, R106, R103, P0 ;  /* 0x000000676a2f7207 */ /* 0x000fe40000000000 */
[----:B--2---:R-:W-:Y:S02]  /*1a5a0*/  SEL R49, R105, R108, P0 ;  /* 0x0000006c69317207 */ /* 0x004fe40000000000 */
[----:B------:R-:W-:-:S02]  /*1a5b0*/  SEL R51, R108, R105, P0 ;  /* 0x000000696c337207 */ /* 0x000fc40000000000 */
[----:B---3--:R-:W-:Y:S02]  /*1a5c0*/  SEL R53, R107, R110, P0 ;  /* 0x0000006e6b357207 */ /* 0x008fe40000000000 */
[----:B------:R-:W-:-:S07]  /*1a5d0*/  SEL R55, R110, R107, P0 ;  /* 0x0000006b6e377207 */ /* 0x000fce0000000000 */
.L_x_959:
[----:B------:R-:W-:Y:S05]  /*1a5e0*/  WARPSYNC.ALL ;  /* 0x0000000000007948 */ /* 0x000fea0003800000 */
[----:B------:R-:W-:Y:S01]  /*1a5f0*/  BAR.SYNC.DEFER_BLOCKING 0x1, 0x100 ;  /* 0x0044000000007b1d */ /* 0x000fe20000010000 */
[----:B------:R-:W-:-:S05]  /*1a600*/  IADD3 R86, R148, -0x80, RZ ;  /* 0xffffff8094567810 */ /* 0x000fca0007ffe0ff */
[----:B------:R-:W-:Y:S01]  /*1a610*/  ULDC.64 UR4, c[0x0][0xc00] ;  /* 0x0003000000047ab9 */ /* 0x000fe20000000a00 */
[----:B------:R-:W2:Y:S01]  /*1a620*/  LDL R82, [R1+0x38] ;  /* 0x0000380001527983 */ /* 0x000ea20000100800 */
[----:B------:R-:W-:Y:S02]  /*1a630*/  ISETP.NE.U32.AND P1, PT, RZ, UR4, PT ;  /* 0x00000004ff007c0c */ /* 0x000fe4000bf25070 */
[----:B------:R-:W-:Y:S02]  /*1a640*/  IADD3 R100, P2, R87, UR4, RZ ;  /* 0x0000000457647c10 */ /* 0x000fe4000ff5e0ff */
[----:B------:R-:W-:Y:S02]  /*1a650*/  ISETP.NE.AND.EX P1, PT, RZ, UR5, PT, P1 ;  /* 0x00000005ff007c0c */ /* 0x000fe4000bf25310 */
[----:B------:R-:W-:Y:S01]  /*1a660*/  IADD3.X R101, R97, UR5, RZ, P2, !PT ;  /* 0x0000000561657c10 */ /* 0x000fe200097fe4ff */
[----:B------:R-:W-:Y:S01]  /*1a670*/  ULDC.64 UR4, c[0x0][0xc08] ;  /* 0x0003020000047ab9 */ /* 0x000fe20000000a00 */
[----:B------:R0:W-:Y:S04]  /*1a680*/  STSM.16.M88.4 [R99], R4 ;  /* 0x0000000463007844 */ /* 0x0001e80000000200 */
[----:B------:R1:W-:Y:S04]  /*1a690*/  STSM.16.M88.4 [R73], R8 ;  /* 0x0000000849007844 */ /* 0x0003e80000000200 */
[----:B------:R-:W-:Y:S04]  /*1a6a0*/  STSM.16.M88.4 [R88], R12 ;  /* 0x0000000c58007844 */ /* 0x000fe80000000200 */
[----:B------:R-:W-:Y:S01]  /*1a6b0*/  STSM.16.M88.4 [R89], R24 ;  /* 0x0000001859007844 */ /* 0x000fe20000000200 */
[----:B0-----:R-:W-:-:S03]  /*1a6c0*/  SHF.R.S32.HI R4, RZ, 0x1f, R86 ;  /* 0x0000001fff047819 */ /* 0x001fc60000011456 */
[----:B------:R-:W-:Y:S01]  /*1a6d0*/  STSM.16.M88.4 [R90], R28 ;  /* 0x0000001c5a007844 */ /* 0x000fe20000000200 */
[----:B------:R-:W-:-:S03]  /*1a6e0*/  LEA.HI R5, R4, R86, RZ, 0x7 ;  /* 0x0000005604057211 */ /* 0x000fc600078f38ff */
[----:B------:R-:W-:Y:S01]  /*1a6f0*/  STSM.16.M88.4 [R91], R32 ;  /* 0x000000205b007844 */ /* 0x000fe20000000200 */
[----:B-1----:R-:W-:Y:S02]  /*1a700*/  SEL R73, R75, R2, P0 ;  /* 0x000000024b497207 */ /* 0x002fe40000000000 */
[----:B------:R-:W-:Y:S01]  /*1a710*/  LOP3.LUT R6, R5, 0xffffff80, RZ, 0xc0, !PT ;  /* 0xffffff8005067812 */ /* 0x000fe200078ec0ff */
[----:B------:R-:W-:Y:S01]  /*1a720*/  STSM.16.M88.4 [R92], R36 ;  /* 0x000000245c007844 */ /* 0x000fe20000000200 */
[----:B------:R-:W-:-:S03]  /*1a730*/  SEL R75, R2, R75, P0 ;  /* 0x0000004b024b7207 */ /* 0x000fc60000000000 */
[----:B------:R-:W-:Y:S01]  /*1a740*/  IMAD.IADD R8, R86, 0x1, -R6 ;  /* 0x0000000156087824 */ /* 0x000fe200078e0a06 */
[----:B------:R-:W-:Y:S01]  /*1a750*/  STSM.16.M88.4 [R93], R40 ;  /* 0x000000285d007844 */ /* 0x000fe20000000200 */
[----:B------:R-:W-:Y:S01]  /*1a760*/  ISETP.NE.U32.AND P0, PT, RZ, UR4, PT ;  /* 0x00000004ff007c0c */ /* 0x000fe2000bf05070 */
[----:B------:R-:W0:Y:S02]  /*1a770*/  LDC R2, c[0x0][0xbe8] ;  /* 0x0002fa00ff027b82 */ /* 0x000e240000000800 */
[----:B------:R-:W-:Y:S01]  /*1a780*/  SHF.R.S32.HI R7, RZ, 0x1f, R8 ;  /* 0x0000001fff077819 */ /* 0x000fe20000011408 */
[----:B------:R-:W-:Y:S03]  /*1a790*/  STSM.16.M88.4 [R94], R44 ;  /* 0x0000002c5e007844 */ /* 0x000fe60000000200 */
[----:B------:R-:W-:Y:S01]  /*1a7a0*/  LEA.HI R6, R7, R8, RZ, 0x2 ;  /* 0x0000000807067211 */ /* 0x000fe200078f10ff */
[----:B------:R-:W-:Y:S04]  /*1a7b0*/  STSM.16.M88.4 [R95], R48 ;  /* 0x000000305f007844 */ /* 0x000fe80000000200 */
[----:B------:R-:W-:Y:S01]  /*1a7c0*/  STSM.16.M88.4 [R96], R52 ;  /* 0x0000003460007844 */ /* 0x000fe20000000200 */
[----:B------:R-:W-:-:S03]  /*1a7d0*/  SHF.R.S32.HI R9, RZ, 0x2, R6 ;  /* 0x00000002ff097819 */ /* 0x000fc60000011406 */
[----:B------:R-:W-:Y:S01]  /*1a7e0*/  STSM.16.M88.4 [R98], R56 ;  /* 0x0000003862007844 */ /* 0x000fe20000000200 */
[----:B------:R-:W-:-:S03]  /*1a7f0*/  SHF.R.S32.HI R6, RZ, 0x1f, R6 ;  /* 0x0000001fff067819 */ /* 0x000fc60000011406 */
[----:B------:R-:W-:Y:S01]  /*1a800*/  STSM.16.M88.4 [R79], R60 ;  /* 0x0000003c4f007844 */ /* 0x000fe20000000200 */
[----:B------:R-:W-:-:S03]  /*1a810*/  LEA.HI R11, R4, R86, RZ, 0x2 ;  /* 0x00000056040b7211 */ /* 0x000fc600078f10ff */
[----:B------:R1:W-:Y:S01]  /*1a820*/  STSM.16.M88.4 [R81], R64 ;  /* 0x0000004051007844 */ /* 0x0003e20000000200 */
[----:B------:R-:W-:-:S03]  /*1a830*/  LEA.HI R6, R6, R9, RZ, 0x3 ;  /* 0x0000000906067211 */ /* 0x000fc600078f18ff */
[----:B------:R3:W-:Y:S01]  /*1a840*/  STSM.16.M88.4 [R83], R68 ;  /* 0x0000004453007844 */ /* 0x0007e20000000200 */
[----:B------:R-:W-:-:S03]  /*1a850*/  SHF.R.S32.HI R4, RZ, 0x7, R5 ;  /* 0x00000007ff047819 */ /* 0x000fc60000011405 */
[----:B------:R3:W-:Y:S01]  /*1a860*/  STSM.16.M88.4 [R85], R72 ;  /* 0x0000004855007844 */ /* 0x0007e20000000200 */
[----:B------:R-:W-:Y:S01]  /*1a870*/  BAR.SYNC.DEFER_BLOCKING 0x1, 0x100 ;  /* 0x0044000000007b1d */ /* 0x000fe20000010000 */
[----:B------:R-:W-:Y:S02]  /*1a880*/  ISETP.NE.AND.EX P0, PT, RZ, UR5, PT, P0 ;  /* 0x00000005ff007c0c */ /* 0x000fe4000bf05300 */
[----:B------:R-:W-:Y:S02]  /*1a890*/  LOP3.LUT R6, R6, 0xfffffff8, RZ, 0xc0, !PT ;  /* 0xfffffff806067812 */ /* 0x000fe400078ec0ff */
[----:B------:R-:W-:Y:S02]  /*1a8a0*/  LEA.HI R5, R5, R4, RZ, 0x1 ;  /* 0x0000000405057211 */ /* 0x000fe400078f08ff */
[----:B------:R-:W-:Y:S01]  /*1a8b0*/  LEA.HI R7, R7, R8, RZ, 0x5 ;  /* 0x0000000807077211 */ /* 0x000fe200078f28ff */
[----:B------:R-:W-:Y:S01]  /*1a8c0*/  IMAD.IADD R10, R9, 0x1, -R6 ;  /* 0x00000001090a7824 */ /* 0x000fe200078e0a06 */
[----:B------:R-:W-:-:S02]  /*1a8d0*/  LOP3.LUT R5, R5, 0x3fffffe, RZ, 0xc0, !PT ;  /* 0x03fffffe05057812 */ /* 0x000fc400078ec0ff */
[----:B------:R-:W-:Y:S02]  /*1a8e0*/  SHF.R.S32.HI R7, RZ, 0x5, R7 ;  /* 0x00000005ff077819 */ /* 0x000fe40000011407 */
[----:B------:R-:W-:Y:S02]  /*1a8f0*/  IADD3 R5, R4, -R5, RZ ;  /* 0x8000000504057210 */ /* 0x000fe40007ffe0ff */
[----:B------:R-:W-:Y:S01]  /*1a900*/  @P0 IADD3 R4, P3, R87, UR4, RZ ;  /* 0x0000000457040c10 */ /* 0x000fe2000ff7e0ff */
[----:B------:R-:W-:Y:S01]  /*1a910*/  IMAD R10, R7, 0x10, R10 ;  /* 0x00000010070a7824 */ /* 0x000fe200078e020a */
[----:B------:R-:W-:Y:S02]  /*1a920*/  ULDC UR4, c[0x0][0xa88] ;  /* 0x0002a20000047ab9 */ /* 0x000fe40000000800 */
[----:B-1----:R-:W-:Y:S01]  /*1a930*/  MOV R81, UR4 ;  /* 0x0000000400517c02 */ /* 0x002fe20008000f00 */
[----:B------:R-:W-:Y:S01]  /*1a940*/  IMAD R27, R5, 0x40, R10 ;  /* 0x00000040051b7824 */ /* 0x000fe200078e020a */
[----:B------:R-:W-:Y:S01]  /*1a950*/  @P0 IADD3.X R5, R97, UR5, RZ, P3, !PT ;  /* 0x0000000561050c10 */ /* 0x000fe20009ffe4ff */
[----:B------:R3:W5:Y:S01]  /*1a960*/  @P1 LDG.E R0, desc[UR36][R100.64] ;  /* 0x0000002464001981 */ /* 0x000762000c1e1900 */
[----:B0-----:R-:W-:-:S02]  /*1a970*/  ISETP.NE.AND P2, PT, R2, 0x1, PT ;  /* 0x000000010200780c */ /* 0x001fc40003f45270 */
[----:B------:R-:W-:Y:S01]  /*1a980*/  LOP3.LUT R11, R11, 0xfffffffc, RZ, 0xc0, !PT ;  /* 0xfffffffc0b0b7812 */ /* 0x000fe200078ec0ff */
[----:B------:R3:W5:Y:S04]  /*1a990*/  @P0 LDG.E R81, desc[UR36][R4.64] ;  /* 0x0000002404510981 */ /* 0x000768000c1e1900 */
[----:B------:R-:W-:-:S05]  /*1a9a0*/  IMAD.IADD R11, R86, 0x1, -R11 ;  /* 0x00000001560b7824 */ /* 0x000fca00078e0a0b */
[----:B------:R-:W-:Y:S01]  /*1a9b0*/  LEA.HI R12, R11, R11, RZ, 0x1 ;  /* 0x0000000b0b0c7211 */ /* 0x000fe200078f08ff */
[----:B------:R-:W0:Y:S03]  /*1a9c0*/  @P2 LDC R6, c[0x0][0xbec] ;  /* 0x0002fb00ff062b82 */ /* 0x000e260000000800 */
[----:B------:R-:W-:-:S05]  /*1a9d0*/  LOP3.LUT R12, R12, 0x1ffffffe, RZ, 0xc0, !PT ;  /* 0x1ffffffe0c0c7812 */ /* 0x000fca00078ec0ff */
[----:B------:R-:W1:Y:S01]  /*1a9e0*/  @P2 LDC R9, c[0x0][0xbf0] ;  /* 0x0002fc00ff092b82 */ /* 0x000e620000000800 */
[----:B------:R-:W-:-:S04]  /*1a9f0*/  IMAD.IADD R12, R11, 0x1, -R12 ;  /* 0x000000010b0c7824 */ /* 0x000fc800078e0a0c */
[----:B------:R-:W-:-:S04]  /*1aa00*/  IMAD R12, R12, 0x8, R27 ;  /* 0x000000080c0c7824 */ /* 0x000fc800078e021b */
[----:B--2---:R-:W-:Y:S01]  /*1aa10*/  IMAD R15, R82, 0x80, R12 ;  /* 0x00000080520f7824 */ /* 0x004fe200078e020c */
[----:B01-3--:R-:W-:Y:S06]  /*1aa20*/  @P0 BRA `(.L_x_666) ;  /* 0x0000000000100947 */ /* 0x00bfec0003800000 */
[----:B------:R-:W-:Y:S05]  /*1aa30*/  @!P1 BRA `(.L_x_666) ;  /* 0x00000000000c9947 */ /* 0x000fea0003800000 */
[----:B------:R-:W2:Y:S04]  /*1aa40*/  LDG.E R4, desc[UR36][R100.64] ;  /* 0x0000002464047981 */ /* 0x000ea8000c1e1900 */
[----:B-----5:R-:W2:Y:S02]  /*1aa50*/  LDG.E R81, desc[UR36][R100.64+0x4] ;  /* 0x0000042464517981 */ /* 0x020ea4000c1e1900 */
[----:B--2---:R-:W-:-:S07]  /*1aa60*/  IMAD.IADD R81, R81, 0x1, -R4 ;  /* 0x0000000151517824 */ /* 0x004fce00078e0a04 */
.L_x_666:
[----:B------:R-:W2:Y:S01]  /*1aa70*/  LDL.LU R84, [R1+0x2c] ;  /* 0x00002c0001547983 */ /* 0x000ea20000300800 */
[----:B------:R-:W-:Y:S01]  /*1aa80*/  @P2 IMAD.HI.U32 R4, R15, R6, RZ ;  /* 0x000000060f042227 */ /* 0x000fe200078e00ff */
[----:B------:R-:W-:Y:S01]  /*1aa90*/  ULDC.64 UR4, c[0x0][0xb90] ;  /* 0x0002e40000047ab9 */ /* 0x000fe20000000a00 */
[--C-:B-----5:R-:W-:Y:S01]  /*1aaa0*/  SHF.R.S32.HI R79, RZ, 0x1f, R0.reuse ;  /* 0x0000001fff4f7819 */ /* 0x120fe20000011400 */
[----:B------:R-:W0:Y:S01]  /*1aab0*/  @P2 LDC R83, c[0x0][0xbec] ;  /* 0x0002fb00ff532b82 */ /* 0x000e220000000800 */
[----:B------:R-:W-:Y:S01]  /*1aac0*/  IMAD.MOV.U32 R78, RZ, RZ, R0 ;  /* 0x000000ffff4e7224 */ /* 0x000fe200078e0000 */
[----:B------:R-:W-:Y:S01]  /*1aad0*/  MOV R7, R15 ;  /* 0x0000000f00077202 */ /* 0x000fe20000000f00 */
[----:B------:R-:W-:Y:S01]  /*1aae0*/  IMAD R11, R219, 0x40, R18 ;  /* 0x00000040db0b7824 */ /* 0x000fe200078e0212 */
[----:B------:R-:W-:Y:S01]  /*1aaf0*/  @P2 SHF.R.U32.HI R7, RZ, R9, R4 ;  /* 0x00000009ff072219 */ /* 0x000fe20000011604 */
[----:B------:R-:W-:Y:S01]  /*1ab00*/  IMAD R81, R81, R2, RZ ;  /* 0x0000000251517224 */ /* 0x000fe200078e02ff */
[----:B------:R-:W-:Y:S01]  /*1ab10*/  SEL R21, R143, RZ, !P1 ;  /* 0x000000ff8f157207 */ /* 0x000fe20004800000 */
[----:B------:R-:W-:Y:S01]  /*1ab20*/  IMAD.WIDE R76, R11, 0x2, R76 ;  /* 0x000000020b4c7825 */ /* 0x000fe200078e024c */
[----:B------:R-:W-:-:S03]  /*1ab30*/  SHF.R.S32.HI R11, RZ, 0x1f, R7 ;  /* 0x0000001fff0b7819 */ /* 0x000fc60000011407 */
[----:B------:R-:W-:Y:S01]  /*1ab40*/  IMAD.MOV R13, RZ, RZ, -R7 ;  /* 0x000000ffff0d7224 */ /* 0x000fe200078e0a07 */
[C---:B------:R-:W-:Y:S02]  /*1ab50*/  IADD3 R69, P5, R76.reuse, 0x1000, RZ ;  /* 0x000010004c457810 */ /* 0x040fe40007fbe0ff */
[C---:B------:R-:W-:Y:S02]  /*1ab60*/  IADD3 R65, P4, R76.reuse, 0x2000, RZ ;  /* 0x000020004c417810 */ /* 0x040fe40007f9e0ff */
[----:B------:R-:W-:Y:S02]  /*1ab70*/  LOP3.LUT R68, R69, 0x380, RZ, 0xc0, !PT ;  /* 0x0000038045447812 */ /* 0x000fe400078ec0ff */
[----:B------:R-:W-:Y:S02]  /*1ab80*/  LOP3.LUT R64, R65, 0x380, RZ, 0xc0, !PT ;  /* 0x0000038041407812 */ /* 0x000fe400078ec0ff */
[----:B------:R-:W-:Y:S02]  /*1ab90*/  IADD3 R57, P3, R76, 0x4000, RZ ;  /* 0x000040004c397810 */ /* 0x000fe40007f7e0ff */
[----:B------:R-:W-:-:S02]  /*1aba0*/  SHF.R.U64 R68, R68, 0x3, RZ ;  /* 0x0000000344447819 */ /* 0x000fc400000012ff */
[----:B------:R-:W-:Y:S02]  /*1abb0*/  SHF.R.U64 R64, R64, 0x3, RZ ;  /* 0x0000000340407819 */ /* 0x000fe400000012ff */
[----:B------:R-:W-:Y:S02]  /*1abc0*/  LOP3.LUT R56, R57, 0x380, RZ, 0xc0, !PT ;  /* 0x0000038039387812 */ /* 0x000fe400078ec0ff */
[----:B------:R-:W-:Y:S01]  /*1abd0*/  LOP3.LUT R68, R68, R69, RZ, 0x3c, !PT ;  /* 0x0000004544447212 */ /* 0x000fe200078e3cff */
[--C-:B------:R-:W-:Y:S01]  /*1abe0*/  IMAD.X R69, RZ, RZ, R77.reuse, P5 ;  /* 0x000000ffff457224 */ /* 0x100fe200028e064d */
[----:B------:R-:W-:Y:S01]  /*1abf0*/  LOP3.LUT R64, R64, R65, RZ, 0x3c, !PT ;  /* 0x0000004140407212 */ /* 0x000fe200078e3cff */
[----:B------:R-:W-:Y:S01]  /*1ac00*/  IMAD.X R65, RZ, RZ, R77, P4 ;  /* 0x000000ffff417224 */ /* 0x000fe200020e064d */
[C---:B------:R-:W-:Y:S02]  /*1ac10*/  IADD3 R53, P5, R76.reuse, 0x5000, RZ ;  /* 0x000050004c357810 */ /* 0x040fe40007fbe0ff */
[----:B------:R-:W-:-:S02]  /*1ac20*/  IADD3 R49, P4, R76, 0x6000, RZ ;  /* 0x000060004c317810 */ /* 0x000fc40007f9e0ff */
[----:B------:R-:W-:Y:S02]  /*1ac30*/  SHF.R.U64 R56, R56, 0x3, RZ ;  /* 0x0000000338387819 */ /* 0x000fe400000012ff */
[----:B------:R-:W-:Y:S02]  /*1ac40*/  LOP3.LUT R52, R53, 0x380, RZ, 0xc0, !PT ;  /* 0x0000038035347812 */ /* 0x000fe400078ec0ff */
[----:B------:R-:W-:Y:S02]  /*1ac50*/  LOP3.LUT R48, R49, 0x380, RZ, 0xc0, !PT ;  /* 0x0000038031307812 */ /* 0x000fe400078ec0ff */
[----:B------:R-:W-:Y:S01]  /*1ac60*/  LOP3.LUT R56, R56, R57, RZ, 0x3c, !PT ;  /* 0x0000003938387212 */ /* 0x000fe200078e3cff */
[----:B------:R-:W-:Y:S01]  /*1ac70*/  IMAD.X R57, RZ, RZ, R77, P3 ;  /* 0x000000ffff397224 */ /* 0x000fe200018e064d */
        /* <DEDUP_REMOVED lines=23> */
[----:B------:R-:W-:Y:S02]  /*1adf0*/  SHF.R.S32.HI R85, RZ, 0x1f, R86 ;  /* 0x0000001fff557819 */ /* 0x000fe40000011456 */
[----:B------:R-:W-:-:S02]  /*1ae00*/  SHF.R.U64 R24, R24, 0x3, RZ ;  /* 0x0000000318187819 */ /* 0x000fc400000012ff */
[----:B------:R-:W-:Y:S02]  /*1ae10*/  LEA.HI R85, R85, R86, RZ, 0x3 ;  /* 0x0000005655557211 */ /* 0x000fe400078f18ff */
[----:B------:R-:W-:Y:S01]  /*1ae20*/  LOP3.LUT R24, R24, R25, RZ, 0x3c, !PT ;  /* 0x0000001918187212 */ /* 0x000fe200078e3cff */
[----:B------:R-:W-:Y:S01]  /*1ae30*/  IMAD.X R25, RZ, RZ, R77, P3 ;  /* 0x000000ffff197224 */ /* 0x000fe200018e064d */
[----:B------:R-:W-:-:S05]  /*1ae40*/  LOP3.LUT R85, R85, 0xfffffff8, RZ, 0xc0, !PT ;  /* 0xfffffff855557812 */ /* 0x000fca00078ec0ff */
[----:B------:R-:W-:Y:S02]  /*1ae50*/  IMAD.IADD R85, R86, 0x1, -R85 ;  /* 0x0000000156557824 */ /* 0x000fe400078e0a55 */
[C---:B------:R-:W-:Y:S02]  /*1ae60*/  VIADD R86, R18.reuse, 0xc0 ;  /* 0x000000c012567836 */ /* 0x040fe40000000000 */
[----:B------:R-:W-:Y:S01]  /*1ae70*/  VIADD R88, R18, 0x80 ;  /* 0x0000008012587836 */ /* 0x000fe20000000000 */
[----:B------:R-:W-:Y:S01]  /*1ae80*/  BSSY B1, `(.L_x_667) ;  /* 0x00000a0000017945 */ /* 0x000fe20003800000 */
[----:B------:R-:W-:Y:S02]  /*1ae90*/  SHF.R.S32.HI R87, RZ, 0x1f, R218 ;  /* 0x0000001fff577819 */ /* 0x000fe400000114da */
[----:B------:R-:W-:Y:S02]  /*1aea0*/  SHF.R.S32.HI R90, RZ, 0x1f, R18 ;  /* 0x0000001fff5a7819 */ /* 0x000fe40000011412 */
[----:B------:R-:W-:-:S02]  /*1aeb0*/  SHF.R.S32.HI R89, RZ, 0x1f, R88 ;  /* 0x0000001fff597819 */ /* 0x000fc40000011458 */
[----:B--2---:R-:W-:Y:S01]  /*1aec0*/  SHF.R.S32.HI R80, RZ, 0x1f, R84 ;  /* 0x0000001fff507819 */ /* 0x004fe20000011454 */
[----:B------:R-:W-:Y:S01]  /*1aed0*/  IMAD.WIDE.U32 R4, R84, UR4, R78 ;  /* 0x0000000454047c25 */ /* 0x000fe2000f8e004e */
[----:B------:R-:W-:-:S03]  /*1aee0*/  SEL R78, R141, RZ, !P1 ;  /* 0x000000ff8d4e7207 */ /* 0x000fc60004800000 */
[----:B------:R-:W-:-:S04]  /*1aef0*/  IMAD R6, R80, UR4, RZ ;  /* 0x0000000450067c24 */ /* 0x000fc8000f8e02ff */
[----:B------:R-:W-:Y:S01]  /*1af00*/  IMAD R9, R84, UR5, R6 ;  /* 0x0000000554097c24 */ /* 0x000fe2000f8e0206 */
[----:B------:R-:W-:-:S04]  /*1af10*/  ULDC.64 UR4, c[0x0][0xb98] ;  /* 0x0002e60000047ab9 */ /* 0x000fc80000000a00 */
[----:B------:R-:W-:Y:S01]  /*1af20*/  IADD3 R5, R5, R9, RZ ;  /* 0x0000000905057210 */ /* 0x000fe20007ffe0ff */
[----:B------:R-:W-:Y:S01]  /*1af30*/  IMAD R9, R2, R13, R15 ;  /* 0x0000000d02097224 */ /* 0x000fe200078e020f */
[----:B------:R-:W-:Y:S01]  /*1af40*/  IADD3 R15, P3, R76, 0xf000, RZ ;  /* 0x0000f0004c0f7810 */ /* 0x000fe20007f7e0ff */
[----:B------:R-:W-:Y:S02]  /*1af50*/  IMAD R13, R21, UR4, RZ ;  /* 0x00000004150d7c24 */ /* 0x000fe4000f8e02ff */
[----:B------:R-:W-:Y:S01]  /*1af60*/  IMAD.WIDE.U32 R4, R78, UR4, R4 ;  /* 0x000000044e047c25 */ /* 0x000fe2000f8e0004 */
[----:B------:R-:W-:-:S03]  /*1af70*/  SHF.R.S32.HI R6, RZ, 0x1f, R9 ;  /* 0x0000001fff067819 */ /* 0x000fc60000011409 */
[----:B------:R-:W-:Y:S01]  /*1af80*/  IMAD R13, R78, UR5, R13 ;  /* 0x000000054e0d7c24 */ /* 0x000fe2000f8e020d */
[----:B------:R-:W-:Y:S01]  /*1af90*/  IADD3 R4, P0, R7, R4, RZ ;  /* 0x0000000407047210 */ /* 0x000fe20007f1e0ff */
[----:B------:R-:W-:Y:S02]  /*1afa0*/  ULDC.64 UR4, c[0x0][0xb88] ;  /* 0x0002e20000047ab9 */ /* 0x000fe40000000a00 */
[----:B------:R-:W-:Y:S01]  /*1afb0*/  IMAD R6, R6, UR4, RZ ;  /* 0x0000000406067c24 */ /* 0x000fe2000f8e02ff */
[----:B------:R-:W-:Y:S02]  /*1afc0*/  IADD3.X R5, R11, R5, R13, P0, !PT ;  /* 0x000000050b057210 */ /* 0x000fe400007fe40d */
[----:B------:R-:W-:Y:S01]  /*1afd0*/  LOP3.LUT P0, RZ, R8, 0x3, RZ, 0xc0, !PT ;  /* 0x0000000308ff7812 */ /* 0x000fe2000780c0ff */
[C---:B------:R-:W-:Y:S01]  /*1afe0*/  IMAD R7, R9.reuse, UR5, R6 ;  /* 0x0000000509077c24 */ /* 0x040fe2000f8e0206 */
[C---:B------:R-:W-:Y:S01]  /*1aff0*/  IADD3 R13, P5, R76.reuse, 0xd000, RZ ;  /* 0x0000d0004c0d7810 */ /* 0x040fe20007fbe0ff */
[----:B------:R-:W-:Y:S01]  /*1b000*/  IMAD.WIDE.U32 R4, R9, UR4, R4 ;  /* 0x0000000409047c25 */ /* 0x000fe2000f8e0004 */
[----:B------:R-:W-:Y:S01]  /*1b010*/  ULDC.64 UR4, c[0x0][0xb50] ;  /* 0x0002d40000047ab9 */ /* 0x000fe20000000a00 */
[----:B------:R-:W-:-:S02]  /*1b020*/  IADD3 R9, P4, R76, 0xe000, RZ ;  /* 0x0000e0004c097810 */ /* 0x000fc40007f9e0ff */
[----:B------:R-:W-:Y:S01]  /*1b030*/  IMAD.IADD R5, R5, 0x1, R7 ;  /* 0x0000000105057824 */ /* 0x000fe200078e0207 */
[C---:B------:R-:W-:Y:S02]  /*1b040*/  LEA R14, P1, R4.reuse, UR4, 0x2 ;  /* 0x00000004040e7c11 */ /* 0x040fe4000f8210ff */
[----:B------:R-:W-:Y:S02]  /*1b050*/  LOP3.LUT R12, R13, 0x380, RZ, 0xc0, !PT ;  /* 0x000003800d0c7812 */ /* 0x000fe400078ec0ff */
[----:B------:R-:W-:Y:S01]  /*1b060*/  LEA.HI.X R26, R4, UR5, R5, 0x2, P1 ;  /* 0x00000005041a7c11 */ /* 0x000fe200088f1405 */
[----:B------:R-:W-:Y:S01]  /*1b070*/  SHFL.IDX PT, R6, R14, RZ, 0x1c1f ;  /* 0x001c1fff0e067589 */ /* 0x000fe200000e0000 */
[----:B------:R-:W-:Y:S01]  /*1b080*/  IADD3 R61, P1, R76, 0x3000, RZ ;  /* 0x000030004c3d7810 */ /* 0x000fe20007f3e0ff */
[----:B------:R-:W-:Y:S01]  /*1b090*/  ULDC.64 UR4, c[0x0][0xaa0] ;  /* 0x0002a80000047ab9 */ /* 0x000fe20000000a00 */
[----:B------:R-:W-:Y:S01]  /*1b0a0*/  LEA R4, R82, R27, 0x7 ;  /* 0x0000001b52047211 */ /* 0x000fe200078e38ff */
[----:B------:R-:W1:Y:S01]  /*1b0b0*/  SHFL.IDX PT, R7, R26, RZ, 0x1c1f ;  /* 0x001c1fff1a077589 */ /* 0x000e6200000e0000 */
[----:B------:R-:W-:-:S02]  /*1b0c0*/  LOP3.LUT R60, R61, 0x380, RZ, 0xc0, !PT ;  /* 0x000003803d3c7812 */ /* 0x000fc400078ec0ff */
[----:B------:R-:W-:Y:S01]  /*1b0d0*/  LOP3.LUT R5, R76, 0x380, RZ, 0xc0, !PT ;  /* 0x000003804c057812 */ /* 0x000fe200078ec0ff */
[----:B------:R-:W-:Y:S01]  /*1b0e0*/  SHFL.IDX PT, R10, R14, 0x1, 0x1c1f ;  /* 0x003c1f000e0a7f89 */ /* 0x000fe200000e0000 */
[----:B------:R-:W-:Y:S02]  /*1b0f0*/  SHF.R.U64 R60, R60, 0x3, RZ ;  /* 0x000000033c3c7819 */ /* 0x000fe400000012ff */
[----:B------:R-:W-:Y:S01]  /*1b100*/  LOP3.LUT R8, R9, 0x380, RZ, 0xc0, !PT ;  /* 0x0000038009087812 */ /* 0x000fe200078ec0ff */
[----:B------:R-:W2:Y:S01]  /*1b110*/  SHFL.IDX PT, R11, R26, 0x1, 0x1c1f ;  /* 0x003c1f001a0b7f89 */ /* 0x000ea200000e0000 */
[----:B------:R-:W-:Y:S02]  /*1b120*/  LOP3.LUT R60, R60, R61, RZ, 0x3c, !PT ;  /* 0x0000003d3c3c7212 */ /* 0x000fe400078e3cff */
[----:B------:R-:W-:Y:S02]  /*1b130*/  IADD3.X R61, RZ, R77, RZ, P1, !PT ;  /* 0x0000004dff3d7210 */ /* 0x000fe40000ffe4ff */
[----:B------:R-:W-:-:S02]  /*1b140*/  IADD3 R45, P1, R76, 0x7000, RZ ;  /* 0x000070004c2d7810 */ /* 0x000fc40007f3e0ff */
[----:B------:R-:W-:Y:S02]  /*1b150*/  SHF.R.U64 R5, R5, 0x3, RZ ;  /* 0x0000000305057819 */ /* 0x000fe400000012ff */
[----:B------:R-:W-:Y:S02]  /*1b160*/  LOP3.LUT R44, R45, 0x380, RZ, 0xc0, !PT ;  /* 0x000003802d2c7812 */ /* 0x000fe400078ec0ff */
[----:B------:R-:W-:Y:S02]  /*1b170*/  SHF.R.U64 R12, R12, 0x3, RZ ;  /* 0x000000030c0c7819 */ /* 0x000fe400000012ff */
[----:B------:R-:W-:Y:S02]  /*1b180*/  SHF.R.U64 R44, R44, 0x3, RZ ;  /* 0x000000032c2c7819 */ /* 0x000fe400000012ff */
[----:B------:R-:W-:Y:S02]  /*1b190*/  SHF.R.U64 R8, R8, 0x3, RZ ;  /* 0x0000000308087819 */ /* 0x000fe400000012ff */
[----:B------:R-:W-:-:S02]  /*1b1a0*/  LOP3.LUT R44, R44, R45, RZ, 0x3c, !PT ;  /* 0x0000002d2c2c7212 */ /* 0x000fc400078e3cff */
[----:B------:R-:W-:Y:S02]  /*1b1b0*/  IADD3.X R45, RZ, R77, RZ, P1, !PT ;  /* 0x0000004dff2d7210 */ /* 0x000fe40000ffe4ff */
[----:B------:R-:W-:Y:S02]  /*1b1c0*/  IADD3 R29, P1, R76, 0xb000, RZ ;  /* 0x0000b0004c1d7810 */ /* 0x000fe40007f3e0ff */
[----:B------:R-:W-:Y:S01]  /*1b1d0*/  LOP3.LUT R76, R5, R76, RZ, 0x3c, !PT ;  /* 0x0000004c054c7212 */ /* 0x000fe200078e3cff */
[----:B------:R-:W-:Y:S01]  /*1b1e0*/  IMAD.X R5, RZ, RZ, R77, P3 ;  /* 0x000000ffff057224 */ /* 0x000fe200018e064d */
[----:B------:R-:W-:Y:S02]  /*1b1f0*/  LOP3.LUT R28, R29, 0x380, RZ, 0xc0, !PT ;  /* 0x000003801d1c7812 */ /* 0x000fe400078ec0ff */
[----:B------:R-:W-:Y:S02]  /*1b200*/  LOP3.LUT R12, R12, R13, RZ, 0x3c, !PT ;  /* 0x0000000d0c0c7212 */ /* 0x000fe400078e3cff */
[----:B------:R-:W-:-:S02]  /*1b210*/  SHF.R.U64 R28, R28, 0x3, RZ ;  /* 0x000000031c1c7819 */ /* 0x000fc400000012ff */
[----:B------:R-:W-:Y:S01]  /*1b220*/  LOP3.LUT R8, R8, R9, RZ, 0x3c, !PT ;  /* 0x0000000908087212 */ /* 0x000fe200078e3cff */
[--C-:B------:R-:W-:Y:S01]  /*1b230*/  IMAD.X R9, RZ, RZ, R77.reuse, P4 ;  /* 0x000000ffff097224 */ /* 0x100fe200020e064d */
[----:B------:R-:W-:Y:S01]  /*1b240*/  LOP3.LUT R28, R28, R29, RZ, 0x3c, !PT ;  /* 0x0000001d1c1c7212 */ /* 0x000fe200078e3cff */
[----:B------:R-:W-:Y:S01]  /*1b250*/  IMAD.X R29, RZ, RZ, R77, P1 ;  /* 0x000000ffff1d7224 */ /* 0x000fe200008e064d */
[C---:B------:R-:W-:Y:S01]  /*1b260*/  ISETP.GE.OR P1, PT, R4.reuse, R81, P0 ;  /* 0x000000510400720c */ /* 0x040fe20000726670 */
[----:B------:R-:W-:Y:S01]  /*1b270*/  VIADD R4, R4, 0x8 ;  /* 0x0000000804047836 */ /* 0x000fe20000000000 */
[----:B------:R-:W-:-:S04]  /*1b280*/  IADD3.X R13, RZ, R77, RZ, P5, !PT ;  /* 0x0000004dff0d7210 */ /* 0x000fc80002ffe4ff */
[----:B------:R-:W-:Y:S02]  /*1b290*/  ISETP.GE.OR P0, PT, R4, R81, P0 ;  /* 0x000000510400720c */ /* 0x000fe40000706670 */
[----:B------:R-:W-:-:S04]  /*1b2a0*/  LOP3.LUT R4, R15, 0x380, RZ, 0xc0, !PT ;  /* 0x000003800f047812 */ /* 0x000fc800078ec0ff */
[----:B------:R-:W-:Y:S01]  /*1b2b0*/  SHF.R.U64 R4, R4, 0x3, RZ ;  /* 0x0000000304047819 */ /* 0x000fe200000012ff */
[----:B-1----:R1:W-:Y:S03]  /*1b2c0*/  @!P1 ST.E desc[UR36][R6.64], R3 ;  /* 0x0000000306009985 */ /* 0x0023e6000c101924 */
[----:B------:R-:W-:-:S03]  /*1b2d0*/  LOP3.LUT R4, R4, R15, RZ, 0x3c, !PT ;  /* 0x0000000f04047212 */ /* 0x000fc600078e3cff */
[----:B--2---:R2:W-:Y:S04]  /*1b2e0*/  @!P0 ST.E desc[UR36][R10.64], R20 ;  /* 0x000000140a008985 */ /* 0x0045e8000c101924 */
[----:B------:R3:W5:Y:S01]  /*1b2f0*/  LD.E.128 R72, desc[UR36][R76.64] ;  /* 0x000000244c487980 */ /* 0x000762000c101d00 */
[----:B-1----:R-:W-:Y:S02]  /*1b300*/  IMAD R3, R79, UR4, RZ ;  /* 0x000000044f037c24 */ /* 0x002fe4000f8e02ff */
[----:B------:R-:W1:Y:S01]  /*1b310*/  @P2 LDC R79, c[0x0][0xbf0] ;  /* 0x0002fc00ff4f2b82 */ /* 0x000e620000000800 */
[----:B------:R-:W5:Y:S01]  /*1b320*/  LD.E.128 R68, desc[UR36][R68.64] ;  /* 0x0000002444447980 */ /* 0x000f62000c101d00 */
[C---:B------:R-:W-:Y:S02]  /*1b330*/  IMAD R3, R0.reuse, UR5, R3 ;  /* 0x0000000500037c24 */ /* 0x040fe4000f8e0203 */
[----:B--2---:R-:W-:Y:S01]  /*1b340*/  IMAD R20, R85, 0x20, R219 ;  /* 0x0000002055147824 */ /* 0x004fe200078e02db */
[----:B------:R-:W5:Y:S01]  /*1b350*/  LD.E.128 R64, desc[UR36][R64.64] ;  /* 0x0000002440407980 */ /* 0x000f62000c101d00 */
[----:B---3--:R-:W-:Y:S01]  /*1b360*/  IMAD.WIDE.U32 R76, R0, UR4, RZ ;  /* 0x00000004004c7c25 */ /* 0x008fe2000f8e00ff */
[----:B------:R-:W-:-:S02]  /*1b370*/  ULDC.64 UR4, c[0x0][0xae8] ;  /* 0x0002ba0000047ab9 */ /* 0x000fc40000000a00 */
[----:B------:R-:W5:Y:S01]  /*1b380*/  LD.E.128 R60, desc[UR36][R60.64] ;  /* 0x000000243c3c7980 */ /* 0x000f62000c101d00 */
[----:B------:R-:W-:Y:S01]  /*1b390*/  IMAD R80, R80, UR4, RZ ;  /* 0x0000000450507c24 */ /* 0x000fe2000f8e02ff */
[----:B------:R-:W-:Y:S01]  /*1b3a0*/  IADD3 R77, R77, R3, RZ ;  /* 0x000000034d4d7210 */ /* 0x000fe20007ffe0ff */
[----:B------:R-:W-:Y:S01]  /*1b3b0*/  IMAD R20, R82, 0x80, R20 ;  /* 0x0000008052147824 */ /* 0x000fe200078e0214 */
[----:B------:R-:W5:Y:S01]  /*1b3c0*/  LD.E.128 R56, desc[UR36][R56.64] ;  /* 0x0000002438387980 */ /* 0x000f62000c101d00 */
[C---:B------:R-:W-:Y:S02]  /*1b3d0*/  IMAD R3, R84.reuse, UR5, R80 ;  /* 0x0000000554037c24 */ /* 0x040fe4000f8e0250 */
[----:B------:R-:W-:Y:S01]  /*1b3e0*/  IMAD.WIDE.U32 R76, R84, UR4, R76 ;  /* 0x00000004544c7c25 */ /* 0x000fe2000f8e004c */
[----:B------:R-:W-:Y:S01]  /*1b3f0*/  ULDC.64 UR4, c[0x0][0xaf0] ;  /* 0x0002bc0000047ab9 */ /* 0x000fe20000000a00 */
[----:B------:R-:W5:Y:S02]  /*1b400*/  LD.E.128 R52, desc[UR36][R52.64] ;  /* 0x0000002434347980 */ /* 0x000f64000c101d00 */
[----:B0-----:R-:W-:-:S02]  /*1b410*/  @P2 IMAD.HI.U32 R0, R20, R83, RZ ;  /* 0x0000005314002227 */ /* 0x001fc400078e00ff */
[----:B------:R-:W5:Y:S02]  /*1b420*/  LD.E.128 R48, desc[UR36][R48.64] ;  /* 0x0000002430307980 */ /* 0x000f64000c101d00 */
[----:B------:R-:W-:Y:S01]  /*1b430*/  IMAD.IADD R77, R77, 0x1, R3 ;  /* 0x000000014d4d7824 */ /* 0x000fe200078e0203 */
[----:B------:R-:W-:Y:S01]  /*1b440*/  MOV R3, R20 ;  /* 0x0000001400037202 */ /* 0x000fe20000000f00 */
[----:B------:R-:W-:Y:S01]  /*1b450*/  IMAD R21, R21, UR4, RZ ;  /* 0x0000000415157c24 */ /* 0x000fe2000f8e02ff */
[----:B-1----:R-:W-:Y:S01]  /*1b460*/  @P2 SHF.R.U32.HI R3, RZ, R79, R0 ;  /* 0x0000004fff032219 */ /* 0x002fe20000011600 */
[----:B------:R-:W5:Y:S02]  /*1b470*/  LD.E.128 R44, desc[UR36][R44.64] ;  /* 0x000000242c2c7980 */ /* 0x000f64000c101d00 */
[C---:B------:R-:W-:Y:S01]  /*1b480*/  IMAD R21, R78.reuse, UR5, R21 ;  /* 0x000000054e157c24 */ /* 0x040fe2000f8e0215 */
[----:B------:R-:W-:Y:S01]  /*1b490*/  SHF.R.S32.HI R0, RZ, 0x1f, R3 ;  /* 0x0000001fff007819 */ /* 0x000fe20000011403 */
[----:B------:R-:W-:Y:S01]  /*1b4a0*/  IMAD.WIDE.U32 R78, R78, UR4, R76 ;  /* 0x000000044e4e7c25 */ /* 0x000fe2000f8e004c */
[----:B------:R-:W-:Y:S01]  /*1b4b0*/  ULDC.64 UR4, c[0x0][0xae0] ;  /* 0x0002b80000047ab9 */ /* 0x000fe20000000a00 */
[----:B------:R-:W5:Y:S02]  /*1b4c0*/  LD.E.128 R40, desc[UR36][R40.64] ;  /* 0x0000002428287980 */ /* 0x000f64000c101d00 */
[----:B------:R-:W-:-:S02]  /*1b4d0*/  IMAD.MOV R77, RZ, RZ, -R3 ;  /* 0x000000ffff4d7224 */ /* 0x000fc400078e0a03 */
[----:B------:R-:W-:Y:S01]  /*1b4e0*/  IMAD.IADD R79, R79, 0x1, R21 ;  /* 0x000000014f4f7824 */ /* 0x000fe200078e0215 */
[----:B------:R-:W5:Y:S01]  /*1b4f0*/  LD.E.128 R36, desc[UR36][R36.64] ;  /* 0x0000002424247980 */ /* 0x000f62000c101d00 */
[----:B------:R-:W-:Y:S02]  /*1b500*/  IMAD R0, R0, UR4, RZ ;  /* 0x0000000400007c24 */ /* 0x000fe4000f8e02ff */
[----:B------:R-:W-:Y:S01]  /*1b510*/  IMAD R21, R2, R77, R20 ;  /* 0x0000004d02157224 */ /* 0x000fe200078e0214 */
[----:B------:R-:W5:Y:S01]  /*1b520*/  LD.E.128 R32, desc[UR36][R32.64] ;  /* 0x0000002420207980 */ /* 0x000f62000c101d00 */
[C---:B------:R-:W-:Y:S02]  /*1b530*/  IMAD R77, R3.reuse, UR5, R0 ;  /* 0x00000005034d7c24 */ /* 0x040fe4000f8e0200 */
[----:B------:R-:W-:Y:S01]  /*1b540*/  IMAD.WIDE.U32 R2, R3, UR4, R78 ;  /* 0x0000000403027c25 */ /* 0x000fe2000f8e004e */
[----:B------:R-:W-:Y:S01]  /*1b550*/  SHF.R.S32.HI R0, RZ, 0x1f, R21 ;  /* 0x0000001fff007819 */ /* 0x000fe20000011415 */
[----:B------:R-:W-:Y:S01]  /*1b560*/  ULDC.64 UR4, c[0x0][0xad8] ;  /* 0x0002b60000047ab9 */ /* 0x000fe20000000a00 */
[----:B------:R-:W5:Y:S01]  /*1b570*/  LD.E.128 R28, desc[UR36][R28.64] ;  /* 0x000000241c1c7980 */ /* 0x000f62000c101d00 */
[----:B------:R-:W-:-:S02]  /*1b580*/  IMAD.IADD R3, R3, 0x1, R77 ;  /* 0x0000000103037824 */ /* 0x000fc400078e024d */
[----:B------:R-:W-:Y:S01]  /*1b590*/  IMAD R0, R0, UR4, RZ ;  /* 0x0000000400007c24 */ /* 0x000fe2000f8e02ff */
[----:B------:R-:W5:Y:S01]  /*1b5a0*/  LD.E.128 R24, desc[UR36][R24.64] ;  /* 0x0000002418187980 */ /* 0x000f62000c101d00 */
[----:B------:R-:W-:-:S03]  /*1b5b0*/  IMAD.WIDE.U32 R2, R21, UR4, R2 ;  /* 0x0000000415027c25 */ /* 0x000fc6000f8e0002 */
[----:B------:R-:W5:Y:S01]  /*1b5c0*/  LD.E.128 R12, desc[UR36][R12.64] ;  /* 0x000000240c0c7980 */ /* 0x000f62000c101d00 */
[----:B------:R-:W-:Y:S01]  /*1b5d0*/  IMAD R77, R21, UR5, R0 ;  /* 0x00000005154d7c24 */ /* 0x000fe2000f8e0200 */
[----:B------:R-:W-:Y:S02]  /*1b5e0*/  ULDC.64 UR4, c[0x0][0xa80] ;  /* 0x0002a00000047ab9 */ /* 0x000fe40000000a00 */
[----:B------:R-:W5:Y:S04]  /*1b5f0*/  LD.E.128 R8, desc[UR36][R8.64] ;  /* 0x0000002408087980 */ /* 0x000f68000c101d00 */
[----:B------:R-:W5:Y:S01]  /*1b600*/  LD.E.128 R4, desc[UR36][R4.64] ;  /* 0x0000002404047980 */ /* 0x000f62000c101d00 */
[----:B------:R-:W-:Y:S01]  /*1b610*/  IADD3 R3, R3, R77, RZ ;  /* 0x0000004d03037210 */ /* 0x000fe20007ffe0ff */
[----:B------:R-:W-:Y:S01]  /*1b620*/  VIADD R0, R23, 0x38820 ;  /* 0x0003882017007836 */ /* 0x000fe20000000000 */
[----:B------:R-:W-:Y:S01]  /*1b630*/  LEA R80, P2, R2, UR4, 0x1 ;  /* 0x0000000402507c11 */ /* 0x000fe2000f8408ff */
[----:B------:R-:W-:Y:S01]  /*1b640*/  @!PT LDS RZ, [RZ] ;  /* 0x00000000fffff984 */ /* 0x000fe20000000800 */
[----:B------:R-:W-:Y:S01]  /*1b650*/  @!PT LDS RZ, [RZ] ;  /* 0x00000000fffff984 */ /* 0x000fe20000000800 */
[----:B------:R-:W-:Y:S01]  /*1b660*/  @!PT LDS RZ, [RZ] ;  /* 0x00000000fffff984 */ /* 0x000fe20000000800 */
[----:B------:R-:W-:Y:S01]  /*1b670*/  @!PT LDS RZ, [RZ] ;  /* 0x00000000fffff984 */ /* 0x000fe20000000800 */
[----:B------:R0:W-:Y:S06]  /*1b680*/  MEMBAR.ALL.CTA ;  /* 0x0000000000007992 */ /* 0x0001ec0000008000 */
[----:B0-----:R-:W0:Y:S01]  /*1b690*/  FENCE.VIEW.ASYNC.S ;  /* 0x00000000000073c6 */ /* 0x001e220000000000 */
[----:B------:R-:W-:-:S02]  /*1b6a0*/  LEA R84, R82, R219, 0x7 ;  /* 0x000000db52547211 */ /* 0x000fc400078e38ff */
[----:B------:R-:W-:Y:S01]  /*1b6b0*/  LEA.HI.X R82, R2, UR5, R3, 0x1, P2 ;  /* 0x0000000502527c11 */ /* 0x000fe200090f0c03 */
[----:B0-----:R0:W1:Y:S01]  /*1b6c0*/  SHFL.IDX PT, R83, R80, RZ, 0x181f ;  /* 0x00181fff50537589 */ /* 0x00106200000e0000 */
[CC--:B------:R-:W-:Y:S01]  /*1b6d0*/  ISETP.GE.AND P2, PT, R84.reuse, R81.reuse, PT ;  /* 0x000000515400720c */ /* 0x0c0fe20003f46270 */
[C---:B------:R-:W-:Y:S01]  /*1b6e0*/  VIADD R20, R84.reuse, 0x20 ;  /* 0x0000002054147836 */ /* 0x040fe20000000000 */
[----:B------:R-:W-:Y:S01]  /*1b6f0*/  PRMT R0, RZ, 0x654, R0 ;  /* 0x00000654ff007816 */ /* 0x000fe20000000000 */
[----:B------:R-:W-:Y:S01]  /*1b700*/  VIADD R76, R84, 0x40 ;  /* 0x00000040544c7836 */ /* 0x000fe20000000000 */
[----:B------:R0:W2:Y:S01]  /*1b710*/  SHFL.IDX PT, R79, R82, RZ, 0x181f ;  /* 0x00181fff524f7589 */ /* 0x0000a200000e0000 */
[----:B------:R-:W-:Y:S02]  /*1b720*/  SHF.R.S32.HI R85, RZ, 0x1f, R86 ;  /* 0x0000001fff557819 */ /* 0x000fe40000011456 */
[-C--:B------:R-:W-:Y:S02]  /*1b730*/  ISETP.GE.AND P1, PT, R20, R81.reuse, PT ;  /* 0x000000511400720c */ /* 0x080fe40003f26270 */
[----:B------:R-:W-:Y:S01]  /*1b740*/  ISETP.GE.AND P0, PT, R76, R81, PT ;  /* 0x000000514c00720c */ /* 0x000fe20003f06270 */
[----:B------:R0:W-:Y:S03]  /*1b750*/  SYNCS.ARRIVE.TRANS64.RED.A1T0 RZ, [R0+URZ], RZ ;  /* 0x000000ff00ff79a7 */ /* 0x0001e6000810043f */
[----:B------:R-:W-:Y:S09]  /*1b760*/  @P2 BRA `(.L_x_668) ;  /* 0x0000000000442947 */ /* 0x000ff20003800000 */
[----:B------:R-:W-:Y:S02]  /*1b770*/  ULDC UR4, c[0x0][0xac8] ;  /* 0x0002b20000047ab9 */ /* 0x000fe40000000800 */
[----:B------:R-:W-:Y:S02]  /*1b780*/  ISETP.GE.AND P2, PT, R18, UR4, PT ;  /* 0x0000000412007c0c */ /* 0x000fe4000bf46270 */
[----:B------:R-:W-:Y:S02]  /*1b790*/  ISETP.GE.AND P3, PT, R218, UR4, PT ;  /* 0x00000004da007c0c */ /* 0x000fe4000bf66270 */
[----:B------:R-:W-:-:S09]  /*1b7a0*/  ISETP.GE.AND P4, PT, R88, UR4, PT ;  /* 0x0000000458007c0c */ /* 0x000fd2000bf86270 */
[----:B-1----:R-:W-:-:S04]  /*1b7b0*/  @!P2 LEA R2, P5, R18, R83, 0x1 ;  /* 0x000000531202a211 */ /* 0x002fc800078a08ff */
[----:B--2---:R-:W-:Y:S02]  /*1b7c0*/  @!P2 LEA.HI.X R3, R18, R79, R90, 0x1, P5 ;  /* 0x0000004f1203a211 */ /* 0x004fe400028f0c5a */
[----:B------:R-:W-:-:S03]  /*1b7d0*/  ISETP.GE.AND P5, PT, R86, UR4, PT ;  /* 0x0000000456007c0c */ /* 0x000fc6000bfa6270 */
[----:B-----5:R3:W-:Y:S01]  /*1b7e0*/  @!P2 ST.E.128 desc[UR36][R2.64], R72 ;  /* 0x000000480200a985 */ /* 0x0207e2000c101d24 */
[----:B------:R-:W-:-:S04]  /*1b7f0*/  @!P3 LEA R20, P2, R218, R83, 0x1 ;  /* 0x00000053da14b211 */ /* 0x000fc800078408ff */
        /* <DEDUP_REMOVED lines=8> */
.L_x_668:
[----:B------:R-:W-:Y:S05]  /*1b880*/  BSYNC B1 ;  /* 0x0000000000017941 */ /* 0x000fea0003800000 */
.L_x_667:
        /* <DEDUP_REMOVED lines=9> */
[----:B0-----:R-:W-:-:S04]  /*1b920*/  @!P4 LEA R2, P5, R18, R41, 0x1 ;  /* 0x000000291202c211 */ /* 0x001fc800078a08ff */
[----:B----4-:R-:W-:Y:S02]  /*1b930*/  @!P4 LEA.HI.X R3, R18, R27, R90, 0x1, P5 ;  /* 0x0000001b1203c211 */ /* 0x010fe400028f0c5a */
[----:B------:R-:W-:-:S03]  /*1b940*/  @!P3 LEA R20, P5, R218, R41, 0x1 ;  /* 0x00000029da14b211 */ /* 0x000fc600078a08ff */
[----:B------:R0:W-:Y:S01]  /*1b950*/  @!P4 ST.E.128 desc[UR36][R2.64], R68 ;  /* 0x000000440200c985 */ /* 0x0001e2000c101d24 */
        /* <DEDUP_REMOVED lines=8> */
.L_x_670:
[----:B------:R-:W-:Y:S05]  /*1b9e0*/  BSYNC B1 ;  /* 0x0000000000017941 */ /* 0x000fea0003800000 */
.L_x_669:
        /* <DEDUP_REMOVED lines=10> */
[----:B------:R-:W-:Y:S02]  /*1ba90*/  @!P2 LEA R12, P4, R218, R15, 0x1 ;  /* 0x0000000fda0ca211 */ /* 0x000fe400078808ff */
[----:B------:R-:W-:Y:S02]  /*1baa0*/  @!P3 LEA.HI.X R3, R18, R21, R90, 0x1, P5 ;  /* 0x000000151203b211 */ /* 0x000fe400028f0c5a */
        /* <DEDUP_REMOVED lines=9> */
.L_x_672:
[----:B------:R-:W-:Y:S05]  /*1bb40*/  BSYNC B1 ;  /* 0x0000000000017941 */ /* 0x000fea0003800000 */
.L_x_671:
[----:B------:R-:W-:Y:S01]  /*1bb50*/  VIADD R0, R84, 0x60 ;  /* 0x0000006054007836 */ /* 0x000fe20000000000 */
[----:B0-----:R0:W0:Y:S04]  /*1bb60*/  SHFL.IDX PT, R13, R82, 0x3, 0x181f ;  /* 0x00781f00520d7f89 */ /* 0x00102800000e0000 */
        /* <DEDUP_REMOVED lines=8> */
[-C--:B------:R-:W-:Y:S02]  /*1bbf0*/  @!P4 LEA R8, P1, R218, R15.reuse, 0x1 ;  /* 0x0000000fda08c211 */ /* 0x080fe400078208ff */
[----:B------:R-:W-:Y:S02]  /*1bc00*/  @!P5 LEA R10, P2, R88, R15, 0x1 ;  /* 0x0000000f580ad211 */ /* 0x000fe400078408ff */
[-C--:B------:R-:W-:Y:S02]  /*1bc10*/  @!P3 LEA.HI.X R3, R18, R13.reuse, R90, 0x1, P0 ;  /* 0x0000000d1203b211 */ /* 0x080fe400000f0c5a */
        /* <DEDUP_REMOVED lines=11> */
.L_x_664:
[----:B------:R-:W2:Y:S01]  /*1bcd0*/  LDL R9, [R1+0x14] ;  /* 0x0000140001097983 */ /* 0x000ea20000100800 */
[----:B------:R-:W-:-:S03]  /*1bce0*/  ULDC.64 UR4, c[0x0][0xc00] ;  /* 0x0003000000047ab9 */ /* 0x000fc60000000a00 */
[----:B------:R-:W3:Y:S01]  /*1bcf0*/  LDL R8, [R1+0x30] ;  /* 0x0000300001087983 */ /* 0x000ee20000100800 */
[----:B------:R-:W-:Y:S01]  /*1bd00*/  ISETP.NE.U32.AND P0, PT, RZ, UR4, PT ;  /* 0x00000004ff007c0c */ /* 0x000fe2000bf05070 */
[----:B------:R-:W-:Y:S01]  /*1bd10*/  IMAD.MOV.U32 R0, RZ, RZ, RZ ;  /* 0x000000ffff007224 */ /* 0x000fe200078e00ff */
[----:B------:R-:W4:Y:S02]  /*1bd20*/  LDC R25, c[0x0][0xbe8] ;  /* 0x0002fa00ff197b82 */ /* 0x000f240000000800 */
[----:B------:R-:W-:Y:S02]  /*1bd30*/  ISETP.NE.AND.EX P0, PT, RZ, UR5, PT, P0 ;  /* 0x00000005ff007c0c */ /* 0x000fe4000bf05300 */
[C---:B--2---:R-:W-:Y:S02]  /*1bd40*/  SHF.L.U32 R4, R9.reuse, 0x2, RZ ;  /* 0x0000000209047819 */ /* 0x044fe400000006ff */
[----:B---3--:R-:W-:Y:S02]  /*1bd50*/  SHF.L.U64.HI R5, R9, 0x2, R8 ;  /* 0x0000000209057819 */ /* 0x008fe40000010208 */
[----:B------:R-:W-:-:S04]  /*1bd60*/  IADD3 R2, P1, R4, UR4, RZ ;  /* 0x0000000404027c10 */ /* 0x000fc8000ff3e0ff */
[----:B------:R-:W-:Y:S01]  /*1bd70*/  IADD3.X R3, R5, UR5, RZ, P1, !PT ;  /* 0x0000000505037c10 */ /* 0x000fe20008ffe4ff */
[----:B------:R-:W-:Y:S02]  /*1bd80*/  ULDC.64 UR4, c[0x0][0xc08] ;  /* 0x0003020000047ab9 */ /* 0x000fe40000000a00 */
[----:B------:R-:W-:Y:S02]  /*1bd90*/  ISETP.NE.U32.AND P1, PT, RZ, UR4, PT ;  /* 0x00000004ff007c0c */ /* 0x000fe4000bf25070 */
[----:B------:R2:W5:Y:S02]  /*1bda0*/  @P0 LDG.E R0, desc[UR36][R2.64] ;  /* 0x0000002402000981 */ /* 0x000564000c1e1900 */
[----:B------:R-:W-:Y:S01]  /*1bdb0*/  ISETP.NE.AND.EX P1, PT, RZ, UR5, PT, P1 ;  /* 0x00000005ff007c0c */ /* 0x000fe2000bf25310 */
[----:B------:R-:W3:-:S12]  /*1bdc0*/  S2R R7, SR_TID.X ;  /* 0x0000000000077919 */ /* 0x000ed80000002100 */
[----:B------:R-:W-:Y:S01]  /*1bdd0*/  @P1 IADD3 R4, P2, R4, UR4, RZ ;  /* 0x0000000404041c10 */ /* 0x000fe2000ff5e0ff */
[----:B------:R-:W-:Y:S02]  /*1bde0*/  ULDC UR4, c[0x0][0xa88] ;  /* 0x0002a20000047ab9 */ /* 0x000fe40000000800 */
[----:B------:R-:W-:Y:S01]  /*1bdf0*/  IMAD.U32 R6, RZ, RZ, UR4 ;  /* 0x00000004ff067e24 */ /* 0x000fe2000f8e00ff */
[----:B------:R-:W-:-:S05]  /*1be00*/  @P1 IADD3.X R5, R5, UR5, RZ, P2, !PT ;  /* 0x0000000505051c10 */ /* 0x000fca00097fe4ff */
[----:B------:R2:W5:Y:S01]  /*1be10*/  @P1 LDG.E R6, desc[UR36][R4.64] ;  /* 0x0000002404061981 */ /* 0x000562000c1e1900 */
[----:B----4-:R-:W-:Y:S01]  /*1be20*/  ISETP.NE.AND P2, PT, R25, 0x1, PT ;  /* 0x000000011900780c */ /* 0x010fe20003f45270 */
[----:B---3--:R-:W-:-:S12]  /*1be30*/  VIADD R24, R7, 0xffffff80 ;  /* 0xffffff8007187836 */ /* 0x008fd80000000000 */
[----:B------:R-:W3:Y:S01]  /*1be40*/  @P2 LDC R27, c[0x0][0xbec] ;  /* 0x0002fb00ff1b2b82 */ /* 0x000ee20000000800 */
[----:B------:R-:W-:Y:S01]  /*1be50*/  ISETP.GE.AND P3, PT, R24, 0x80, PT ;  /* 0x000000801800780c */ /* 0x000fe20003f66270 */
[----:B--2---:R-:W-:-:S12]  /*1be60*/  @P1 BRA `(.L_x_674) ;  /* 0x0000000000101947 */ /* 0x004fd80003800000 */
[----:B------:R-:W-:Y:S05]  /*1be70*/  @!P0 BRA `(.L_x_674) ;  /* 0x00000000000c8947 */ /* 0x000fea0003800000 */
[----:B------:R-:W2:Y:S04]  /*1be80*/  LDG.E R5, desc[UR36][R2.64] ;  /* 0x0000002402057981 */ /* 0x000ea8000c1e1900 */
[----:B-----5:R-:W2:Y:S02]  /*1be90*/  LDG.E R6, desc[UR36][R2.64+0x4] ;  /* 0x0000042402067981 */ /* 0x020ea4000c1e1900 */
[----:B--2---:R-:W-:-:S07]  /*1bea0*/  IADD3 R6, -R5, R6, RZ ;  /* 0x0000000605067210 */ /* 0x004fce0007ffe1ff */
.L_x_674:
[----:B------:R-:W2:Y:S04]  /*1beb0*/  LDL R20, [R1+0x2c] ;  /* 0x00002c0001147983 */ /* 0x000ea80000100800 */
[----:B------:R4:W5:Y:S01]  /*1bec0*/  LDL R14, [R1+0x38] ;  /* 0x00003800010e7983 */ /* 0x0009620000100800 */
[----:B------:R-:W-:Y:S01]  /*1bed0*/  BSSY B1, `(.L_x_675) ;  /* 0x000002d000017945 */ /* 0x000fe20003800000 */
[----:B------:R-:W-:Y:S02]  /*1bee0*/  SEL R13, R9, RZ, !P0 ;  /* 0x000000ff090d7207 */ /* 0x000fe40004000000 */
[----:B------:R-:W-:Y:S02]  /*1bef0*/  SEL R12, R8, RZ, !P0 ;  /* 0x000000ff080c7207 */ /* 0x000fe40004000000 */
[----:B-----5:R-:W-:-:S02]  /*1bf00*/  SHF.R.S32.HI R11, RZ, 0x1f, R0 ;  /* 0x0000001fff0b7819 */ /* 0x020fc40000011400 */
[----:B--2---:R-:W-:Y:S01]  /*1bf10*/  SHF.R.S32.HI R10, RZ, 0x1f, R20 ;  /* 0x0000001fff0a7819 */ /* 0x004fe20000011414 */
[----:B----4-:R-:W-:Y:S06]  /*1bf20*/  @P3 BRA `(.L_x_676) ;  /* 0x00000000009c3947 */ /* 0x010fec0003800000 */
[----:B------:R-:W2:Y:S01]  /*1bf30*/  LDC R9, c[0x0][0xbe8] ;  /* 0x0002fa00ff097b82 */ /* 0x000ea20000000800 */
[----:B------:R-:W-:-:S04]  /*1bf40*/  IMAD R2, R14, 0x80, R7 ;  /* 0x000000800e027824 */ /* 0x000fc800078e0207 */
[----:B------:R-:W-:Y:S02]  /*1bf50*/  VIADD R8, R2, 0xffffff80 ;  /* 0xffffff8002087836 */ /* 0x000fe40000000000 */
[----:B--2---:R-:W-:-:S05]  /*1bf60*/  IMAD R3, R6, R9, RZ ;  /* 0x0000000906037224 */ /* 0x004fca00078e02ff */
[----:B------:R-:W-:-:S13]  /*1bf70*/  ISETP.GE.AND P0, PT, R8, R3, PT ;  /* 0x000000030800720c */ /* 0x000fda0003f06270 */
[----:B------:R-:W-:Y:S05]  /*1bf80*/  @P0 BRA `(.L_x_676) ;  /* 0x0000000000840947 */ /* 0x000fea0003800000 */
[----:B------:R-:W-:Y:S01]  /*1bf90*/  ISETP.NE.AND P0, PT, R9, 0x1, PT ;  /* 0x000000010900780c */ /* 0x000fe20003f05270 */
[----:B------:R-:W-:Y:S01]  /*1bfa0*/  ULDC.64 UR4, c[0x0][0xb90] ;  /* 0x0002e40000047ab9 */ /* 0x000fe20000000a00 */
[----:B------:R-:W-:Y:S01]  /*1bfb0*/  MOV R2, R0 ;  /* 0x0000000000027202 */ /* 0x000fe20000000f00 */
[----:B------:R-:W-:Y:S02]  /*1bfc0*/  IMAD R7, R10, UR4, RZ ;  /* 0x000000040a077c24 */ /* 0x000fe4000f8e02ff */
[----:B------:R-:W-:Y:S02]  /*1bfd0*/  IMAD.MOV.U32 R3, RZ, RZ, R11 ;  /* 0x000000ffff037224 */ /* 0x000fe400078e000b */
[----:B------:R-:W-:Y:S02]  /*1bfe0*/  IMAD.MOV.U32 R5, RZ, RZ, R8 ;  /* 0x000000ffff057224 */ /* 0x000fe400078e0008 */
[----:B------:R-:W-:-:S04]  /*1bff0*/  IMAD.WIDE.U32 R2, R20, UR4, R2 ;  /* 0x0000000414027c25 */ /* 0x000fc8000f8e0002 */
[----:B------:R-:W2:Y:S01]  /*1c000*/  @P0 LDC R15, c[0x0][0xbec] ;  /* 0x0002fb00ff0f0b82 */ /* 0x000ea20000000800 */
[----:B------:R-:W-:Y:S01]  /*1c010*/  IMAD R7, R20, UR5, R7 ;  /* 0x0000000514077c24 */ /* 0x000fe2000f8e0207 */
[----:B------:R-:W-:-:S03]  /*1c020*/  ULDC.64 UR4, c[0x0][0xb98] ;  /* 0x0002e60000047ab9 */ /* 0x000fc60000000a00 */
[----:B------:R-:W-:-:S03]  /*1c030*/  IMAD.IADD R3, R3, 0x1, R7 ;  /* 0x0000000103037824 */ /* 0x000fc600078e0207 */
[----:B------:R-:W4:Y:S01]  /*1c040*/  @P0 LDC R21, c[0x0][0xbf0] ;  /* 0x0002fc00ff150b82 */ /* 0x000f220000000800 */
[----:B------:R-:W-:-:S04]  /*1c050*/  IMAD.WIDE.U32 R2, R13, UR4, R2 ;  /* 0x000000040d027c25 */ /* 0x000fc8000f8e0002 */
[----:B--2---:R-:W-:-:S05]  /*1c060*/  @P0 IMAD.HI.U32 R4, R8, R15, RZ ;  /* 0x0000000f08040227 */ /* 0x004fca00078e00ff */
[----:B----4-:R-:W-:Y:S01]  /*1c070*/  @P0 SHF.R.U32.HI R5, RZ, R21, R4 ;  /* 0x00000015ff050219 */ /* 0x010fe20000011604 */
[----:B------:R-:W-:-:S03]  /*1c080*/  IMAD R4, R12, UR4, RZ ;  /* 0x000000040c047c24 */ /* 0x000fc6000f8e02ff */
[----:B------:R-:W-:Y:S01]  /*1c090*/  IADD3 R2, P0, R5, R2, RZ ;  /* 0x0000000205027210 */ /* 0x000fe20007f1e0ff */
[----:B------:R-:W-:-:S04]  /*1c0a0*/  IMAD.MOV R7, RZ, RZ, -R5 ;  /* 0x000000ffff077224 */ /* 0x000fc800078e0a05 */
[----:B------:R-:W-:Y:S01]  /*1c0b0*/  IMAD R7, R9, R7, R8 ;  /* 0x0000000709077224 */ /* 0x000fe200078e0208 */
[----:B------:R-:W-:Y:S01]  /*1c0c0*/  SHF.R.S32.HI R9, RZ, 0x1f, R5 ;  /* 0x0000001fff097819 */ /* 0x000fe20000011405 */
[----:B------:R-:W-:Y:S01]  /*1c0d0*/  IMAD R8, R13, UR5, R4 ;  /* 0x000000050d087c24 */ /* 0x000fe2000f8e0204 */
[----:B------:R-:W-:Y:S02]  /*1c0e0*/  ULDC.64 UR4, c[0x0][0xb88] ;  /* 0x0002e20000047ab9 */ /* 0x000fe40000000a00 */
[----:B------:R-:W-:Y:S02]  /*1c0f0*/  SHF.R.S32.HI R4, RZ, 0x1f, R7 ;  /* 0x0000001fff047819 */ /* 0x000fe40000011407 */
[----:B------:R-:W-:-:S03]  /*1c100*/  IADD3.X R3, R9, R3, R8, P0, !PT ;  /* 0x0000000309037210 */ /* 0x000fc600007fe408 */
[----:B------:R-:W-:Y:S02]  /*1c110*/  IMAD R4, R4, UR4, RZ ;  /* 0x0000000404047c24 */ /* 0x000fe4000f8e02ff */
[----:B------:R-:W-:-:S04]  /*1c120*/  IMAD.WIDE.U32 R2, R7, UR4, R2 ;  /* 0x0000000407027c25 */ /* 0x000fc8000f8e0002 */
[----:B------:R-:W-:Y:S01]  /*1c130*/  IMAD R5, R7, UR5, R4 ;  /* 0x0000000507057c24 */ /* 0x000fe2000f8e0204 */
[----:B------:R-:W-:Y:S02]  /*1c140*/  ULDC.64 UR4, c[0x0][0xb50] ;  /* 0x0002d40000047ab9 */ /* 0x000fe40000000a00 */
[----:B------:R-:W-:Y:S02]  /*1c150*/  LEA R4, P0, R2, UR4, 0x2 ;  /* 0x0000000402047c11 */ /* 0x000fe4000f8010ff */
[----:B------:R-:W-:-:S04]  /*1c160*/  IADD3 R3, R3, R5, RZ ;  /* 0x0000000503037210 */ /* 0x000fc80007ffe0ff */
[----:B------:R-:W-:Y:S01]  /*1c170*/  LEA.HI.X R5, R2, UR5, R3, 0x2, P0 ;  /* 0x0000000502057c11 */ /* 0x000fe200080f1403 */
[----:B------:R-:W-:-:S05]  /*1c180*/  IMAD.MOV.U32 R3, RZ, RZ, -0x800000 ;  /* 0xff800000ff037424 */ /* 0x000fca00078e00ff */
[----:B------:R2:W-:Y:S02]  /*1c190*/  STG.E desc[UR36][R4.64], R3 ;  /* 0x0000000304007986 */ /* 0x0005e4000c101924 */
.L_x_676:
[----:B------:R-:W-:Y:S05]  /*1c1a0*/  BSYNC B1 ;  /* 0x0000000000017941 */ /* 0x000fea0003800000 */
.L_x_675:
[----:B--2---:R-:W-:Y:S01]  /*1c1b0*/  SHF.R.S32.HI R4, RZ, 0x1f, R24 ;  /* 0x0000001fff047819 */ /* 0x004fe20000011418 */
[----:B------:R-:W2:Y:S01]  /*1c1c0*/  @P2 LDC R9, c[0x0][0xbf0] ;  /* 0x0002fc00ff092b82 */ /* 0x000ea20000000800 */
[----:B------:R-:W-:Y:S02]  /*1c1d0*/  ULDC.64 UR4, c[0x0][0xaa0] ;  /* 0x0002a80000047ab9 */ /* 0x000fe40000000a00 */
[----:B------:R-:W-:Y:S01]  /*1c1e0*/  LEA.HI R4, R4, R24, RZ, 0x3 ;  /* 0x0000001804047211 */ /* 0x000fe200078f18ff */
[----:B------:R-:W-:-:S03]  /*1c1f0*/  IMAD R3, R11, UR4, RZ ;  /* 0x000000040b037c24 */ /* 0x000fc6000f8e02ff */
[----:B------:R-:W-:Y:S01]  /*1c200*/  LOP3.LUT R4, R4, 0xfffffff8, RZ, 0xc0, !PT ;  /* 0xfffffff804047812 */ /* 0x000fe200078ec0ff */
[C---:B------:R-:W-:Y:S02]  /*1c210*/  IMAD R5, R0.reuse, UR5, R3 ;  /* 0x0000000500057c24 */ /* 0x040fe4000f8e0203 */
[----:B------:R-:W-:Y:S01]  /*1c220*/  IMAD.WIDE.U32 R2, R0, UR4, RZ ;  /* 0x0000000400027c25 */ /* 0x000fe2000f8e00ff */
[----:B------:R-:W-:-:S03]  /*1c230*/  ULDC.64 UR4, c[0x0][0xae8] ;  /* 0x0002ba0000047ab9 */ /* 0x000fc60000000a00 */
[----:B------:R-:W-:Y:S01]  /*1c240*/  IMAD.IADD R4, R24, 0x1, -R4 ;  /* 0x0000000118047824 */ /* 0x000fe200078e0a04 */
[----:B------:R-:W-:Y:S01]  /*1c250*/  IADD3 R3, R3, R5, RZ ;  /* 0x0000000503037210 */ /* 0x000fe20007ffe0ff */
[----:B------:R-:W-:Y:S02]  /*1c260*/  IMAD R0, R10, UR4, RZ ;  /* 0x000000040a007c24 */ /* 0x000fe4000f8e02ff */
[----:B------:R-:W-:Y:S02]  /*1c270*/  IMAD R4, R4, 0x20, R219 ;  /* 0x0000002004047824 */ /* 0x000fe400078e02db */
[----:B------:R-:W-:Y:S02]  /*1c280*/  IMAD R7, R20, UR5, R0 ;  /* 0x0000000514077c24 */ /* 0x000fe4000f8e0200 */
[----:B------:R-:W-:Y:S02]  /*1c290*/  IMAD R8, R14, 0x80, R4 ;  /* 0x000000800e087824 */ /* 0x000fe400078e0204 */
[----:B------:R-:W-:Y:S01]  /*1c2a0*/  IMAD.WIDE.U32 R2, R20, UR4, R2 ;  /* 0x0000000414027c25 */ /* 0x000fe2000f8e0002 */
[----:B------:R-:W-:Y:S01]  /*1c2b0*/  ULDC.64 UR4, c[0x0][0xaf0] ;  /* 0x0002bc0000047ab9 */ /* 0x000fe20000000a00 */
[----:B------:R-:W-:-:S02]  /*1c2c0*/  SHF.R.S32.HI R20, RZ, 0x1f, R18 ;  /* 0x0000001fff147819 */ /* 0x000fc40000011412 */
[----:B---3--:R-:W-:-:S04]  /*1c2d0*/  @P2 IMAD.HI.U32 R0, R8, R27, RZ ;  /* 0x0000001b08002227 */ /* 0x008fc800078e00ff */
[----:B------:R-:W-:Y:S01]  /*1c2e0*/  IMAD.MOV.U32 R5, RZ, RZ, R8 ;  /* 0x000000ffff057224 */ /* 0x000fe200078e0008 */
[----:B--2---:R-:W-:Y:S01]  /*1c2f0*/  @P2 SHF.R.U32.HI R5, RZ, R9, R0 ;  /* 0x00000009ff052219 */ /* 0x004fe20000011600 */
[----:B------:R-:W-:Y:S02]  /*1c300*/  IMAD.IADD R3, R3, 0x1, R7 ;  /* 0x0000000103037824 */ /* 0x000fe400078e0207 */
[----:B------:R-:W-:Y:S01]  /*1c310*/  IMAD R4, R12, UR4, RZ ;  /* 0x000000040c047c24 */ /* 0x000fe2000f8e02ff */
[----:B------:R-:W-:Y:S01]  /*1c320*/  IADD3 R7, -R5, RZ, RZ ;  /* 0x000000ff05077210 */ /* 0x000fe20007ffe1ff */
[----:B------:R-:W-:Y:S01]  /*1c330*/  IMAD.WIDE.U32 R2, R13, UR4, R2 ;  /* 0x000000040d027c25 */ /* 0x000fe2000f8e0002 */
[----:B------:R-:W-:-:S03]  /*1c340*/  SHF.R.S32.HI R0, RZ, 0x1f, R5 ;  /* 0x0000001fff007819 */ /* 0x000fc60000011405 */
[----:B------:R-:W-:Y:S01]  /*1c350*/  IMAD R9, R13, UR5, R4 ;  /* 0x000000050d097c24 */ /* 0x000fe2000f8e0204 */
[----:B------:R-:W-:Y:S01]  /*1c360*/  ULDC.64 UR4, c[0x0][0xae0] ;  /* 0x0002b80000047ab9 */ /* 0x000fe20000000a00 */
[----:B------:R-:W-:Y:S02]  /*1c370*/  IMAD R7, R25, R7, R8 ;  /* 0x0000000719077224 */ /* 0x000fe400078e0208 */
[----:B------:R-:W-:Y:S02]  /*1c380*/  IMAD R4, R0, UR4, RZ ;  /* 0x0000000400047c24 */ /* 0x000fe4000f8e02ff */
[----:B------:R-:W-:Y:S01]  /*1c390*/  IMAD.IADD R3, R3, 0x1, R9 ;  /* 0x0000000103037824 */ /* 0x000fe200078e0209 */
[----:B------:R-:W-:Y:S01]  /*1c3a0*/  SHF.R.S32.HI R0, RZ, 0x1f, R7 ;  /* 0x0000001fff007819 */ /* 0x000fe20000011407 */
[C---:B------:R-:W-:Y:S02]  /*1c3b0*/  IMAD R9, R5.reuse, UR5, R4 ;  /* 0x0000000505097c24 */ /* 0x040fe4000f8e0204 */
[----:B------:R-:W-:Y:S01]  /*1c3c0*/  IMAD.WIDE.U32 R2, R5, UR4, R2 ;  /* 0x0000000405027c25 */ /* 0x000fe2000f8e0002 */
[----:B------:R-:W-:-:S03]  /*1c3d0*/  ULDC.64 UR4, c[0x0][0xad8] ;  /* 0x0002b60000047ab9 */ /* 0x000fc60000000a00 */
[----:B------:R-:W-:Y:S02]  /*1c3e0*/  IMAD R0, R0, UR4, RZ ;  /* 0x0000000400007c24 */ /* 0x000fe4000f8e02ff */
[----:B------:R-:W-:Y:S01]  /*1c3f0*/  IMAD.IADD R3, R3, 0x1, R9 ;  /* 0x0000000103037824 */ /* 0x000fe200078e0209 */
[----:B------:R-:W-:Y:S01]  /*1c400*/  SHF.R.S32.HI R9, RZ, 0x1f, R218 ;  /* 0x0000001fff097819 */ /* 0x000fe200000114da */
[C---:B------:R-:W-:Y:S02]  /*1c410*/  IMAD R5, R7.reuse, UR5, R0 ;  /* 0x0000000507057c24 */ /* 0x040fe4000f8e0200 */
[----:B------:R-:W-:Y:S01]  /*1c420*/  IMAD.WIDE.U32 R2, R7, UR4, R2 ;  /* 0x0000000407027c25 */ /* 0x000fe2000f8e0002 */
[----:B------:R-:W-:-:S03]  /*1c430*/  ULDC.64 UR4, c[0x0][0xa80] ;  /* 0x0002a00000047ab9 */ /* 0x000fc60000000a00 */
[----:B------:R-:W-:Y:S01]  /*1c440*/  IMAD.IADD R3, R3, 0x1, R5 ;  /* 0x0000000103037824 */ /* 0x000fe200078e0205 */
[----:B------:R-:W-:Y:S01]  /*1c450*/  LEA R0, P0, R2, UR4, 0x1 ;  /* 0x0000000402007c11 */ /* 0x000fe2000f8008ff */
[C---:B------:R-:W-:Y:S01]  /*1c460*/  VIADD R7, R18.reuse, 0xc0 ;  /* 0x000000c012077836 */ /* 0x040fe20000000000 */
[----:B------:R-:W-:Y:S01]  /*1c470*/  UMOV UR4, 0xffffffff ;  /* 0xffffffff00047882 */ /* 0x000fe20000000000 */
[----:B------:R-:W-:Y:S01]  /*1c480*/  VIADD R10, R18, 0x80 ;  /* 0x00000080120a7836 */ /* 0x000fe20000000000 */
[----:B------:R-:W-:Y:S02]  /*1c490*/  LEA.HI.X R2, R2, UR5, R3, 0x1, P0 ;  /* 0x0000000502027c11 */ /* 0x000fe400080f0c03 */
[----:B------:R-:W-:Y:S02]  /*1c4a0*/  LEA R5, R14, R219, 0x7 ;  /* 0x000000db0e057211 */ /* 0x000fe400078e38ff */
[----:B------:R-:W-:Y:S02]  /*1c4b0*/  SHF.R.S32.HI R8, RZ, 0x1f, R7 ;  /* 0x0000001fff087819 */ /* 0x000fe40000011407 */
[----:B------:R-:W-:Y:S01]  /*1c4c0*/  SHF.R.S32.HI R21, RZ, 0x1f, R10 ;  /* 0x0000001fff157819 */ /* 0x000fe2000001140a */
[----:B------:R-:W-:Y:S06]  /*1c4d0*/  BRA.DIV UR4, `(.L_x_677) ;  /* 0x000000b6048c7947 */ /* 0x000fec000b800000 */
[----:B------:R2:W3:Y:S04]  /*1c4e0*/  SHFL.IDX PT, R3, R2, RZ, 0x181f ;  /* 0x00181fff02037589 */ /* 0x0004e800000e0000 */
[----:B------:R2:W4:Y:S02]  /*1c4f0*/  SHFL.IDX PT, R14, R0, RZ, 0x181f ;  /* 0x00181fff000e7589 */ /* 0x00052400000e0000 */
.L_x_962:
[----:B------:R-:W-:Y:S01]  /*1c500*/  IMAD R25, R6, R25, RZ ;  /* 0x0000001906197224 */ /* 0x000fe200078e02ff */
[----:B------:R-:W-:Y:S04]  /*1c510*/  BSSY B1, `(.L_x_678) ;  /* 0x0000014000017945 */ /* 0x000fe80003800000 */
[----:B------:R-:W-:-:S13]  /*1c520*/  ISETP.GE.AND P0, PT, R5, R25, PT ;  /* 0x000000190500720c */ /* 0x000fda0003f06270 */
[----:B------:R-:W-:Y:S05]  /*1c530*/  @P0 BRA `(.L_x_679) ;  /* 0x0000000000440947 */ /* 0x000fea0003800000 */
[----:B------:R-:W-:Y:S02]  /*1c540*/  ULDC UR4, c[0x0][0xac8] ;  /* 0x0002b20000047ab9 */ /* 0x000fe40000000800 */
[----:B------:R-:W-:Y:S02]  /*1c550*/  ISETP.GE.AND P3, PT, R18, UR4, PT ;  /* 0x0000000412007c0c */ /* 0x000fe4000bf66270 */
[----:B------:R-:W-:Y:S02]  /*1c560*/  ISETP.GE.AND P2, PT, R218, UR4, PT ;  /* 0x00000004da007c0c */ /* 0x000fe4000bf46270 */
[----:B------:R-:W-:Y:S02]  /*1c570*/  ISETP.GE.AND P1, PT, R10, UR4, PT ;  /* 0x000000040a007c0c */ /* 0x000fe4000bf26270 */
[----:B------:R-:W-:-:S07]  /*1c580*/  ISETP.GE.AND P0, PT, R7, UR4, PT ;  /* 0x0000000407007c0c */ /* 0x000fce000bf06270 */
[-C--:B----4-:R-:W-:Y:S02]  /*1c590*/  @!P3 LEA R12, P5, R18, R14.reuse, 0x1 ;  /* 0x0000000e120cb211 */ /* 0x090fe400078a08ff */
[-C--:B------:R-:W-:Y:S02]  /*1c5a0*/  @!P2 LEA R26, P4, R218, R14.reuse, 0x1 ;  /* 0x0000000eda1aa211 */ /* 0x080fe400078808ff */
[-C--:B---3--:R-:W-:Y:S02]  /*1c5b0*/  @!P3 LEA.HI.X R13, R18, R3.reuse, R20, 0x1, P5 ;  /* 0x00000003120db211 */ /* 0x088fe400028f0c14 */
[-C--:B------:R-:W-:Y:S02]  /*1c5c0*/  @!P1 LEA R28, P5, R10, R14.reuse, 0x1 ;  /* 0x0000000e0a1c9211 */ /* 0x080fe400078a08ff */
        /* <DEDUP_REMOVED lines=8> */
.L_x_679:
[----:B------:R-:W-:Y:S05]  /*1c650*/  BSYNC B1 ;  /* 0x0000000000017941 */ /* 0x000fea0003800000 */
.L_x_678:
[----:B------:R-:W-:-:S03]  /*1c660*/  UMOV UR4, 0xffffffff ;  /* 0xffffffff00047882 */ /* 0x000fc60000000000 */
[----:B------:R-:W-:Y:S05]  /*1c670*/  BRA.DIV UR4, `(.L_x_680) ;  /* 0x000000b604587947 */ /* 0x000fea000b800000 */
[----:B---3--:R3:W0:Y:S04]  /*1c680*/  SHFL.IDX PT, R3, R2, 0x1, 0x181f ;  /* 0x00381f0002037f89 */ /* 0x00862800000e0000 */
[----:B----4-:R3:W4:Y:S02]  /*1c690*/  SHFL.IDX PT, R14, R0, 0x1, 0x181f ;  /* 0x00381f00000e7f89 */ /* 0x01072400000e0000 */
.L_x_966:
[----:B------:R-:W-:Y:S01]  /*1c6a0*/  VIADD R4, R5, 0x20 ;  /* 0x0000002005047836 */ /* 0x000fe20000000000 */
        /* <DEDUP_REMOVED lines=10> */
[-C--:B0-----:R-:W-:Y:S02]  /*1c750*/  @!P3 LEA.HI.X R13, R18, R3.reuse, R20, 0x1, P5 ;  /* 0x00000003120db211 */ /* 0x081fe400028f0c14 */
        /* <DEDUP_REMOVED lines=9> */
.L_x_682:
[----:B------:R-:W-:Y:S05]  /*1c7f0*/  BSYNC B1 ;  /* 0x0000000000017941 */ /* 0x000fea0003800000 */
.L_x_681:
[----:B------:R-:W-:-:S03]  /*1c800*/  UMOV UR4, 0xffffffff ;  /* 0xffffffff00047882 */ /* 0x000fc60000000000 */
[----:B------:R-:W-:Y:S05]  /*1c810*/  BRA.DIV UR4, `(.L_x_683) ;  /* 0x000000b604387947 */ /* 0x000fea000b800000 */
[----:B0-----:R0:W0:Y:S04]  /*1c820*/  SHFL.IDX PT, R3, R2, 0x2, 0x181f ;  /* 0x00581f0002037f89 */ /* 0x00102800000e0000 */
[----:B----4-:R4:W0:Y:S02]  /*1c830*/  SHFL.IDX PT, R14, R0, 0x2, 0x181f ;  /* 0x00581f00000e7f89 */ /* 0x01082400000e0000 */
.L_x_970:
[----:B------:R-:W-:Y:S01]  /*1c840*/  IADD3 R4, R5, 0x40, RZ ;  /* 0x0000004005047810 */ /* 0x000fe20007ffe0ff */
[----:B------:R-:W-:Y:S03]  /*1c850*/  BSSY B1, `(.L_x_684) ;  /* 0x0000014000017945 */ /* 0x000fe60003800000 */
[----:B------:R-:W-:-:S13]  /*1c860*/  ISETP.GE.AND P0, PT, R4, R25, PT ;  /* 0x000000190400720c */ /* 0x000fda0003f06270 */
[----:B------:R-:W-:Y:S05]  /*1c870*/  @P0 BRA `(.L_x_685) ;  /* 0x0000000000440947 */ /* 0x000fea0003800000 */
[----:B------:R-:W-:Y:S02]  /*1c880*/  ULDC UR4, c[0x0][0xac8] ;  /* 0x0002b20000047ab9 */ /* 0x000fe40000000800 */
[----:B------:R-:W-:Y:S02]  /*1c890*/  ISETP.GE.AND P3, PT, R18, UR4, PT ;  /* 0x0000000412007c0c */ /* 0x000fe4000bf66270 */
[----:B------:R-:W-:Y:S02]  /*1c8a0*/  ISETP.GE.AND P2, PT, R218, UR4, PT ;  /* 0x00000004da007c0c */ /* 0x000fe4000bf46270 */
[----:B------:R-:W-:Y:S02]  /*1c8b0*/  ISETP.GE.AND P1, PT, R10, UR4, PT ;  /* 0x000000040a007c0c */ /* 0x000fe4000bf26270 */
[----:B------:R-:W-:-:S07]  /*1c8c0*/  ISETP.GE.AND P0, PT, R7, UR4, PT ;  /* 0x0000000407007c0c */ /* 0x000fce000bf06270 */
[-C--:B0-----:R-:W-:Y:S02]  /*1c8d0*/  @!P3 LEA R12, P5, R18, R14.reuse, 0x1 ;  /* 0x0000000e120cb211 */ /* 0x081fe400078a08ff */
[-C--:B------:R-:W-:Y:S02]  /*1c8e0*/  @!P2 LEA R26, P4, R218, R14.reuse, 0x1 ;  /* 0x0000000eda1aa211 */ /* 0x080fe400078808ff */
[-C--:B------:R-:W-:Y:S02]  /*1c8f0*/  @!P3 LEA.HI.X R13, R18, R3.reuse, R20, 0x1, P5 ;  /* 0x00000003120db211 */ /* 0x080fe400028f0c14 */
        /* <DEDUP_REMOVED lines=9> */
.L_x_685:
[----:B------:R-:W-:Y:S05]  /*1c990*/  BSYNC B1 ;  /* 0x0000000000017941 */ /* 0x000fea0003800000 */
.L_x_684:
[----:B------:R-:W-:-:S03]  /*1c9a0*/  UMOV UR4, 0xffffffff ;  /* 0xffffffff00047882 */ /* 0x000fc60000000000 */
[----:B------:R-:W-:Y:S05]  /*1c9b0*/  BRA.DIV UR4, `(.L_x_686) ;  /* 0x000000b604187947 */ /* 0x000fea000b800000 */
[----:B0-----:R0:W0:Y:S04]  /*1c9c0*/  SHFL.IDX PT, R3, R2, 0x3, 0x181f ;  /* 0x00781f0002037f89 */ /* 0x00102800000e0000 */
[----:B------:R0:W0:Y:S02]  /*1c9d0*/  SHFL.IDX PT, R14, R0, 0x3, 0x181f ;  /* 0x00781f00000e7f89 */ /* 0x00002400000e0000 */
.L_x_974:
[----:B0-234-:R-:W-:-:S05]  /*1c9e0*/  VIADD R0, R5, 0x60 ;  /* 0x0000006005007836 */ /* 0x01dfca0000000000 */
[----:B------:R-:W-:-:S13]  /*1c9f0*/  ISETP.GE.AND P0, PT, R0, R25, PT ;  /* 0x000000190000720c */ /* 0x000fda0003f06270 */
[----:B------:R-:W-:Y:S05]  /*1ca00*/  @P0 BRA `(.L_x_673) ;  /* 0x0000000000440947 */ /* 0x000fea0003800000 */
[----:B------:R-:W-:Y:S02]  /*1ca10*/  ULDC UR4, c[0x0][0xac8] ;  /* 0x0002b20000047ab9 */ /* 0x000fe40000000800 */
[----:B------:R-:W-:Y:S02]  /*1ca20*/  ISETP.GE.AND P3, PT, R18, UR4, PT ;  /* 0x0000000412007c0c */ /* 0x000fe4000bf66270 */
[----:B------:R-:W-:Y:S02]  /*1ca30*/  ISETP.GE.AND P2, PT, R218, UR4, PT ;  /* 0x00000004da007c0c */ /* 0x000fe4000bf46270 */
[----:B------:R-:W-:Y:S02]  /*1ca40*/  ISETP.GE.AND P1, PT, R10, UR4, PT ;  /* 0x000000040a007c0c */ /* 0x000fe4000bf26270 */
[----:B------:R-:W-:-:S07]  /*1ca50*/  ISETP.GE.AND P0, PT, R7, UR4, PT ;  /* 0x0000000407007c0c */ /* 0x000fce000bf06270 */
[-C--:B------:R-:W-:Y:S02]  /*1ca60*/  @!P3 LEA R4, P5, R18, R14.reuse, 0x1 ;  /* 0x0000000e1204b211 */ /* 0x080fe400078a08ff */
        /* <DEDUP_REMOVED lines=11> */
.L_x_673:
[----:B------:R-:W-:Y:S05]  /*1cb20*/  BSYNC B0 ;  /* 0x0000000000007941 */ /* 0x000fea0003800000 */
.L_x_663:
[----:B------:R-:W-:Y:S02]  /*1cb30*/  ULDC UR4, c[0x0][0xc3c] ;  /* 0x00030f0000047ab9 */ /* 0x000fe40000000800 */
[----:B-1----:R-:W-:-:S13]  /*1cb40*/  ISETP.GE.AND P0, PT, R223, UR4, PT ;  /* 0x00000004df007c0c */ /* 0x002fda000bf06270 */
[----:B------:R-:W-:Y:S05]  /*1cb50*/  @!P0 BRA `(.L_x_687) ;  /* 0xfffffe4400388947 */ /* 0x000fea000383ffff */
[----:B------:R-:W-:Y:S05]  /*1cb60*/  BRA `(.L_x_491) ;  /* 0x0000007800947947 */ /* 0x000fea0003800000 */
.L_x_489:
[----:B------:R-:W-:-:S08]  /*1cb70*/  NOP ;  /* 0x0000000000007918 */ /* 0x000fd00000000000 */
[----:B0-----:R-:W0:-:S00]  /*1cb80*/  USETMAXREG.DEALLOC.CTAPOOL 0x28 ;  /* 0x00000028000079c8 */ /* 0x001e0000080e0500 */
        /* <DEDUP_REMOVED lines=8> */
[----:B------:R0:W1:Y:S01]  /*1cc10*/  @P0 LDS.128 R16, [R2+0x388d0] ;  /* 0x0388d00002100984 */ /* 0x0000620000000c00 */
[----:B------:R-:W-:Y:S06]  /*1cc20*/  @P0 BAR.ARV 0x4, 0x180 ;  /* 0x0106000000000b1d */ /* 0x000fec0000002000 */
[----:B------:R-:W-:Y:S05]  /*1cc30*/  @P0 BRA `(.L_x_688) ;  /* 0x0000000800040947 */ /* 0x000fea0003800000 */
[----:B------:R-:W2:Y:S01]  /*1cc40*/  S2R R4, SR_TID.X ;  /* 0x0000000000047919 */ /* 0x000ea20000002100 */
[----:B------:R-:W-:Y:S01]  /*1cc50*/  ULDC UR4, c[0x0][0xc3c] ;  /* 0x00030f0000047ab9 */ /* 0x000fe20000000800 */
[----:B------:R-:W-:Y:S01]  /*1cc60*/  IMAD.MOV.U32 R0, RZ, RZ, RZ ;  /* 0x000000ffff007224 */ /* 0x000fe200078e00ff */
[----:B------:R-:W3:Y:S01]  /*1cc70*/  S2UR UR6, SR_CTAID.X ;  /* 0x00000000000679c3 */ /* 0x000ee20000002500 */
[----:B------:R-:W-:Y:S01]  /*1cc80*/  ULDC UR5, c[0x0][0xc38] ;  /* 0x00030e0000057ab9 */ /* 0x000fe20000000800 */
[----:B--2---:R-:W-:-:S04]  /*1cc90*/  LOP3.LUT R5, R4, 0x1f, RZ, 0xc0, !PT ;  /* 0x0000001f04057812 */ /* 0x004fc800078ec0ff */
[----:B------:R-:W-:-:S04]  /*1cca0*/  ISETP.NE.AND P0, PT, R5, 0x1f, PT ;  /* 0x0000001f0500780c */ /* 0x000fc80003f05270 */
[----:B------:R-:W-:-:S13]  /*1ccb0*/  ISETP.GE.OR P1, PT, R5, UR4, !P0 ;  /* 0x0000000405007c0c */ /* 0x000fda000c726670 */
[----:B0-----:R-:W0:Y:S02]  /*1ccc0*/  @!P1 LDC.64 R2, c[0x0][0xc80] ;  /* 0x00032000ff029b82 */ /* 0x001e240000000a00 */
[----:B0-----:R-:W-:-:S05]  /*1ccd0*/  @!P1 IMAD.WIDE.U32 R2, R5, 0x4, R2 ;  /* 0x0000000405029825 */ /* 0x001fca00078e0002 */
[----:B------:R-:W2:Y:S01]  /*1cce0*/  @!P1 LDG.E R0, desc[UR36][R2.64] ;  /* 0x0000002402009981 */ /* 0x000ea2000c1e1900 */
[C---:B------:R-:W-:Y:S01]  /*1ccf0*/  ISETP.NE.AND P1, PT, R5.reuse, RZ, PT ;  /* 0x000000ff0500720c */ /* 0x040fe20003f25270 */
[----:B------:R-:W-:Y:S01]  /*1cd00*/  UMOV UR4, URZ ;  /* 0x0000003f00047c82 */ /* 0x000fe20008000000 */
[C---:B------:R-:W-:Y:S02]  /*1cd10*/  ISETP.GE.U32.AND P2, PT, R5.reuse, 0x2, PT ;  /* 0x000000020500780c */ /* 0x040fe40003f46070 */
[C---:B------:R-:W-:Y:S02]  /*1cd20*/  ISETP.GE.U32.AND P3, PT, R5.reuse, 0x4, PT ;  /* 0x000000040500780c */ /* 0x040fe40003f66070 */
[C---:B------:R-:W-:Y:S02]  /*1cd30*/  ISETP.GE.U32.AND P4, PT, R5.reuse, 0x8, PT ;  /* 0x000000080500780c */ /* 0x040fe40003f86070 */
[----:B------:R-:W-:Y:S02]  /*1cd40*/  ISETP.GE.U32.AND P5, PT, R5, 0x10, PT ;  /* 0x000000100500780c */ /* 0x000fe40003fa6070 */
[----:B-1----:R-:W-:Y:S01]  /*1cd50*/  MOV R16, RZ ;  /* 0x000000ff00107202 */ /* 0x002fe20000000f00 */
[----:B--2---:R-:W0:Y:S02]  /*1cd60*/  SHFL.UP PT, R4, R0, 0x1, RZ ;  /* 0x0420000000047989 */ /* 0x004e2400000e00ff */
[----:B0-----:R-:W-:-:S05]  /*1cd70*/  SEL R7, R4, RZ, P1 ;  /* 0x000000ff04077207 */ /* 0x001fca0000800000 */
[----:B------:R-:W-:-:S05]  /*1cd80*/  IMAD.IADD R7, R0, 0x1, R7 ;  /* 0x0000000100077824 */ /* 0x000fca00078e0207 */
[----:B------:R-:W0:Y:S02]  /*1cd90*/  SHFL.UP PT, R4, R7, 0x2, RZ ;  /* 0x0440000007047989 */ /* 0x000e2400000e00ff */
[----:B0-----:R-:W-:-:S04]  /*1cda0*/  SEL R4, R4, RZ, P2 ;  /* 0x000000ff04047207 */ /* 0x001fc80001000000 */
[----:B------:R-:W-:-:S05]  /*1cdb0*/  IADD3 R4, R7, R4, RZ ;  /* 0x0000000407047210 */ /* 0x000fca0007ffe0ff */
        /* <DEDUP_REMOVED lines=9> */
[----:B------:R-:W0:Y:S02]  /*1ce50*/  SHFL.IDX PT, R4, R7, 0x1f, 0x1f ;  /* 0x03e01f0007047f89 */ /* 0x000e2400000e0000 */
[----:B0-----:R-:W-:-:S04]  /*1ce60*/  IMAD R4, R4, UR5, RZ ;  /* 0x0000000504047c24 */ /* 0x001fc8000f8e02ff */
[----:B------:R-:W-:Y:S01]  /*1ce70*/  IMAD.MOV.U32 R3, RZ, RZ, R4 ;  /* 0x000000ffff037224 */ /* 0x000fe200078e0004 */
[----:B---3--:R-:W-:-:S13]  /*1ce80*/  ISETP.GT.AND P6, PT, R4, UR6, PT ;  /* 0x0000000604007c0c */ /* 0x008fda000bfc4270 */
[----:B------:R-:W-:Y:S05]  /*1ce90*/  @P6 BRA `(.L_x_689) ;  /* 0x00000000009c6947 */ /* 0x000fea0003800000 */
[----:B------:R-:W0:Y:S01]  /*1cea0*/  LDC R10, c[0x0][0xc3c] ;  /* 0x00030f00ff0a7b82 */ /* 0x000e220000000800 */
[----:B------:R-:W-:Y:S01]  /*1ceb0*/  IMAD.MOV.U32 R4, RZ, RZ, R3 ;  /* 0x000000ffff047224 */ /* 0x000fe200078e0003 */
[----:B------:R-:W-:Y:S01]  /*1cec0*/  UMOV UR4, URZ ;  /* 0x0000003f00047c82 */ /* 0x000fe20008000000 */
[----:B------:R-:W-:Y:S01]  /*1ced0*/  ULDC UR7, c[0x0][0xc3c] ;  /* 0x00030f0000077ab9 */ /* 0x000fe20000000800 */
[----:B------:R-:W-:-:S05]  /*1cee0*/  ULDC UR5, c[0x0][0xc38] ;  /* 0x00030e0000057ab9 */ /* 0x000fca0000000800 */
.L_x_693:
[----:B------:R-:W-:Y:S01]  /*1cef0*/  UIADD3 UR4, UR4, 0x1f, URZ ;  /* 0x0000001f04047890 */ /* 0x000fe2000fffe03f */
[----:B------:R-:W-:-:S05]  /*1cf00*/  IMAD.U32 R19, RZ, RZ, UR7 ;  /* 0x00000007ff137e24 */ /* 0x000fca000f8e00ff */
[----:B0-----:R-:W-:-:S13]  /*1cf10*/  ISETP.LE.AND P6, PT, R10, UR4, PT ;  /* 0x000000040a007c0c */ /* 0x001fda000bfc3270 */
[----:B------:R-:W-:Y:S05]  /*1cf20*/  @P6 BRA `(.L_x_690) ;  /* 0x0000000400246947 */ /* 0x000fea0003800000 */
[----:B------:R-:W-:Y:S01]  /*1cf30*/  IADD3 R7, R5, UR4, RZ ;  /* 0x0000000405077c10 */ /* 0x000fe2000fffe0ff */
[----:B------:R-:W-:Y:S01]  /*1cf40*/  BSSY B0, `(.L_x_691) ;  /* 0x0000007000007945 */ /* 0x000fe20003800000 */
[----:B------:R-:W-:Y:S02]  /*1cf50*/  IMAD.MOV.U32 R0, RZ, RZ, RZ ;  /* 0x000000ffff007224 */ /* 0x000fe400078e00ff */
[----:B------:R-:W-:-:S13]  /*1cf60*/  ISETP.GE.OR P6, PT, R7, R10, !P0 ;  /* 0x0000000a0700720c */ /* 0x000fda00047c6670 */
[----:B------:R-:W-:Y:S05]  /*1cf70*/  @P6 BRA `(.L_x_692) ;  /* 0x00000000000c6947 */ /* 0x000fea0003800000 */
[----:B------:R-:W0:Y:S02]  /*1cf80*/  LDC.64 R2, c[0x0][0xc80] ;  /* 0x00032000ff027b82 */ /* 0x000e240000000a00 */
[----:B0-----:R-:W-:-:S05]  /*1cf90*/  IMAD.WIDE R2, R7, 0x4, R2 ;  /* 0x0000000407027825 */ /* 0x001fca00078e0202 */
[----:B------:R0:W5:Y:S02]  /*1cfa0*/  LDG.E R0, desc[UR36][R2.64] ;  /* 0x0000002402007981 */ /* 0x000164000c1e1900 */
.L_x_692:
[----:B------:R-:W-:Y:S05]  /*1cfb0*/  BSYNC B0 ;  /* 0x0000000000007941 */ /* 0x000fea0003800000 */
.L_x_691:
[----:B0----5:R-:W0:Y:S02]  /*1cfc0*/  SHFL.UP PT, R2, R0, 0x1, RZ ;  /* 0x0420000000027989 */ /* 0x021e2400000e00ff */
[----:B0-----:R-:W-:-:S05]  /*1cfd0*/  SEL R3, R2, RZ, P1 ;  /* 0x000000ff02037207 */ /* 0x001fca0000800000 */
[----:B------:R-:W-:-:S05]  /*1cfe0*/  IMAD.IADD R3, R0, 0x1, R3 ;  /* 0x0000000100037824 */ /* 0x000fca00078e0203 */
[----:B------:R-:W0:Y:S02]  /*1cff0*/  SHFL.UP PT, R2, R3, 0x2, RZ ;  /* 0x0440000003027989 */ /* 0x000e2400000e00ff */
        /* <DEDUP_REMOVED lines=13> */
[----:B------:R-:W-:-:S05]  /*1d0d0*/  IMAD.IADD R4, R3, 0x1, R4 ;  /* 0x0000000103047824 */ /* 0x000fca00078e0204 */
[----:B------:R-:W-:-:S13]  /*1d0e0*/  ISETP.GT.AND P6, PT, R4, UR6, PT ;  /* 0x0000000604007c0c */ /* 0x000fda000bfc4270 */
[----:B------:R-:W-:Y:S05]  /*1d0f0*/  @!P6 BRA `(.L_x_693) ;  /* 0xfffffffc007ce947 */ /* 0x000fea000383ffff */
[----:B------:R-:W-:-:S07]  /*1d100*/  MOV R7, R9 ;  /* 0x0000000900077202 */ /* 0x000fce0000000f00 */
.L_x_689:
[----:B------:R-:W-:-:S04]  /*1d110*/  IMAD.IADD R9, R4, 0x1, -R3 ;  /* 0x0000000104097824 */ /* 0x000fc800078e0a03 */
[----:B------:R-:W-:-:S05]  /*1d120*/  IMAD R2, R7, UR5, R9 ;  /* 0x0000000507027c24 */ /* 0x000fca000f8e0209 */
[----:B------:R-:W-:-:S13]  /*1d130*/  ISETP.GT.AND P0, PT, R2, UR6, PT ;  /* 0x0000000602007c0c */ /* 0x000fda000bf04270 */
[----:B------:R-:W-:-:S04]  /*1d140*/  VOTE.ANY R4, PT, !P0 ;  /* 0x0000000000047806 */ /* 0x000fc800040e0100 */
[----:B------:R-:W0:Y:S01]  /*1d150*/  POPC R19, R4 ;  /* 0x0000000400137309 */ /* 0x000e220000000000 */
[----:B------:R-:W-:Y:S01]  /*1d160*/  ISETP.NE.AND P0, PT, R4, RZ, PT ;  /* 0x000000ff0400720c */ /* 0x000fe20003f05270 */
[----:B0-----:R-:W0:Y:S02]  /*1d170*/  SHFL.IDX PT, R0, R0, R19, 0x1f ;  /* 0x00001f1300007589 */ /* 0x001e2400000e0000 */
[----:B0-----:R-:W-:-:S04]  /*1d180*/  IABS R8, R0 ;  /* 0x0000000000087213 */ /* 0x001fc80000000000 */
[----:B------:R-:W0:Y:S08]  /*1d190*/  I2F.RP R6, R8 ;  /* 0x0000000800067306 */ /* 0x000e300000209400 */
[----:B0-----:R-:W0:Y:S02]  /*1d1a0*/  MUFU.RCP R6, R6 ;  /* 0x0000000600067308 */ /* 0x001e240000001000 */
[----:B0-----:R-:W-:-:S06]  /*1d1b0*/  VIADD R2, R6, 0xffffffe ;  /* 0x0ffffffe06027836 */ /* 0x001fcc0000000000 */
[----:B------:R0:W1:Y:S01]  /*1d1c0*/  F2I.FTZ.U32.TRUNC.NTZ R3, R2 ;  /* 0x0000000200037305 */ /* 0x000062000021f000 */
[----:B------:R-:W-:Y:S05]  /*1d1d0*/  @!P0 BRA `(.L_x_694) ;  /* 0x0000000000088947 */ /* 0x000fea0003800000 */
[----:B------:R-:W-:-:S06]  /*1d1e0*/  VIADD R16, R19, 0xffffffff ;  /* 0xffffffff13107836 */ /* 0x000fcc0000000000 */
[----:B------:R2:W3:Y:S02]  /*1d1f0*/  SHFL.IDX PT, R16, R7, R16, 0x1f ;  /* 0x00001f1007107589 */ /* 0x0004e400000e0000 */
.L_x_694:
[----:B---3--:R-:W-:Y:S01]  /*1d200*/  IMAD R16, R16, UR5, R9 ;  /* 0x0000000510107c24 */ /* 0x008fe2000f8e0209 */
[----:B0-----:R-:W-:Y:S01]  /*1d210*/  IABS R2, R0 ;  /* 0x0000000000027213 */ /* 0x001fe20000000000 */
[----:B------:R-:W-:Y:S01]  /*1d220*/  VIADD R19, R19, UR4 ;  /* 0x0000000413137c36 */ /* 0x000fe20008000000 */
[----:B-12---:R-:W-:Y:S02]  /*1d230*/  IADD3 R7, RZ, -R3, RZ ;  /* 0x80000003ff077210 */ /* 0x006fe40007ffe0ff */
[----:B------:R-:W-:Y:S01]  /*1d240*/  IADD3 R9, -R16, UR6, RZ ;  /* 0x0000000610097c10 */ /* 0x000fe2000fffe1ff */
[----:B------:R-:W-:Y:S02]  /*1d250*/  IMAD.MOV R6, RZ, RZ, -R2 ;  /* 0x000000ffff067224 */ /* 0x000fe400078e0a02 */
[----:B------:R-:W-:Y:S01]  /*1d260*/  IMAD R7, R7, R8, RZ ;  /* 0x0000000807077224 */ /* 0x000fe200078e02ff */
[----:B------:R-:W-:Y:S01]  /*1d270*/  IABS R4, R9 ;  /* 0x0000000900047213 */ /* 0x000fe20000000000 */
[----:B------:R-:W-:-:S04]  /*1d280*/  IMAD.MOV.U32 R2, RZ, RZ, RZ ;  /* 0x000000ffff027224 */ /* 0x000fc800078e00ff */
[----:B------:R-:W-:-:S04]  /*1d290*/  IMAD.HI.U32 R2, R3, R7, R2 ;  /* 0x0000000703027227 */ /* 0x000fc800078e0002 */
[----:B------:R-:W-:Y:S01]  /*1d2a0*/  IMAD.MOV.U32 R3, RZ, RZ, R4 ;  /* 0x000000ffff037224 */ /* 0x000fe200078e0004 */
[----:B------:R-:W-:-:S03]  /*1d2b0*/  MOV R4, R6 ;  /* 0x0000000600047202 */ /* 0x000fc60000000f00 */
        /* <DEDUP_REMOVED lines=10> */
[----:B------:R-:W-:Y:S02]  /*1d360*/  @!P2 IADD3 R2, -R2, RZ, RZ ;  /* 0x000000ff0202a210 */ /* 0x000fe40007ffe1ff */
[----:B------:R-:W-:-:S05]  /*1d370*/  @!P1 LOP3.LUT R2, RZ, R0, RZ, 0x33, !PT ;  /* 0x00000000ff029212 */ /* 0x000fca00078e33ff */
[--C-:B------:R-:W-:Y:S02]  /*1d380*/  IMAD.MOV R17, RZ, RZ, -R2.reuse ;  /* 0x000000ffff117224 */ /* 0x100fe400078e0a02 */
[----:B------:R-:W-:Y:S02]  /*1d390*/  IMAD.MOV.U32 R18, RZ, RZ, R2 ;  /* 0x000000ffff127224 */ /* 0x000fe400078e0002 */
[----:B------:R-:W-:Y:S01]  /*1d3a0*/  IMAD R17, R0, R17, R9 ;  /* 0x0000001100117224 */ /* 0x000fe200078e0209 */
[----:B------:R-:W-:Y:S06]  /*1d3b0*/  BRA `(.L_x_695) ;  /* 0x00000000000c7947 */ /* 0x000fec0003800000 */
.L_x_690:
[----:B------:R-:W-:Y:S01]  /*1d3c0*/  MOV R17, RZ ;  /* 0x000000ff00117202 */ /* 0x000fe20000000f00 */
[----:B------:R-:W-:Y:S02]  /*1d3d0*/  IMAD.U32 R16, RZ, RZ, UR6 ;  /* 0x00000006ff107e24 */ /* 0x000fe4000f8e00ff */
[----:B------:R-:W-:-:S07]  /*1d3e0*/  IMAD.MOV.U32 R18, RZ, RZ, RZ ;  /* 0x000000ffff127224 */ /* 0x000fce00078e00ff */
.L_x_695:
[----:B------:R-:W-:-:S13]  /*1d3f0*/  ISETP.NE.AND P0, PT, R5, RZ, PT ;  /* 0x000000ff0500720c */ /* 0x000fda0003f05270 */
[----:B------:R-:W0:Y:S01]  /*1d400*/  @!P0 S2R R3, SR_CgaCtaId ;  /* 0x0000000000038919 */ /* 0x000e220000008800 */
[----:B------:R-:W-:-:S04]  /*1d410*/  @!P0 MOV R0, 0x400 ;  /* 0x0000040000008802 */ /* 0x000fc80000000f00 */
[----:B0-----:R-:W-:-:S05]  /*1d420*/  @!P0 LEA R0, R3, R0, 0x18 ;  /* 0x0000000003008211 */ /* 0x001fca00078ec0ff */
[----:B------:R2:W-:Y:S01]  /*1d430*/  @!P0 STS.128 [R0+0x388d0], R16 ;  /* 0x0388d01000008388 */ /* 0x0005e20000000c00 */
[----:B------:R-:W-:Y:S06]  /*1d440*/  BAR.ARV 0x5, 0x180 ;  /* 0x0146000000007b1d */ /* 0x000fec0000002000 */
.L_x_688:
[----:B------:R3:W-:Y:S01]  /*1d450*/  STL [R1+0x30], RZ ;  /* 0x000030ff01007387 */ /* 0x0007e20000100800 */
[----:B------:R-:W-:Y:S01]  /*1d460*/  ULDC UR4, c[0x0][0xc3c] ;  /* 0x00030f0000047ab9 */ /* 0x000fe20000000800 */
[----:B------:R-:W-:Y:S01]  /*1d470*/  IMAD.MOV.U32 R32, RZ, RZ, 0x1 ;  /* 0x00000001ff207424 */ /* 0x000fe200078e00ff */
[----:B-1----:R-:W-:Y:S02]  /*1d480*/  ISETP.GE.AND P0, PT, R19, UR4, PT ;  /* 0x0000000413007c0c */ /* 0x002fe4000bf06270 */
[----:B------:R-:W-:-:S11]  /*1d490*/  MOV R28, RZ ;  /* 0x000000ff001c7202 */ /* 0x000fd60000000f00 */
[----:B---3--:R-:W-:Y:S05]  /*1d4a0*/  @P0 BRA `(.L_x_696) ;  /* 0x0000006c00400947 */ /* 0x008fea0003800000 */
[----:B--2---:R-:W2:Y:S01]  /*1d4b0*/  LDL R0, [R1+0x50] ;  /* 0x0000500001007983 */ /* 0x004ea20000100800 */
[----:B------:R-:W1:Y:S01]  /*1d4c0*/  S2UR UR4, SR_CgaCtaId ;  /* 0x00000000000479c3 */ /* 0x000e620000008800 */
[----:B------:R-:W-:Y:S01]  /*1d4d0*/  MOV R23, 0x400 ;  /* 0x0000040000177802 */ /* 0x000fe20000000f00 */
[----:B------:R-:W-:Y:S01]  /*1d4e0*/  IMAD.MOV.U32 R37, RZ, RZ, 0x40 ;  /* 0x00000040ff257424 */ /* 0x000fe200078e00ff */
[----:B------:R-:W0:Y:S01]  /*1d4f0*/  S2R R11, SR_TID.X ;  /* 0x00000000000b7919 */ /* 0x000e220000002100 */
[----:B------:R-:W-:Y:S01]  /*1d500*/  IMAD.MOV.U32 R36, RZ, RZ, 0x20 ;  /* 0x00000020ff247424 */ /* 0x000fe200078e00ff */
[----:B------:R-:W-:Y:S01]  /*1d510*/  BSSY B7, `(.L_x_696) ;  /* 0x00006c9000077945 */ /* 0x000fe20003800000 */
[----:B------:R-:W-:Y:S01]  /*1d520*/  MOV R33, 0x1 ;  /* 0x0000000100217802 */ /* 0x000fe20000000f00 */
[----:B------:R-:W-:Y:S01]  /*1d530*/  IMAD.MOV.U32 R30, RZ, RZ, RZ ;  /* 0x000000ffff1e7224 */ /* 0x000fe200078e00ff */
[----:B------:R-:W-:Y:S01]  /*1d540*/  MOV R32, 0x1 ;  /* 0x0000000100207802 */ /* 0x000fe20000000f00 */
[----:B------:R-:W-:Y:S01]  /*1d550*/  IMAD.MOV.U32 R28, RZ, RZ, RZ ;  /* 0x000000ffff1c7224 */ /* 0x000fe200078e00ff */
[----:B------:R-:W-:Y:S01]  /*1d560*/  ULDC.64 UR40, c[0x0][0x198] ;  /* 0x0000660000287ab9 */ /* 0x000fe20000000a00 */
[----:B------:R-:W-:Y:S01]  /*1d570*/  ULDC UR39, c[0x0][0xc] ;  /* 0x0000030000277ab9 */ /* 0x000fe20000000800 */
[C---:B0-----:R-:W-:Y:S01]  /*1d580*/  IMAD.SHL.U32 R2, R11.reuse, 0x80, RZ ;  /* 0x000000800b027824 */ /* 0x041fe200078e00ff */
[----:B------:R-:W-:Y:S01]  /*1d590*/  SHF.R.U32.HI R4, RZ, 0x1, R11 ;  /* 0x00000001ff047819 */ /* 0x000fe2000001160b */
[C---:B------:R-:W-:Y:S01]  /*1d5a0*/  IMAD.SHL.U32 R6, R11.reuse, 0x2, RZ ;  /* 0x000000020b067824 */ /* 0x040fe200078e00ff */
[----:B------:R-:W-:-:S02]  /*1d5b0*/  LOP3.LUT R10, R11, 0x7f, RZ, 0xc0, !PT ;  /* 0x0000007f0b0a7812 */ /* 0x000fc400078ec0ff */
[----:B------:R-:W-:Y:S02]  /*1d5c0*/  LOP3.LUT R3, R2, 0x380, RZ, 0xc0, !PT ;  /* 0x0000038002037812 */ /* 0x000fe400078ec0ff */
[----:B------:R-:W-:Y:S02]  /*1d5d0*/  SHF.L.U32 R7, R10, 0x6, RZ ;  /* 0x000000060a077819 */ /* 0x000fe400000006ff */
[----:B------:R-:W-:-:S05]  /*1d5e0*/  R2P PR, R11, 0x6 ;  /* 0x000000060b007804 */ /* 0x000fca0000000000 */
[----:B------:R-:W-:Y:S02]  /*1d5f0*/  SEL R37, R37, 0xffffffc0, !P2 ;  /* 0xffffffc025257807 */ /* 0x000fe40005000000 */
[----:B------:R-:W-:Y:S02]  /*1d600*/  SEL R36, R36, 0xffffffe0, !P1 ;  /* 0xffffffe024247807 */ /* 0x000fe40004800000 */
[----:B--2---:R-:W-:Y:S01]  /*1d610*/  R2UR UR5, R0 ;  /* 0x00000000000572ca */ /* 0x004fe200000e0000 */
[----:B------:R-:W-:-:S05]  /*1d620*/  IMAD.SHL.U32 R0, R11, 0x10, RZ ;  /* 0x000000100b007824 */ /* 0x000fca00078e00ff */
[C---:B------:R-:W-:Y:S02]  /*1d630*/  LOP3.LUT R5, R0.reuse, 0x3f0, RZ, 0xc0, !PT ;  /* 0x000003f000057812 */ /* 0x040fe400078ec0ff */
[----:B------:R-:W-:Y:S02]  /*1d640*/  LOP3.LUT R31, R0, 0x70, RZ, 0xc0, !PT ;  /* 0x00000070001f7812 */ /* 0x000fe400078ec0ff */
[----:B------:R-:W-:Y:S01]  /*1d650*/  LOP3.LUT R9, R5, 0x70, R6, 0x78, !PT ;  /* 0x0000007005097812 */ /* 0x000fe200078e7806 */
[----:B------:R-:W-:Y:S01]  /*1d660*/  IMAD.SHL.U32 R6, R10, 0x10, RZ ;  /* 0x000000100a067824 */ /* 0x000fe200078e00ff */
[C---:B------:R-:W-:Y:S01]  /*1d670*/  LOP3.LUT R5, R3.reuse, 0x30, R4, 0xf8, !PT ;  /* 0x0000003003057812 */ /* 0x040fe200078ef804 */
[----:B------:R-:W-:Y:S01]  /*1d680*/  ULOP3.LUT UR42, UR5, 0x2, URZ, 0xfc, !UPT ;  /* 0x00000002052a7892 */ /* 0x000fe2000f8efc3f */
[----:B------:R-:W-:Y:S01]  /*1d690*/  LOP3.LUT R4, R2, 0x400, RZ, 0xc0, !PT ;  /* 0x0000040002047812 */ /* 0x000fe200078ec0ff */
[----:B------:R-:W-:Y:S01]  /*1d6a0*/  ULOP3.LUT UR38, UR5, 0x1, URZ, 0xfc, !UPT ;  /* 0x0000000105267892 */ /* 0x000fe2000f8efc3f */
[----:B------:R-:W-:-:S02]  /*1d6b0*/  LOP3.LUT R3, R3, 0x10, R11, 0xf8, !PT ;  /* 0x0000001003037812 */ /* 0x000fc400078ef80b */
[--C-:B------:R-:W-:Y:S02]  /*1d6c0*/  LOP3.LUT R5, R5, 0x70, R0.reuse, 0x78, !PT ;  /* 0x0000007005057812 */ /* 0x100fe400078e7800 */
[----:B------:R-:W-:Y:S02]  /*1d6d0*/  LOP3.LUT R4, R4, 0x1800, R7, 0xf8, !PT ;  /* 0x0000180004047812 */ /* 0x000fe400078ef807 */
[----:B------:R-:W-:Y:S02]  /*1d6e0*/  LOP3.LUT R3, R3, 0x70, R0, 0x78, !PT ;  /* 0x0000007003037812 */ /* 0x000fe400078e7800 */
[----:B------:R-:W-:Y:S02]  /*1d6f0*/  LOP3.LUT R5, R5, 0xc00, R2, 0xf8, !PT ;  /* 0x00000c0005057812 */ /* 0x000fe400078ef802 */
[----:B------:R-:W-:Y:S02]  /*1d700*/  LOP3.LUT R8, R9, 0x400, R6, 0xf8, !PT ;  /* 0x0000040009087812 */ /* 0x000fe400078ef806 */
[----:B------:R-:W-:Y:S01]  /*1d710*/  LOP3.LUT R2, R4, R3, RZ, 0xfc, !PT ;  /* 0x0000000304027212 */ /* 0x000fe200078efcff */
[----:B------:R-:W-:Y:S01]  /*1d720*/  STL [R1+0x14], R5 ;  /* 0x0000140501007387 */ /* 0x000fe20000100800 */
[----:B------:R-:W-:-:S03]  /*1d730*/  SHF.R.U32.HI R3, RZ, 0x3, R10 ;  /* 0x00000003ff037819 */ /* 0x000fc6000001160a */
[----:B------:R-:W-:Y:S01]  /*1d740*/  STL [R1+0xc], R8 ;  /* 0x00000c0801007387 */ /* 0x000fe20000100800 */
[----:B------:R-:W-:-:S03]  /*1d750*/  LOP3.LUT R0, R3, 0x70, R0, 0xf8, !PT ;  /* 0x0000007003007812 */ /* 0x000fc600078ef800 */
[----:B------:R1:W-:Y:S04]  /*1d760*/  STL [R1+0x10], R2 ;  /* 0x0000100201007387 */ /* 0x0003e80000100800 */
[----:B------:R-:W-:Y:S01]  /*1d770*/  STL [R1+0x30], RZ ;  /* 0x000030ff01007387 */ /* 0x000fe20000100800 */
[----:B-1----:R-:W-:-:S05]  /*1d780*/  IMAD.U32 R2, RZ, RZ, UR4 ;  /* 0x00000004ff027e24 */ /* 0x002fca000f8e00ff */
[----:B------:R-:W-:Y:S01]  /*1d790*/  LEA R23, R2, R23, 0x18 ;  /* 0x0000001702177211 */ /* 0x000fe200078ec0ff */
[----:B------:R0:W-:Y:S04]  /*1d7a0*/  STL [R1+0x8], R2 ;  /* 0x0000080201007387 */ /* 0x0001e80000100800 */
[----:B------:R-:W-:-:S05]  /*1d7b0*/  IMAD.IADD R0, R23, 0x1, R8 ;  /* 0x0000000117007824 */ /* 0x000fca00078e0208 */
[----:B------:R1:W-:Y:S01]  /*1d7c0*/  STL [R1+0x18], R0 ;  /* 0x0000180001007387 */ /* 0x0003e20000100800 */
[----:B0-----:R-:W-:-:S07]  /*1d7d0*/  LOP3.LUT R2, R31, 0x80, RZ, 0xfc, !PT ;  /* 0x000000801f027812 */ /* 0x001fce00078efcff */
.L_x_810:
[----:B0-----:R-:W0:Y:S02]  /*1d7e0*/  LDC.64 R24, c[0x0][0xc88] ;  /* 0x00032200ff187b82 */ /* 0x001e240000000a00 */
[----:B0-----:R-:W-:-:S06]  /*1d7f0*/  IMAD.WIDE R24, R19, 0x4, R24 ;  /* 0x0000000413187825 */ /* 0x001fcc00078e0218 */
[----:B-1----:R-:W1:Y:S01]  /*1d800*/  LDG.E R24, desc[UR36][R24.64] ;  /* 0x0000002418187981 */ /* 0x002e62000c1e1900 */
[----:B------:R-:W-:Y:S05]  /*1d810*/  YIELD ;  /* 0x0000000000007946 */ /* 0x000fea0003800000 */
[----:B------:R-:W-:Y:S01]  /*1d820*/  ULDC.64 UR4, c[0x0][0xa28] ;  /* 0x00028a0000047ab9 */ /* 0x000fe20000000a00 */
[----:B------:R-:W-:Y:S01]  /*1d830*/  ULDC.64 UR8, c[0x0][0xa18] ;  /* 0x0002860000087ab9 */ /* 0x000fe20000000a00 */
[----:B------:R-:W-:Y:S01]  /*1d840*/  ISETP.NE.U32.AND P0, PT, RZ, UR4, PT ;  /* 0x00000004ff007c0c */ /* 0x000fe2000bf05070 */
[----:B------:R-:W-:Y:S01]  /*1d850*/  IMAD.MOV.U32 R9, RZ, RZ, RZ ;  /* 0x000000ffff097224 */ /* 0x000fe200078e00ff */
[----:B------:R-:W-:-:S02]  /*1d860*/  ULDC.64 UR6, c[0x0][0xa10] ;  /* 0x0002840000067ab9 */ /* 0x000fc40000000a00 */
[----:B------:R-:W-:Y:S02]  /*1d870*/  ISETP.NE.AND.EX P0, PT, RZ, UR5, PT, P0 ;  /* 0x00000005ff007c0c */ /* 0x000fe4000bf05300 */
[----:B------:R-:W-:-:S04]  /*1d880*/  ISETP.NE.U32.AND P2, PT, RZ, UR8, PT ;  /* 0x00000008ff007c0c */ /* 0x000fc8000bf45070 */
[----:B------:R-:W-:Y:S02]  /*1d890*/  ISETP.NE.AND.EX P2, PT, RZ, UR9, PT, P2 ;  /* 0x00000009ff007c0c */ /* 0x000fe4000bf45320 */
[----:B------:R-:W-:Y:S02]  /*1d8a0*/  MOV R29, RZ ;  /* 0x000000ff001d7202 */ /* 0x000fe40000000f00 */
[----:B-12---:R-:W-:-:S03]  /*1d8b0*/  SHF.R.S32.HI R0, RZ, 0x1f, R24 ;  /* 0x0000001fff007819 */ /* 0x006fc60000011418 */
[C---:B------:R-:W-:Y:S01]  /*1d8c0*/  @P0 LEA R2, P1, R24.reuse, UR4, 0x2 ;  /* 0x0000000418020c11 */ /* 0x040fe2000f8210ff */
[C---:B------:R-:W-:Y:S01]  /*1d8d0*/  IMAD.SHL.U32 R25, R24.reuse, 0x4, RZ ;  /* 0x0000000418197824 */ /* 0x040fe200078e00ff */
[C-C-:B------:R-:W-:Y:S01]  /*1d8e0*/  SHF.L.U64.HI R26, R24.reuse, 0x2, R0.reuse ;  /* 0x00000002181a7819 */ /* 0x140fe20000010200 */
[----:B------:R0:W-:Y:S01]  /*1d8f0*/  STL [R1+0x1c], R0 ;  /* 0x00001c0001007387 */ /* 0x0001e20000100800 */
[----:B------:R-:W-:Y:S01]  /*1d900*/  @P0 LEA.HI.X R3, R24, UR5, R0, 0x2, P1 ;  /* 0x0000000518030c11 */ /* 0x000fe200088f1400 */
[----:B------:R-:W-:-:S04]  /*1d910*/  ULDC.64 UR4, c[0x0][0xa00] ;  /* 0x0002800000047ab9 */ /* 0x000fc80000000a00 */
[----:B------:R1:W2:Y:S01]  /*1d920*/  @P0 LDG.E R9, desc[UR36][R2.64] ;  /* 0x0000002402090981 */ /* 0x0002a2000c1e1900 */
[----:B------:R-:W-:Y:S02]  /*1d930*/  ISETP.NE.U32.AND P0, PT, RZ, UR4, PT ;  /* 0x00000004ff007c0c */ /* 0x000fe4000bf05070 */
[----:B------:R-:W-:Y:S01]  /*1d940*/  ISETP.NE.U32.AND P1, PT, RZ, UR6, PT ;  /* 0x00000006ff007c0c */ /* 0x000fe2000bf25070 */
[----:B0-----:R-:W-:Y:S01]  /*1d950*/  IMAD.MOV.U32 R0, RZ, RZ, RZ ;  /* 0x000000ffff007224 */ /* 0x001fe200078e00ff */
[----:B------:R-:W-:Y:S02]  /*1d960*/  ISETP.NE.AND.EX P0, PT, RZ, UR5, PT, P0 ;  /* 0x00000005ff007c0c */ /* 0x000fe4000bf05300 */
[----:B------:R-:W-:Y:S02]  /*1d970*/  ISETP.NE.AND.EX P1, PT, RZ, UR7, PT, P1 ;  /* 0x00000007ff007c0c */ /* 0x000fe4000bf25310 */
[C---:B------:R-:W-:Y:S02]  /*1d980*/  IADD3 R4, P4, R25.reuse, UR6, RZ ;  /* 0x0000000619047c10 */ /* 0x040fe4000ff9e0ff */
[----:B-1----:R-:W-:Y:S01]  /*1d990*/  IADD3 R2, P3, R25, UR4, RZ ;  /* 0x0000000419027c10 */ /* 0x002fe2000ff7e0ff */
[----:B------:R-:W-:Y:S01]  /*1d9a0*/  ULDC UR4, c[0x0][0x288] ;  /* 0x0000a20000047ab9 */ /* 0x000fe20000000800 */
[----:B------:R-:W-:-:S02]  /*1d9b0*/  IADD3.X R5, R26, UR7, RZ, P4, !PT ;  /* 0x000000071a057c10 */ /* 0x000fc4000a7fe4ff */
[C---:B------:R-:W-:Y:S02]  /*1d9c0*/  IADD3.X R3, R26.reuse, UR5, RZ, P3, !PT ;  /* 0x000000051a037c10 */ /* 0x040fe40009ffe4ff */
[----:B------:R-:W-:Y:S01]  /*1d9d0*/  @P2 IADD3 R6, P3, R25, UR8, RZ ;  /* 0x0000000819062c10 */ /* 0x000fe2000ff7e0ff */
[----:B------:R-:W-:Y:S01]  /*1d9e0*/  IMAD.U32 R8, RZ, RZ, UR4 ;  /* 0x00000004ff087e24 */ /* 0x000fe2000f8e00ff */
[----:B------:R-:W-:Y:S01]  /*1d9f0*/  ULDC.64 UR4, c[0x0][0x418] ;  /* 0x0001060000047ab9 */ /* 0x000fe20000000a00 */
[----:B------:R-:W5:Y:S01]  /*1da00*/  @P0 LDG.E R29, desc[UR36][R2.64] ;  /* 0x00000024021d0981 */ /* 0x000f62000c1e1900 */
[----:B------:R-:W-:-:S03]  /*1da10*/  @P2 IADD3.X R7, R26, UR9, RZ, P3, !PT ;  /* 0x000000091a072c10 */ /* 0x000fc60009ffe4ff */
[----:B------:R-:W5:Y:S04]  /*1da20*/  @P1 LDG.E R0, desc[UR36][R4.64] ;  /* 0x0000002404001981 */ /* 0x000f68000c1e1900 */
[----:B------:R0:W3:Y:S01]  /*1da30*/  @P2 LDG.E R8, desc[UR36][R6.64] ;  /* 0x0000002406082981 */ /* 0x0000e2000c1e1900 */
[----:B------:R-:W-:-:S03]  /*1da40*/  UISETP.NE.U32.AND UP0, UPT, UR4, URZ, UPT ;  /* 0x0000003f0400728c */ /* 0x000fc6000bf05070 */
[----:B------:R-:W-:Y:S01]  /*1da50*/  ULDC UR4, c[0x0][0x424] ;  /* 0x0001090000047ab9 */ /* 0x000fe20000000800 */
[----:B------:R-:W-:-:S03]  /*1da60*/  UISETP.NE.AND.EX UP0, UPT, UR5, URZ, UPT, UP0 ;  /* 0x0000003f0500728c */ /* 0x000fc6000bf05300 */
[----:B------:R-:W-:Y:S01]  /*1da70*/  ULDC UR5, c[0x0][0x2f0] ;  /* 0x0000bc0000057ab9 */ /* 0x000fe20000000800 */
[----:B------:R-:W-:-:S04]  /*1da80*/  USEL UR4, UR4, 0x1, UP0 ;  /* 0x0000000104047887 */ /* 0x000fc80008000000 */
[----:B------:R-:W-:-:S03]  /*1da90*/  UIMAD UR4, UR4, UR5, URZ ;  /* 0x00000005040472a4 */ /* 0x000fc6000f8e023f */
[----:B------:R-:W-:Y:S02]  /*1daa0*/  ULDC UR5, c[0x0][0x348] ;  /* 0x0000d20000057ab9 */ /* 0x000fe40000000800 */
[----:B0-----:R-:W-:Y:S01]  /*1dab0*/  IMAD.U32 R6, RZ, RZ, UR5 ;  /* 0x00000005ff067e24 */ /* 0x001fe2000f8e00ff */
[----:B------:R-:W-:Y:S01]  /*1dac0*/  MOV R7, UR4 ;  /* 0x0000000400077c02 */ /* 0x000fe20008000f00 */
[----:B--2---:R0:W-:Y:S04]  /*1dad0*/  STL [R1], R9 ;  /* 0x0000000901007387 */ /* 0x0041e80000100800 */
[----:B---3--:R0:W-:Y:S01]  /*1dae0*/  STL [R1+0x28], R8 ;  /* 0x0000280801007387 */ /* 0x0081e20000100800 */
[----:B------:R-:W-:Y:S05]  /*1daf0*/  @P2 BRA `(.L_x_697) ;  /* 0x0000000000142947 */ /* 0x000fea0003800000 */
[----:B------:R-:W-:Y:S05]  /*1db00*/  @!P0 BRA `(.L_x_697) ;  /* 0x0000000000108947 */ /* 0x000fea0003800000 */
[----:B0-----:R-:W2:Y:S04]  /*1db10*/  LDG.E R8, desc[UR36][R2.64] ;  /* 0x0000002402087981 */ /* 0x001ea8000c1e1900 */
[----:B------:R-:W2:Y:S02]  /*1db20*/  LDG.E R2, desc[UR36][R2.64+0x4] ;  /* 0x0000042402027981 */ /* 0x000ea4000c1e1900 */
[----:B--2---:R-:W-:-:S05]  /*1db30*/  IMAD.IADD R2, R2, 0x1, -R8 ;  /* 0x0000000102027824 */ /* 0x004fca00078e0a08 */
[----:B------:R1:W-:Y:S02]  /*1db40*/  STL [R1+0x28], R2 ;  /* 0x0000280201007387 */ /* 0x0003e40000100800 */
.L_x_697:
[----:B------:R-:W-:Y:S01]  /*1db50*/  ULDC.64 UR4, c[0x0][0xa20] ;  /* 0x0002880000047ab9 */ /* 0x000fe20000000a00 */
[----:B------:R-:W-:Y:S01]  /*1db60*/  IMAD.MOV.U32 R34, RZ, RZ, R24 ;  /* 0x000000ffff227224 */ /* 0x000fe200078e0018 */
[----:B------:R-:W-:-:S04]  /*1db70*/  ISETP.NE.U32.AND P0, PT, RZ, UR4, PT ;  /* 0x00000004ff007c0c */ /* 0x000fc8000bf05070 */
[----:B------:R-:W-:-:S13]  /*1db80*/  ISETP.NE.AND.EX P0, PT, RZ, UR5, PT, P0 ;  /* 0x00000005ff007c0c */ /* 0x000fda000bf05300 */
[----:B------:R-:W-:Y:S05]  /*1db90*/  @!P0 BRA `(.L_x_698) ;  /* 0x0000000000108947 */ /* 0x000fea0003800000 */
[----:B-1----:R-:W-:-:S04]  /*1dba0*/  IADD3 R2, P0, R25, UR4, RZ ;  /* 0x0000000419027c10 */ /* 0x002fc8000ff1e0ff */
[----:B------:R-:W-:-:S05]  /*1dbb0*/  IADD3.X R3, R26, UR5, RZ, P0, !PT ;  /* 0x000000051a037c10 */ /* 0x000fca00087fe4ff */
[----:B------:R1:W5:Y:S01]  /*1dbc0*/  LDG.E R7, desc[UR36][R2.64] ;  /* 0x0000002402077981 */ /* 0x000362000c1e1900 */
[----:B------:R-:W-:Y:S05]  /*1dbd0*/  BRA `(.L_x_699) ;  /* 0x0000000000247947 */ /* 0x000fea0003800000 */
.L_x_698:
[----:B------:R-:W-:Y:S02]  /*1dbe0*/  ULDC.64 UR4, c[0x0][0xa08] ;  /* 0x0002820000047ab9 */ /* 0x000fe40000000a00 */
[----:B------:R-:W-:-:S04]  /*1dbf0*/  ISETP.NE.U32.AND P0, PT, RZ, UR4, PT ;  /* 0x00000004ff007c0c */ /* 0x000fc8000bf05070 */
[----:B------:R-:W-:-:S13]  /*1dc00*/  ISETP.NE.AND.EX P0, PT, RZ, UR5, PT, P0 ;  /* 0x00000005ff007c0c */ /* 0x000fda000bf05300 */
[----:B------:R-:W-:Y:S05]  /*1dc10*/  @!P0 BRA `(.L_x_699) ;  /* 0x0000000000148947 */ /* 0x000fea0003800000 */
[----:B-1----:R-:W1:Y:S02]  /*1dc20*/  LDC.64 R2, c[0x0][0xa08] ;  /* 0x00028200ff027b82 */ /* 0x002e640000000a00 */
[----:B-1----:R-:W-:-:S05]  /*1dc30*/  IMAD.WIDE R2, R34, 0x4, R2 ;  /* 0x0000000422027825 */ /* 0x002fca00078e0202 */
[----:B------:R-:W2:Y:S04]  /*1dc40*/  LDG.E R7, desc[UR36][R2.64] ;  /* 0x0000002402077981 */ /* 0x000ea8000c1e1900 */
[----:B------:R-:W2:Y:S02]  /*1dc50*/  LDG.E R2, desc[UR36][R2.64+0x4] ;  /* 0x0000042402027981 */ /* 0x000ea4000c1e1900 */
[----:B--2---:R-:W-:-:S07]  /*1dc60*/  IMAD.IADD R7, R2, 0x1, -R7 ;  /* 0x0000000102077824 */ /* 0x004fce00078e0a07 */
.L_x_699:
[----:B-1----:R-:W2:Y:S04]  /*1dc70*/  @P1 LDG.E R2, desc[UR36][R4.64] ;  /* 0x0000002404021981 */ /* 0x002ea8000c1e1900 */
[----:B------:R-:W2:Y:S01]  /*1dc80*/  @P1 LDG.E R4, desc[UR36][R4.64+0x4] ;  /* 0x0000042404041981 */ /* 0x000ea2000c1e1900 */
[----:B-----5:R-:W-:Y:S01]  /*1dc90*/  IMAD.IADD R7, R7, 0x1, -R9 ;  /* 0x0000000107077824 */ /* 0x020fe200078e0a09 */
[----:B------:R-:W-:Y:S01]  /*1dca0*/  BSSY B0, `(.L_x_700) ;  /* 0x0000117000007945 */ /* 0x000fe20003800000 */
[----:B--2---:R-:W-:-:S05]  /*1dcb0*/  @P1 IADD3 R6, -R2, R4, RZ ;  /* 0x0000000402061210 */ /* 0x004fca0007ffe1ff */
[----:B------:R-:W-:-:S04]  /*1dcc0*/  IMAD.IADD R27, R7, 0x1, R6 ;  /* 0x00000001071b7824 */ /* 0x000fc800078e0206 */
[----:B------:R-:W-:-:S05]  /*1dcd0*/  VIADD R2, R27, 0x7f ;  /* 0x0000007f1b027836 */ /* 0x000fca0000000000 */
[----:B------:R-:W-:-:S04]  /*1dce0*/  SHF.R.S32.HI R3, RZ, 0x1f, R2 ;  /* 0x0000001fff037819 */ /* 0x000fc80000011402 */
[----:B------:R-:W-:Y:S02]  /*1dcf0*/  LEA.HI R4, R3, R2, RZ, 0x7 ;  /* 0x0000000203047211 */ /* 0x000fe400078f38ff */
[----:B------:R-:W-:Y:S02]  /*1dd00*/  IADD3 R2, -R7, RZ, RZ ;  /* 0x000000ff07027210 */ /* 0x000fe40007ffe1ff */
[----:B------:R-:W-:Y:S01]  /*1dd10*/  LOP3.LUT R35, R4, 0xffffff80, RZ, 0xc0, !PT ;  /* 0xffffff8004237812 */ /* 0x000fe200078ec0ff */
[----:B------:R1:W-:Y:S03]  /*1dd20*/  STL [R1+0x2c], R4 ;  /* 0x00002c0401007387 */ /* 0x0003e60000100800 */
[----:B------:R-:W-:Y:S02]  /*1dd30*/  VIADDMNMX R6, R35, -R7, R6, PT ;  /* 0x8000000723067246 */ /* 0x000fe40003800106 */
[----:B-1----:R-:W-:-:S04]  /*1dd40*/  VIMNMX R4, RZ, R2, !PT ;  /* 0x00000002ff047248 */ /* 0x002fc80007fe0100 */
[----:B------:R-:W-:Y:S02]  /*1dd50*/  ISETP.GT.AND P0, PT, R6, R4, PT ;  /* 0x000000040600720c */ /* 0x000fe40003f04270 */
[----:B------:R-:W-:-:S11]  /*1dd60*/  SHF.R.U32.HI R4, RZ, 0x7, R4 ;  /* 0x00000007ff047819 */ /* 0x000fd60000011604 */
[----:B------:R-:W-:-:S05]  /*1dd70*/  @P0 VIADD R2, R6, 0x7f ;  /* 0x0000007f06020836 */ /* 0x000fca0000000000 */
[----:B------:R-:W-:-:S04]  /*1dd80*/  @P0 SHF.R.S32.HI R3, RZ, 0x1f, R2 ;  /* 0x0000001fff030819 */ /* 0x000fc80000011402 */
[----:B------:R-:W-:Y:S01]  /*1dd90*/  @P0 LEA.HI R2, R3, R2, RZ, 0x7 ;  /* 0x0000000203020211 */ /* 0x000fe200078f38ff */
[----:B------:R-:W-:-:S03]  /*1dda0*/  IMAD.MOV.U32 R3, RZ, RZ, R4 ;  /* 0x000000ffff037224 */ /* 0x000fc600078e0004 */
[----:B------:R-:W-:Y:S02]  /*1ddb0*/  @P0 SHF.R.S32.HI R3, RZ, 0x7, R2 ;  /* 0x00000007ff030819 */ /* 0x000fe40000011402 */
[----:B------:R-:W-:Y:S02]  /*1ddc0*/  PLOP3.LUT P0, PT, PT, PT, PT, 0x80, 0x0 ;  /* 0x000000000000781c */ /* 0x000fe40003f0f070 */
[----:B------:R-:W-:-:S13]  /*1ddd0*/  ISETP.GT.AND P2, PT, R3, R4, PT ;  /* 0x000000040300720c */ /* 0x000fda0003f44270 */
[----:B------:R-:W-:Y:S05]  /*1dde0*/  @!P2 BRA `(.L_x_701) ;  /* 0x000000100008a947 */ /* 0x000fea0003800000 */
[----:B------:R-:W-:Y:S01]  /*1ddf0*/  UMOV UR4, 0xffffffff ;  /* 0xffffffff00047882 */ /* 0x000fe20000000000 */
[----:B------:R-:W-:Y:S02]  /*1de00*/  SEL R2, R34, RZ, !P1 ;  /* 0x000000ff22027207 */ /* 0x000fe40004800000 */
[----:B------:R-:W-:Y:S05]  /*1de10*/  BRA.DIV UR4, `(.L_x_702) ;  /* 0x000000a204487947 */ /* 0x000fea000b800000 */
[----:B------:R-:W1:Y:S02]  /*1de20*/  S2R R5, SR_TID.X ;  /* 0x0000000000057919 */ /* 0x000e640000002100 */
[----:B-1----:R-:W-:-:S04]  /*1de30*/  SHF.R.U32.HI R5, RZ, 0x5, R5 ;  /* 0x00000005ff057819 */ /* 0x002fc80000011605 */
[----:B------:R-:W-:-:S05]  /*1de40*/  LOP3.LUT R5, R5, 0x3, RZ, 0xc0, !PT ;  /* 0x0000000305057812 */ /* 0x000fca00078ec0ff */
[----:B------:R1:W2:Y:S02]  /*1de50*/  SHFL.IDX PT, R14, R5, RZ, 0x1f ;  /* 0x00001fff050e7589 */ /* 0x0002a400000e0000 */
.L_x_977:
[----:B--2---:R-:W-:Y:S02]  /*1de60*/  ISETP.NE.AND P0, PT, R14, RZ, PT ;  /* 0x000000ff0e00720c */ /* 0x004fe40003f05270 */
[----:B------:R-:W-:-:S11]  /*1de70*/  PLOP3.LUT P6, PT, PT, PT, PT, 0x8, 0x0 ;  /* 0x000000000000781c */ /* 0x000fd60003fce170 */
[----:B------:R-:W-:Y:S05]  /*1de80*/  @P0 BRA `(.L_x_703) ;  /* 0x00000000000c0947 */ /* 0x000fea0003800000 */
[----:B------:R-:W-:-:S03]  /*1de90*/  UMOV UR4, 0xffffffff ;  /* 0xffffffff00047882 */ /* 0x000fc60000000000 */
[----:B------:R-:W-:Y:S05]  /*1dea0*/  BRA.DIV UR4, `(.L_x_704) ;  /* 0x000000a204587947 */ /* 0x000fea000b800000 */
[----:B------:R-:W-:-:S13]  /*1deb0*/  ELECT P6, URZ, PT ;  /* 0x00000000003f782f */ /* 0x000fda00038c0000 */
.L_x_703:
[----:B-1----:R-:W2:Y:S01]  /*1dec0*/  LDL R5, [R1+0x30] ;  /* 0x0000300001057983 */ /* 0x002ea20000100800 */
[----:B------:R-:W-:Y:S01]  /*1ded0*/  BSSY B1, `(.L_x_705) ;  /* 0x0000008000017945 */ /* 0x000fe20003800000 */
[----:B--2---:R-:W-:-:S05]  /*1dee0*/  VIADD R5, R5, 0x1 ;  /* 0x0000000105057836 */ /* 0x004fca0000000000 */
[----:B------:R-:W-:-:S04]  /*1def0*/  LEA.HI R6, R5, R5, RZ, 0x1 ;  /* 0x0000000505067211 */ /* 0x000fc800078f08ff */
[----:B------:R-:W-:-:S04]  /*1df00*/  LOP3.LUT R6, R6, 0xfffffffe, RZ, 0xc0, !PT ;  /* 0xfffffffe06067812 */ /* 0x000fc800078ec0ff */
[----:B------:R-:W-:-:S04]  /*1df10*/  IADD3 R5, R5, -R6, RZ ;  /* 0x8000000605057210 */ /* 0x000fc80007ffe0ff */
[----:B------:R-:W-:-:S04]  /*1df20*/  SHF.L.U32 R5, R5, 0x1f, RZ ;  /* 0x0000001f05057819 */ /* 0x000fc800000006ff */
[----:B------:R-:W1:Y:S02]  /*1df30*/  SYNCS.PHASECHK.TRANS64.TRYWAIT P0, [R23+URZ+0x38820], R5 ;  /* 0x03882005170075a7 */ /* 0x000e64000800017f */
[----:B-1----:R-:W-:Y:S05]  /*1df40*/  @!P0 BRA `(.L_x_706) ;  /* 0x000000a000508947 */ /* 0x002fea0003800000 */
.L_x_980:
[----:B------:R-:W-:Y:S05]  /*1df50*/  BSYNC B1 ;  /* 0x0000000000017941 */ /* 0x000fea0003800000 */
.L_x_705:
[----:B------:R-:W-:Y:S04]  /*1df60*/  BSSY B1, `(.L_x_707) ;  /* 0x000006c000017945 */ /* 0x000fe80003800000 */
[----:B------:R-:W-:Y:S05]  /*1df70*/  @!P6 BRA `(.L_x_708) ;  /* 0x0000000400a8e947 */ /* 0x000fea0003800000 */
[----:B0-----:R-:W-:Y:S01]  /*1df80*/  IMAD R9, R30, 0x8, R23 ;  /* 0x000000081e097824 */ /* 0x001fe200078e0217 */
[----:B------:R-:W-:Y:S01]  /*1df90*/  SHF.L.U32 R8, R33, 0x1f, RZ ;  /* 0x0000001f21087819 */ /* 0x000fe200000006ff */
[----:B------:R-:W0:Y:S01]  /*1dfa0*/  S2R R6, SR_TID.X ;  /* 0x0000000000067919 */ /* 0x000e220000002100 */
[----:B------:R-:W-:Y:S02]  /*1dfb0*/  BSSY B2, `(.L_x_709) ;  /* 0x0000005000027945 */ /* 0x000fe40003800000 */
[----:B------:R-:W2:Y:S01]  /*1dfc0*/  SYNCS.PHASECHK.TRANS64.TRYWAIT P0, [R9+URZ+0x388a0], R8 ;  /* 0x0388a008090075a7 */ /* 0x000ea2000800017f */
[----:B0-----:R-:W-:-:S04]  /*1dfd0*/  LOP3.LUT R6, R6, 0x7f, RZ, 0xc0, !PT ;  /* 0x0000007f06067812 */ /* 0x001fc800078ec0ff */
[----:B------:R-:W-:Y:S01]  /*1dfe0*/  ISETP.NE.AND P1, PT, R6, RZ, PT ;  /* 0x000000ff0600720c */ /* 0x000fe20003f25270 */
[----:B--2---:R-:W-:-:S12]  /*1dff0*/  @!P0 BRA `(.L_x_710) ;  /* 0x000000a000388947 */ /* 0x004fd80003800000 */
.L_x_981:
[----:B------:R-:W-:Y:S05]  /*1e000*/  BSYNC B2 ;  /* 0x0000000000027941 */ /* 0x000fea0003800000 */
.L_x_709:
[----:B------:R-:W-:Y:S04]  /*1e010*/  BSSY B2, `(.L_x_711) ;  /* 0x0000009000027945 */ /* 0x000fe80003800000 */
[----:B------:R-:W-:Y:S05]  /*1e020*/  @P1 BRA `(.L_x_712) ;  /* 0x00000000001c1947 */ /* 0x000fea0003800000 */
[----:B-1----:R-:W1:Y:S02]  /*1e030*/  S2R R5, SR_TID.X ;  /* 0x0000000000057919 */ /* 0x002e640000002100 */
[----:B-1----:R-:W-:Y:S01]  /*1e040*/  LOP3.LUT R6, R5, 0x1f, RZ, 0xc0, !PT ;  /* 0x0000001f05067812 */ /* 0x002fe200078ec0ff */
[----:B------:R-:W-:-:S03]  /*1e050*/  IMAD.MOV.U32 R5, RZ, RZ, 0x8000 ;  /* 0x00008000ff057424 */ /* 0x000fc600078e00ff */
[----:B------:R-:W-:Y:S01]  /*1e060*/  ISETP.NE.AND P0, PT, R6, RZ, PT ;  /* 0x000000ff0600720c */ /* 0x000fe20003f05270 */
[----:B------:R2:W-:-:S12]  /*1e070*/  SYNCS.ARRIVE.TRANS64 RZ, [R9+URZ+0x38890], R5 ;  /* 0x0388900509ff79a7 */ /* 0x0005d8000800003f */
[----:B--2---:R-:W-:Y:S05]  /*1e080*/  @!P0 BRA `(.L_x_712) ;  /* 0x0000000000048947 */ /* 0x004fea0003800000 */
[----:B------:R-:W-:Y:S01]  /*1e090*/  BPT.TRAP 0x1 ;  /* 0x000000040000795c */ /* 0x000fe20000300000 */
.L_x_712:
[----:B------:R-:W-:Y:S05]  /*1e0a0*/  BSYNC B2 ;  /* 0x0000000000027941 */ /* 0x000fea0003800000 */
.L_x_711:
[----:B------:R-:W-:Y:S01]  /*1e0b0*/  IMAD.MOV.U32 R13, RZ, RZ, RZ ;  /* 0x000000ffff0d7224 */ /* 0x000fe200078e00ff */
[----:B------:R-:W-:Y:S01]  /*1e0c0*/  LEA R6, R3, R0, 0x7 ;  /* 0x0000000003067211 */ /* 0x000fe200078e38ff */
[----:B------:R-:W-:Y:S01]  /*1e0d0*/  IMAD R7, R30, 0x8000, R23 ;  /* 0x000080001e077824 */ /* 0x000fe200078e0217 */
[----:B------:R-:W-:Y:S01]  /*1e0e0*/  UIADD3 UR4, UP0, UR40, 0x570, URZ ;  /* 0x0000057028047890 */ /* 0x000fe2000ff1e03f */
[----:B------:R-:W-:Y:S01]  /*1e0f0*/  PLOP3.LUT P0, PT, PT, PT, PT, 0x80, 0x0 ;  /* 0x000000000000781c */ /* 0x000fe20003f0f070 */
[----:B-1----:R-:W-:Y:S01]  /*1e100*/  VIADD R5, R9, 0x38890 ;  /* 0x0003889009057836 */ /* 0x002fe20000000000 */
[----:B------:R-:W-:Y:S01]  /*1e110*/  R2UR UR10, R13 ;  /* 0x000000000d0a72ca */ /* 0x000fe200000e0000 */
[----:B------:R-:W-:Y:S01]  /*1e120*/  VIADD R6, R6, 0xffffff80 ;  /* 0xffffff8006067836 */ /* 0x000fe20000000000 */
[----:B------:R-:W-:Y:S01]  /*1e130*/  IADD3 R10, R7, 0x28400, RZ ;  /* 0x00028400070a7810 */ /* 0x000fe20007ffe0ff */
[----:B------:R-:W-:Y:S01]  /*1e140*/  UIADD3.X UR5, URZ, UR41, URZ, UP0, !UPT ;  /* 0x000000293f057290 */ /* 0x000fe200087fe43f */
[----:B------:R-:W-:Y:S01]  /*1e150*/  UMOV UR6, 0x0 ;  /* 0x0000000000067882 */ /* 0x000fe20000000000 */
[----:B------:R-:W-:-:S10]  /*1e160*/  UMOV UR7, 0x12f00000 ;  /* 0x12f0000000077882 */ /* 0x000fd40000000000 */
.L_x_713:
[----:B------:R-:W-:-:S13]  /*1e170*/  @P0 ELECT P2, URZ, PT ;  /* 0x00000000003f082f */ /* 0x000fda0003840000 */
[----:B------:R-:W-:Y:S02]  /*1e180*/  @P2 R2UR UR13, R2 ;  /* 0x00000000020d22ca */ /* 0x000fe400000e0000 */
[----:B------:R-:W-:Y:S02]  /*1e190*/  @P2 R2UR UR12, R18 ;  /* 0x00000000120c22ca */ /* 0x000fe400000e0000 */
[----:B------:R-:W-:Y:S02]  /*1e1a0*/  @P2 R2UR UR11, R6 ;  /* 0x00000000060b22ca */ /* 0x000fe400000e0000 */
[----:B------:R-:W-:Y:S02]  /*1e1b0*/  @P2 R2UR UR9, R5 ;  /* 0x00000000050922ca */ /* 0x000fe400000e0000 */
[----:B------:R-:W-:Y:S02]  /*1e1c0*/  @P2 R2UR UR8, R10 ;  /* 0x000000000a0822ca */ /* 0x000fe400000e0000 */
[----:B------:R-:W-:-:S02]  /*1e1d0*/  @P2 PLOP3.LUT P0, PT, P2, PT, PT, 0x8, 0x0 ;  /* 0x000000000000281c */ /* 0x000fc4000170e170 */
[----:B------:R-:W-:-:S09]  /*1e1e0*/  PLOP3.LUT P2, PT, PT, PT, PT, 0x8, 0x0 ;  /* 0x000000000000781c */ /* 0x000fd20003f4e170 */
[----:B------:R1:W-:Y:S02]  /*1e1f0*/  UTMALDG.4D [UR8], [UR4], desc[UR6] ;  /* 0x00000608040075b4 */ /* 0x0003e40008019000 */
[----:B-1----:R-:W-:Y:S05]  /*1e200*/  @P0 BRA.U.ANY `(.L_x_713) ;  /* 0xfffffffd00d80947 */ /* 0x002fea000393ffff */
[----:B------:R-:W-:Y:S01]  /*1e210*/  IMAD.MOV.U32 R12, RZ, RZ, 0x80 ;  /* 0x00000080ff0c7424 */ /* 0x000fe200078e00ff */
[----:B------:R-:W-:Y:S01]  /*1e220*/  PLOP3.LUT P0, PT, PT, PT, PT, 0x80, 0x0 ;  /* 0x000000000000781c */ /* 0x000fe20003f0f070 */
[----:B------:R-:W-:Y:S01]  /*1e230*/  VIADD R10, R7, 0x2c400 ;  /* 0x0002c400070a7836 */ /* 0x000fe20000000000 */
[----:B------:R-:W-:Y:S01]  /*1e240*/  UMOV UR6, 0x0 ;  /* 0x0000000000067882 */ /* 0x000fe20000000000 */
[----:B------:R-:W-:Y:S01]  /*1e250*/  UMOV UR7, 0x12f00000 ;  /* 0x12f0000000077882 */ /* 0x000fe20000000000 */
[----:B------:R-:W-:-:S15]  /*1e260*/  R2UR UR10, R12 ;  /* 0x000000000c0a72ca */ /* 0x000fde00000e0000 */
.L_x_714:
        /* <DEDUP_REMOVED lines=10> */
[----:B------:R-:W1:Y:S01]  /*1e310*/  SYNCS.PHASECHK.TRANS64.TRYWAIT P0, [R9+URZ+0x388c0], R8 ;  /* 0x0388c008090075a7 */ /* 0x000e62000800017f */
[----:B------:R-:W-:Y:S04]  /*1e320*/  BSSY B2, `(.L_x_715) ;  /* 0x0000002000027945 */ /* 0x000fe80003800000 */
[----:B-1----:R-:W-:Y:S05]  /*1e330*/  @!P0 BRA `(.L_x_716) ;  /* 0x0000009c007c8947 */ /* 0x002fea0003800000 */
.L_x_982:
[----:B------:R-:W-:Y:S05]  /*1e340*/  BSYNC B2 ;  /* 0x0000000000027941 */ /* 0x000fea0003800000 */
.L_x_715:
[----:B------:R-:W-:Y:S01]  /*1e350*/  BSSY B2, `(.L_x_717) ;  /* 0x000000b000027945 */ /* 0x000fe20003800000 */
[----:B------:R-:W-:Y:S01]  /*1e360*/  IMAD.MOV.U32 R10, RZ, RZ, 0x0 ;  /* 0x00000000ff0a7424 */ /* 0x000fe200078e00ff */
[----:B------:R-:W-:Y:S02]  /*1e370*/  MOV R11, 0x12f00000 ;  /* 0x12f00000000b7802 */ /* 0x000fe40000000f00 */
[----:B------:R-:W-:Y:S05]  /*1e380*/  @P1 BRA `(.L_x_718) ;  /* 0x00000000001c1947 */ /* 0x000fea0003800000 */
[----:B------:R-:W2:Y:S02]  /*1e390*/  S2R R5, SR_TID.X ;  /* 0x0000000000057919 */ /* 0x000ea40000002100 */
[----:B--2---:R-:W-:Y:S01]  /*1e3a0*/  LOP3.LUT R14, R5, 0x1f, RZ, 0xc0, !PT ;  /* 0x0000001f050e7812 */ /* 0x004fe200078ec0ff */
[----:B------:R-:W-:-:S03]  /*1e3b0*/  IMAD.MOV.U32 R5, RZ, RZ, 0x8000 ;  /* 0x00008000ff057424 */ /* 0x000fc600078e00ff */
[----:B------:R-:W-:Y:S01]  /*1e3c0*/  ISETP.NE.AND P0, PT, R14, RZ, PT ;  /* 0x000000ff0e00720c */ /* 0x000fe20003f05270 */
[----:B------:R2:W-:-:S12]  /*1e3d0*/  SYNCS.ARRIVE.TRANS64 RZ, [R9+URZ+0x388b0], R5 ;  /* 0x0388b00509ff79a7 */ /* 0x0005d8000800003f */
[----:B--2---:R-:W-:Y:S05]  /*1e3e0*/  @!P0 BRA `(.L_x_718) ;  /* 0x0000000000048947 */ /* 0x004fea0003800000 */
[----:B------:R-:W-:Y:S01]  /*1e3f0*/  BPT.TRAP 0x1 ;  /* 0x000000040000795c */ /* 0x000fe20000300000 */
.L_x_718:
[----:B------:R-:W-:Y:S05]  /*1e400*/  BSYNC B2 ;  /* 0x0000000000027941 */ /* 0x000fea0003800000 */
.L_x_717:
[----:B------:R-:W-:Y:S01]  /*1e410*/  R2UR UR10, R13 ;  /* 0x000000000d0a72ca */ /* 0x000fe200000e0000 */
[----:B------:R-:W-:Y:S01]  /*1e420*/  UIADD3 UR4, UP0, UR40, 0x670, URZ ;  /* 0x0000067028047890 */ /* 0x000fe2000ff1e03f */
[----:B------:R-:W-:Y:S01]  /*1e430*/  R2UR UR6, R10 ;  /* 0x000000000a0672ca */ /* 0x000fe200000e0000 */
[----:B01----:R-:W-:Y:S01]  /*1e440*/  VIADD R9, R9, 0x388b0 ;  /* 0x000388b009097836 */ /* 0x003fe20000000000 */
[----:B------:R-:W-:Y:S01]  /*1e450*/  R2UR UR7, R11 ;  /* 0x000000000b0772ca */ /* 0x000fe200000e0000 */
[----:B------:R-:W-:Y:S01]  /*1e460*/  VIADD R5, R7, 0x10400 ;  /* 0x0001040007057836 */ /* 0x000fe20000000000 */
[----:B------:R-:W-:Y:S01]  /*1e470*/  PLOP3.LUT P0, PT, PT, PT, PT, 0x80, 0x0 ;  /* 0x000000000000781c */ /* 0x000fe20003f0f070 */
[----:B------:R-:W-:-:S12]  /*1e480*/  UIADD3.X UR5, URZ, UR41, URZ, UP0, !UPT ;  /* 0x000000293f057290 */ /* 0x000fd800087fe43f */
.L_x_719:
        /* <DEDUP_REMOVED lines=9> */
[----:B0-----:R-:W-:Y:S05]  /*1e520*/  @P0 BRA.U.ANY `(.L_x_719) ;  /* 0xfffffffd00d80947 */ /* 0x001fea000393ffff */
[----:B------:R-:W-:Y:S02]  /*1e530*/  R2UR UR10, R12 ;  /* 0x000000000c0a72ca */ /* 0x000fe400000e0000 */
[----:B------:R-:W-:Y:S02]  /*1e540*/  R2UR UR6, R10 ;  /* 0x000000000a0672ca */ /* 0x000fe400000e0000 */
[----:B------:R-:W-:Y:S02]  /*1e550*/  R2UR UR7, R11 ;  /* 0x000000000b0772ca */ /* 0x000fe400000e0000 */
[----:B------:R-:W-:Y:S02]  /*1e560*/  PLOP3.LUT P0, PT, PT, PT, PT, 0x80, 0x0 ;  /* 0x000000000000781c */ /* 0x000fe40003f0f070 */
[----:B------:R-:W-:-:S11]  /*1e570*/  IADD3 R7, R7, 0x14400, RZ ;  /* 0x0001440007077810 */ /* 0x000fd60007ffe0ff */
.L_x_720:
        /* <DEDUP_REMOVED lines=9> */
[----:B--2---:R-:W-:Y:S05]  /*1e610*/  @P0 BRA.U.ANY `(.L_x_720) ;  /* 0xfffffffd00d80947 */ /* 0x004fea000393ffff */
.L_x_708:
[----:B------:R-:W-:Y:S05]  /*1e620*/  BSYNC B1 ;  /* 0x0000000000017941 */ /* 0x000fea0003800000 */
.L_x_707:
[----:B0-----:R-:W-:Y:S01]  /*1e630*/  VIADD R9, R3, 0xfffffffe ;  /* 0xfffffffe03097836 */ /* 0x001fe20000000000 */
[----:B------:R-:W-:Y:S01]  /*1e640*/  PLOP3.LUT P0, PT, PT, PT, PT, 0x8, 0x0 ;  /* 0x000000000000781c */ /* 0x000fe20003f0e170 */
[----:B------:R-:W-:-:S03]  /*1e650*/  VIADD R30, R30, 0x1 ;  /* 0x000000011e1e7836 */ /* 0x000fc60000000000 */
[----:B------:R-:W-:Y:S02]  /*1e660*/  ISETP.GE.AND P2, PT, R9, R4, PT ;  /* 0x000000040900720c */ /* 0x000fe40003f46270 */
[----:B------:R-:W-:-:S04]  /*1e670*/  ISETP.NE.AND P1, PT, R30, 0x2, PT ;  /* 0x000000021e00780c */ /* 0x000fc80003f25270 */
[----:B------:R-:W-:Y:S02]  /*1e680*/  SEL R3, RZ, 0x1, P1 ;  /* 0x00000001ff037807 */ /* 0x000fe40000800000 */
[----:B------:R-:W-:Y:S02]  /*1e690*/  SEL R30, R30, RZ, P1 ;  /* 0x000000ff1e1e7207 */ /* 0x000fe40000800000 */
[----:B------:R-:W-:-:S03]  /*1e6a0*/  LOP3.LUT R33, R33, R3, RZ, 0x3c, !PT ;  /* 0x0000000321217212 */ /* 0x000fc600078e3cff */
[----:B------:R-:W-:Y:S05]  /*1e6b0*/  @!P2 BRA `(.L_x_701) ;  /* 0x0000000400d4a947 */ /* 0x000fea0003800000 */
.L_x_735:
[----:B------:R-:W-:Y:S05]  /*1e6c0*/  YIELD ;  /* 0x0000000000007946 */ /* 0x000fea0003800000 */
[----:B------:R-:W-:Y:S04]  /*1e6d0*/  BSSY B1, `(.L_x_721) ;  /* 0x000006b000017945 */ /* 0x000fe80003800000 */
[----:B------:R-:W-:Y:S05]  /*1e6e0*/  @!P6 BRA `(.L_x_722) ;  /* 0x0000000400a4e947 */ /* 0x000fea0003800000 */
[----:B------:R-:W-:Y:S01]  /*1e6f0*/  IMAD R8, R30, 0x8, R23 ;  /* 0x000000081e087824 */ /* 0x000fe200078e0217 */
[----:B------:R-:W-:Y:S01]  /*1e700*/  SHF.L.U32 R7, R33, 0x1f, RZ ;  /* 0x0000001f21077819 */ /* 0x000fe200000006ff */
[----:B------:R-:W0:Y:S01]  /*1e710*/  S2R R3, SR_TID.X ;  /* 0x0000000000037919 */ /* 0x000e220000002100 */
[----:B------:R-:W-:Y:S02]  /*1e720*/  BSSY B2, `(.L_x_723) ;  /* 0x0000005000027945 */ /* 0x000fe40003800000 */
[----:B------:R-:W2:Y:S01]  /*1e730*/  SYNCS.PHASECHK.TRANS64.TRYWAIT P1, [R8+URZ+0x388a0], R7 ;  /* 0x0388a007080075a7 */ /* 0x000ea2000802017f */
[----:B0-----:R-:W-:-:S04]  /*1e740*/  LOP3.LUT R3, R3, 0x7f, RZ, 0xc0, !PT ;  /* 0x0000007f03037812 */ /* 0x001fc800078ec0ff */
[----:B------:R-:W-:Y:S01]  /*1e750*/  ISETP.NE.AND P2, PT, R3, RZ, PT ;  /* 0x000000ff0300720c */ /* 0x000fe20003f45270 */
[----:B--2---:R-:W-:-:S12]  /*1e760*/  @!P1 BRA `(.L_x_724) ;  /* 0x0000009800849947 */ /* 0x004fd80003800000 */
.L_x_983:
[----:B------:R-:W-:Y:S05]  /*1e770*/  BSYNC B2 ;  /* 0x0000000000027941 */ /* 0x000fea0003800000 */
.L_x_723:
[----:B------:R-:W-:Y:S04]  /*1e780*/  BSSY B2, `(.L_x_725) ;  /* 0x0000009000027945 */ /* 0x000fe80003800000 */
[----:B------:R-:W-:Y:S05]  /*1e790*/  @P2 BRA `(.L_x_726) ;  /* 0x00000000001c2947 */ /* 0x000fea0003800000 */
[----:B------:R-:W1:Y:S02]  /*1e7a0*/  S2R R3, SR_TID.X ;  /* 0x0000000000037919 */ /* 0x000e640000002100 */
[----:B-1----:R-:W-:Y:S02]  /*1e7b0*/  LOP3.LUT R5, R3, 0x1f, RZ, 0xc0, !PT ;  /* 0x0000001f03057812 */ /* 0x002fe400078ec0ff */
[----:B------:R-:W-:Y:S02]  /*1e7c0*/  MOV R3, 0x8000 ;  /* 0x0000800000037802 */ /* 0x000fe40000000f00 */
[----:B------:R-:W-:Y:S02]  /*1e7d0*/  ISETP.NE.AND P1, PT, R5, RZ, PT ;  /* 0x000000ff0500720c */ /* 0x000fe40003f25270 */
[----:B------:R2:W-:Y:S11]  /*1e7e0*/  SYNCS.ARRIVE.TRANS64 RZ, [R8+URZ+0x38890], R3 ;  /* 0x0388900308ff79a7 */ /* 0x0005f6000800003f */
[----:B--2---:R-:W-:Y:S05]  /*1e7f0*/  @!P1 BRA `(.L_x_726) ;  /* 0x0000000000049947 */ /* 0x004fea0003800000 */
[----:B------:R-:W-:Y:S01]  /*1e800*/  BPT.TRAP 0x1 ;  /* 0x000000040000795c */ /* 0x000fe20000300000 */
.L_x_726:
[----:B------:R-:W-:Y:S05]  /*1e810*/  BSYNC B2 ;  /* 0x0000000000027941 */ /* 0x000fea0003800000 */
.L_x_725:
[----:B------:R-:W-:Y:S01]  /*1e820*/  IMAD.MOV.U32 R12, RZ, RZ, RZ ;  /* 0x000000ffff0c7224 */ /* 0x000fe200078e00ff */
[----:B------:R-:W-:Y:S01]  /*1e830*/  UIADD3 UR4, UP0, UR40, 0x570, URZ ;  /* 0x0000057028047890 */ /* 0x000fe2000ff1e03f */
[----:B------:R-:W-:Y:S01]  /*1e840*/  IMAD R6, R30, 0x8000, R23 ;  /* 0x000080001e067824 */ /* 0x000fe200078e0217 */
[----:B------:R-:W-:Y:S01]  /*1e850*/  PLOP3.LUT P1, PT, PT, PT, PT, 0x80, 0x0 ;  /* 0x000000000000781c */ /* 0x000fe20003f2f070 */
[----:B-1----:R-:W-:Y:S01]  /*1e860*/  IMAD R5, R9, 0x80, R0 ;  /* 0x0000008009057824 */ /* 0x002fe200078e0200 */
[----:B------:R-:W-:Y:S01]  /*1e870*/  R2UR UR10, R12 ;  /* 0x000000000c0a72ca */ /* 0x000fe200000e0000 */
[----:B------:R-:W-:Y:S01]  /*1e880*/  VIADD R10, R6, 0x28400 ;  /* 0x00028400060a7836 */ /* 0x000fe20000000000 */
[----:B------:R-:W-:Y:S01]  /*1e890*/  IADD3 R3, R8, 0x38890, RZ ;  /* 0x0003889008037810 */ /* 0x000fe20007ffe0ff */
[----:B------:R-:W-:Y:S01]  /*1e8a0*/  UIADD3.X UR5, URZ, UR41, URZ, UP0, !UPT ;  /* 0x000000293f057290 */ /* 0x000fe200087fe43f */
[----:B------:R-:W-:Y:S01]  /*1e8b0*/  UMOV UR6, 0x0 ;  /* 0x0000000000067882 */ /* 0x000fe20000000000 */
[----:B------:R-:W-:-:S10]  /*1e8c0*/  UMOV UR7, 0x12f00000 ;  /* 0x12f0000000077882 */ /* 0x000fd40000000000 */
.L_x_727:
        /* <DEDUP_REMOVED lines=16> */
.L_x_728:
        /* <DEDUP_REMOVED lines=13> */
.L_x_984:
[----:B------:R-:W-:Y:S05]  /*1eaa0*/  BSYNC B2 ;  /* 0x0000000000027941 */ /* 0x000fea0003800000 */
.L_x_729:
[----:B------:R-:W-:Y:S01]  /*1eab0*/  BSSY B2, `(.L_x_731) ;  /* 0x000000b000027945 */ /* 0x000fe20003800000 */
[----:B------:R-:W-:Y:S01]  /*1eac0*/  MOV R10, 0x0 ;  /* 0x00000000000a7802 */ /* 0x000fe20000000f00 */
[----:B------:R-:W-:Y:S02]  /*1ead0*/  IMAD.MOV.U32 R11, RZ, RZ, 0x12f00000 ;  /* 0x12f00000ff0b7424 */ /* 0x000fe400078e00ff */
        /* <DEDUP_REMOVED lines=8> */
.L_x_732:
[----:B------:R-:W-:Y:S05]  /*1eb60*/  BSYNC B2 ;  /* 0x0000000000027941 */ /* 0x000fea0003800000 */
.L_x_731:
[----:B------:R-:W-:Y:S01]  /*1eb70*/  R2UR UR10, R12 ;  /* 0x000000000c0a72ca */ /* 0x000fe200000e0000 */
[----:B------:R-:W-:Y:S01]  /*1eb80*/  UIADD3 UR4, UP0, UR40, 0x670, URZ ;  /* 0x0000067028047890 */ /* 0x000fe2000ff1e03f */
[----:B------:R-:W-:Y:S01]  /*1eb90*/  R2UR UR6, R10 ;  /* 0x000000000a0672ca */ /* 0x000fe200000e0000 */
[----:B01----:R-:W-:Y:S01]  /*1eba0*/  VIADD R8, R8, 0x388b0 ;  /* 0x000388b008087836 */ /* 0x003fe20000000000 */
[----:B------:R-:W-:Y:S01]  /*1ebb0*/  R2UR UR7, R11 ;  /* 0x000000000b0772ca */ /* 0x000fe200000e0000 */
[----:B------:R-:W-:Y:S01]  /*1ebc0*/  UIADD3.X UR5, URZ, UR41, URZ, UP0, !UPT ;  /* 0x000000293f057290 */ /* 0x000fe200087fe43f */
[----:B------:R-:W-:Y:S02]  /*1ebd0*/  PLOP3.LUT P1, PT, PT, PT, PT, 0x80, 0x0 ;  /* 0x000000000000781c */ /* 0x000fe40003f2f070 */
[----:B------:R-:W-:-:S11]  /*1ebe0*/  IADD3 R3, R6, 0x10400, RZ ;  /* 0x0001040006037810 */ /* 0x000fd60007ffe0ff */
.L_x_733:
        /* <DEDUP_REMOVED lines=10> */
[----:B------:R-:W-:Y:S01]  /*1ec90*/  R2UR UR10, R13 ;  /* 0x000000000d0a72ca */ /* 0x000fe200000e0000 */
[----:B------:R-:W-:Y:S01]  /*1eca0*/  VIADD R6, R6, 0x14400 ;  /* 0x0001440006067836 */ /* 0x000fe20000000000 */
[----:B------:R-:W-:Y:S02]  /*1ecb0*/  R2UR UR6, R10 ;  /* 0x000000000a0672ca */ /* 0x000fe400000e0000 */
[----:B------:R-:W-:Y:S02]  /*1ecc0*/  R2UR UR7, R11 ;  /* 0x000000000b0772ca */ /* 0x000fe400000e0000 */
[----:B------:R-:W-:-:S13]  /*1ecd0*/  PLOP3.LUT P1, PT, PT, PT, PT, 0x80, 0x0 ;  /* 0x000000000000781c */ /* 0x000fda0003f2f070 */
.L_x_734:
        /* <DEDUP_REMOVED lines=10> */
.L_x_722:
[----:B------:R-:W-:Y:S05]  /*1ed80*/  BSYNC B1 ;  /* 0x0000000000017941 */ /* 0x000fea0003800000 */
.L_x_721:
[C---:B------:R-:W-:Y:S01]  /*1ed90*/  ISETP.GT.AND P2, PT, R9.reuse, R4, PT ;  /* 0x000000040900720c */ /* 0x040fe20003f44270 */
[----:B------:R-:W-:Y:S02]  /*1eda0*/  VIADD R30, R30, 0x1 ;  /* 0x000000011e1e7836 */ /* 0x000fe40000000000 */
[----:B------:R-:W-:-:S03]  /*1edb0*/  VIADD R9, R9, 0xffffffff ;  /* 0xffffffff09097836 */ /* 0x000fc60000000000 */
[----:B------:R-:W-:-:S04]  /*1edc0*/  ISETP.NE.AND P1, PT, R30, 0x2, PT ;  /* 0x000000021e00780c */ /* 0x000fc80003f25270 */
[----:B------:R-:W-:Y:S02]  /*1edd0*/  SEL R3, RZ, 0x1, P1 ;  /* 0x00000001ff037807 */ /* 0x000fe40000800000 */
[----:B------:R-:W-:Y:S02]  /*1ede0*/  SEL R30, R30, RZ, P1 ;  /* 0x000000ff1e1e7207 */ /* 0x000fe40000800000 */
[----:B------:R-:W-:Y:S01]  /*1edf0*/  LOP3.LUT R33, R33, R3, RZ, 0x3c, !PT ;  /* 0x0000000321217212 */ /* 0x000fe200078e3cff */
[----:B------:R-:W-:Y:S06]  /*1ee00*/  @P2 BRA `(.L_x_735) ;  /* 0xfffffff8002c2947 */ /* 0x000fec000383ffff */
.L_x_701:
[----:B------:R-:W-:Y:S05]  /*1ee10*/  BSYNC B0 ;  /* 0x0000000000007941 */ /* 0x000fea0003800000 */
.L_x_700:
[----:B------:R-:W-:Y:S05]  /*1ee20*/  @!P0 WARPSYNC.ALL ;  /* 0x0000000000008948 */ /* 0x000fea0003800000 */
[----:B------:R-:W-:Y:S01]  /*1ee30*/  @!P0 BAR.SYNC.DEFER_BLOCKING 0xc, 0x180 ;  /* 0x0306000000008b1d */ /* 0x000fe20000010000 */
[----:B------:R-:W-:-:S13]  /*1ee40*/  ISETP.GT.AND P0, PT, R27, RZ, PT ;  /* 0x000000ff1b00720c */ /* 0x000fda0003f04270 */
[----:B------:R-:W-:Y:S05]  /*1ee50*/  @P0 BRA `(.L_x_736) ;  /* 0x0000000000440947 */ /* 0x000fea0003800000 */
[----:B------:R-:W2:Y:S02]  /*1ee60*/  S2R R3, SR_TID.X ;  /* 0x0000000000037919 */ /* 0x000ea40000002100 */
[----:B--2---:R-:W-:-:S04]  /*1ee70*/  LOP3.LUT R3, R3, 0x7f, RZ, 0xc0, !PT ;  /* 0x0000007f03037812 */ /* 0x004fc800078ec0ff */
[----:B------:R-:W-:-:S13]  /*1ee80*/  ISETP.NE.AND P0, PT, R3, RZ, PT ;  /* 0x000000ff0300720c */ /* 0x000fda0003f05270 */
[----:B------:R-:W-:Y:S05]  /*1ee90*/  @P0 BRA `(.L_x_737) ;  /* 0x00000048003c0947 */ /* 0x000fea0003800000 */
[----:B-1----:R-:W1:Y:S01]  /*1eea0*/  S2R R5, SR_LANEID ;  /* 0x0000000000057919 */ /* 0x002e620000000000 */
[----:B------:R-:W-:Y:S01]  /*1eeb0*/  VOTEU.ANY UR4, UPT, PT ;  /* 0x0000000000047886 */ /* 0x000fe200038e0100 */
[----:B------:R-:W2:Y:S01]  /*1eec0*/  LDC.64 R2, c[0x0][0xc60] ;  /* 0x00031800ff027b82 */ /* 0x000ea20000000a00 */
[----:B------:R-:W1:Y:S02]  /*1eed0*/  FLO.U32 R0, UR4 ;  /* 0x0000000400007d00 */ /* 0x000e6400080e0000 */
[----:B-1----:R-:W-:-:S06]  /*1eee0*/  ISETP.EQ.U32.AND P0, PT, R0, R5, PT ;  /* 0x000000050000720c */ /* 0x002fcc0003f02070 */
[----:B------:R-:W2:Y:S07]  /*1eef0*/  POPC R5, UR4 ;  /* 0x0000000400057d09 */ /* 0x000eae0008000000 */
[----:B--2---:R-:W2:Y:S01]  /*1ef00*/  @P0 ATOMG.E.ADD.STRONG.GPU PT, R3, desc[UR36][R2.64], R5 ;  /* 0x00000005020309a8 */ /* 0x004ea200081ee1e4 */
[----:B------:R-:W1:Y:S02]  /*1ef10*/  S2R R4, SR_LTMASK ;  /* 0x0000000000047919 */ /* 0x000e640000003900 */
[----:B-1----:R-:W-:-:S04]  /*1ef20*/  LOP3.LUT R4, R4, UR4, RZ, 0xc0, !PT ;  /* 0x0000000404047c12 */ /* 0x002fc8000f8ec0ff */
[----:B------:R-:W1:Y:S01]  /*1ef30*/  POPC R7, R4 ;  /* 0x0000000400077309 */ /* 0x000e620000000000 */
[----:B--2---:R-:W1:Y:S02]  /*1ef40*/  SHFL.IDX PT, R0, R3, R0, 0x1f ;  /* 0x00001f0003007589 */ /* 0x004e6400000e0000 */
[----:B-1----:R-:W-:Y:S01]  /*1ef50*/  IADD3 R16, R0, UR39, R7 ;  /* 0x0000002700107c10 */ /* 0x002fe2000fffe007 */
[----:B------:R-:W-:Y:S06]  /*1ef60*/  BRA `(.L_x_737) ;  /* 0x0000004800087947 */ /* 0x000fec0003800000 */
.L_x_736:
[----:B------:R-:W-:Y:S01]  /*1ef70*/  IADD3 R0, R23, 0x28400, RZ ;  /* 0x0002840017007810 */ /* 0x000fe20007ffe0ff */
[----:B------:R-:W-:Y:S03]  /*1ef80*/  BSSY B6, `(.L_x_738) ;  /* 0x0000013000067945 */ /* 0x000fe60003800000 */
[----:B------:R-:W-:-:S13]  /*1ef90*/  LOP3.LUT P0, RZ, R0, 0x3ff, RZ, 0xc0, !PT ;  /* 0x000003ff00ff7812 */ /* 0x000fda000780c0ff */
[----:B------:R-:W-:Y:S05]  /*1efa0*/  @!P0 BRA `(.L_x_739) ;  /* 0x0000000000408947 */ /* 0x000fea0003800000 */
[----:B------:R-:W-:Y:S01]  /*1efb0*/  MOV R2, 0x0 ;  /* 0x0000000000027802 */ /* 0x000fe20000000f00 */
[----:B------:R-:W-:Y:S01]  /*1efc0*/  ULDC.64 UR6, c[0x4][0xc0] ;  /* 0x0100300000067ab9 */ /* 0x000fe20000000a00 */
[----:B------:R-:W-:Y:S01]  /*1efd0*/  ULDC.64 UR8, c[0x4][0xc8] ;  /* 0x0100320000087ab9 */ /* 0x000fe20000000a00 */
[----:B------:R-:W-:Y:S01]  /*1efe0*/  ULDC.64 UR4, c[0x4][0x8] ;  /* 0x0100020000047ab9 */ /* 0x000fe20000000a00 */
[----:B------:R-:W-:Y:S01]  /*1eff0*/  IMAD.U32 R4, RZ, RZ, UR6 ;  /* 0x00000006ff047e24 */ /* 0x000fe2000f8e00ff */
[----:B------:R-:W-:Y:S01]  /*1f000*/  MOV R7, UR9 ;  /* 0x0000000900077c02 */ /* 0x000fe20008000f00 */
[----:B------:R-:W2:Y:S01]  /*1f010*/  LDC.64 R2, c[0x4][R2] ;  /* 0x0100000002027b82 */ /* 0x000ea20000000a00 */
[----:B-1----:R-:W-:Y:S01]  /*1f020*/  IMAD.U32 R5, RZ, RZ, UR7 ;  /* 0x00000007ff057e24 */ /* 0x002fe2000f8e00ff */
[----:B------:R-:W-:Y:S01]  /*1f030*/  MOV R12, 0x1 ;  /* 0x00000001000c7802 */ /* 0x000fe20000000f00 */
[----:B------:R-:W-:Y:S02]  /*1f040*/  IMAD.U32 R6, RZ, RZ, UR8 ;  /* 0x00000008ff067e24 */ /* 0x000fe4000f8e00ff */
[----:B------:R-:W-:-:S02]  /*1f050*/  IMAD.U32 R10, RZ, RZ, UR4 ;  /* 0x00000004ff0a7e24 */ /* 0x000fc4000f8e00ff */
[----:B------:R-:W-:Y:S02]  /*1f060*/  IMAD.U32 R11, RZ, RZ, UR5 ;  /* 0x00000005ff0b7e24 */ /* 0x000fe4000f8e00ff */
[----:B0-----:R-:W-:Y:S02]  /*1f070*/  IMAD.MOV.U32 R8, RZ, RZ, 0x70 ;  /* 0x00000070ff087424 */ /* 0x001fe400078e00ff */
[----:B------:R-:W-:-:S07]  /*1f080*/  IMAD.MOV.U32 R13, RZ, RZ, RZ ;  /* 0x000000ffff0d7224 */ /* 0x000fce00078e00ff */
[----:B------:R-:W-:-:S07]  /*1f090*/  LEPC R20, `(.L_x_739) ;  /* 0x000000001014794e */ /* 0x000fce0000000000 */
[----:B--2---:R-:W-:Y:S05]  /*1f0a0*/  CALL.ABS.NOINC R2 ;  /* 0x0000000002007343 */ /* 0x004fea0003c00000 */
.L_x_739:
[----:B------:R-:W-:Y:S05]  /*1f0b0*/  BSYNC B6 ;  /* 0x0000000000067941 */ /* 0x000fea0003800000 */
.L_x_738:
        /* <DEDUP_REMOVED lines=10> */
[----:B------:R-:W-:Y:S01]  /*1f160*/  IMAD.U32 R4, RZ, RZ, UR6 ;  /* 0x00000006ff047e24 */ /* 0x000fe2000f8e00ff */
[----:B-1----:R-:W-:Y:S01]  /*1f170*/  MOV R5, UR7 ;  /* 0x0000000700057c02 */ /* 0x002fe20008000f00 */
[----:B------:R-:W1:Y:S01]  /*1f180*/  LDC.64 R2, c[0x4][R2] ;  /* 0x0100000002027b82 */ /* 0x000e620000000a00 */
[----:B------:R-:W-:Y:S01]  /*1f190*/  IMAD.U32 R6, RZ, RZ, UR8 ;  /* 0x00000008ff067e24 */ /* 0x000fe2000f8e00ff */
[----:B------:R-:W-:Y:S01]  /*1f1a0*/  MOV R11, UR5 ;  /* 0x00000005000b7c02 */ /* 0x000fe20008000f00 */
[----:B------:R-:W-:Y:S02]  /*1f1b0*/  IMAD.U32 R7, RZ, RZ, UR9 ;  /* 0x00000009ff077e24 */ /* 0x000fe4000f8e00ff */
[----:B------:R-:W-:-:S02]  /*1f1c0*/  IMAD.U32 R10, RZ, RZ, UR4 ;  /* 0x00000004ff0a7e24 */ /* 0x000fc4000f8e00ff */
[----:B0-----:R-:W-:Y:S02]  /*1f1d0*/  IMAD.MOV.U32 R8, RZ, RZ, 0x70 ;  /* 0x00000070ff087424 */ /* 0x001fe400078e00ff */
[----:B------:R-:W-:Y:S02]  /*1f1e0*/  IMAD.MOV.U32 R12, RZ, RZ, 0x1 ;  /* 0x00000001ff0c7424 */ /* 0x000fe400078e00ff */
[----:B------:R-:W-:-:S07]  /*1f1f0*/  IMAD.MOV.U32 R13, RZ, RZ, RZ ;  /* 0x000000ffff0d7224 */ /* 0x000fce00078e00ff */
[----:B------:R-:W-:-:S07]  /*1f200*/  LEPC R20, `(.L_x_741) ;  /* 0x000000001014794e */ /* 0x000fce0000000000 */
[----:B-1----:R-:W-:Y:S05]  /*1f210*/  CALL.ABS.NOINC R2 ;  /* 0x0000000002007343 */ /* 0x002fea0003c00000 */
.L_x_741:
[----:B------:R-:W-:Y:S05]  /*1f220*/  BSYNC B6 ;  /* 0x0000000000067941 */ /* 0x000fea0003800000 */
.L_x_740:
        /* <DEDUP_REMOVED lines=20> */
.L_x_743:
[----:B------:R-:W-:Y:S05]  /*1f370*/  BSYNC B6 ;  /* 0x0000000000067941 */ /* 0x000fea0003800000 */
.L_x_742:
[----:B------:R-:W-:Y:S01]  /*1f380*/  LOP3.LUT P6, RZ, R22, 0x1, RZ, 0xc0, !PT ;  /* 0x0000000116ff7812 */ /* 0x000fe200078cc0ff */
[----:B------:R-:W-:-:S12]  /*1f390*/  BSSY B6, `(.L_x_744) ;  /* 0x0000012000067945 */ /* 0x000fd80003800000 */
        /* <DEDUP_REMOVED lines=9> */
[----:B0-----:R-:W-:Y:S01]  /*1f430*/  MOV R8, 0x70 ;  /* 0x0000007000087802 */ /* 0x001fe20000000f00 */
[----:B------:R-:W-:Y:S02]  /*1f440*/  IMAD.U32 R7, RZ, RZ, UR7 ;  /* 0x00000007ff077e24 */ /* 0x000fe4000f8e00ff */
[----:B------:R-:W-:-:S02]  /*1f450*/  IMAD.U32 R10, RZ, RZ, UR8 ;  /* 0x00000008ff0a7e24 */ /* 0x000fc4000f8e00ff */
[----:B------:R-:W-:Y:S02]  /*1f460*/  IMAD.U32 R11, RZ, RZ, UR9 ;  /* 0x00000009ff0b7e24 */ /* 0x000fe4000f8e00ff */
[----:B------:R-:W-:Y:S02]  /*1f470*/  IMAD.MOV.U32 R12, RZ, RZ, 0x1 ;  /* 0x00000001ff0c7424 */ /* 0x000fe400078e00ff */
[----:B------:R-:W-:-:S07]  /*1f480*/  IMAD.MOV.U32 R13, RZ, RZ, RZ ;  /* 0x000000ffff0d7224 */ /* 0x000fce00078e00ff */
[----:B------:R-:W-:-:S07]  /*1f490*/  LEPC R20, `(.L_x_745) ;  /* 0x000000001014794e */ /* 0x000fce0000000000 */
[----:B--2---:R-:W-:Y:S05]  /*1f4a0*/  CALL.ABS.NOINC R2 ;  /* 0x0000000002007343 */ /* 0x004fea0003c00000 */
.L_x_745:
[----:B------:R-:W-:Y:S05]  /*1f4b0*/  BSYNC B6 ;  /* 0x0000000000067941 */ /* 0x000fea0003800000 */
.L_x_744:
[----:B------:R-:W2:Y:S01]  /*1f4c0*/  LDL R20, [R1] ;  /* 0x0000000001147983 */ /* 0x000ea20000100800 */
[----:B------:R-:W-:Y:S02]  /*1f4d0*/  ULDC.64 UR4, c[0x0][0x9f8] ;  /* 0x00027e0000047ab9 */ /* 0x000fe40000000a00 */
[----:B------:R-:W-:Y:S01]  /*1f4e0*/  ISETP.NE.U32.AND P0, PT, RZ, UR4, PT ;  /* 0x00000004ff007c0c */ /* 0x000fe2000bf05070 */
[----:B------:R-:W3:Y:S03]  /*1f4f0*/  S2R R21, SR_TID.X ;  /* 0x0000000000157919 */ /* 0x000ee60000002100 */
[----:B------:R-:W-:-:S13]  /*1f500*/  ISETP.NE.AND.EX P0, PT, RZ, UR5, PT, P0 ;  /* 0x00000005ff007c0c */ /* 0x000fda000bf05300 */
[----:B------:R-:W-:-:S04]  /*1f510*/  @P0 IADD3 R2, P1, R25, UR4, RZ ;  /* 0x0000000419020c10 */ /* 0x000fc8000ff3e0ff */
[----:B------:R-:W-:-:S05]  /*1f520*/  @P0 IADD3.X R3, R26, UR5, RZ, P1, !PT ;  /* 0x000000051a030c10 */ /* 0x000fca0008ffe4ff */
[----:B------:R4:W2:Y:S01]  /*1f530*/  @P0 LDG.E R34, desc[UR36][R2.64] ;  /* 0x0000002402220981 */ /* 0x0008a2000c1e1900 */
[C---:B---3--:R-:W-:Y:S01]  /*1f540*/  LOP3.LUT R0, R21.reuse, 0x7f, RZ, 0xc0, !PT ;  /* 0x0000007f15007812 */ /* 0x048fe200078ec0ff */
[----:B----4-:R-:W3:Y:S03]  /*1f550*/  LDC R2, c[0x0][0x430] ;  /* 0x00010c00ff027b82 */ /* 0x010ee60000000800 */
[----:B------:R-:W-:Y:S01]  /*1f560*/  SHF.R.U32.HI R0, RZ, 0x3, R0 ;  /* 0x00000003ff007819 */ /* 0x000fe20000011600 */
[----:B------:R-:W-:-:S05]  /*1f570*/  IMAD.SHL.U32 R21, R21, 0x10, RZ ;  /* 0x0000001015157824 */ /* 0x000fca00078e00ff */
[----:B------:R-:W-:Y:S02]  /*1f580*/  LOP3.LUT R21, R0, 0x70, R21, 0xf8, !PT ;  /* 0x0000007000157812 */ /* 0x000fe400078ef815 */
[----:B---3--:R-:W-:Y:S02]  /*1f590*/  ISETP.NE.AND P1, PT, R2, 0x1, PT ;  /* 0x000000010200780c */ /* 0x008fe40003f25270 */
[----:B0-----:R-:W-:-:S11]  /*1f5a0*/  IADD3 R8, R35, -0x80, RZ ;  /* 0xffffff8023087810 */ /* 0x001fd60007ffe0ff */
[----:B------:R-:W0:Y:S08]  /*1f5b0*/  @P1 LDC R3, c[0x0][0x434] ;  /* 0x00010d00ff031b82 */ /* 0x000e300000000800 */
[----:B------:R-:W3:Y:S01]  /*1f5c0*/  @P1 LDC R0, c[0x0][0x438] ;  /* 0x00010e00ff001b82 */ /* 0x000ee20000000800 */
[----:B-1----:R-:W-:-:S05]  /*1f5d0*/  IMAD.IADD R5, R21, 0x1, R8 ;  /* 0x0000000115057824 */ /* 0x002fca00078e0208 */
[C---:B------:R-:W-:Y:S02]  /*1f5e0*/  ISETP.GE.AND P0, PT, R5.reuse, R27, PT ;  /* 0x0000001b0500720c */ /* 0x040fe40003f06270 */
[----:B------:R-:W-:Y:S01]  /*1f5f0*/  LOP3.LUT R22, R22, 0xfffffffd, RZ, 0xc0, !PT ;  /* 0xfffffffd16167812 */ /* 0x000fe200078ec0ff */
[----:B------:R-:W-:Y:S01]  /*1f600*/  UMOV UR4, 0xffffffff ;  /* 0xffffffff00047882 */ /* 0x000fe20000000000 */
[----:B--2---:R-:W-:-:S04]  /*1f610*/  IMAD.IADD R4, R5, 0x1, R20 ;  /* 0x0000000105047824 */ /* 0x004fc800078e0214 */
[----:B0-----:R-:W-:-:S04]  /*1f620*/  @P1 IMAD.HI.U32 R3, R4, R3, RZ ;  /* 0x0000000304031227 */ /* 0x001fc800078e00ff */
[----:B------:R-:W-:Y:S01]  /*1f630*/  IMAD.MOV.U32 R6, RZ, RZ, R4 ;  /* 0x000000ffff067224 */ /* 0x000fe200078e0004 */
[----:B---3--:R-:W-:-:S04]  /*1f640*/  @P1 SHF.R.U32.HI R6, RZ, R0, R3 ;  /* 0x00000000ff061219 */ /* 0x008fc80000011603 */
[----:B------:R-:W-:-:S05]  /*1f650*/  IADD3 R0, -R6, RZ, RZ ;  /* 0x000000ff06007210 */ /* 0x000fca0007ffe1ff */
[----:B------:R-:W-:Y:S02]  /*1f660*/  IMAD R0, R2, R0, R4 ;  /* 0x0000000002007224 */ /* 0x000fe400078e0204 */
[----:B------:R-:W0:Y:S01]  /*1f670*/  @!P0 LDC.64 R2, c[0x0][0x428] ;  /* 0x00010a00ff028b82 */ /* 0x000e220000000a00 */
[----:B------:R-:W-:-:S07]  /*1f680*/  @!P0 SHF.R.S32.HI R7, RZ, 0x1f, R6 ;  /* 0x0000001fff078819 */ /* 0x000fce0000011406 */
[----:B------:R-:W1:Y:S01]  /*1f690*/  @!P0 LDC.64 R4, c[0x0][0x418] ;  /* 0x00010600ff048b82 */ /* 0x000e620000000a00 */
[----:B------:R-:W-:-:S05]  /*1f6a0*/  SHF.R.S32.HI R9, RZ, 0x1f, R34 ;  /* 0x0000001fff097819 */ /* 0x000fca0000011422 */
[----:B------:R2:W-:Y:S01]  /*1f6b0*/  STL [R1+0x4], R9 ;  /* 0x0000040901007387 */ /* 0x0005e20000100800 */
[----:B0-----:R-:W-:-:S04]  /*1f6c0*/  @!P0 IMAD.WIDE.U32 R6, R34, R2, R6 ;  /* 0x0000000222068225 */ /* 0x001fc800078e0006 */
[----:B------:R-:W-:Y:S02]  /*1f6d0*/  @!P0 IMAD R2, R9, R2, RZ ;  /* 0x0000000209028224 */ /* 0x000fe400078e02ff */
[----:B--2---:R-:W0:Y:S02]  /*1f6e0*/  LDC R9, c[0x0][0x2f4] ;  /* 0x0000bd00ff097b82 */ /* 0x004e240000000800 */
[----:B------:R-:W-:Y:S01]  /*1f6f0*/  @!P0 IMAD R3, R34, R3, R2 ;  /* 0x0000000322038224 */ /* 0x000fe200078e0202 */
[----:B-1----:R-:W-:-:S03]  /*1f700*/  @!P0 LEA R2, P1, R6, R4, 0x2 ;  /* 0x0000000406028211 */ /* 0x002fc600078210ff */
[----:B------:R-:W-:-:S05]  /*1f710*/  @!P0 IMAD.IADD R3, R7, 0x1, R3 ;  /* 0x0000000107038824 */ /* 0x000fca00078e0203 */
[----:B------:R-:W-:Y:S01]  /*1f720*/  @!P0 LEA.HI.X R3, R6, R5, R3, 0x2, P1 ;  /* 0x0000000506038211 */ /* 0x000fe200008f1403 */
[----:B------:R-:W-:Y:S01]  /*1f730*/  IMAD.MOV.U32 R4, RZ, RZ, RZ ;  /* 0x000000ffff047224 */ /* 0x000fe200078e00ff */
[----:B------:R-:W-:-:S05]  /*1f740*/  LOP3.LUT R20, R31, 0x80, RZ, 0xfc, !PT ;  /* 0x000000801f147812 */ /* 0x000fca00078efcff */
[----:B------:R1:W5:Y:S01]  /*1f750*/  @!P0 LDG.E R4, desc[UR36][R2.64] ;  /* 0x0000002402048981 */ /* 0x000362000c1e1900 */
[-C--:B0-----:R-:W-:Y:S02]  /*1f760*/  ISETP.GE.AND P1, PT, R31, R9.reuse, PT ;  /* 0x000000091f00720c */ /* 0x081fe40003f26270 */
[----:B------:R-:W-:Y:S01]  /*1f770*/  ISETP.GE.AND P0, PT, R20, R9, PT ;  /* 0x000000091400720c */ /* 0x000fe20003f06270 */
[----:B-1----:R-:W-:-:S05]  /*1f780*/  IMAD.U32 R2, RZ, RZ, UR42 ;  /* 0x0000002aff027e24 */ /* 0x002fca000f8e00ff */
[----:B------:R-:W-:-:S05]  /*1f790*/  ISETP.NE.AND P2, PT, R2, 0x3, PT ;  /* 0x000000030200780c */ /* 0x000fca0003f45270 */
[----:B------:R-:W-:-:S04]  /*1f7a0*/  @P1 LOP3.LUT R22, R22, 0x2, RZ, 0xfc, !PT ;  /* 0x0000000216161812 */ /* 0x000fc800078efcff */
[----:B------:R-:W-:-:S04]  /*1f7b0*/  LOP3.LUT R22, R22, 0xfffffffb, RZ, 0xc0, !PT ;  /* 0xfffffffb16167812 */ /* 0x000fc800078ec0ff */
[----:B------:R-:W-:-:S04]  /*1f7c0*/  LOP3.LUT R22, R22, 0xfffffffe, RZ, 0xc0, !PT ;  /* 0xfffffffe16167812 */ /* 0x000fc800078ec0ff */
[----:B------:R-:W-:-:S04]  /*1f7d0*/  @P0 LOP3.LUT R22, R22, 0x1, RZ, 0xfc, !PT ;  /* 0x0000000116160812 */ /* 0x000fc800078efcff */
[----:B------:R-:W-:Y:S01]  /*1f7e0*/  @P2 LOP3.LUT R22, R22, 0x4, RZ, 0xfc, !PT ;  /* 0x0000000416162812 */ /* 0x000fe200078efcff */
[----:B------:R-:W-:Y:S06]  /*1f7f0*/  BRA.DIV UR4, `(.L_x_746) ;  /* 0x0000008a04887947 */ /* 0x000fec000b800000 */
.L_x_987:
[----:B------:R-:W-:Y:S01]  /*1f800*/  SHF.R.S32.HI R35, RZ, 0x1f, R18 ;  /* 0x0000001fff237819 */ /* 0x000fe20000011412 */
[----:B------:R-:W-:Y:S06]  /*1f810*/  @!P2 BRA `(.L_x_747) ;  /* 0x000000000004a947 */ /* 0x000fec0003800000 */
[----:B------:R-:W-:Y:S01]  /*1f820*/  BPT.TRAP 0x1 ;  /* 0x000000040000795c */ /* 0x000fe20000300000 */
.L_x_747:
[----:B------:R-:W-:Y:S01]  /*1f830*/  LEA R6, R28, R23, 0x3 ;  /* 0x000000171c067211 */ /* 0x000fe200078e18ff */
[----:B------:R-:W-:Y:S01]  /*1f840*/  BSSY B0, `(.L_x_748) ;  /* 0x0000005000007945 */ /* 0x000fe20003800000 */
[----:B------:R-:W-:Y:S02]  /*1f850*/  SHF.L.U32 R25, R32, 0x1f, RZ ;  /* 0x0000001f20197819 */ /* 0x000fe400000006ff */
[----:B------:R-:W-:Y:S02]  /*1f860*/  SHF.R.S32.HI R20, RZ, 0x1f, R0 ;  /* 0x0000001fff147819 */ /* 0x000fe40000011400 */
[----:B------:R-:W0:Y:S02]  /*1f870*/  SYNCS.PHASECHK.TRANS64.TRYWAIT P0, [R6+URZ+0x38880], R25 ;  /* 0x03888019060075a7 */ /* 0x000e24000800017f */
[----:B0-----:R-:W-:Y:S05]  /*1f880*/  @!P0 BRA `(.L_x_749) ;  /* 0x0000008800988947 */ /* 0x001fea0003800000 */
.L_x_988:
[----:B------:R-:W-:Y:S05]  /*1f890*/  BSYNC B0 ;  /* 0x0000000000007941 */ /* 0x000fea0003800000 */
.L_x_748:
[----:B------:R-:W2:Y:S01]  /*1f8a0*/  LDL R9, [R1+0xc] ;  /* 0x00000c0001097983 */ /* 0x000ea20000100800 */
[----:B------:R-:W-:Y:S01]  /*1f8b0*/  ULDC.64 UR4, c[0x0][0x328] ;  /* 0x0000ca0000047ab9 */ /* 0x000fe20000000a00 */
[----:B-----5:R-:W-:Y:S01]  /*1f8c0*/  SHF.R.S32.HI R21, RZ, 0x1f, R4 ;  /* 0x0000001fff157819 */ /* 0x020fe20000011404 */
[----:B------:R-:W-:Y:S01]  /*1f8d0*/  IMAD R5, R20, UR4, RZ ;  /* 0x0000000414057c24 */ /* 0x000fe2000f8e02ff */
[----:B------:R-:W1:Y:S01]  /*1f8e0*/  S2R R7, SR_TID.X ;  /* 0x0000000000077919 */ /* 0x000e620000002100 */
[----:B------:R-:W-:Y:S01]  /*1f8f0*/  IMAD.WIDE.U32 R2, R0, UR4, RZ ;  /* 0x0000000400027c25 */ /* 0x000fe2000f8e00ff */
[----:B------:R-:W-:-:S03]  /*1f900*/  LOP3.LUT R22, R22, 0xffffffdf, RZ, 0xc0, !PT ;  /* 0xffffffdf16167812 */ /* 0x000fc600078ec0ff */
        /* <DEDUP_REMOVED lines=9> */
[----:B------:R-:W-:-:S04]  /*1f9a0*/  IMAD.WIDE.U32 R2, R18, UR4, R2 ;  /* 0x0000000412027c25 */ /* 0x000fc8000f8e0002 */
[----:B------:R-:W-:Y:S01]  /*1f9b0*/  IMAD R5, R18, UR5, R5 ;  /* 0x0000000512057c24 */ /* 0x000fe2000f8e0205 */
[----:B------:R-:W-:Y:S01]  /*1f9c0*/  ULDC.64 UR4, c[0x0][0x318] ;  /* 0x0000c60000047ab9 */ /* 0x000fe20000000a00 */
[----:B-1----:R-:W-:Y:S02]  /*1f9d0*/  LOP3.LUT R7, R7, 0x7f, RZ, 0xc0, !PT ;  /* 0x0000007f07077812 */ /* 0x002fe400078ec0ff */
[----:B------:R-:W-:Y:S01]  /*1f9e0*/  IADD3 R2, P0, R2, UR4, RZ ;  /* 0x0000000402027c10 */ /* 0x000fe2000ff1e0ff */
[----:B------:R-:W-:Y:S01]  /*1f9f0*/  UMOV UR4, 0xffffffff ;  /* 0xffffffff00047882 */ /* 0x000fe20000000000 */
[----:B------:R-:W-:Y:S02]  /*1fa00*/  SHF.R.U32.HI R7, RZ, 0x3, R7 ;  /* 0x00000003ff077819 */ /* 0x000fe40000011607 */
[----:B------:R-:W-:Y:S02]  /*1fa10*/  IADD3.X R3, R3, UR5, R5, P0, !PT ;  /* 0x0000000503037c10 */ /* 0x000fe400087fe405 */
[----:B------:R-:W-:-:S04]  /*1fa20*/  IADD3 R7, -R7, R27, -R8 ;  /* 0x0000001b07077210 */ /* 0x000fc80007ffe908 */
[----:B------:R-:W-:-:S13]  /*1fa30*/  ISETP.GE.AND P1, PT, R7, 0x1, PT ;  /* 0x000000010700780c */ /* 0x000fda0003f26270 */
[----:B------:R-:W-:Y:S01]  /*1fa40*/  @P1 LOP3.LUT R22, R22, 0x20, RZ, 0xfc, !PT ;  /* 0x0000002016161812 */ /* 0x000fe200078efcff */
[----:B--2---:R-:W-:Y:S01]  /*1fa50*/  IMAD R10, R28, 0x8000, R9 ;  /* 0x000080001c0a7824 */ /* 0x004fe200078e0209 */
        /* <DEDUP_REMOVED lines=15> */
[----:B------:R-:W-:-:S02]  /*1fb50*/  ISETP.LT.OR P2, PT, R7, 0x1, P1 ;  /* 0x000000010700780c */ /* 0x000fc40000f41670 */
[----:B---3--:R-:W-:Y:S01]  /*1fb60*/  IADD3.X R9, RZ, R5, RZ, P0, !PT ;  /* 0x00000005ff097210 */ /* 0x008fe200007fe4ff */
[----:B------:R-:W-:Y:S01]  /*1fb70*/  IMAD.IADD R5, R23, 0x1, R10 ;  /* 0x0000000117057824 */ /* 0x000fe200078e020a */
[----:B------:R-:W-:-:S09]  /*1fb80*/  ISETP.GE.AND P0, PT, R11, R12, PT ;  /* 0x0000000c0b00720c */ /* 0x000fd20003f06270 */
        /* <DEDUP_REMOVED lines=22> */
[----:B-1----:R-:W-:-:S04]  /*1fcf0*/  IADD3 R8, P2, R31, R8, RZ ;  /* 0x000000081f087210 */ /* 0x002fc80007f5e0ff */
[----:B--2---:R-:W-:Y:S02]  /*1fd00*/  IADD3.X R9, RZ, R9, RZ, P2, !PT ;  /* 0x00000009ff097210 */ /* 0x004fe400017fe4ff */
        /* <DEDUP_REMOVED lines=22> */
[----:B------:R-:W3:Y:S04]  /*1fe70*/  SHFL.IDX PT, R3, R3, 0x7, 0x181f ;  /* 0x00f81f0003037f89 */ /* 0x000ee800000e0000 */
[----:B------:R-:W4:Y:S01]  /*1fe80*/  SHFL.IDX PT, R2, R2, 0x7, 0x181f ;  /* 0x00f81f0002027f89 */ /* 0x000f2200000e0000 */
[----:B-1----:R-:W-:-:S05]  /*1fe90*/  IADD3 R8, P2, R31, R8, RZ ;  /* 0x000000081f087210 */ /* 0x002fca0007f5e0ff */
[----:B--2---:R-:W-:Y:S01]  /*1fea0*/  IMAD.X R9, RZ, RZ, R9, P2 ;  /* 0x000000ffff097224 */ /* 0x004fe200010e0609 */
[----:B------:R-:W-:-:S13]  /*1feb0*/  ISETP.LT.OR P2, PT, R7, 0x61, P1 ;  /* 0x000000610700780c */ /* 0x000fda0000f41670 */
[----:B------:R1:W-:Y:S01]  /*1fec0*/  LDGSTS.E.BYPASS.LTC128B.128 [R5+0x13400], desc[UR36][R8.64], !P2 ;  /* 0x1340000008057fae */ /* 0x0003e2000d101d64 */
[----:B------:R-:W-:-:S13]  /*1fed0*/  ISETP.LT.OR P2, PT, R7, 0x61, P0 ;  /* 0x000000610700780c */ /* 0x000fda0000741670 */
[----:B------:R1:W-:Y:S01]  /*1fee0*/  LDGSTS.E.BYPASS.LTC128B.128 [R5+0x17400], desc[UR36][R8.64+0x80], !P2 ;  /* 0x1740008008057fae */ /* 0x0003e2000d101d64 */
[----:B------:R-:W-:-:S13]  /*1fef0*/  ISETP.GE.AND P2, PT, R7, 0x21, PT ;  /* 0x000000210700780c */ /* 0x000fda0003f46270 */
[----:B------:R-:W-:Y:S02]  /*1ff00*/  @P2 LOP3.LUT R22, R22, 0x8, RZ, 0xfc, !PT ;  /* 0x0000000816162812 */ /* 0x000fe400078efcff */
[----:B------:R-:W-:Y:S02]  /*1ff10*/  ISETP.GE.AND P2, PT, R7, 0x61, PT ;  /* 0x000000610700780c */ /* 0x000fe40003f46270 */
[----:B------:R-:W-:-:S04]  /*1ff20*/  LOP3.LUT R22, R22, 0xffffffbf, RZ, 0xc0, !PT ;  /* 0xffffffbf16167812 */ /* 0x000fc800078ec0ff */
[----:B-1-34-:R-:W-:-:S07]  /*1ff30*/  @P6 LOP3.LUT R22, R22, 0x40, RZ, 0xfc, !PT ;  /* 0x0000004016166812 */ /* 0x01afce00078efcff */
.L_x_1006:
[C---:B------:R-:W-:Y:S02]  /*1ff40*/  ISETP.LT.OR P1, PT, R7.reuse, 0x71, P1 ;  /* 0x000000710700780c */ /* 0x040fe40000f21670 */
[----:B------:R-:W-:Y:S02]  /*1ff50*/  ISETP.LT.OR P0, PT, R7, 0x71, P0 ;  /* 0x000000710700780c */ /* 0x000fe40000701670 */
[----:B------:R-:W-:-:S04]  /*1ff60*/  IADD3 R2, P6, R31, R2, RZ ;  /* 0x000000021f027210 */ /* 0x000fc80007fde0ff */
[----:B------:R-:W-:-:S05]  /*1ff70*/  IADD3.X R3, RZ, R3, RZ, P6, !PT ;  /* 0x00000003ff037210 */ /* 0x000fca00037fe4ff */
[----:B------:R-:W-:Y:S01]  /*1ff80*/  @!PT LDS RZ, [RZ] ;  /* 0x00000000fffff984 */ /* 0x000fe20000000800 */
[----:B------:R-:W-:Y:S01]  /*1ff90*/  @!PT LDS RZ, [RZ] ;  /* 0x00000000fffff984 */ /* 0x000fe20000000800 */
[----:B------:R-:W-:Y:S01]  /*1ffa0*/  @!PT LDS RZ, [RZ] ;  /* 0x00000000fffff984 */ /* 0x000fe20000000800 */
[----:B------:R1:W-:Y:S04]  /*1ffb0*/  LDGSTS.E.BYPASS.LTC128B.128 [R5+0x13c00], desc[UR36][R2.64], !P1 ;  /* 0x13c0000002057fae */ /* 0x0003e8000c901d64 */
[----:B------:R1:W-:Y:S01]  /*1ffc0*/  LDGSTS.E.BYPASS.LTC128B.128 [R5+0x17c00], desc[UR36][R2.64+0x80], !P0 ;  /* 0x17c0008002057fae */ /* 0x0003e2000c101d64 */
[----:B------:R-:W-:Y:S01]  /*1ffd0*/  PLOP3.LUT P0, PT, PT, PT, PT, 0x80, 0x0 ;  /* 0x000000000000781c */ /* 0x000fe20003f0f070 */
[----:B------:R-:W-:-:S12]  /*1ffe0*/  NOP ;  /* 0x0000000000007918 */ /* 0x000fd80000000000 */
.L_x_751:
[----:B------:R-:W-:Y:S02]  /*1fff0*/  PLOP3.LUT P1, PT, P1, P0, PT, 0xa2, 0x0 ;  /* 0x000000000000781c */ /* 0x000fe40000f21472 */
[----:B------:R-:W-:-:S08]  /*20000*/  @P0 R2UR P1, UR4, R6 ;  /* 0x00000000060402ca */ /* 0x000fd00000020000 */
[----:B------:R-:W-:-:S05]  /*20010*/  @P0 PLOP3.LUT P0, PT, P1, PT, PT, 0x80, 0x0 ;  /* 0x000000000000081c */ /* 0x000fca0000f0f070 */
[----:B------:R-:W-:Y:S01]  /*20020*/  @!P1 SYNCS.ARRIVE.TRANS64.RED.A0T1 RZ, [UR4+0x38870], RZ ;  /* 0x038870ffffff99a7 */ /* 0x000fe20008200404 */
[----:B------:R-:W-:Y:S07]  /*20030*/  @!P1 ARRIVES.LDGSTSBAR.64.TRANSCNT [UR4+0x38870] ;  /* 0x03887000ff0099b0 */ /* 0x000fee0008000a84 */
[----:B------:R-:W-:Y:S05]  /*20040*/  @P0 BRA.U.ANY `(.L_x_751) ;  /* 0xfffffffd00e80947 */ /* 0x000fea000393ffff */
[----:B------:R-:W-:Y:S01]  /*20050*/  NOP ;  /* 0x0000000000007918 */ /* 0x000fe20000000000 */
[----:B------:R-:W-:-:S13]  /*20060*/  LOP3.LUT P6, RZ, R22, 0x4, RZ, 0xc0, !PT ;  /* 0x0000000416ff7812 */ /* 0x000fda00078cc0ff */
[----:B------:R-:W-:Y:S05]  /*20070*/  @!P6 BRA `(.L_x_752) ;  /* 0x000000000004e947 */ /* 0x000fea0003800000 */
[----:B------:R-:W-:Y:S01]  /*20080*/  BPT.TRAP 0x1 ;  /* 0x000000040000795c */ /* 0x000fe20000300000 */
.L_x_752:
[----:B------:R2:W-:Y:S01]  /*20090*/  SYNCS.ARRIVE.TRANS64.A1T0 RZ, [R6+URZ+0x38870], RZ ;  /* 0x038870ff06ff79a7 */ /* 0x0005e2000810003f */
[----:B------:R-:W-:Y:S05]  /*200a0*/  @!P6 BRA `(.L_x_753) ;  /* 0x000000000004e947 */ /* 0x000fea0003800000 */
[----:B------:R-:W-:Y:S01]  /*200b0*/  BPT.TRAP 0x1 ;  /* 0x000000040000795c */ /* 0x000fe20000300000 */
.L_x_753:
[----:B------:R-:W3:Y:S01]  /*200c0*/  SYNCS.PHASECHK.TRANS64.TRYWAIT P0, [R6+URZ+0x38840], R25 ;  /* 0x03884019060075a7 */ /* 0x000ee2000800017f */
[----:B------:R-:W-:Y:S04]  /*200d0*/  BSSY B0, `(.L_x_754) ;  /* 0x0000002000007945 */ /* 0x000fe80003800000 */
[----:B---3--:R-:W-:Y:S05]  /*200e0*/  @!P0 BRA `(.L_x_755) ;  /* 0x0000008c00688947 */ /* 0x008fea0003800000 */
.L_x_1007:
[----:B------:R-:W-:Y:S05]  /*200f0*/  BSYNC B0 ;  /* 0x0000000000007941 */ /* 0x000fea0003800000 */
.L_x_754:
[----:B------:R-:W-:Y:S01]  /*20100*/  ULDC.64 UR4, c[0x0][0x300] ;  /* 0x0000c00000047ab9 */ /* 0x000fe20000000a00 */
[----:B------:R-:W4:Y:S01]  /*20110*/  LDC R8, c[0x0][0x2f4] ;  /* 0x0000bd00ff087b82 */ /* 0x000f220000000800 */
[----:B------:R-:W-:Y:S01]  /*20120*/  IMAD R7, R20, UR4, RZ ;  /* 0x0000000414077c24 */ /* 0x000fe2000f8e02ff */
[----:B------:R-:W-:Y:S01]  /*20130*/  ULDC.64 UR6, c[0x0][0x2e8] ;  /* 0x0000ba0000067ab9 */ /* 0x000fe20000000a00 */
[----:B-1----:R-:W-:Y:S01]  /*20140*/  IMAD.WIDE.U32 R2, R0, UR4, RZ ;  /* 0x0000000400027c25 */ /* 0x002fe2000f8e00ff */
        /* <DEDUP_REMOVED lines=10> */
[C---:B------:R-:W-:Y:S01]  /*201f0*/  IMAD.WIDE.U32 R2, R18.reuse, UR4, R2 ;  /* 0x0000000412027c25 */ /* 0x040fe2000f8e0002 */
[----:B------:R-:W-:Y:S01]  /*20200*/  UMOV UR4, 0xffffffff ;  /* 0xffffffff00047882 */ /* 0x000fe20000000000 */
[----:B----4-:R-:W-:Y:S02]  /*20210*/  ISETP.GE.AND P1, PT, R9, R8, PT ;  /* 0x000000080900720c */ /* 0x010fe40003f26270 */
[----:B------:R-:W-:Y:S01]  /*20220*/  IMAD R0, R18, UR5, R0 ;  /* 0x0000000512007c24 */ /* 0x000fe2000f8e0200 */
[----:B------:R-:W-:-:S04]  /*20230*/  IADD3 R4, P0, R2, UR6, RZ ;  /* 0x0000000602047c10 */ /* 0x000fc8000ff1e0ff */
[----:B------:R-:W-:Y:S01]  /*20240*/  IADD3.X R0, R3, UR7, R0, P0, !PT ;  /* 0x0000000703007c10 */ /* 0x000fe200087fe400 */
[----:B------:R-:W-:Y:S08]  /*20250*/  BRA.DIV UR4, `(.L_x_756) ;  /* 0x0000008e04207947 */ /* 0x000ff0000b800000 */
[----:B------:R-:W1:Y:S01]  /*20260*/  SHFL.IDX PT, R3, R4, RZ, 0x181f ;  /* 0x00181fff04037589 */ /* 0x000e6200000e0000 */
[----:B------:R-:W-:Y:S02]  /*20270*/  LOP3.LUT R22, R22, 0xfffffbff, RZ, 0xc0, !PT ;  /* 0xfffffbff16167812 */ /* 0x000fe400078ec0ff */
[----:B------:R-:W-:Y:S01]  /*20280*/  ISETP.GE.AND P6, PT, R31, R8, PT ;  /* 0x000000081f00720c */ /* 0x000fe20003fc6270 */
[----:B------:R-:W4:Y:S01]  /*20290*/  SHFL.IDX PT, R2, R0, RZ, 0x181f ;  /* 0x00181fff00027589 */ /* 0x000f2200000e0000 */
[----:B------:R-:W-:-:S04]  /*202a0*/  @P4 LOP3.LUT R22, R22, 0x400, RZ, 0xfc, !PT ;  /* 0x0000040016164812 */ /* 0x000fc800078efcff */
[C---:B------:R-:W-:Y:S02]  /*202b0*/  LOP3.LUT P4, RZ, R22.reuse, 0x20, RZ, 0xc0, !PT ;  /* 0x0000002016ff7812 */ /* 0x040fe4000788c0ff */
[----:B------:R-:W-:-:S04]  /*202c0*/  LOP3.LUT R22, R22, 0xfffffdff, RZ, 0xc0, !PT ;  /* 0xfffffdff16167812 */ /* 0x000fc800078ec0ff */
[----:B------:R-:W-:-:S04]  /*202d0*/  @P3 LOP3.LUT R22, R22, 0x200, RZ, 0xfc, !PT ;  /* 0x0000020016163812 */ /* 0x000fc800078efcff */
[C---:B------:R-:W-:Y:S02]  /*202e0*/  LOP3.LUT P3, RZ, R22.reuse, 0x10, RZ, 0xc0, !PT ;  /* 0x0000001016ff7812 */ /* 0x040fe4000786c0ff */
[----:B------:R-:W-:Y:S02]  /*202f0*/  LOP3.LUT R22, R22, 0xfffffeff, RZ, 0xc0, !PT ;  /* 0xfffffeff16167812 */ /* 0x000fe400078ec0ff */
[----:B-1----:R-:W-:Y:S02]  /*20300*/  @P4 IADD3 R3, P0, R31, R3, RZ ;  /* 0x000000031f034210 */ /* 0x002fe40007f1e0ff */
[----:B------:R-:W-:-:S03]  /*20310*/  @P2 LOP3.LUT R22, R22, 0x100, RZ, 0xfc, !PT ;  /* 0x0000010016162812 */ /* 0x000fc600078efcff */
[----:B----4-:R-:W-:Y:S01]  /*20320*/  @P4 IMAD.X R2, RZ, RZ, R2, P0 ;  /* 0x000000ffff024224 */ /* 0x010fe200000e0602 */
[----:B------:R-:W-:-:S04]  /*20330*/  LOP3.LUT P2, RZ, R22, 0x8, RZ, 0xc0, !PT ;  /* 0x0000000816ff7812 */ /* 0x000fc8000784c0ff */
[----:B------:R-:W-:-:S04]  /*20340*/  @P4 LOP3.LUT R3, R3, R2, RZ, 0x3c, !PT ;  /* 0x0000000203034212 */ /* 0x000fc800078e3cff */
[----:B------:R-:W-:-:S04]  /*20350*/  @P4 LOP3.LUT R2, R3, R2, RZ, 0x3c, !PT ;  /* 0x0000000203024212 */ /* 0x000fc800078e3cff */
[----:B------:R-:W-:-:S05]  /*20360*/  @P4 LOP3.LUT R3, R3, R2, RZ, 0x3c, !PT ;  /* 0x0000000203034212 */ /* 0x000fca00078e3cff */
[----:B------:R-:W-:Y:S01]  /*20370*/  @!PT LDS RZ, [RZ] ;  /* 0x00000000fffff984 */ /* 0x000fe20000000800 */
[----:B------:R-:W-:Y:S04]  /*20380*/  @P4 LDGSTS.E.BYPASS.LTC128B.128 [R5+0x28400], desc[UR36][R2.64], !P6 ;  /* 0x2840000002054fae */ /* 0x000fe8000f101d64 */
[----:B------:R1:W-:Y:S01]  /*20390*/  @P4 LDGSTS.E.BYPASS.LTC128B.128 [R5+0x2c400], desc[UR36][R2.64+0x80], !P1 ;  /* 0x2c40008002054fae */ /* 0x0003e2000c901d64 */
[----:B------:R-:W-:-:S03]  /*203a0*/  LOP3.LUT P4, RZ, R22, 0x400, RZ, 0xc0, !PT ;  /* 0x0000040016ff7812 */ /* 0x000fc6000788c0ff */
[----:B-1----:R-:W1:Y:S04]  /*203b0*/  SHFL.IDX PT, R3, R4, 0x1, 0x181f ;  /* 0x00381f0004037f89 */ /* 0x002e6800000e0000 */
[----:B------:R-:W4:Y:S01]  /*203c0*/  SHFL.IDX PT, R2, R0, 0x1, 0x181f ;  /* 0x00381f0000027f89 */ /* 0x000f2200000e0000 */
[----:B-1----:R-:W-:-:S04]  /*203d0*/  @P3 IADD3 R3, P0, R31, R3, RZ ;  /* 0x000000031f033210 */ /* 0x002fc80007f1e0ff */
[----:B----4-:R-:W-:-:S04]  /*203e0*/  @P3 IADD3.X R2, RZ, R2, RZ, P0, !PT ;  /* 0x00000002ff023210 */ /* 0x010fc800007fe4ff */
[----:B------:R-:W-:-:S04]  /*203f0*/  @P3 LOP3.LUT R3, R3, R2, RZ, 0x3c, !PT ;  /* 0x0000000203033212 */ /* 0x000fc800078e3cff */
[----:B------:R-:W-:-:S04]  /*20400*/  @P3 LOP3.LUT R2, R3, R2, RZ, 0x3c, !PT ;  /* 0x0000000203023212 */ /* 0x000fc800078e3cff */
[----:B------:R-:W-:-:S05]  /*20410*/  @P3 LOP3.LUT R3, R3, R2, RZ, 0x3c, !PT ;  /* 0x0000000203033212 */ /* 0x000fca00078e3cff */
[----:B------:R-:W-:Y:S04]  /*20420*/  @P3 LDGSTS.E.BYPASS.LTC128B.128 [R5+0x28c00], desc[UR36][R2.64], !P6 ;  /* 0x28c0000002053fae */ /* 0x000fe8000f101d64 */
[----:B------:R1:W-:Y:S01]  /*20430*/  @P3 LDGSTS.E.BYPASS.LTC128B.128 [R5+0x2cc00], desc[UR36][R2.64+0x80], !P1 ;  /* 0x2cc0008002053fae */ /* 0x0003e2000c901d64 */
[----:B------:R-:W-:-:S03]  /*20440*/  LOP3.LUT P3, RZ, R22, 0x200, RZ, 0xc0, !PT ;  /* 0x0000020016ff7812 */ /* 0x000fc6000786c0ff */
[----:B-1----:R-:W1:Y:S04]  /*20450*/  SHFL.IDX PT, R3, R4, 0x2, 0x181f ;  /* 0x00581f0004037f89 */ /* 0x002e6800000e0000 */
[----:B------:R-:W4:Y:S01]  /*20460*/  SHFL.IDX PT, R2, R0, 0x2, 0x181f ;  /* 0x00581f0000027f89 */ /* 0x000f2200000e0000 */
[----:B-1----:R-:W-:-:S05]  /*20470*/  @P2 IADD3 R3, P0, R31, R3, RZ ;  /* 0x000000031f032210 */ /* 0x002fca0007f1e0ff */
[----:B----4-:R-:W-:-:S05]  /*20480*/  @P2 IMAD.X R2, RZ, RZ, R2, P0 ;  /* 0x000000ffff022224 */ /* 0x010fca00000e0602 */
        /* <DEDUP_REMOVED lines=14> */
[----:B------:R1:W-:Y:S04]  /*20570*/  @P5 LDGSTS.E.BYPASS.LTC128B.128 [R5+0x2dc00], desc[UR36][R2.64+0x80], !P1 ;  /* 0x2dc0008002055fae */ /* 0x0003e8000c901d64 */
        /* <DEDUP_REMOVED lines=17> */
[----:B------:R1:W-:Y:S04]  /*20690*/  @P3 LDGSTS.E.BYPASS.LTC128B.128 [R5+0x2ec00], desc[UR36][R2.64+0x80], !P1 ;  /* 0x2ec0008002053fae */ /* 0x0003e8000c901d64 */
[----:B-1----:R-:W1:Y:S04]  /*206a0*/  SHFL.IDX PT, R3, R4, 0x6, 0x181f ;  /* 0x00d81f0004037f89 */ /* 0x002e6800000e0000 */
[----:B------:R-:W4:Y:S04]  /*206b0*/  SHFL.IDX PT, R2, R0, 0x6, 0x181f ;  /* 0x00d81f0000027f89 */ /* 0x000f2800000e0000 */
[----:B------:R-:W0:Y:S04]  /*206c0*/  SHFL.IDX PT, R4, R4, 0x7, 0x181f ;  /* 0x00f81f0004047f89 */ /* 0x000e2800000e0000 */
[----:B------:R-:W0:Y:S01]  /*206d0*/  SHFL.IDX PT, R0, R0, 0x7, 0x181f ;  /* 0x00f81f0000007f89 */ /* 0x000e2200000e0000 */
[----:B-1----:R-:W-:-:S05]  /*206e0*/  @P2 IADD3 R3, P0, R31, R3, RZ ;  /* 0x000000031f032210 */ /* 0x002fca0007f1e0ff */
[----:B----4-:R-:W-:-:S05]  /*206f0*/  @P2 IMAD.X R2, RZ, RZ, R2, P0 ;  /* 0x000000ffff022224 */ /* 0x010fca00000e0602 */
[----:B------:R-:W-:-:S04]  /*20700*/  @P2 LOP3.LUT R3, R3, R2, RZ, 0x3c, !PT ;  /* 0x0000000203032212 */ /* 0x000fc800078e3cff */
[----:B------:R-:W-:-:S04]  /*20710*/  @P2 LOP3.LUT R2, R3, R2, RZ, 0x3c, !PT ;  /* 0x0000000203022212 */ /* 0x000fc800078e3cff */
[----:B------:R-:W-:-:S05]  /*20720*/  @P2 LOP3.LUT R3, R3, R2, RZ, 0x3c, !PT ;  /* 0x0000000203032212 */ /* 0x000fca00078e3cff */
[----:B------:R1:W-:Y:S04]  /*20730*/  @P2 LDGSTS.E.BYPASS.LTC128B.128 [R5+0x2b400], desc[UR36][R2.64], !P6 ;  /* 0x2b40000002052fae */ /* 0x0003e8000f101d64 */
[----:B0-----:R1:W-:Y:S02]  /*20740*/  @P2 LDGSTS.E.BYPASS.LTC128B.128 [R5+0x2f400], desc[UR36][R2.64+0x80], !P1 ;  /* 0x2f40008002052fae */ /* 0x0013e4000c901d64 */
.L_x_1025:
[----:B------:R-:W-:Y:S02]  /*20750*/  LOP3.LUT P2, RZ, R22, 0x40, RZ, 0xc0, !PT ;  /* 0x0000004016ff7812 */ /* 0x000fe4000784c0ff */
[----:B------:R-:W-:-:S11]  /*20760*/  ISETP.GE.AND P3, PT, R31, R8, PT ;  /* 0x000000081f00720c */ /* 0x000fd60003f66270 */
[----:B01----:R-:W-:-:S05]  /*20770*/  @P2 IADD3 R2, P0, R31, R4, RZ ;  /* 0x000000041f022210 */ /* 0x003fca0007f1e0ff */
[----:B------:R-:W-:Y:S01]  /*20780*/  @P2 IMAD.X R0, RZ, RZ, R0, P0 ;  /* 0x000000ffff002224 */ /* 0x000fe200000e0600 */
[----:B------:R-:W-:-:S03]  /*20790*/  PLOP3.LUT P0, PT, PT, PT, PT, 0x80, 0x0 ;  /* 0x000000000000781c */ /* 0x000fc60003f0f070 */
[----:B------:R-:W-:-:S05]  /*207a0*/  @P2 IMAD.MOV.U32 R3, RZ, RZ, R0 ;  /* 0x000000ffff032224 */ /* 0x000fca00078e0000 */
[----:B------:R-:W-:Y:S01]  /*207b0*/  @!PT LDS RZ, [RZ] ;  /* 0x00000000fffff984 */ /* 0x000fe20000000800 */
[----:B------:R-:W-:Y:S01]  /*207c0*/  @!PT LDS RZ, [RZ] ;  /* 0x00000000fffff984 */ /* 0x000fe20000000800 */
[----:B------:R-:W-:Y:S01]  /*207d0*/  @!PT LDS RZ, [RZ] ;  /* 0x00000000fffff984 */ /* 0x000fe20000000800 */
[----:B------:R0:W-:Y:S04]  /*207e0*/  @P2 LDGSTS.E.BYPASS.LTC128B.128 [R5+0x2bc00], desc[UR36][R2.64], !P3 ;  /* 0x2bc0000002052fae */ /* 0x0001e8000d901d64 */
[----:B------:R0:W-:Y:S01]  /*207f0*/  @P2 LDGSTS.E.BYPASS.LTC128B.128 [R5+0x2fc00], desc[UR36][R2.64+0x80], !P1 ;  /* 0x2fc0008002052fae */ /* 0x0001e2000c901d64 */
[----:B------:R-:W-:Y:S01]  /*20800*/  NOP ;  /* 0x0000000000007918 */ /* 0x000fe20000000000 */
.L_x_757:
        /* <DEDUP_REMOVED lines=10> */
.L_x_758:
[----:B0-----:R0:W5:Y:S01]  /*208b0*/  LDL.LU R3, [R1+0x1c] ;  /* 0x00001c0001037983 */ /* 0x0011620000300800 */
[----:B------:R0:W-:Y:S02]  /*208c0*/  SYNCS.ARRIVE.TRANS64.A1T0 RZ, [R6+URZ+0x38830], RZ ;  /* 0x038830ff06ff79a7 */ /* 0x0001e4000810003f */
[----:B------:R-:W-:Y:S05]  /*208d0*/  WARPSYNC.ALL ;  /* 0x0000000000007948 */ /* 0x000fea0003800000 */
[----:B------:R-:W-:Y:S01]  /*208e0*/  ULDC.64 UR4, c[0x0][0x298] ;  /* 0x0000a60000047ab9 */ /* 0x000fe20000000a00 */
[----:B------:R-:W-:Y:S01]  /*208f0*/  IADD3 R0, R23, 0x20400, RZ ;  /* 0x0002040017007810 */ /* 0x000fe20007ffe0ff */
[----:B------:R-:W-:Y:S01]  /*20900*/  IMAD.WIDE.U32 R4, R29, UR4, RZ ;  /* 0x000000041d047c25 */ /* 0x000fe2000f8e00ff */
[----:B------:R-:W-:Y:S01]  /*20910*/  SHF.R.S32.HI R2, RZ, 0x1f, R29 ;  /* 0x0000001fff027819 */ /* 0x000fe2000001141d */
[----:B------:R-:W-:Y:S01]  /*20920*/  ULDC.64 UR6, c[0x0][0xa00] ;  /* 0x0002800000067ab9 */ /* 0x000fe20000000a00 */
[----:B------:R-:W-:Y:S01]  /*20930*/  BAR.SYNC.DEFER_BLOCKING 0x8, 0x180 ;  /* 0x0206000000007b1d */ /* 0x000fe20000010000 */
[----:B------:R-:W-:-:S02]  /*20940*/  LOP3.LUT P1, RZ, R0, 0x3ff, RZ, 0xc0, !PT ;  /* 0x000003ff00ff7812 */ /* 0x000fc4000782c0ff */
[----:B------:R-:W-:Y:S01]  /*20950*/  ISETP.NE.U32.AND P0, PT, RZ, UR6, PT ;  /* 0x00000006ff007c0c */ /* 0x000fe2000bf05070 */
[----:B------:R-:W-:Y:S02]  /*20960*/  IMAD R2, R2, UR4, RZ ;  /* 0x0000000402027c24 */ /* 0x000fe4000f8e02ff */
[----:B------:R-:W-:Y:S01]  /*20970*/  BSSY B6, `(.L_x_759) ;  /* 0x0000018000067945 */ /* 0x000fe20003800000 */
[----:B------:R-:W-:Y:S01]  /*20980*/  ISETP.NE.AND.EX P0, PT, RZ, UR7, PT, P0 ;  /* 0x00000007ff007c0c */ /* 0x000fe2000bf05300 */
[----:B------:R1:W-:Y:S01]  /*20990*/  STL.64 [R1+0x20], R4 ;  /* 0x0000200401007387 */ /* 0x0003e20000100a00 */
[----:B---3--:R-:W-:Y:S02]  /*209a0*/  IMAD R25, R29, UR5, R2 ;  /* 0x000000051d197c24 */ /* 0x008fe4000f8e0202 */
[----:B------:R-:W-:Y:S02]  /*209b0*/  SEL R24, R24, RZ, !P0 ;  /* 0x000000ff18187207 */ /* 0x000fe40004000000 */
[----:B------:R-:W-:Y:S01]  /*209c0*/  IMAD.IADD R25, R5, 0x1, R25 ;  /* 0x0000000105197824 */ /* 0x000fe200078e0219 */
[----:B-----5:R-:W-:Y:S01]  /*209d0*/  SEL R26, R3, RZ, !P0 ;  /* 0x000000ff031a7207 */ /* 0x020fe20004000000 */
[----:B------:R-:W-:Y:S06]  /*209e0*/  @!P1 BRA `(.L_x_760) ;  /* 0x0000000000409947 */ /* 0x000fec0003800000 */
[----:B------:R-:W-:Y:S01]  /*209f0*/  MOV R2, 0x0 ;  /* 0x0000000000027802 */ /* 0x000fe20000000f00 */
[----:B------:R-:W-:Y:S01]  /*20a00*/  ULDC.64 UR4, c[0x4][0xc0] ;  /* 0x0100300000047ab9 */ /* 0x000fe20000000a00 */
[----:B------:R-:W-:Y:S01]  /*20a10*/  ULDC.64 UR6, c[0x4][0xc8] ;  /* 0x0100320000067ab9 */ /* 0x000fe20000000a00 */
[----:B------:R-:W-:Y:S01]  /*20a20*/  ULDC.64 UR8, c[0x4][0x28] ;  /* 0x01000a0000087ab9 */ /* 0x000fe20000000a00 */
[----:B-1----:R-:W-:Y:S01]  /*20a30*/  IMAD.U32 R4, RZ, RZ, UR4 ;  /* 0x00000004ff047e24 */ /* 0x002fe2000f8e00ff */
[----:B0-2---:R-:W-:Y:S01]  /*20a40*/  MOV R6, UR6 ;  /* 0x0000000600067c02 */ /* 0x005fe20008000f00 */
[----:B------:R-:W0:Y:S01]  /*20a50*/  LDC.64 R2, c[0x4][R2] ;  /* 0x0100000002027b82 */ /* 0x000e220000000a00 */
[----:B------:R-:W-:Y:S01]  /*20a60*/  IMAD.U32 R5, RZ, RZ, UR5 ;  /* 0x00000005ff057e24 */ /* 0x000fe2000f8e00ff */
[----:B------:R-:W-:Y:S01]  /*20a70*/  MOV R8, 0x70 ;  /* 0x0000007000087802 */ /* 0x000fe20000000f00 */
[----:B------:R-:W-:Y:S02]  /*20a80*/  IMAD.U32 R7, RZ, RZ, UR7 ;  /* 0x00000007ff077e24 */ /* 0x000fe4000f8e00ff */
[----:B------:R-:W-:-:S02]  /*20a90*/  IMAD.U32 R10, RZ, RZ, UR8 ;  /* 0x00000008ff0a7e24 */ /* 0x000fc4000f8e00ff */
[----:B------:R-:W-:Y:S02]  /*20aa0*/  IMAD.U32 R11, RZ, RZ, UR9 ;  /* 0x00000009ff0b7e24 */ /* 0x000fe4000f8e00ff */
[----:B------:R-:W-:Y:S02]  /*20ab0*/  IMAD.MOV.U32 R12, RZ, RZ, 0x1 ;  /* 0x00000001ff0c7424 */ /* 0x000fe400078e00ff */
[----:B------:R-:W-:-:S07]  /*20ac0*/  IMAD.MOV.U32 R13, RZ, RZ, RZ ;  /* 0x000000ffff0d7224 */ /* 0x000fce00078e00ff */
[----:B------:R-:W-:-:S07]  /*20ad0*/  LEPC R20, `(.L_x_760) ;  /* 0x000000001014794e */ /* 0x000fce0000000000 */
[----:B0-----:R-:W-:Y:S05]  /*20ae0*/  CALL.ABS.NOINC R2 ;  /* 0x0000000002007343 */ /* 0x001fea0003c00000 */
.L_x_760:
[----:B------:R-:W-:Y:S05]  /*20af0*/  BSYNC B6 ;  /* 0x0000000000067941 */ /* 0x000fea0003800000 */
.L_x_759:
[----:B------:R-:W3:Y:S01]  /*20b00*/  LDL.LU.64 R20, [R1+0x20] ;  /* 0x0000200001147983 */ /* 0x000ee20000300a00 */
[----:B------:R-:W4:Y:S01]  /*20b10*/  LDC R8, c[0x0][0x448] ;  /* 0x00011200ff087b82 */ /* 0x000f220000000800 */
[----:B------:R-:W-:Y:S01]  /*20b20*/  ULDC.64 UR4, c[0x0][0x2d8] ;  /* 0x0000b60000047ab9 */ /* 0x000fe20000000a00 */
[----:B------:R-:W-:Y:S01]  /*20b30*/  MOV R3, R25 ;  /* 0x0000001900037202 */ /* 0x000fe20000000f00 */
[----:B------:R0:W5:Y:S01]  /*20b40*/  LDL R9, [R1+0x18] ;  /* 0x0000180001097983 */ /* 0x0001620000100800 */
[----:B------:R-:W-:Y:S01]  /*20b50*/  IMAD R0, R35, UR4, RZ ;  /* 0x0000000423007c24 */ /* 0x000fe2000f8e02ff */
[----:B-1----:R-:W-:Y:S01]  /*20b60*/  SHF.L.U32 R4, R17, 0x7, RZ ;  /* 0x0000000711047819 */ /* 0x002fe200000006ff */
[----:B------:R-:W-:Y:S02]  /*20b70*/  ULDC.64 UR6, c[0x0][0x280] ;  /* 0x0000a00000067ab9 */ /* 0x000fe40000000a00 */
[----:B------:R-:W-:Y:S01]  /*20b80*/  IMAD R0, R18, UR5, R0 ;  /* 0x0000000512007c24 */ /* 0x000fe2000f8e0200 */
[----:B----4-:R-:W-:-:S13]  /*20b90*/  ISETP.NE.AND P0, PT, R8, 0x1, PT ;  /* 0x000000010800780c */ /* 0x010fda0003f05270 */
[----:B------:R-:W1:Y:S01]  /*20ba0*/  @P0 LDC R5, c[0x0][0x44c] ;  /* 0x00011300ff050b82 */ /* 0x000e620000000800 */
[----:B---3--:R-:W-:Y:S02]  /*20bb0*/  IMAD.MOV.U32 R2, RZ, RZ, R20 ;  /* 0x000000ffff027224 */ /* 0x008fe400078e0014 */
[----:B------:R3:W5:Y:S02]  /*20bc0*/  LDL R20, [R1+0x28] ;  /* 0x0000280001147983 */ /* 0x0007640000100800 */
[----:B------:R-:W-:Y:S01]  /*20bd0*/  IMAD.WIDE.U32 R2, R18, UR4, R2 ;  /* 0x0000000412027c25 */ /* 0x000fe2000f8e0002 */
[----:B------:R-:W-:Y:S01]  /*20be0*/  ULDC.64 UR4, c[0x0][0x2e0] ;  /* 0x0000b80000047ab9 */ /* 0x000fe20000000a00 */
[----:B------:R-:W4:Y:S02]  /*20bf0*/  S2R R21, SR_TID.X ;  /* 0x0000000000157919 */ /* 0x000f240000002100 */
[----:B------:R-:W-:Y:S02]  /*20c00*/  IMAD.IADD R3, R3, 0x1, R0 ;  /* 0x0000000103037824 */ /* 0x000fe400078e0200 */
[----:B------:R-:W-:-:S02]  /*20c10*/  IMAD R0, R26, UR4, RZ ;  /* 0x000000041a007c24 */ /* 0x000fc4000f8e02ff */
[----:B------:R-:W-:-:S04]  /*20c20*/  IMAD.WIDE.U32 R2, R24, UR4, R2 ;  /* 0x0000000418027c25 */ /* 0x000fc8000f8e0002 */
[----:B------:R-:W-:Y:S01]  /*20c30*/  IMAD R0, R24, UR5, R0 ;  /* 0x0000000518007c24 */ /* 0x000fe2000f8e0200 */
[----:B------:R-:W-:-:S03]  /*20c40*/  ULDC.64 UR4, c[0x0][0x2d0] ;  /* 0x0000b40000047ab9 */ /* 0x000fc60000000a00 */
[----:B------:R-:W-:Y:S02]  /*20c50*/  IMAD.IADD R3, R3, 0x1, R0 ;  /* 0x0000000103037824 */ /* 0x000fe400078e0200 */
[----:B------:R-:W3:Y:S01]  /*20c60*/  @P0 LDC R0, c[0x0][0x450] ;  /* 0x00011400ff000b82 */ /* 0x000ee20000000800 */
[C---:B----4-:R-:W-:Y:S01]  /*20c70*/  LOP3.LUT R29, R21.reuse, 0x7f, RZ, 0xc0, !PT ;  /* 0x0000007f151d7812 */ /* 0x050fe200078ec0ff */
[----:B------:R-:W-:-:S03]  /*20c80*/  IMAD.SHL.U32 R21, R21, 0x10, RZ ;  /* 0x0000001015157824 */ /* 0x000fc600078e00ff */
[----:B------:R-:W-:-:S04]  /*20c90*/  SHF.R.U32.HI R29, RZ, 0x3, R29 ;  /* 0x00000003ff1d7819 */ /* 0x000fc8000001161d */
[----:B------:R-:W-:-:S04]  /*20ca0*/  LOP3.LUT R21, R29, 0x70, R21, 0xf8, !PT ;  /* 0x000000701d157812 */ /* 0x000fc800078ef815 */
[----:B0-2---:R-:W-:-:S05]  /*20cb0*/  LOP3.LUT R6, R21, R4, RZ, 0xfc, !PT ;  /* 0x0000000415067212 */ /* 0x005fca00078efcff */
[----:B-1----:R-:W-:-:S04]  /*20cc0*/  @P0 IMAD.HI.U32 R7, R6, R5, RZ ;  /* 0x0000000506070227 */ /* 0x002fc800078e00ff */
[----:B------:R-:W-:Y:S01]  /*20cd0*/  IMAD.MOV.U32 R5, RZ, RZ, R6 ;  /* 0x000000ffff057224 */ /* 0x000fe200078e0006 */
[----:B---3--:R-:W-:Y:S01]  /*20ce0*/  @P0 SHF.R.U32.HI R5, RZ, R0, R7 ;  /* 0x00000000ff050219 */ /* 0x008fe20000011607 */
[----:B------:R-:W0:Y:S04]  /*20cf0*/  S2R R21, SR_TID.X ;  /* 0x0000000000157919 */ /* 0x000e280000002100 */
[----:B------:R-:W-:-:S04]  /*20d00*/  IMAD.MOV R0, RZ, RZ, -R5 ;  /* 0x000000ffff007224 */ /* 0x000fc800078e0a05 */
[----:B------:R-:W-:Y:S01]  /*20d10*/  IMAD R0, R8, R0, R6 ;  /* 0x0000000008007224 */ /* 0x000fe200078e0206 */
[----:B------:R-:W-:Y:S01]  /*20d20*/  SHF.R.S32.HI R6, RZ, 0x1f, R5 ;  /* 0x0000001fff067819 */ /* 0x000fe20000011405 */
[----:B------:R-:W-:-:S04]  /*20d30*/  IMAD.WIDE.U32 R2, R5, UR4, R2 ;  /* 0x0000000405027c25 */ /* 0x000fc8000f8e0002 */
[----:B------:R-:W-:-:S04]  /*20d40*/  IMAD R6, R6, UR4, RZ ;  /* 0x0000000406067c24 */ /* 0x000fc8000f8e02ff */
[----:B------:R-:W-:Y:S01]  /*20d50*/  IMAD R6, R5, UR5, R6 ;  /* 0x0000000505067c24 */ /* 0x000fe2000f8e0206 */
[----:B------:R-:W-:Y:S01]  /*20d60*/  SHF.R.S32.HI R5, RZ, 0x1f, R0 ;  /* 0x0000001fff057819 */ /* 0x000fe20000011400 */
[----:B------:R-:W-:Y:S02]  /*20d70*/  ULDC.64 UR4, c[0x0][0x2c8] ;  /* 0x0000b20000047ab9 */ /* 0x000fe40000000a00 */
[----:B------:R-:W-:Y:S02]  /*20d80*/  IMAD.IADD R3, R3, 0x1, R6 ;  /* 0x0000000103037824 */ /* 0x000fe400078e0206 */
[----:B------:R-:W-:Y:S02]  /*20d90*/  IMAD R5, R5, UR4, RZ ;  /* 0x0000000405057c24 */ /* 0x000fe4000f8e02ff */
[----:B------:R-:W-:Y:S01]  /*20da0*/  IMAD.WIDE.U32 R2, R0, UR4, R2 ;  /* 0x0000000400027c25 */ /* 0x000fe2000f8e0002 */
[----:B------:R-:W-:Y:S01]  /*20db0*/  LOP3.LUT R10, R31, 0x80, RZ, 0xfc, !PT ;  /* 0x000000801f0a7812 */ /* 0x000fe200078efcff */
[----:B------:R-:W-:-:S02]  /*20dc0*/  ULDC UR4, c[0x0][0x2b8] ;  /* 0x0000ae0000047ab9 */ /* 0x000fc40000000800 */
[----:B------:R-:W-:Y:S01]  /*20dd0*/  IMAD R5, R0, UR5, R5 ;  /* 0x0000000500057c24 */ /* 0x000fe2000f8e0205 */
[----:B------:R-:W-:Y:S02]  /*20de0*/  IADD3 R0, P2, R2, UR6, RZ ;  /* 0x0000000602007c10 */ /* 0x000fe4000ff5e0ff */
[----:B------:R-:W-:Y:S02]  /*20df0*/  ISETP.GE.AND P0, PT, R31, UR4, PT ;  /* 0x000000041f007c0c */ /* 0x000fe4000bf06270 */
[----:B------:R-:W-:Y:S01]  /*20e00*/  ISETP.GE.AND P1, PT, R10, UR4, PT ;  /* 0x000000040a007c0c */ /* 0x000fe2000bf26270 */
[----:B------:R-:W-:Y:S01]  /*20e10*/  UMOV UR4, 0xffffffff ;  /* 0xffffffff00047882 */ /* 0x000fe20000000000 */
[----:B0-----:R-:W-:Y:S02]  /*20e20*/  LOP3.LUT R21, R21, 0x7f, RZ, 0xc0, !PT ;  /* 0x0000007f15157812 */ /* 0x001fe400078ec0ff */
[----:B------:R-:W-:Y:S02]  /*20e30*/  IADD3.X R5, R3, UR7, R5, P2, !PT ;  /* 0x0000000703057c10 */ /* 0x000fe400097fe405 */
[----:B------:R-:W-:Y:S01]  /*20e40*/  SHF.R.U32.HI R10, RZ, 0x3, R21 ;  /* 0x00000003ff0a7819 */ /* 0x000fe20000011615 */
[----:B------:R-:W-:Y:S06]  /*20e50*/  BRA.DIV UR4, `(.L_x_761) ;  /* 0x0000008a04f07947 */ /* 0x000fec000b800000 */
[----:B------:R-:W0:Y:S01]  /*20e60*/  SHFL.IDX PT, R3, R0, RZ, 0x181f ;  /* 0x00181fff00037589 */ /* 0x000e2200000e0000 */
[----:B-----5:R-:W-:Y:S01]  /*20e70*/  IMAD R6, R20, R8, RZ ;  /* 0x0000000814067224 */ /* 0x020fe200078e02ff */
[----:B------:R-:W-:Y:S02]  /*20e80*/  IADD3 R4, R10, R4, RZ ;  /* 0x000000040a047210 */ /* 0x000fe40007ffe0ff */
[----:B------:R-:W1:Y:S02]  /*20e90*/  SHFL.IDX PT, R2, R5, RZ, 0x181f ;  /* 0x00181fff05027589 */ /* 0x000e6400000e0000 */
[C---:B------:R-:W-:Y:S01]  /*20ea0*/  ISETP.GE.AND P3, PT, R4.reuse, R6, PT ;  /* 0x000000060400720c */ /* 0x040fe20003f66270 */
[----:B------:R-:W-:Y:S01]  /*20eb0*/  VIADD R7, R4, 0x10 ;  /* 0x0000001004077836 */ /* 0x000fe20000000000 */
[----:B------:R-:W-:Y:S11]  /*20ec0*/  SHFL.IDX PT, R14, R0, 0x7, 0x181f ;  /* 0x00f81f00000e7f89 */ /* 0x000ff600000e0000 */
[----:B0-----:R-:W-:-:S05]  /*20ed0*/  @!P3 IADD3 R3, P2, R31, R3, RZ ;  /* 0x000000031f03b210 */ /* 0x001fca0007f5e0ff */
[----:B-1----:R-:W-:-:S05]  /*20ee0*/  @!P3 IMAD.X R2, RZ, RZ, R2, P2 ;  /* 0x000000ffff02b224 */ /* 0x002fca00010e0602 */
[----:B------:R-:W-:-:S04]  /*20ef0*/  @!P3 LOP3.LUT R3, R3, R2, RZ, 0x3c, !PT ;  /* 0x000000020303b212 */ /* 0x000fc800078e3cff */
[----:B------:R-:W-:-:S04]  /*20f00*/  @!P3 LOP3.LUT R2, R3, R2, RZ, 0x3c, !PT ;  /* 0x000000020302b212 */ /* 0x000fc800078e3cff */
[----:B------:R-:W-:-:S05]  /*20f10*/  @!P3 LOP3.LUT R3, R3, R2, RZ, 0x3c, !PT ;  /* 0x000000020303b212 */ /* 0x000fca00078e3cff */
[----:B------:R-:W-:Y:S04]  /*20f20*/  @!P3 LDGSTS.E.BYPASS.LTC128B.128 [R9+0x20400], desc[UR36][R2.64], !P0 ;  /* 0x204000000209bfae */ /* 0x000fe8000c101d64 */
[----:B------:R0:W-:Y:S01]  /*20f30*/  @!P3 LDGSTS.E.BYPASS.LTC128B.128 [R9+0x24400], desc[UR36][R2.64+0x80], !P1 ;  /* 0x244000800209bfae */ /* 0x0001e2000c901d64 */
[----:B------:R-:W-:Y:S02]  /*20f40*/  ISETP.GE.AND P3, PT, R7, R6, PT ;  /* 0x000000060700720c */ /* 0x000fe40003f66270 */
[----:B------:R-:W-:Y:S01]  /*20f50*/  IADD3 R7, R4, 0x20, RZ ;  /* 0x0000002004077810 */ /* 0x000fe20007ffe0ff */
[----:B0-----:R-:W0:Y:S04]  /*20f60*/  SHFL.IDX PT, R3, R0, 0x1, 0x181f ;  /* 0x00381f0000037f89 */ /* 0x001e2800000e0000 */
[----:B------:R-:W1:Y:S06]  /*20f70*/  SHFL.IDX PT, R2, R5, 0x1, 0x181f ;  /* 0x00381f0005027f89 */ /* 0x000e6c00000e0000 */
[----:B0-----:R-:W-:-:S05]  /*20f80*/  @!P3 IADD3 R3, P2, R31, R3, RZ ;  /* 0x000000031f03b210 */ /* 0x001fca0007f5e0ff */
[----:B-1----:R-:W-:-:S05]  /*20f90*/  @!P3 IMAD.X R2, RZ, RZ, R2, P2 ;  /* 0x000000ffff02b224 */ /* 0x002fca00010e0602 */
[----:B------:R-:W-:-:S04]  /*20fa0*/  @!P3 LOP3.LUT R3, R3, R2, RZ, 0x3c, !PT ;  /* 0x000000020303b212 */ /* 0x000fc800078e3cff */
[----:B------:R-:W-:-:S04]  /*20fb0*/  @!P3 LOP3.LUT R2, R3, R2, RZ, 0x3c, !PT ;  /* 0x000000020302b212 */ /* 0x000fc800078e3cff */
[----:B------:R-:W-:-:S05]  /*20fc0*/  @!P3 LOP3.LUT R3, R3, R2, RZ, 0x3c, !PT ;  /* 0x000000020303b212 */ /* 0x000fca00078e3cff */
[----:B------:R-:W-:Y:S04]  /*20fd0*/  @!P3 LDGSTS.E.BYPASS.LTC128B.128 [R9+0x20c00], desc[UR36][R2.64], !P0 ;  /* 0x20c000000209bfae */ /* 0x000fe8000c101d64 */
[----:B------:R0:W-:Y:S01]  /*20fe0*/  @!P3 LDGSTS.E.BYPASS.LTC128B.128 [R9+0x24c00], desc[UR36][R2.64+0x80], !P1 ;  /* 0x24c000800209bfae */ /* 0x0001e2000c901d64 */
[----:B------:R-:W-:Y:S01]  /*20ff0*/  ISETP.GE.AND P3, PT, R7, R6, PT ;  /* 0x000000060700720c */ /* 0x000fe20003f66270 */
[----:B------:R-:W-:Y:S02]  /*21000*/  VIADD R7, R4, 0x30 ;  /* 0x0000003004077836 */ /* 0x000fe40000000000 */
        /* <DEDUP_REMOVED lines=42> */
[----:B------:R-:W-:-:S03]  /*212b0*/  ISETP.GE.AND P3, PT, R7, R6, PT ;  /* 0x000000060700720c */ /* 0x000fc60003f66270 */
[----:B0-----:R-:W0:Y:S04]  /*212c0*/  SHFL.IDX PT, R3, R0, 0x6, 0x181f ;  /* 0x00d81f0000037f89 */ /* 0x001e2800000e0000 */
[----:B------:R-:W1:Y:S04]  /*212d0*/  SHFL.IDX PT, R2, R5, 0x6, 0x181f ;  /* 0x00d81f0005027f89 */ /* 0x000e6800000e0000 */
[----:B------:R-:W2:Y:S02]  /*212e0*/  SHFL.IDX PT, R5, R5, 0x7, 0x181f ;  /* 0x00f81f0005057f89 */ /* 0x000ea400000e0000 */
[----:B0-----:R-:W-:-:S05]  /*212f0*/  @!P3 IADD3 R3, P2, R31, R3, RZ ;  /* 0x000000031f03b210 */ /* 0x001fca0007f5e0ff */
[----:B-1----:R-:W-:-:S05]  /*21300*/  @!P3 IMAD.X R2, RZ, RZ, R2, P2 ;  /* 0x000000ffff02b224 */ /* 0x002fca00010e0602 */
[----:B------:R-:W-:-:S04]  /*21310*/  @!P3 LOP3.LUT R3, R3, R2, RZ, 0x3c, !PT ;  /* 0x000000020303b212 */ /* 0x000fc800078e3cff */
[----:B------:R-:W-:-:S04]  /*21320*/  @!P3 LOP3.LUT R2, R3, R2, RZ, 0x3c, !PT ;  /* 0x000000020302b212 */ /* 0x000fc800078e3cff */
[----:B------:R-:W-:-:S05]  /*21330*/  @!P3 LOP3.LUT R3, R3, R2, RZ, 0x3c, !PT ;  /* 0x000000020303b212 */ /* 0x000fca00078e3cff */
[----:B------:R0:W-:Y:S04]  /*21340*/  @!P3 LDGSTS.E.BYPASS.LTC128B.128 [R9+0x23400], desc[UR36][R2.64], !P0 ;  /* 0x234000000209bfae */ /* 0x0001e8000c101d64 */
[----:B--2---:R0:W-:Y:S02]  /*21350*/  @!P3 LDGSTS.E.BYPASS.LTC128B.128 [R9+0x27400], desc[UR36][R2.64+0x80], !P1 ;  /* 0x274000800209bfae */ /* 0x0041e4000c901d64 */
.L_x_1042:
[----:B0-----:R-:W-:Y:S01]  /*21360*/  VIADD R3, R4, 0x70 ;  /* 0x0000007004037836 */ /* 0x001fe20000000000 */
[----:B------:R-:W-:Y:S04]  /*21370*/  BSSY B0, `(.L_x_762) ;  /* 0x000000a000007945 */ /* 0x000fe80003800000 */
[----:B------:R-:W-:-:S13]  /*21380*/  ISETP.GE.AND P2, PT, R3, R6, PT ;  /* 0x000000060300720c */ /* 0x000fda0003f46270 */
[----:B------:R-:W-:Y:S05]  /*21390*/  @P2 BRA `(.L_x_763) ;  /* 0x00000000001c2947 */ /* 0x000fea0003800000 */
[----:B------:R-:W-:-:S05]  /*213a0*/  IADD3 R2, P2, R31, R14, RZ ;  /* 0x0000000e1f027210 */ /* 0x000fca0007f5e0ff */
[----:B------:R-:W-:-:S05]  /*213b0*/  IMAD.X R3, RZ, RZ, R5, P2 ;  /* 0x000000ffff037224 */ /* 0x000fca00010e0605 */
[----:B------:R-:W-:Y:S01]  /*213c0*/  @!PT LDS RZ, [RZ] ;  /* 0x00000000fffff984 */ /* 0x000fe20000000800 */
[----:B------:R-:W-:Y:S01]  /*213d0*/  @!PT LDS RZ, [RZ] ;  /* 0x00000000fffff984 */ /* 0x000fe20000000800 */
[----:B------:R-:W-:Y:S01]  /*213e0*/  @!PT LDS RZ, [RZ] ;  /* 0x00000000fffff984 */ /* 0x000fe20000000800 */
[----:B------:R0:W-:Y:S04]  /*213f0*/  LDGSTS.E.BYPASS.LTC128B.128 [R9+0x23c00], desc[UR36][R2.64], !P0 ;  /* 0x23c0000002097fae */ /* 0x0001e8000c101d64 */
[----:B------:R0:W-:Y:S02]  /*21400*/  LDGSTS.E.BYPASS.LTC128B.128 [R9+0x27c00], desc[UR36][R2.64+0x80], !P1 ;  /* 0x27c0008002097fae */ /* 0x0001e4000c901d64 */
.L_x_763:
[----:B------:R-:W-:Y:S05]  /*21410*/  BSYNC B0 ;  /* 0x0000000000007941 */ /* 0x000fea0003800000 */
.L_x_762:
[----:B------:R-:W-:Y:S01]  /*21420*/  NOP ;  /* 0x0000000000007918 */ /* 0x000fe20000000000 */
[----:B------:R-:W-:-:S13]  /*21430*/  PLOP3.LUT P0, PT, PT, PT, PT, 0x80, 0x0 ;  /* 0x000000000000781c */ /* 0x000fda0003f0f070 */
.L_x_764:
[----:B------:R-:W-:Y:S02]  /*21440*/  PLOP3.LUT P1, PT, P1, P0, PT, 0xa2, 0x0 ;  /* 0x000000000000781c */ /* 0x000fe40000f21472 */
[----:B------:R-:W-:-:S08]  /*21450*/  @P0 R2UR P1, UR4, R23 ;  /* 0x00000000170402ca */ /* 0x000fd00000020000 */
[----:B------:R-:W-:-:S05]  /*21460*/  @P0 PLOP3.LUT P0, PT, P1, PT, PT, 0x80, 0x0 ;  /* 0x000000000000081c */ /* 0x000fca0000f0f070 */
[----:B------:R-:W-:Y:S01]  /*21470*/  @!P1 SYNCS.ARRIVE.TRANS64.RED.A0T1 RZ, [UR4+0x38800], RZ ;  /* 0x038800ffffff99a7 */ /* 0x000fe20008200404 */
[----:B------:R-:W-:Y:S07]  /*21480*/  @!P1 ARRIVES.LDGSTSBAR.64.TRANSCNT [UR4+0x38800] ;  /* 0x03880000ff0099b0 */ /* 0x000fee0008000a84 */
[----:B------:R-:W-:Y:S05]  /*21490*/  @P0 BRA.U.ANY `(.L_x_764) ;  /* 0xfffffffd00e80947 */ /* 0x000fea000393ffff */
[----:B0-----:R-:W2:Y:S02]  /*214a0*/  LDL.LU R2, [R1+0x30] ;  /* 0x0000300001027983 */ /* 0x001ea40000300800 */
[----:B--2---:R-:W-:-:S04]  /*214b0*/  IADD3 R2, R2, 0x1, RZ ;  /* 0x0000000102027810 */ /* 0x004fc80007ffe0ff */
[----:B------:R-:W-:Y:S01]  /*214c0*/  LEA.HI R0, R2, R2, RZ, 0x1 ;  /* 0x0000000202007211 */ /* 0x000fe200078f08ff */
[----:B------:R0:W-:Y:S03]  /*214d0*/  STL [R1+0x30], R2 ;  /* 0x0000300201007387 */ /* 0x0001e60000100800 */
[----:B------:R-:W-:-:S05]  /*214e0*/  LOP3.LUT R0, R0, 0xfffffffe, RZ, 0xc0, !PT ;  /* 0xfffffffe00007812 */ /* 0x000fca00078ec0ff */
[----:B------:R-:W-:-:S05]  /*214f0*/  IMAD.IADD R0, R2, 0x1, -R0 ;  /* 0x0000000102007824 */ /* 0x000fca00078e0a00 */
[----:B------:R-:W-:Y:S01]  /*21500*/  SHF.L.U32 R0, R0, 0x1f, RZ ;  /* 0x0000001f00007819 */ /* 0x000fe200000006ff */
[----:B------:R-:W-:Y:S01]  /*21510*/  NOP ;  /* 0x0000000000007918 */ /* 0x000fe20000000000 */
[----:B------:R0:W-:Y:S01]  /*21520*/  SYNCS.ARRIVE.TRANS64.A1T0 RZ, [R23+URZ+0x38800], RZ ;  /* 0x038800ff17ff79a7 */ /* 0x0001e2000810003f */
[----:B------:R-:W-:Y:S01]  /*21530*/  BSSY B0, `(.L_x_765) ;  /* 0x0000004000007945 */ /* 0x000fe20003800000 */
[----:B------:R-:W-:Y:S01]  /*21540*/  ISETP.GE.AND P1, PT, R27, 0x81, PT ;  /* 0x000000811b00780c */ /* 0x000fe20003f26270 */
[----:B------:R-:W1:Y:S02]  /*21550*/  SYNCS.PHASECHK.TRANS64.TRYWAIT P0, [R23+URZ+0x38820], R0 ;  /* 0x03882000170075a7 */ /* 0x000e64000800017f */
[----:B01----:R-:W-:Y:S10]  /*21560*/  @!P0 BRA `(.L_x_766) ;  /* 0x0000008c00e88947 */ /* 0x003ff40003800000 */
.L_x_1043:
[----:B------:R-:W-:Y:S05]  /*21570*/  BSYNC B0 ;  /* 0x0000000000007941 */ /* 0x000fea0003800000 */
.L_x_765:
[----:B------:R-:W-:Y:S05]  /*21580*/  @!P1 BRA `(.L_x_767) ;  /* 0x0000001400ec9947 */ /* 0x000fea0003800000 */
[----:B------:R-:W2:Y:S01]  /*21590*/  LDL.LU R2, [R1+0x2c] ;  /* 0x00002c0001027983 */ /* 0x000ea20000300800 */
[----:B------:R-:W-:Y:S02]  /*215a0*/  IMAD.MOV.U32 R9, RZ, RZ, R28 ;  /* 0x000000ffff097224 */ /* 0x000fe400078e001c */
[----:B------:R-:W-:Y:S01]  /*215b0*/  IMAD.MOV.U32 R10, RZ, RZ, R32 ;  /* 0x000000ffff0a7224 */ /* 0x000fe200078e0020 */
[----:B--2---:R-:W-:-:S07]  /*215c0*/  LEA.HI.SX32 R29, R2, 0xfffffffe, 0x19 ;  /* 0xfffffffe021d7811 */ /* 0x004fce00078fcaff */
.L_x_787:
[----:B------:R-:W2:Y:S01]  /*215d0*/  LDL R2, [R1] ;  /* 0x0000000001027983 */ /* 0x000ea20000100800 */
[----:B-1----:R-:W1:Y:S03]  /*215e0*/  LDC R5, c[0x0][0x430] ;  /* 0x00010c00ff057b82 */ /* 0x002e660000000800 */
[----:B------:R-:W3:Y:S01]  /*215f0*/  LDL R6, [R1+0x4] ;  /* 0x0000040001067983 */ /* 0x000ee20000100800 */
[----:B0-----:R-:W0:Y:S01]  /*21600*/  S2R R0, SR_TID.X ;  /* 0x0000000000007919 */ /* 0x001e220000002100 */
[----:B-1----:R-:W-:-:S13]  /*21610*/  ISETP.NE.AND P0, PT, R5, 0x1, PT ;  /* 0x000000010500780c */ /* 0x002fda0003f05270 */
[----:B------:R-:W1:Y:S01]  /*21620*/  @P0 LDC R3, c[0x0][0x434] ;  /* 0x00010d00ff030b82 */ /* 0x000e620000000800 */
[----:B0-----:R-:W-:-:S04]  /*21630*/  LOP3.LUT R0, R0, 0x7f, RZ, 0xc0, !PT ;  /* 0x0000007f00007812 */ /* 0x001fc800078ec0ff */
[----:B------:R-:W-:-:S03]  /*21640*/  SHF.R.U32.HI R4, RZ, 0x3, R0 ;  /* 0x00000003ff047819 */ /* 0x000fc60000011600 */
[----:B------:R-:W0:Y:S01]  /*21650*/  @P0 LDC R0, c[0x0][0x438] ;  /* 0x00010e00ff000b82 */ /* 0x000e220000000800 */
[----:B------:R-:W-:Y:S01]  /*21660*/  LEA R4, R29, R4, 0x7 ;  /* 0x000000041d047211 */ /* 0x000fe200078e38ff */
[----:B------:R-:W-:Y:S05]  /*21670*/  YIELD ;  /* 0x0000000000007946 */ /* 0x000fea0003800000 */
[----:B------:R-:W-:Y:S01]  /*21680*/  ULDC.64 UR4, c[0x0][0x428] ;  /* 0x00010a0000047ab9 */ /* 0x000fe20000000a00 */
[----:B--2---:R-:W-:-:S05]  /*21690*/  IADD3 R4, R31, R4, R2 ;  /* 0x000000041f047210 */ /* 0x004fca0007ffe002 */
[----:B-1----:R-:W-:-:S04]  /*216a0*/  @P0 IMAD.HI.U32 R3, R4, R3, RZ ;  /* 0x0000000304030227 */ /* 0x002fc800078e00ff */
[----:B------:R-:W-:Y:S01]  /*216b0*/  IMAD.MOV.U32 R2, RZ, RZ, R4 ;  /* 0x000000ffff027224 */ /* 0x000fe200078e0004 */
[----:B0-----:R-:W-:Y:S01]  /*216c0*/  @P0 SHF.R.U32.HI R2, RZ, R0, R3 ;  /* 0x00000000ff020219 */ /* 0x001fe20000011603 */
[----:B---3--:R-:W-:-:S03]  /*216d0*/  IMAD R7, R6, UR4, RZ ;  /* 0x0000000406077c24 */ /* 0x008fc6000f8e02ff */
[--C-:B------:R-:W-:Y:S01]  /*216e0*/  SHF.R.S32.HI R3, RZ, 0x1f, R2.reuse ;  /* 0x0000001fff037819 */ /* 0x100fe20000011402 */
[--C-:B------:R-:W-:Y:S02]  /*216f0*/  IMAD.MOV R0, RZ, RZ, -R2.reuse ;  /* 0x000000ffff007224 */ /* 0x100fe400078e0a02 */
[C---:B------:R-:W-:Y:S02]  /*21700*/  IMAD R7, R34.reuse, UR5, R7 ;  /* 0x0000000522077c24 */ /* 0x040fe4000f8e0207 */
[----:B------:R-:W-:Y:S01]  /*21710*/  IMAD.WIDE.U32 R2, R34, UR4, R2 ;  /* 0x0000000422027c25 */ /* 0x000fe2000f8e0002 */
[----:B------:R-:W-:-:S03]  /*21720*/  ULDC.64 UR4, c[0x0][0x418] ;  /* 0x0001060000047ab9 */ /* 0x000fc60000000a00 */
[----:B------:R-:W-:Y:S01]  /*21730*/  IMAD.IADD R7, R7, 0x1, R3 ;  /* 0x0000000107077824 */ /* 0x000fe200078e0203 */
[----:B------:R-:W-:-:S04]  /*21740*/  LEA R6, P0, R2, UR4, 0x2 ;  /* 0x0000000402067c11 */ /* 0x000fc8000f8010ff */
[----:B------:R-:W-:-:S05]  /*21750*/  LEA.HI.X R7, R2, UR5, R7, 0x2, P0 ;  /* 0x0000000502077c11 */ /* 0x000fca00080f1407 */
[----:B------:R-:W2:Y:S01]  /*21760*/  LDG.E R6, desc[UR36][R6.64] ;  /* 0x0000002406067981 */ /* 0x000ea2000c1e1900 */
[----:B------:R-:W-:Y:S02]  /*21770*/  LOP3.LUT P2, RZ, R22, 0x4, RZ, 0xc0, !PT ;  /* 0x0000000416ff7812 */ /* 0x000fe4000784c0ff */
[----:B------:R-:W-:-:S04]  /*21780*/  IADD3 R28, R9, 0x1, RZ ;  /* 0x00000001091c7810 */ /* 0x000fc80007ffe0ff */
[----:B------:R-:W-:-:S04]  /*21790*/  ISETP.NE.AND P0, PT, R28, 0x2, PT ;  /* 0x000000021c00780c */ /* 0x000fc80003f05270 */
[----:B------:R-:W-:Y:S01]  /*217a0*/  SEL R3, RZ, 0x1, P0 ;  /* 0x00000001ff037807 */ /* 0x000fe20000000000 */
[----:B------:R-:W-:Y:S01]  /*217b0*/  IMAD R5, R5, R0, R4 ;  /* 0x0000000005057224 */ /* 0x000fe200078e0204 */
[C---:B------:R-:W-:Y:S01]  /*217c0*/  ISETP.GT.AND P1, PT, R29.reuse, RZ, PT ;  /* 0x000000ff1d00720c */ /* 0x040fe20003f24270 */
[----:B------:R-:W-:Y:S01]  /*217d0*/  VIADD R29, R29, 0xffffffff ;  /* 0xffffffff1d1d7836 */ /* 0x000fe20000000000 */
[----:B------:R-:W-:Y:S02]  /*217e0*/  SEL R28, R28, RZ, P0 ;  /* 0x000000ff1c1c7207 */ /* 0x000fe40000000000 */
[----:B------:R-:W-:Y:S02]  /*217f0*/  LOP3.LUT R32, R10, R3, RZ, 0x3c, !PT ;  /* 0x000000030a207212 */ /* 0x000fe400078e3cff */
[----:B--2---:R-:W-:Y:S01]  /*21800*/  SHF.R.S32.HI R20, RZ, 0x1f, R6 ;  /* 0x0000001fff147819 */ /* 0x004fe20000011406 */
[----:B------:R-:W-:Y:S06]  /*21810*/  @!P2 BRA `(.L_x_768) ;  /* 0x000000000004a947 */ /* 0x000fec0003800000 */
[----:B------:R-:W-:Y:S01]  /*21820*/  BPT.TRAP 0x1 ;  /* 0x000000040000795c */ /* 0x000fe20000300000 */
.L_x_768:
[----:B------:R-:W-:Y:S01]  /*21830*/  IMAD R0, R28, 0x8, R23 ;  /* 0x000000081c007824 */ /* 0x000fe200078e0217 */
[----:B------:R-:W-:Y:S01]  /*21840*/  SHF.L.U32 R21, R32, 0x1f, RZ ;  /* 0x0000001f20157819 */ /* 0x000fe200000006ff */
[----:B------:R-:W-:Y:S01]  /*21850*/  BSSY B0, `(.L_x_769) ;  /* 0x0000004000007945 */ /* 0x000fe20003800000 */
[----:B------:R-:W-:Y:S02]  /*21860*/  SHF.R.S32.HI R17, RZ, 0x1f, R5 ;  /* 0x0000001fff117819 */ /* 0x000fe40000011405 */
[----:B------:R-:W0:Y:S02]  /*21870*/  SYNCS.PHASECHK.TRANS64.TRYWAIT P0, [R0+URZ+0x38880], R21 ;  /* 0x03888015000075a7 */ /* 0x000e24000800017f */
[----:B0-----:R-:W-:Y:S05]  /*21880*/  @!P0 BRA `(.L_x_770) ;  /* 0x0000008c00348947 */ /* 0x001fea0003800000 */
.L_x_1044:
[----:B------:R-:W-:Y:S05]  /*21890*/  BSYNC B0 ;  /* 0x0000000000007941 */ /* 0x000fea0003800000 */
.L_x_769:
[----:B------:R-:W2:Y:S01]  /*218a0*/  LDL R13, [R1+0xc] ;  /* 0x00000c00010d7983 */ /* 0x000ea20000100800 */
[----:B------:R-:W-:Y:S01]  /*218b0*/  ULDC.64 UR4, c[0x0][0x328] ;  /* 0x0000ca0000047ab9 */ /* 0x000fe20000000a00 */
[----:B------:R-:W1:Y:S01]  /*218c0*/  LDC R11, c[0x0][0x2f4] ;  /* 0x0000bd00ff0b7b82 */ /* 0x000e620000000800 */
[----:B------:R-:W-:Y:S01]  /*218d0*/  IMAD R4, R17, UR4, RZ ;  /* 0x0000000411047c24 */ /* 0x000fe2000f8e02ff */
[----:B------:R-:W-:Y:S01]  /*218e0*/  ULDC.64 UR6, c[0x0][0x318] ;  /* 0x0000c60000067ab9 */ /* 0x000fe20000000a00 */
        /* <DEDUP_REMOVED lines=8> */
[----:B------:R-:W-:Y:S02]  /*21970*/  ULDC.64 UR4, c[0x0][0x330] ;  /* 0x0000cc0000047ab9 */ /* 0x000fe40000000a00 */
[----:B------:R-:W-:Y:S02]  /*21980*/  IMAD R7, R35, UR4, RZ ;  /* 0x0000000423077c24 */ /* 0x000fe4000f8e02ff */
[----:B------:R-:W-:Y:S02]  /*21990*/  IADD3 R3, R3, R4, RZ ;  /* 0x0000000403037210 */ /* 0x000fe40007ffe0ff */
[----:B------:R-:W-:Y:S01]  /*219a0*/  IMAD R7, R18, UR5, R7 ;  /* 0x0000000512077c24 */ /* 0x000fe2000f8e0207 */
[-C--:B-1----:R-:W-:Y:S01]  /*219b0*/  ISETP.GE.AND P2, PT, R12, R11.reuse, PT ;  /* 0x0000000b0c00720c */ /* 0x082fe20003f46270 */
[----:B------:R-:W-:Y:S01]  /*219c0*/  IMAD.WIDE.U32 R2, R18, UR4, R2 ;  /* 0x0000000412027c25 */ /* 0x000fe2000f8e0002 */
[----:B------:R-:W-:Y:S01]  /*219d0*/  UMOV UR4, 0xffffffff ;  /* 0xffffffff00047882 */ /* 0x000fe20000000000 */
[----:B------:R-:W-:-:S02]  /*219e0*/  ISETP.GE.AND P3, PT, R31, R11, PT ;  /* 0x0000000b1f00720c */ /* 0x000fc40003f66270 */
[----:B------:R-:W-:-:S04]  /*219f0*/  IADD3 R8, P0, R2, UR6, RZ ;  /* 0x0000000602087c10 */ /* 0x000fc8000ff1e0ff */
[----:B------:R-:W-:Y:S01]  /*21a00*/  IADD3.X R7, R7, UR7, R3, P0, !PT ;  /* 0x0000000707077c10 */ /* 0x000fe200087fe403 */
[----:B--2---:R-:W-:Y:S01]  /*21a10*/  IMAD R4, R28, 0x8000, R13 ;  /* 0x000080001c047824 */ /* 0x004fe200078e020d */
[----:B------:R-:W-:Y:S07]  /*21a20*/  BRA.DIV UR4, `(.L_x_771) ;  /* 0x0000008a04e07947 */ /* 0x000fee000b800000 */
[----:B------:R-:W1:Y:S01]  /*21a30*/  SHFL.IDX PT, R2, R8, RZ, 0x181f ;  /* 0x00181fff08027589 */ /* 0x000e6200000e0000 */
[----:B------:R-:W-:-:S03]  /*21a40*/  IMAD.IADD R4, R23, 0x1, R4 ;  /* 0x0000000117047824 */ /* 0x000fc600078e0204 */
[----:B------:R-:W2:Y:S01]  /*21a50*/  SHFL.IDX PT, R3, R7, RZ, 0x181f ;  /* 0x00181fff07037589 */ /* 0x000ea200000e0000 */
[----:B-1----:R-:W-:-:S05]  /*21a60*/  IADD3 R2, P0, R31, R2, RZ ;  /* 0x000000021f027210 */ /* 0x002fca0007f1e0ff */
[----:B--2---:R-:W-:-:S05]  /*21a70*/  IMAD.X R3, RZ, RZ, R3, P0 ;  /* 0x000000ffff037224 */ /* 0x004fca00000e0603 */
[----:B------:R-:W-:Y:S01]  /*21a80*/  @!PT LDS RZ, [RZ] ;  /* 0x00000000fffff984 */ /* 0x000fe20000000800 */
[----:B------:R-:W-:Y:S04]  /*21a90*/  LDGSTS.E.BYPASS.LTC128B.128 [R4+0x10400], desc[UR36][R2.64], !P3 ;  /* 0x1040000002047fae */ /* 0x000fe8000d901d64 */
[----:B------:R1:W-:Y:S04]  /*21aa0*/  LDGSTS.E.BYPASS.LTC128B.128 [R4+0x14400], desc[UR36][R2.64+0x80], !P2 ;  /* 0x1440008002047fae */ /* 0x0003e8000d101d64 */
[----:B-1----:R-:W1:Y:S04]  /*21ab0*/  SHFL.IDX PT, R2, R8, 0x1, 0x181f ;  /* 0x00381f0008027f89 */ /* 0x002e6800000e0000 */
[----:B------:R-:W2:Y:S01]  /*21ac0*/  SHFL.IDX PT, R3, R7, 0x1, 0x181f ;  /* 0x00381f0007037f89 */ /* 0x000ea200000e0000 */
[----:B-1----:R-:W-:-:S04]  /*21ad0*/  IADD3 R2, P0, R31, R2, RZ ;  /* 0x000000021f027210 */ /* 0x002fc80007f1e0ff */
[----:B--2---:R-:W-:-:S05]  /*21ae0*/  IADD3.X R3, RZ, R3, RZ, P0, !PT ;  /* 0x00000003ff037210 */ /* 0x004fca00007fe4ff */
[----:B------:R-:W-:Y:S04]  /*21af0*/  LDGSTS.E.BYPASS.LTC128B.128 [R4+0x10c00], desc[UR36][R2.64], !P3 ;  /* 0x10c0000002047fae */ /* 0x000fe8000d901d64 */
[----:B------:R1:W-:Y:S04]  /*21b00*/  LDGSTS.E.BYPASS.LTC128B.128 [R4+0x14c00], desc[UR36][R2.64+0x80], !P2 ;  /* 0x14c0008002047fae */ /* 0x0003e8000d101d64 */
[----:B-1----:R-:W1:Y:S04]  /*21b10*/  SHFL.IDX PT, R2, R8, 0x2, 0x181f ;  /* 0x00581f0008027f89 */ /* 0x002e6800000e0000 */
[----:B------:R-:W2:Y:S01]  /*21b20*/  SHFL.IDX PT, R3, R7, 0x2, 0x181f ;  /* 0x00581f0007037f89 */ /* 0x000ea200000e0000 */
[----:B-1----:R-:W-:-:S05]  /*21b30*/  IADD3 R2, P0, R31, R2, RZ ;  /* 0x000000021f027210 */ /* 0x002fca0007f1e0ff */
[----:B--2---:R-:W-:-:S05]  /*21b40*/  IMAD.X R3, RZ, RZ, R3, P0 ;  /* 0x000000ffff037224 */ /* 0x004fca00000e0603 */
        /* <DEDUP_REMOVED lines=21> */
[----:B------:R-:W2:Y:S04]  /*21ca0*/  SHFL.IDX PT, R3, R7, 0x6, 0x181f ;  /* 0x00d81f0007037f89 */ /* 0x000ea800000e0000 */
[----:B------:R-:W3:Y:S01]  /*21cb0*/  SHFL.IDX PT, R7, R7, 0x7, 0x181f ;  /* 0x00f81f0007077f89 */ /* 0x000ee200000e0000 */
[----:B-1----:R-:W-:-:S05]  /*21cc0*/  IADD3 R2, P0, R31, R2, RZ ;  /* 0x000000021f027210 */ /* 0x002fca0007f1e0ff */
[----:B--2---:R-:W-:-:S05]  /*21cd0*/  IMAD.X R3, RZ, RZ, R3, P0 ;  /* 0x000000ffff037224 */ /* 0x004fca00000e0603 */
[----:B------:R-:W-:Y:S04]  /*21ce0*/  LDGSTS.E.BYPASS.LTC128B.128 [R4+0x13400], desc[UR36][R2.64], !P3 ;  /* 0x1340000002047fae */ /* 0x000fe8000d901d64 */
[----:B------:R1:W-:Y:S04]  /*21cf0*/  LDGSTS.E.BYPASS.LTC128B.128 [R4+0x17400], desc[UR36][R2.64+0x80], !P2 ;  /* 0x1740008002047fae */ /* 0x0003e8000d101d64 */
[----:B-1-3--:R1:W2:Y:S02]  /*21d00*/  SHFL.IDX PT, R2, R8, 0x7, 0x181f ;  /* 0x00f81f0008027f89 */ /* 0x00a2a400000e0000 */
.L_x_1062:
        /* <DEDUP_REMOVED lines=9> */
.L_x_772:
        /* <DEDUP_REMOVED lines=10> */
.L_x_773:
[----:B------:R3:W-:Y:S01]  /*21e40*/  SYNCS.ARRIVE.TRANS64.A1T0 RZ, [R0+URZ+0x38870], RZ ;  /* 0x038870ff00ff79a7 */ /* 0x0007e2000810003f */
[----:B------:R-:W-:Y:S05]  /*21e50*/  @!P3 BRA `(.L_x_774) ;  /* 0x000000000004b947 */ /* 0x000fea0003800000 */
[----:B------:R-:W-:Y:S01]  /*21e60*/  BPT.TRAP 0x1 ;  /* 0x000000040000795c */ /* 0x000fe20000300000 */
.L_x_774:
[----:B------:R-:W4:Y:S01]  /*21e70*/  SYNCS.PHASECHK.TRANS64.TRYWAIT P0, [R0+URZ+0x38840], R21 ;  /* 0x03884015000075a7 */ /* 0x000f22000800017f */
[----:B------:R-:W-:Y:S04]  /*21e80*/  BSSY B0, `(.L_x_775) ;  /* 0x0000002000007945 */ /* 0x000fe80003800000 */
[----:B----4-:R-:W-:Y:S05]  /*21e90*/  @!P0 BRA `(.L_x_776) ;  /* 0x00000090000c8947 */ /* 0x010fea0003800000 */
.L_x_1063:
[----:B------:R-:W-:Y:S05]  /*21ea0*/  BSYNC B0 ;  /* 0x0000000000007941 */ /* 0x000fea0003800000 */
.L_x_775:
[----:B------:R-:W-:Y:S01]  /*21eb0*/  ULDC.64 UR4, c[0x0][0x300] ;  /* 0x0000c00000047ab9 */ /* 0x000fe20000000a00 */
[----:B-1----:R-:W1:Y:S01]  /*21ec0*/  LDC R8, c[0x0][0x2f4] ;  /* 0x0000bd00ff087b82 */ /* 0x002e620000000800 */
[----:B------:R-:W-:Y:S01]  /*21ed0*/  IMAD R7, R17, UR4, RZ ;  /* 0x0000000411077c24 */ /* 0x000fe2000f8e02ff */
[----:B------:R-:W-:Y:S01]  /*21ee0*/  ULDC.64 UR6, c[0x0][0x2e8] ;  /* 0x0000ba0000067ab9 */ /* 0x000fe20000000a00 */
[----:B--2---:R-:W-:Y:S01]  /*21ef0*/  IMAD.WIDE.U32 R2, R5, UR4, RZ ;  /* 0x0000000405027c25 */ /* 0x004fe2000f8e00ff */
        /* <DEDUP_REMOVED lines=8> */
[----:B------:R-:W-:Y:S01]  /*21f80*/  IMAD R5, R35, UR4, RZ ;  /* 0x0000000423057c24 */ /* 0x000fe2000f8e02ff */
[----:B------:R-:W-:-:S03]  /*21f90*/  IADD3 R3, R3, R20, RZ ;  /* 0x0000001403037210 */ /* 0x000fc60007ffe0ff */
[C---:B------:R-:W-:Y:S01]  /*21fa0*/  IMAD R5, R18.reuse, UR5, R5 ;  /* 0x0000000512057c24 */ /* 0x040fe2000f8e0205 */
[-C--:B-1----:R-:W-:Y:S01]  /*21fb0*/  ISETP.GE.AND P2, PT, R11, R8.reuse, PT ;  /* 0x000000080b00720c */ /* 0x082fe20003f46270 */
[----:B------:R-:W-:Y:S01]  /*21fc0*/  IMAD.WIDE.U32 R2, R18, UR4, R2 ;  /* 0x0000000412027c25 */ /* 0x000fe2000f8e0002 */
[----:B------:R-:W-:Y:S01]  /*21fd0*/  UMOV UR4, 0xffffffff ;  /* 0xffffffff00047882 */ /* 0x000fe20000000000 */
[----:B------:R-:W-:Y:S02]  /*21fe0*/  ISETP.GE.AND P3, PT, R31, R8, PT ;  /* 0x000000081f00720c */ /* 0x000fe40003f66270 */
[----:B------:R-:W-:-:S04]  /*21ff0*/  IADD3 R6, P0, R2, UR6, RZ ;  /* 0x0000000602067c10 */ /* 0x000fc8000ff1e0ff */
[----:B------:R-:W-:Y:S01]  /*22000*/  IADD3.X R5, R5, UR7, R3, P0, !PT ;  /* 0x0000000705057c10 */ /* 0x000fe200087fe403 */
[----:B------:R-:W-:Y:S08]  /*22010*/  BRA.DIV UR4, `(.L_x_777) ;  /* 0x0000008e04c07947 */ /* 0x000ff0000b800000 */
[----:B------:R-:W1:Y:S04]  /*22020*/  SHFL.IDX PT, R2, R6, RZ, 0x181f ;  /* 0x00181fff06027589 */ /* 0x000e6800000e0000 */
        /* <DEDUP_REMOVED lines=37> */
[----:B------:R-:W2:Y:S04]  /*22280*/  SHFL.IDX PT, R3, R5, 0x6, 0x181f ;  /* 0x00d81f0005037f89 */ /* 0x000ea800000e0000 */
[----:B------:R-:W0:Y:S01]  /*22290*/  SHFL.IDX PT, R5, R5, 0x7, 0x181f ;  /* 0x00f81f0005057f89 */ /* 0x000e2200000e0000 */
[----:B-1----:R-:W-:-:S05]  /*222a0*/  IADD3 R2, P0, R31, R2, RZ ;  /* 0x000000021f027210 */ /* 0x002fca0007f1e0ff */
[----:B--2---:R-:W-:-:S05]  /*222b0*/  IMAD.X R3, RZ, RZ, R3, P0 ;  /* 0x000000ffff037224 */ /* 0x004fca00000e0603 */
[----:B------:R-:W-:Y:S04]  /*222c0*/  LDGSTS.E.BYPASS.LTC128B.128 [R4+0x2b400], desc[UR36][R2.64], !P3 ;  /* 0x2b40000002047fae */ /* 0x000fe8000d901d64 */
[----:B------:R1:W-:Y:S04]  /*222d0*/  LDGSTS.E.BYPASS.LTC128B.128 [R4+0x2f400], desc[UR36][R2.64+0x80], !P2 ;  /* 0x2f40008002047fae */ /* 0x0003e8000d101d64 */
[----:B01----:R1:W2:Y:S02]  /*222e0*/  SHFL.IDX PT, R2, R6, 0x7, 0x181f ;  /* 0x00f81f0006027f89 */ /* 0x0032a400000e0000 */
.L_x_1081:
[----:B--2---:R-:W-:-:S04]  /*222f0*/  IADD3 R2, P0, R31, R2, RZ ;  /* 0x000000021f027210 */ /* 0x004fc80007f1e0ff */
[----:B------:R-:W-:Y:S02]  /*22300*/  IADD3.X R3, RZ, R5, RZ, P0, !PT ;  /* 0x00000005ff037210 */ /* 0x000fe400007fe4ff */
[----:B------:R-:W-:-:S03]  /*22310*/  PLOP3.LUT P0, PT, PT, PT, PT, 0x80, 0x0 ;  /* 0x000000000000781c */ /* 0x000fc60003f0f070 */
[----:B------:R-:W-:Y:S01]  /*22320*/  @!PT LDS RZ, [RZ] ;  /* 0x00000000fffff984 */ /* 0x000fe20000000800 */
[----:B------:R-:W-:Y:S01]  /*22330*/  @!PT LDS RZ, [RZ] ;  /* 0x00000000fffff984 */ /* 0x000fe20000000800 */
[----:B------:R-:W-:Y:S01]  /*22340*/  @!PT LDS RZ, [RZ] ;  /* 0x00000000fffff984 */ /* 0x000fe20000000800 */
[----:B------:R0:W-:Y:S04]  /*22350*/  LDGSTS.E.BYPASS.LTC128B.128 [R4+0x2bc00], desc[UR36][R2.64], !P3 ;  /* 0x2bc0000002047fae */ /* 0x0001e8000d901d64 */
[----:B------:R0:W-:Y:S01]  /*22360*/  LDGSTS.E.BYPASS.LTC128B.128 [R4+0x2fc00], desc[UR36][R2.64+0x80], !P2 ;  /* 0x2fc0008002047fae */ /* 0x0001e2000d101d64 */
[----:B------:R-:W-:-:S05]  /*22370*/  NOP ;  /* 0x0000000000007918 */ /* 0x000fca0000000000 */
.L_x_778:
        /* <DEDUP_REMOVED lines=10> */
.L_x_779:
[----:B------:R3:W-:Y:S02]  /*22420*/  SYNCS.ARRIVE.TRANS64.A1T0 RZ, [R0+URZ+0x38830], RZ ;  /* 0x038830ff00ff79a7 */ /* 0x0007e4000810003f */
[----:B---34-:R-:W-:-:S05]  /*22430*/  IMAD.U32 R0, RZ, RZ, UR38 ;  /* 0x00000026ff007e24 */ /* 0x018fca000f8e00ff */
[----:B------:R-:W-:-:S13]  /*22440*/  ISETP.NE.AND P0, PT, R0, 0x3, PT ;  /* 0x000000030000780c */ /* 0x000fda0003f05270 */
[----:B------:R-:W-:Y:S05]  /*22450*/  @!P0 BRA `(.L_x_780) ;  /* 0x0000000000048947 */ /* 0x000fea0003800000 */
[----:B------:R-:W-:Y:S01]  /*22460*/  BPT.TRAP 0x1 ;  /* 0x000000040000795c */ /* 0x000fe20000300000 */
.L_x_780:
[----:B------:R-:W-:Y:S01]  /*22470*/  LOP3.LUT R0, R10, 0x1, RZ, 0x3c, !PT ;  /* 0x000000010a007812 */ /* 0x000fe200078e3cff */
[----:B------:R-:W-:Y:S01]  /*22480*/  IMAD R17, R9, 0x8, R23 ;  /* 0x0000000809117824 */ /* 0x000fe200078e0217 */
[----:B------:R-:W-:Y:S02]  /*22490*/  BSSY B0, `(.L_x_781) ;  /* 0x0000004000007945 */ /* 0x000fe40003800000 */
[----:B------:R-:W-:-:S04]  /*224a0*/  SHF.L.U32 R0, R0, 0x1f, RZ ;  /* 0x0000001f00007819 */ /* 0x000fc800000006ff */
[----:B------:R-:W2:Y:S02]  /*224b0*/  SYNCS.PHASECHK.TRANS64.TRYWAIT P2, [R17+URZ+0x38870], R0 ;  /* 0x03887000110075a7 */ /* 0x000ea4000804017f */
[----:B--2---:R-:W-:Y:S05]  /*224c0*/  @!P2 BRA `(.L_x_782) ;  /* 0x0000009000d8a947 */ /* 0x004fea0003800000 */
.L_x_1082:
[----:B------:R-:W-:Y:S05]  /*224d0*/  BSYNC B0 ;  /* 0x0000000000007941 */ /* 0x000fea0003800000 */
.L_x_781:
[----:B------:R-:W-:-:S13]  /*224e0*/  LOP3.LUT P2, RZ, R22, 0x4, RZ, 0xc0, !PT ;  /* 0x0000000416ff7812 */ /* 0x000fda000784c0ff */
[----:B------:R-:W-:Y:S05]  /*224f0*/  @!P2 BRA `(.L_x_783) ;  /* 0x000000000004a947 */ /* 0x000fea0003800000 */
[----:B------:R-:W-:Y:S01]  /*22500*/  BPT.TRAP 0x1 ;  /* 0x000000040000795c */ /* 0x000fe20000300000 */
.L_x_783:
[----:B--2---:R-:W-:Y:S01]  /*22510*/  SHF.L.U32 R0, R10, 0x1f, RZ ;  /* 0x0000001f0a007819 */ /* 0x004fe200000006ff */
[----:B0-----:R-:W-:-:S03]  /*22520*/  IMAD.SHL.U32 R3, R9, 0x8000, RZ ;  /* 0x0000800009037824 */ /* 0x001fc600078e00ff */
[----:B------:R-:W0:Y:S02]  /*22530*/  SYNCS.PHASECHK.TRANS64.TRYWAIT P2, [R17+URZ+0x38860], R0 ;  /* 0x03886000110075a7 */ /* 0x000e24000804017f */
[----:B0-----:R-:W-:Y:S05]  /*22540*/  @!P2 BRA `(.L_x_784) ;  /* 0x0000009000cca947 */ /* 0x001fea0003800000 */
.L_x_1083:
[----:B------:R-:W2:Y:S04]  /*22550*/  LDL R2, [R1+0x14] ;  /* 0x0000140001027983 */ /* 0x000ea80000100800 */
[----:B------:R-:W3:Y:S01]  /*22560*/  LDL R12, [R1+0x10] ;  /* 0x00001000010c7983 */ /* 0x000ee20000100800 */
[----:B------:R-:W-:Y:S05]  /*22570*/  WARPSYNC.ALL ;  /* 0x0000000000007948 */ /* 0x000fea0003800000 */
[----:B------:R-:W-:-:S02]  /*22580*/  LOP3.LUT P2, RZ, R22, 0x4, RZ, 0xc0, !PT ;  /* 0x0000000416ff7812 */ /* 0x000fc4000784c0ff */
[----:B--2---:R-:W-:-:S04]  /*22590*/  LOP3.LUT R2, R3, R2, RZ, 0xfc, !PT ;  /* 0x0000000203027212 */ /* 0x004fc800078efcff */
[----:B------:R-:W-:Y:S02]  /*225a0*/  IADD3 R2, R23, R2, RZ ;  /* 0x0000000217027210 */ /* 0x000fe40007ffe0ff */
[----:B---3--:R-:W-:-:S03]  /*225b0*/  LOP3.LUT R20, R3, R12, RZ, 0xfc, !PT ;  /* 0x0000000c03147212 */ /* 0x008fc600078efcff */
[----:B-1----:R-:W1:Y:S01]  /*225c0*/  LDSM.16.MT88.4 R4, [R2+0x10400] ;  /* 0x010400000204783b */ /* 0x002e620000004200 */
[----:B0-----:R-:W-:Y:S02]  /*225d0*/  IMAD.IADD R0, R37, 0x1, R2 ;  /* 0x0000000125007824 */ /* 0x001fe400078e0202 */
[----:B------:R-:W-:-:S05]  /*225e0*/  IMAD.IADD R20, R23, 0x1, R20 ;  /* 0x0000000117147824 */ /* 0x000fca00078e0214 */
[----:B------:R-:W-:Y:S02]  /*225f0*/  IADD3 R3, R36, 0x400, R20 ;  /* 0x0000040024037810 */ /* 0x000fe40007ffe014 */
[C-C-:B-1----:R-:W-:Y:S02]  /*22600*/  PRMT R8, R4.reuse, 0x6420, R5.reuse ;  /* 0x0000642004087816 */ /* 0x142fe40000000005 */
        /* <DEDUP_REMOVED lines=104> */
.L_x_785:
[----:B0-----:R0:W-:Y:S01]  /*22c90*/  SYNCS.ARRIVE.TRANS64.A1T0 RZ, [R17+URZ+0x38850], RZ ;  /* 0x038850ff11ff79a7 */ /* 0x0011e2000810003f */
[----:B------:R-:W-:Y:S06]  /*22ca0*/  BAR.SYNC.DEFER_BLOCKING 0x2, 0x80 ;  /* 0x0082000000007b1d */ /* 0x000fec0000010000 */
[----:B------:R-:W-:Y:S05]  /*22cb0*/  @!P0 BRA `(.L_x_786) ;  /* 0x0000000000048947 */ /* 0x000fea0003800000 */
[----:B------:R-:W-:Y:S01]  /*22cc0*/  BPT.TRAP 0x1 ;  /* 0x000000040000795c */ /* 0x000fe20000300000 */
.L_x_786:
[----:B------:R-:W2:Y:S01]  /*22cd0*/  LDL R0, [R1+0x8] ;  /* 0x0000080001007983 */ /* 0x000ea20000100800 */
[----:B0-----:R-:W-:Y:S01]  /*22ce0*/  IADD3 R17, R17, 0x38880, RZ ;  /* 0x0003888011117810 */ /* 0x001fe20007ffe0ff */
[----:B-1----:R-:W-:Y:S02]  /*22cf0*/  IMAD.MOV.U32 R9, RZ, RZ, R28 ;  /* 0x000000ffff097224 */ /* 0x002fe400078e001c */
[----:B------:R-:W-:Y:S01]  /*22d00*/  IMAD.MOV.U32 R10, RZ, RZ, R32 ;  /* 0x000000ffff0a7224 */ /* 0x000fe200078e0020 */
[----:B--2---:R-:W-:-:S04]  /*22d10*/  PRMT R17, R0, 0x654, R17 ;  /* 0x0000065400117816 */ /* 0x004fc80000000011 */
[----:B------:R1:W-:Y:S01]  /*22d20*/  SYNCS.ARRIVE.TRANS64.RED.A1T0 RZ, [R17+URZ], RZ ;  /* 0x000000ff11ff79a7 */ /* 0x0003e2000810043f */
[----:B------:R-:W-:Y:S05]  /*22d30*/  @P1 BRA `(.L_x_787) ;  /* 0xffffffe800241947 */ /* 0x000fea000383ffff */
.L_x_767:
[----:B0-----:R-:W0:Y:S01]  /*22d40*/  S2R R0, SR_TID.X ;  /* 0x0000000000007919 */ /* 0x001e220000002100 */
[----:B------:R-:W-:Y:S01]  /*22d50*/  BSSY B0, `(.L_x_788) ;  /* 0x0000012000007945 */ /* 0x000fe20003800000 */
[----:B0-----:R-:W-:Y:S01]  /*22d60*/  LOP3.LUT R2, R0, 0x7f, RZ, 0xc0, !PT ;  /* 0x0000007f00027812 */ /* 0x001fe200078ec0ff */
[----:B------:R-:W-:-:S03]  /*22d70*/  IMAD.U32 R0, RZ, RZ, UR38 ;  /* 0x00000026ff007e24 */ /* 0x000fc6000f8e00ff */
[----:B------:R-:W-:Y:S02]  /*22d80*/  ISETP.NE.AND P1, PT, R2, RZ, PT ;  /* 0x000000ff0200720c */ /* 0x000fe40003f25270 */
[----:B------:R-:W-:-:S11]  /*22d90*/  ISETP.NE.AND P0, PT, R0, 0x3, PT ;  /* 0x000000030000780c */ /* 0x000fd60003f05270 */
[----:B------:R-:W-:Y:S05]  /*22da0*/  @P1 BRA `(.L_x_789) ;  /* 0x0000000000301947 */ /* 0x000fea0003800000 */
[----:B------:R-:W0:Y:S01]  /*22db0*/  S2R R5, SR_LANEID ;  /* 0x0000000000057919 */ /* 0x000e220000000000 */
[----:B------:R-:W-:Y:S01]  /*22dc0*/  VOTEU.ANY UR4, UPT, PT ;  /* 0x0000000000047886 */ /* 0x000fe200038e0100 */
[----:B------:R-:W2:Y:S01]  /*22dd0*/  LDC.64 R2, c[0x0][0xc60] ;  /* 0x00031800ff027b82 */ /* 0x000ea20000000a00 */
[----:B------:R-:W0:Y:S02]  /*22de0*/  FLO.U32 R0, UR4 ;  /* 0x0000000400007d00 */ /* 0x000e2400080e0000 */
[----:B0-----:R-:W-:-:S06]  /*22df0*/  ISETP.EQ.U32.AND P1, PT, R0, R5, PT ;  /* 0x000000050000720c */ /* 0x001fcc0003f22070 */
[----:B------:R-:W2:Y:S07]  /*22e00*/  POPC R5, UR4 ;  /* 0x0000000400057d09 */ /* 0x000eae0008000000 */
[----:B--2---:R-:W2:Y:S01]  /*22e10*/  @P1 ATOMG.E.ADD.STRONG.GPU PT, R3, desc[UR36][R2.64], R5 ;  /* 0x00000005020319a8 */ /* 0x004ea200081ee1e4 */
[----:B------:R-:W0:Y:S02]  /*22e20*/  S2R R4, SR_LTMASK ;  /* 0x0000000000047919 */ /* 0x000e240000003900 */
[----:B0-----:R-:W-:-:S04]  /*22e30*/  LOP3.LUT R4, R4, UR4, RZ, 0xc0, !PT ;  /* 0x0000000404047c12 */ /* 0x001fc8000f8ec0ff */
[----:B------:R-:W0:Y:S01]  /*22e40*/  POPC R7, R4 ;  /* 0x0000000400077309 */ /* 0x000e220000000000 */
[----:B--2---:R-:W0:Y:S02]  /*22e50*/  SHFL.IDX PT, R0, R3, R0, 0x1f ;  /* 0x00001f0003007589 */ /* 0x004e2400000e0000 */
[----:B0-----:R-:W-:-:S07]  /*22e60*/  IADD3 R16, R0, UR39, R7 ;  /* 0x0000002700107c10 */ /* 0x001fce000fffe007 */
.L_x_789:
[----:B------:R-:W-:Y:S05]  /*22e70*/  BSYNC B0 ;  /* 0x0000000000007941 */ /* 0x000fea0003800000 */
.L_x_788:
[----:B------:R-:W-:Y:S05]  /*22e80*/  @!P0 BRA `(.L_x_790) ;  /* 0x0000000000048947 */ /* 0x000fea0003800000 */
[----:B------:R-:W-:Y:S01]  /*22e90*/  BPT.TRAP 0x1 ;  /* 0x000000040000795c */ /* 0x000fe20000300000 */
.L_x_790:
[----:B------:R-:W-:Y:S01]  /*22ea0*/  LOP3.LUT R3, R32, 0x1, RZ, 0x3c, !PT ;  /* 0x0000000120037812 */ /* 0x000fe200078e3cff */
[----:B------:R-:W-:Y:S01]  /*22eb0*/  BSSY B0, `(.L_x_791) ;  /* 0x0000005000007945 */ /* 0x000fe20003800000 */
[----:B------:R-:W-:Y:S02]  /*22ec0*/  LEA R18, R28, R23, 0x3 ;  /* 0x000000171c127211 */ /* 0x000fe400078e18ff */
[----:B------:R-:W-:-:S04]  /*22ed0*/  SHF.L.U32 R3, R3, 0x1f, RZ ;  /* 0x0000001f03037819 */ /* 0x000fc800000006ff */
[----:B------:R-:W0:Y:S02]  /*22ee0*/  SYNCS.PHASECHK.TRANS64.TRYWAIT P1, [R18+URZ+0x38870], R3 ;  /* 0x03887003120075a7 */ /* 0x000e24000802017f */
[----:B0-----:R-:W-:Y:S05]  /*22ef0*/  @!P1 BRA `(.L_x_792) ;  /* 0x0000008800749947 */ /* 0x001fea0003800000 */
.L_x_1084:
[----:B------:R-:W-:Y:S05]  /*22f00*/  BSYNC B0 ;  /* 0x0000000000007941 */ /* 0x000fea0003800000 */
.L_x_791:
[----:B------:R-:W-:-:S13]  /*22f10*/  LOP3.LUT P1, RZ, R22, 0x4, RZ, 0xc0, !PT ;  /* 0x0000000416ff7812 */ /* 0x000fda000782c0ff */
[----:B------:R-:W-:Y:S05]  /*22f20*/  @!P1 BRA `(.L_x_793) ;  /* 0x0000000000049947 */ /* 0x000fea0003800000 */
[----:B------:R-:W-:Y:S01]  /*22f30*/  BPT.TRAP 0x1 ;  /* 0x000000040000795c */ /* 0x000fe20000300000 */
.L_x_793:
[----:B0-----:R-:W-:-:S04]  /*22f40*/  SHF.L.U32 R3, R32, 0x1f, RZ ;  /* 0x0000001f20037819 */ /* 0x001fc800000006ff */
[----:B------:R-:W0:Y:S02]  /*22f50*/  SYNCS.PHASECHK.TRANS64.TRYWAIT P1, [R18+URZ+0x38860], R3 ;  /* 0x03886003120075a7 */ /* 0x000e24000802017f */
[----:B0-----:R-:W-:Y:S05]  /*22f60*/  @!P1 BRA `(.L_x_794) ;  /* 0x00000088006c9947 */ /* 0x001fea0003800000 */
.L_x_1085:
[----:B------:R-:W2:Y:S04]  /*22f70*/  LDL R0, [R1+0x14] ;  /* 0x0000140001007983 */ /* 0x000ea80000100800 */
[----:B------:R-:W3:Y:S01]  /*22f80*/  LDL R12, [R1+0x10] ;  /* 0x00001000010c7983 */ /* 0x000ee20000100800 */
[----:B0-----:R-:W-:Y:S01]  /*22f90*/  IMAD.SHL.U32 R3, R28, 0x8000, RZ ;  /* 0x000080001c037824 */ /* 0x001fe200078e00ff */
[----:B------:R-:W-:Y:S05]  /*22fa0*/  WARPSYNC.ALL ;  /* 0x0000000000007948 */ /* 0x000fea0003800000 */
[----:B------:R-:W-:-:S02]  /*22fb0*/  LOP3.LUT P1, RZ, R22, 0x4, RZ, 0xc0, !PT ;  /* 0x0000000416ff7812 */ /* 0x000fc4000782c0ff */
[C---:B--2---:R-:W-:Y:S02]  /*22fc0*/  LOP3.LUT R0, R3.reuse, R0, RZ, 0xfc, !PT ;  /* 0x0000000003007212 */ /* 0x044fe400078efcff */
[----:B---3--:R-:W-:-:S03]  /*22fd0*/  LOP3.LUT R12, R3, R12, RZ, 0xfc, !PT ;  /* 0x0000000c030c7212 */ /* 0x008fc600078efcff */
[C---:B------:R-:W-:Y:S01]  /*22fe0*/  IMAD.IADD R0, R23.reuse, 0x1, R0 ;  /* 0x0000000117007824 */ /* 0x040fe200078e0200 */
[----:B------:R-:W-:-:S03]  /*22ff0*/  IADD3 R3, R23, R12, RZ ;  /* 0x0000000c17037210 */ /* 0x000fc60007ffe0ff */
[----:B------:R-:W-:Y:S01]  /*23000*/  IMAD.IADD R2, R37, 0x1, R0 ;  /* 0x0000000125027824 */ /* 0x000fe200078e0200 */
[----:B------:R-:W0:Y:S01]  /*23010*/  LDSM.16.MT88.4 R4, [R0+0x10400] ;  /* 0x010400000004783b */ /* 0x000e220000004200 */
[----:B-1----:R-:W-:Y:S02]  /*23020*/  IADD3 R17, R36, 0x400, R3 ;  /* 0x0000040024117810 */ /* 0x002fe40007ffe003 */
[C-C-:B0-----:R-:W-:Y:S02]  /*23030*/  PRMT R8, R4.reuse, 0x6420, R5.reuse ;  /* 0x0000642004087816 */ /* 0x141fe40000000005 */
[----:B------:R-:W-:Y:S02]  /*23040*/  PRMT R9, R4, 0x7531, R5 ;  /* 0x0000753104097816 */ /* 0x000fe40000000005 */
[C-C-:B------:R-:W-:Y:S02]  /*23050*/  PRMT R10, R6.reuse, 0x6420, R7.reuse ;  /* 0x00006420060a7816 */ /* 0x140fe40000000007 */
[----:B------:R-:W-:-:S02]  /*23060*/  PRMT R11, R6, 0x7531, R7 ;  /* 0x00007531060b7816 */ /* 0x000fc40000000007 */
[----:B------:R-:W0:Y:S04]  /*23070*/  LDSM.16.MT88.4 R4, [R2+0x10400] ;  /* 0x010400000204783b */ /* 0x000e280000004200 */
[----:B------:R0:W-:Y:S02]  /*23080*/  STSM.16.M88.4 [R3+0x400], R8 ;  /* 0x0004000803007844 */ /* 0x0001e40000000200 */
        /* <DEDUP_REMOVED lines=67> */
[----:B0-----:R-:W-:Y:S01]  /*234c0*/  IMAD.IADD R3, R36, 0x1, R3 ;  /* 0x0000000124037824 */ /* 0x001fe200078e0203 */
        /* <DEDUP_REMOVED lines=31> */
.L_x_795:
[----:B-1----:R1:W-:Y:S01]  /*236c0*/  SYNCS.ARRIVE.TRANS64.A1T0 RZ, [R18+URZ+0x38850], RZ ;  /* 0x038850ff12ff79a7 */ /* 0x0023e2000810003f */
[----:B------:R-:W-:Y:S06]  /*236d0*/  BAR.SYNC.DEFER_BLOCKING 0x2, 0x80 ;  /* 0x0082000000007b1d */ /* 0x000fec0000010000 */
[----:B------:R-:W-:Y:S05]  /*236e0*/  @!P0 BRA `(.L_x_796) ;  /* 0x0000000000048947 */ /* 0x000fea0003800000 */
[----:B------:R-:W-:Y:S01]  /*236f0*/  BPT.TRAP 0x1 ;  /* 0x000000040000795c */ /* 0x000fe20000300000 */
.L_x_796:
[----:B------:R-:W2:Y:S01]  /*23700*/  LDL R0, [R1+0x8] ;  /* 0x0000080001007983 */ /* 0x000ea20000100800 */
[----:B-1----:R-:W-:Y:S02]  /*23710*/  VIADD R18, R18, 0x38880 ;  /* 0x0003888012127836 */ /* 0x002fe40000000000 */
[----:B------:R-:W-:-:S05]  /*23720*/  VIADD R28, R28, 0x1 ;  /* 0x000000011c1c7836 */ /* 0x000fca0000000000 */
[----:B------:R-:W-:-:S04]  /*23730*/  ISETP.NE.AND P0, PT, R28, 0x2, PT ;  /* 0x000000021c00780c */ /* 0x000fc80003f05270 */
[----:B0-----:R-:W-:Y:S02]  /*23740*/  SEL R3, RZ, 0x1, P0 ;  /* 0x00000001ff037807 */ /* 0x001fe40000000000 */
[----:B------:R-:W-:Y:S02]  /*23750*/  SEL R28, R28, RZ, P0 ;  /* 0x000000ff1c1c7207 */ /* 0x000fe40000000000 */
[----:B------:R-:W-:Y:S02]  /*23760*/  LOP3.LUT R32, R32, R3, RZ, 0x3c, !PT ;  /* 0x0000000320207212 */ /* 0x000fe400078e3cff */
[----:B--2---:R-:W-:-:S04]  /*23770*/  PRMT R18, R0, 0x654, R18 ;  /* 0x0000065400127816 */ /* 0x004fc80000000012 */
[----:B------:R0:W-:Y:S03]  /*23780*/  SYNCS.ARRIVE.TRANS64.RED.A1T0 RZ, [R18+URZ], RZ ;  /* 0x000000ff12ff79a7 */ /* 0x0001e6000810043f */
.L_x_737:
[----:B------:R-:W-:-:S13]  /*23790*/  LOP3.LUT P0, RZ, R22, 0x80, RZ, 0xc0, !PT ;  /* 0x0000008016ff7812 */ /* 0x000fda000780c0ff */
[----:B------:R-:W-:Y:S05]  /*237a0*/  @!P0 BRA `(.L_x_797) ;  /* 0x0000000000288947 */ /* 0x000fea0003800000 */
[----:B------:R-:W-:Y:S05]  /*237b0*/  WARPSYNC.ALL ;  /* 0x0000000000007948 */ /* 0x000fea0003800000 */
[----:B------:R-:W2:Y:S08]  /*237c0*/  S2UR UR4, SR_CgaCtaId ;  /* 0x00000000000479c3 */ /* 0x000eb00000008800 */
[----:B------:R-:W-:Y:S01]  /*237d0*/  BAR.SYNC.DEFER_BLOCKING 0x5, 0x180 ;  /* 0x0146000000007b1d */ /* 0x000fe20000010000 */
[----:B-1----:R-:W-:-:S02]  /*237e0*/  MOV R23, 0x400 ;  /* 0x0000040000177802 */ /* 0x002fc40000000f00 */
[----:B--2---:R-:W-:-:S04]  /*237f0*/  MOV R0, UR4 ;  /* 0x0000000400007c02 */ /* 0x004fc80008000f00 */
[----:B------:R-:W-:Y:S01]  /*23800*/  LEA R23, R0, R23, 0x18 ;  /* 0x0000001700177211 */ /* 0x000fe200078ec0ff */
[----:B------:R2:W-:Y:S04]  /*23810*/  STL [R1+0x8], R0 ;  /* 0x0000080001007387 */ /* 0x0005e80000100800 */
[----:B0-----:R2:W3:Y:S01]  /*23820*/  LDS.128 R16, [R23+0x388d0] ;  /* 0x0388d00017107984 */ /* 0x0014e20000000c00 */
[----:B------:R-:W-:Y:S06]  /*23830*/  BAR.ARV 0x4, 0x180 ;  /* 0x0106000000007b1d */ /* 0x000fec0000002000 */
[----:B------:R-:W-:Y:S05]  /*23840*/  BRA `(.L_x_798) ;  /* 0x0000000800487947 */ /* 0x000fea0003800000 */
.L_x_797:
[----:B------:R-:W0:Y:S01]  /*23850*/  S2R R0, SR_TID.X ;  /* 0x0000000000007919 */ /* 0x000e220000002100 */
[----:B------:R-:W-:Y:S01]  /*23860*/  UMOV UR4, 0xffffffff ;  /* 0xffffffff00047882 */ /* 0x000fe20000000000 */
[----:B0-----:R-:W-:-:S04]  /*23870*/  LOP3.LUT R8, R0, 0x1f, RZ, 0xc0, !PT ;  /* 0x0000001f00087812 */ /* 0x001fc800078ec0ff */
[----:B------:R-:W-:Y:S01]  /*23880*/  ISETP.NE.AND P0, PT, R8, 0x1f, PT ;  /* 0x0000001f0800780c */ /* 0x000fe20003f05270 */
[----:B------:R-:W-:-:S12]  /*23890*/  BRA.DIV UR4, `(.L_x_799) ;  /* 0x0000008204347947 */ /* 0x000fd8000b800000 */
[----:B-1----:R-:W-:Y:S01]  /*238a0*/  IMAD.IADD R5, R19, 0x1, R8 ;  /* 0x0000000113057824 */ /* 0x002fe200078e0208 */
[----:B------:R-:W-:-:S04]  /*238b0*/  ULDC UR4, c[0x0][0xc3c] ;  /* 0x00030f0000047ab9 */ /* 0x000fc80000000800 */
[----:B------:R-:W-:-:S13]  /*238c0*/  ISETP.GE.OR P1, PT, R5, UR4, !P0 ;  /* 0x0000000405007c0c */ /* 0x000fda000c726670 */
[----:B------:R-:W0:Y:S02]  /*238d0*/  @!P1 LDC.64 R2, c[0x0][0xc80] ;  /* 0x00032000ff029b82 */ /* 0x000e240000000a00 */
[----:B0-----:R-:W-:-:S06]  /*238e0*/  @!P1 IMAD.WIDE R2, R5, 0x4, R2 ;  /* 0x0000000405029825 */ /* 0x001fcc00078e0202 */
[----:B------:R-:W2:Y:S01]  /*238f0*/  @!P1 LDG.E R2, desc[UR36][R2.64] ;  /* 0x0000002402029981 */ /* 0x000ea2000c1e1900 */
[----:B------:R-:W-:Y:S01]  /*23900*/  IMAD.MOV.U32 R5, RZ, RZ, RZ ;  /* 0x000000ffff057224 */ /* 0x000fe200078e00ff */
[C---:B------:R-:W-:Y:S02]  /*23910*/  ISETP.GE.U32.AND P2, PT, R8.reuse, 0x2, PT ;  /* 0x000000020800780c */ /* 0x040fe40003f46070 */
[C---:B------:R-:W-:Y:S01]  /*23920*/  ISETP.GE.U32.AND P3, PT, R8.reuse, 0x4, PT ;  /* 0x000000040800780c */ /* 0x040fe20003f66070 */
[----:B------:R-:W-:Y:S01]  /*23930*/  SHFL.IDX PT, R0, R16, RZ, 0x1f ;  /* 0x00001fff10007589 */ /* 0x000fe200000e0000 */
[C---:B------:R-:W-:Y:S02]  /*23940*/  ISETP.GE.U32.AND P4, PT, R8.reuse, 0x8, PT ;  /* 0x000000080800780c */ /* 0x040fe40003f86070 */
[C---:B------:R-:W-:Y:S01]  /*23950*/  ISETP.GE.U32.AND P5, PT, R8.reuse, 0x10, PT ;  /* 0x000000100800780c */ /* 0x040fe20003fa6070 */
[----:B------:R-:W-:Y:S01]  /*23960*/  SHFL.IDX PT, R4, R16, 0x1, 0x1f ;  /* 0x00201f0010047f89 */ /* 0x000fe200000e0000 */
[----:B--2---:R-:W-:Y:S01]  /*23970*/  @!P1 IMAD.MOV.U32 R5, RZ, RZ, R2 ;  /* 0x000000ffff059224 */ /* 0x004fe200078e0002 */
[----:B------:R-:W-:-:S04]  /*23980*/  ISETP.NE.AND P1, PT, R8, RZ, PT ;  /* 0x000000ff0800720c */ /* 0x000fc80003f25270 */
        /* <DEDUP_REMOVED lines=15> */
[----:B------:R0:W1:Y:S02]  /*23a80*/  SHFL.IDX PT, R14, R2, 0x1f, 0x1f ;  /* 0x03e01f00020e7f89 */ /* 0x00006400000e0000 */
.L_x_1095:
[----:B------:R-:W-:Y:S02]  /*23a90*/  ULDC UR4, c[0x0][0xc38] ;  /* 0x00030e0000047ab9 */ /* 0x000fe40000000800 */
[----:B------:R-:W-:-:S04]  /*23aa0*/  IMAD.U32 R7, RZ, RZ, UR4 ;  /* 0x00000004ff077e24 */ /* 0x000fc8000f8e00ff */
[----:B-1----:R-:W-:-:S04]  /*23ab0*/  IMAD R14, R14, R7, RZ ;  /* 0x000000070e0e7224 */ /* 0x002fc800078e02ff */
[----:B------:R-:W-:-:S05]  /*23ac0*/  IMAD.IADD R9, R4, 0x1, R14 ;  /* 0x0000000104097824 */ /* 0x000fca00078e020e */
[----:B------:R-:W-:-:S13]  /*23ad0*/  ISETP.GT.AND P6, PT, R9, R0, PT ;  /* 0x000000000900720c */ /* 0x000fda0003fc4270 */
[----:B------:R-:W-:Y:S05]  /*23ae0*/  @P6 BRA `(.L_x_800) ;  /* 0x00000000009c6947 */ /* 0x000fea0003800000 */
.L_x_805:
[----:B0-----:R-:W0:Y:S01]  /*23af0*/  LDC R2, c[0x0][0xc3c] ;  /* 0x00030f00ff027b82 */ /* 0x001e220000000800 */
[----:B------:R-:W-:-:S05]  /*23b00*/  VIADD R19, R19, 0x1f ;  /* 0x0000001f13137836 */ /* 0x000fca0000000000 */
[----:B0-----:R-:W-:-:S13]  /*23b10*/  ISETP.GE.AND P6, PT, R19, R2, PT ;  /* 0x000000021300720c */ /* 0x001fda0003fc6270 */
[----:B------:R-:W-:Y:S05]  /*23b20*/  @P6 BRA `(.L_x_801) ;  /* 0x0000000400446947 */ /* 0x000fea0003800000 */
[----:B------:R-:W0:Y:S01]  /*23b30*/  S2R R3, SR_TID.X ;  /* 0x0000000000037919 */ /* 0x000e220000002100 */
[----:B------:R-:W-:Y:S01]  /*23b40*/  BSSY B0, `(.L_x_802) ;  /* 0x0000009000007945 */ /* 0x000fe20003800000 */
[----:B------:R-:W-:Y:S01]  /*23b50*/  IMAD.MOV.U32 R5, RZ, RZ, RZ ;  /* 0x000000ffff057224 */ /* 0x000fe200078e00ff */
[----:B0-----:R-:W-:-:S04]  /*23b60*/  LOP3.LUT R3, R3, 0x1f, RZ, 0xc0, !PT ;  /* 0x0000001f03037812 */ /* 0x001fc800078ec0ff */
[----:B------:R-:W-:-:S04]  /*23b70*/  IADD3 R7, R19, R3, RZ ;  /* 0x0000000313077210 */ /* 0x000fc80007ffe0ff */
[----:B------:R-:W-:-:S13]  /*23b80*/  ISETP.GE.OR P6, PT, R7, R2, !P0 ;  /* 0x000000020700720c */ /* 0x000fda00047c6670 */
[----:B------:R-:W-:Y:S05]  /*23b90*/  @P6 BRA `(.L_x_803) ;  /* 0x00000000000c6947 */ /* 0x000fea0003800000 */
[----:B------:R-:W0:Y:S02]  /*23ba0*/  LDC.64 R2, c[0x0][0xc80] ;  /* 0x00032000ff027b82 */ /* 0x000e240000000a00 */
[----:B0-----:R-:W-:-:S05]  /*23bb0*/  IMAD.WIDE R2, R7, 0x4, R2 ;  /* 0x0000000407027825 */ /* 0x001fca00078e0202 */
[----:B------:R0:W5:Y:S02]  /*23bc0*/  LDG.E R5, desc[UR36][R2.64] ;  /* 0x0000002402057981 */ /* 0x000164000c1e1900 */
.L_x_803:
[----:B------:R-:W-:Y:S05]  /*23bd0*/  BSYNC B0 ;  /* 0x0000000000007941 */ /* 0x000fea0003800000 */
.L_x_802:
[----:B------:R-:W-:-:S03]  /*23be0*/  UMOV UR4, 0xffffffff ;  /* 0xffffffff00047882 */ /* 0x000fc60000000000 */
[----:B------:R-:W-:Y:S05]  /*23bf0*/  BRA.DIV UR4, `(.L_x_804) ;  /* 0x0000008204807947 */ /* 0x000fea000b800000 */
[----:B-----5:R-:W1:Y:S02]  /*23c00*/  SHFL.UP PT, R14, R5, 0x1, RZ ;  /* 0x04200000050e7989 */ /* 0x020e6400000e00ff */
[----:B-1----:R-:W-:-:S05]  /*23c10*/  SEL R14, R14, RZ, P1 ;  /* 0x000000ff0e0e7207 */ /* 0x002fca0000800000 */
        /* <DEDUP_REMOVED lines=13> */
[----:B------:R0:W1:Y:S02]  /*23cf0*/  SHFL.IDX PT, R14, R2, 0x1f, 0x1f ;  /* 0x03e01f00020e7f89 */ /* 0x00006400000e0000 */
.L_x_1103:
[----:B------:R-:W-:Y:S02]  /*23d00*/  ULDC UR4, c[0x0][0xc38] ;  /* 0x00030e0000047ab9 */ /* 0x000fe40000000800 */
[----:B------:R-:W-:-:S04]  /*23d10*/  IMAD.U32 R7, RZ, RZ, UR4 ;  /* 0x00000004ff077e24 */ /* 0x000fc8000f8e00ff */
[----:B-1----:R-:W-:-:S05]  /*23d20*/  IMAD R14, R14, R7, RZ ;  /* 0x000000070e0e7224 */ /* 0x002fca00078e02ff */
[----:B------:R-:W-:-:S04]  /*23d30*/  IADD3 R9, R14, R9, RZ ;  /* 0x000000090e097210 */ /* 0x000fc80007ffe0ff */
[----:B------:R-:W-:-:S13]  /*23d40*/  ISETP.GT.AND P6, PT, R9, R0, PT ;  /* 0x000000000900720c */ /* 0x000fda0003fc4270 */
[----:B------:R-:W-:Y:S05]  /*23d50*/  @!P6 BRA `(.L_x_805) ;  /* 0xfffffffc0064e947 */ /* 0x000fea000383ffff */
.L_x_800:
[----:B------:R-:W-:Y:S01]  /*23d60*/  IMAD.IADD R16, R9, 0x1, -R14 ;  /* 0x0000000109107824 */ /* 0x000fe200078e0a0e */
[----:B------:R-:W-:-:S03]  /*23d70*/  UMOV UR4, 0xffffffff ;  /* 0xffffffff00047882 */ /* 0x000fc60000000000 */
[----:B------:R-:W-:-:S05]  /*23d80*/  IMAD R3, R2, R7, R16 ;  /* 0x0000000702037224 */ /* 0x000fca00078e0210 */
[----:B------:R-:W-:Y:S01]  /*23d90*/  ISETP.GT.AND P6, PT, R3, R0, PT ;  /* 0x000000000300720c */ /* 0x000fe20003fc4270 */
[----:B------:R-:W-:-:S12]  /*23da0*/  BRA.DIV UR4, `(.L_x_806) ;  /* 0x0000008204d07947 */ /* 0x000fd8000b800000 */
[----:B------:R-:W-:-:S04]  /*23db0*/  VOTE.ANY R3, PT, !P6 ;  /* 0x0000000000037806 */ /* 0x000fc800070e0100 */
[----:B------:R-:W1:Y:S02]  /*23dc0*/  POPC R4, R3 ;  /* 0x0000000300047309 */ /* 0x000e640000000000 */
[----:B-1----:R1:W2:Y:S02]  /*23dd0*/  SHFL.IDX PT, R5, R5, R4, 0x1f ;  /* 0x00001f0405057589 */ /* 0x0022a400000e0000 */
.L_x_1107:
[----:B------:R-:W-:Y:S01]  /*23de0*/  ISETP.NE.AND P0, PT, R3, RZ, PT ;  /* 0x000000ff0300720c */ /* 0x000fe20003f05270 */
[----:B------:R-:W-:-:S12]  /*23df0*/  IMAD.MOV.U32 R14, RZ, RZ, RZ ;  /* 0x000000ffff0e7224 */ /* 0x000fd800078e00ff */
[----:B------:R-:W-:Y:S05]  /*23e00*/  @!P0 BRA `(.L_x_807) ;  /* 0x0000000000108947 */ /* 0x000fea0003800000 */
[----:B------:R-:W-:Y:S01]  /*23e10*/  UMOV UR4, 0xffffffff ;  /* 0xffffffff00047882 */ /* 0x000fe20000000000 */
[----:B------:R-:W-:Y:S02]  /*23e20*/  VIADD R12, R4, 0xffffffff ;  /* 0xffffffff040c7836 */ /* 0x000fe40000000000 */
[----:B------:R-:W-:Y:S05]  /*23e30*/  BRA.DIV UR4, `(.L_x_808) ;  /* 0x0000008204f47947 */ /* 0x000fea000b800000 */
[----:B------:R3:W4:Y:S02]  /*23e40*/  SHFL.IDX PT, R14, R2, R12, 0x1f ;  /* 0x00001f0c020e7589 */ /* 0x00072400000e0000 */
.L_x_807:
[----:B--2---:R-:W-:Y:S01]  /*23e50*/  IABS R6, R5 ;  /* 0x0000000500067213 */ /* 0x004fe20000000000 */
[----:B----4-:R-:W-:Y:S02]  /*23e60*/  IMAD R16, R14, R7, R16 ;  /* 0x000000070e107224 */ /* 0x010fe400078e0210 */
[----:B------:R-:W-:Y:S01]  /*23e70*/  IMAD.IADD R19, R4, 0x1, R19 ;  /* 0x0000000104137824 */ /* 0x000fe200078e0213 */
[----:B------:R-:W2:Y:S01]  /*23e80*/  I2F.RP R8, R6 ;  /* 0x0000000600087306 */ /* 0x000ea20000209400 */
[----:B------:R-:W-:-:S07]  /*23e90*/  IMAD.IADD R0, R0, 0x1, -R16 ;  /* 0x0000000100007824 */ /* 0x000fce00078e0a10 */
[----:B--2---:R-:W0:Y:S02]  /*23ea0*/  MUFU.RCP R8, R8 ;  /* 0x0000000800087308 */ /* 0x004e240000001000 */
[----:B0--3--:R-:W-:-:S06]  /*23eb0*/  IADD3 R2, R8, 0xffffffe, RZ ;  /* 0x0ffffffe08027810 */ /* 0x009fcc0007ffe0ff */
[----:B------:R0:W2:Y:S02]  /*23ec0*/  F2I.FTZ.U32.TRUNC.NTZ R3, R2 ;  /* 0x0000000200037305 */ /* 0x0000a4000021f000 */
[----:B0-----:R-:W-:Y:S02]  /*23ed0*/  IMAD.MOV.U32 R2, RZ, RZ, RZ ;  /* 0x000000ffff027224 */ /* 0x001fe400078e00ff */
[----:B--2---:R-:W-:-:S04]  /*23ee0*/  IMAD.MOV R7, RZ, RZ, -R3 ;  /* 0x000000ffff077224 */ /* 0x004fc800078e0a03 */
[----:B------:R-:W-:-:S04]  /*23ef0*/  IMAD R7, R7, R6, RZ ;  /* 0x0000000607077224 */ /* 0x000fc800078e02ff */
[----:B------:R-:W-:Y:S01]  /*23f00*/  IMAD.HI.U32 R3, R3, R7, R2 ;  /* 0x0000000703037227 */ /* 0x000fe200078e0002 */
[----:B------:R-:W-:Y:S02]  /*23f10*/  IABS R7, R5 ;  /* 0x0000000500077213 */ /* 0x000fe40000000000 */
[----:B------:R-:W-:Y:S02]  /*23f20*/  IABS R2, R0 ;  /* 0x0000000000027213 */ /* 0x000fe40000000000 */
[----:B------:R-:W-:-:S03]  /*23f30*/  IADD3 R7, RZ, -R7, RZ ;  /* 0x80000007ff077210 */ /* 0x000fc60007ffe0ff */
        /* <DEDUP_REMOVED lines=9> */
[----:B------:R-:W-:-:S05]  /*23fd0*/  @P0 VIADD R3, R3, 0x1 ;  /* 0x0000000103030836 */ /* 0x000fca0000000000 */
[----:B------:R-:W-:Y:S02]  /*23fe0*/  @!P2 IADD3 R3, -R3, RZ, RZ ;  /* 0x000000ff0303a210 */ /* 0x000fe40007ffe1ff */
[----:B------:R-:W-:-:S05]  /*23ff0*/  @!P1 LOP3.LUT R3, RZ, R5, RZ, 0x33, !PT ;  /* 0x00000005ff039212 */ /* 0x000fca00078e33ff */
[--C-:B------:R-:W-:Y:S02]  /*24000*/  IMAD.MOV R17, RZ, RZ, -R3.reuse ;  /* 0x000000ffff117224 */ /* 0x100fe400078e0a03 */
[----:B------:R-:W-:Y:S02]  /*24010*/  IMAD.MOV.U32 R18, RZ, RZ, R3 ;  /* 0x000000ffff127224 */ /* 0x000fe400078e0003 */
[----:B------:R-:W-:Y:S01]  /*24020*/  IMAD R17, R5, R17, R0 ;  /* 0x0000001105117224 */ /* 0x000fe200078e0200 */
[----:B------:R-:W-:Y:S06]  /*24030*/  BRA `(.L_x_809) ;  /* 0x00000000001c7947 */ /* 0x000fec0003800000 */
.L_x_801:
[----:B------:R-:W-:Y:S01]  /*24040*/  UMOV UR4, URZ ;  /* 0x0000003f00047c82 */ /* 0x000fe20008000000 */
[----:B------:R-:W-:Y:S01]  /*24050*/  UMOV UR5, URZ ;  /* 0x0000003f00057c82 */ /* 0x000fe20008000000 */
[----:B------:R-:W-:Y:S01]  /*24060*/  ULDC UR6, c[0x0][0xc3c] ;  /* 0x00030f0000067ab9 */ /* 0x000fe20000000800 */
[----:B------:R-:W-:Y:S01]  /*24070*/  MOV R16, R0 ;  /* 0x0000000000107202 */ /* 0x000fe20000000f00 */
[----:B------:R-:W-:Y:S02]  /*24080*/  IMAD.U32 R17, RZ, RZ, UR4 ;  /* 0x00000004ff117e24 */ /* 0x000fe4000f8e00ff */
[----:B------:R-:W-:Y:S02]  /*24090*/  IMAD.U32 R18, RZ, RZ, UR5 ;  /* 0x00000005ff127e24 */ /* 0x000fe4000f8e00ff */
[----:B------:R-:W-:-:S07]  /*240a0*/  IMAD.U32 R19, RZ, RZ, UR6 ;  /* 0x00000006ff137e24 */ /* 0x000fce000f8e00ff */
.L_x_809:
[----:B------:R0:W2:Y:S01]  /*240b0*/  LDL R2, [R1+0x8] ;  /* 0x0000080001027983 */ /* 0x0000a20000100800 */
[----:B------:R-:W3:Y:S01]  /*240c0*/  S2R R0, SR_TID.X ;  /* 0x0000000000007919 */ /* 0x000ee20000002100 */
[----:B------:R-:W-:Y:S05]  /*240d0*/  WARPSYNC.ALL ;  /* 0x0000000000007948 */ /* 0x000fea0003800000 */
[----:B---3--:R-:W-:Y:S01]  /*240e0*/  LOP3.LUT R0, R0, 0x1f, RZ, 0xc0, !PT ;  /* 0x0000001f00007812 */ /* 0x008fe200078ec0ff */
[----:B------:R-:W-:Y:S03]  /*240f0*/  BAR.SYNC.DEFER_BLOCKING 0x4, 0x180 ;  /* 0x0106000000007b1d */ /* 0x000fe60000010000 */
[----:B------:R-:W-:-:S13]  /*24100*/  ISETP.NE.AND P0, PT, R0, RZ, PT ;  /* 0x000000ff0000720c */ /* 0x000fda0003f05270 */
[----:B------:R-:W-:Y:S01]  /*24110*/  @!P0 MOV R0, 0x400 ;  /* 0x0000040000008802 */ /* 0x000fe20000000f00 */
[----:B--2---:R-:W2:Y:S03]  /*24120*/  @!P0 S2R R2, SR_CgaCtaId ;  /* 0x0000000000028919 */ /* 0x004ea60000008800 */
[----:B--2---:R-:W-:Y:S01]  /*24130*/  @!P0 LEA R23, R2, R0, 0x18 ;  /* 0x0000000002178211 */ /* 0x004fe200078ec0ff */
[----:B------:R0:W-:Y:S04]  /*24140*/  @!P0 STL [R1+0x8], R2 ;  /* 0x0000080201008387 */ /* 0x0001e80000100800 */
[----:B------:R0:W-:Y:S01]  /*24150*/  @!P0 STS.128 [R23+0x388d0], R16 ;  /* 0x0388d01017008388 */ /* 0x0001e20000000c00 */
[----:B------:R-:W-:Y:S06]  /*24160*/  BAR.ARV 0x5, 0x180 ;  /* 0x0146000000007b1d */ /* 0x000fec0000002000 */
.L_x_798:
[----:B------:R-:W-:Y:S02]  /*24170*/  ULDC UR4, c[0x0][0xc3c] ;  /* 0x00030f0000047ab9 */ /* 0x000fe40000000800 */
[----:B---3--:R-:W-:-:S13]  /*24180*/  ISETP.GE.AND P0, PT, R19, UR4, PT ;  /* 0x0000000413007c0c */ /* 0x008fda000bf06270 */
[----:B------:R-:W-:Y:S05]  /*24190*/  @!P0 BRA `(.L_x_810) ;  /* 0xffffff9400908947 */ /* 0x000fea000383ffff */
[----:B------:R-:W-:Y:S05]  /*241a0*/  BSYNC B7 ;  /* 0x0000000000077941 */ /* 0x000fea0003800000 */
.L_x_696:
[----:B--2---:R-:W2:Y:S01]  /*241b0*/  LDL.LU R0, [R1+0x30] ;  /* 0x0000300001007983 */ /* 0x004ea20000300800 */
[----:B------:R-:W-:Y:S01]  /*241c0*/  BSSY B0, `(.L_x_811) ;  /* 0x000000b000007945 */ /* 0x000fe20003800000 */
[----:B------:R-:W3:Y:S01]  /*241d0*/  S2R R5, SR_CgaCtaId ;  /* 0x0000000000057919 */ /* 0x000ee20000008800 */
[----:B--2---:R-:W-:-:S04]  /*241e0*/  IADD3 R0, R0, 0x1, RZ ;  /* 0x0000000100007810 */ /* 0x004fc80007ffe0ff */
[----:B0-----:R-:W-:-:S04]  /*241f0*/  LEA.HI R2, R0, R0, RZ, 0x1 ;  /* 0x0000000000027211 */ /* 0x001fc800078f08ff */
[----:B------:R-:W-:Y:S02]  /*24200*/  LOP3.LUT R3, R2, 0xfffffffe, RZ, 0xc0, !PT ;  /* 0xfffffffe02037812 */ /* 0x000fe400078ec0ff */
[----:B------:R-:W-:-:S03]  /*24210*/  MOV R2, 0x400 ;  /* 0x0000040000027802 */ /* 0x000fc60000000f00 */
[----:B------:R-:W-:Y:S01]  /*24220*/  IMAD.IADD R0, R0, 0x1, -R3 ;  /* 0x0000000100007824 */ /* 0x000fe200078e0a03 */
[----:B---3--:R-:W-:-:S04]  /*24230*/  LEA R7, R5, R2, 0x18 ;  /* 0x0000000205077211 */ /* 0x008fc800078ec0ff */
[----:B------:R-:W-:-:S04]  /*24240*/  SHF.L.U32 R0, R0, 0x1f, RZ ;  /* 0x0000001f00007819 */ /* 0x000fc800000006ff */
[----:B------:R-:W0:Y:S02]  /*24250*/  SYNCS.PHASECHK.TRANS64.TRYWAIT P0, [R7+URZ+0x38820], R0 ;  /* 0x03882000070075a7 */ /* 0x000e24000800017f */
[----:B0-----:R-:W-:Y:S05]  /*24260*/  @!P0 BRA `(.L_x_812) ;  /* 0x00000080000c8947 */ /* 0x001fea0003800000 */
.L_x_1110:
[----:B------:R-:W-:Y:S05]  /*24270*/  BSYNC B0 ;  /* 0x0000000000007941 */ /* 0x000fea0003800000 */
.L_x_811:
[----:B------:R-:W-:-:S03]  /*24280*/  UMOV UR4, 0xffffffff ;  /* 0xffffffff00047882 */ /* 0x000fc60000000000 */
[----:B------:R-:W-:Y:S05]  /*24290*/  BRA.DIV UR4, `(.L_x_813) ;  /* 0x0000008204147947 */ /* 0x000fea000b800000 */
[----:B0-----:R-:W0:Y:S02]  /*242a0*/  S2R R0, SR_TID.X ;  /* 0x0000000000007919 */ /* 0x001e240000002100 */
[----:B0-----:R-:W-:-:S04]  /*242b0*/  SHF.R.U32.HI R0, RZ, 0x5, R0 ;  /* 0x00000005ff007819 */ /* 0x001fc80000011600 */
[----:B------:R-:W-:-:S05]  /*242c0*/  LOP3.LUT R0, R0, 0x3, RZ, 0xc0, !PT ;  /* 0x0000000300007812 */ /* 0x000fca00078ec0ff */
[----:B------:R0:W2:Y:S02]  /*242d0*/  SHFL.IDX PT, R14, R0, RZ, 0x1f ;  /* 0x00001fff000e7589 */ /* 0x0000a400000e0000 */
.L_x_1113:
[----:B--2---:R-:W-:-:S13]  /*242e0*/  ISETP.NE.AND P0, PT, R14, RZ, PT ;  /* 0x000000ff0e00720c */ /* 0x004fda0003f05270 */
[----:B------:R-:W-:Y:S05]  /*242f0*/  @P0 BRA `(.L_x_491) ;  /* 0x0000000000b00947 */ /* 0x000fea0003800000 */
[----:B------:R-:W-:-:S03]  /*24300*/  UMOV UR4, 0xffffffff ;  /* 0xffffffff00047882 */ /* 0x000fc60000000000 */
[----:B------:R-:W-:Y:S05]  /*24310*/  BRA.DIV UR4, `(.L_x_814) ;  /* 0x0000008204287947 */ /* 0x000fea000b800000 */
[----:B------:R-:W-:-:S13]  /*24320*/  ELECT P6, URZ, PT ;  /* 0x00000000003f782f */ /* 0x000fda00038c0000 */
.L_x_1116:
[----:B------:R-:W-:Y:S05]  /*24330*/  @!P6 BRA `(.L_x_491) ;  /* 0x0000000000a0e947 */ /* 0x000fea0003800000 */
[----:B0-----:R-:W2:Y:S02]  /*24340*/  LDL R0, [R1+0x50] ;  /* 0x0000500001007983 */ /* 0x001ea40000100800 */
[----:B--2---:R-:W-:-:S13]  /*24350*/  R2UR UR4, R0 ;  /* 0x00000000000472ca */ /* 0x004fda00000e0000 */
[----:B------:R-:W-:-:S06]  /*24360*/  ULOP3.LUT UR4, UR4, 0x2, URZ, 0xfc, !UPT ;  /* 0x0000000204047892 */ /* 0x000fcc000f8efc3f */
[----:B------:R-:W-:-:S05]  /*24370*/  IMAD.U32 R0, RZ, RZ, UR4 ;  /* 0x00000004ff007e24 */ /* 0x000fca000f8e00ff */
[----:B------:R-:W-:-:S13]  /*24380*/  ISETP.NE.AND P0, PT, R0, 0x3, PT ;  /* 0x000000030000780c */ /* 0x000fda0003f05270 */
[----:B------:R-:W-:Y:S05]  /*24390*/  @!P0 BRA `(.L_x_815) ;  /* 0x0000000000048947 */ /* 0x000fea0003800000 */
[----:B------:R-:W-:Y:S01]  /*243a0*/  BPT.TRAP 0x1 ;  /* 0x000000040000795c */ /* 0x000fe20000300000 */
.L_x_815:
[----:B------:R-:W-:Y:S01]  /*243b0*/  IMAD R5, R28, 0x8, R7 ;  /* 0x000000081c057824 */ /* 0x000fe200078e0207 */
[----:B------:R-:W-:Y:S02]  /*243c0*/  SHF.L.U32 R0, R32, 0x1f, RZ ;  /* 0x0000001f20007819 */ /* 0x000fe400000006ff */
[----:B------:R-:W-:Y:S02]  /*243d0*/  IADD3 R28, R28, 0x1, RZ ;  /* 0x000000011c1c7810 */ /* 0x000fe40007ffe0ff */
[----:B------:R-:W0:Y:S02]  /*243e0*/  SYNCS.PHASECHK.TRANS64.TRYWAIT P1, [R5+URZ+0x38840], R0 ;  /* 0x03884000050075a7 */ /* 0x000e24000802017f */
[----:B------:R-:W-:-:S04]  /*243f0*/  ISETP.NE.AND P2, PT, R28, 0x2, PT ;  /* 0x000000021c00780c */ /* 0x000fc80003f45270 */
[----:B------:R-:W-:Y:S01]  /*24400*/  SEL R3, RZ, 0x1, P2 ;  /* 0x00000001ff037807 */ /* 0x000fe20001000000 */
[----:B0-----:R-:W-:Y:S08]  /*24410*/  @!P1 BRA `(.L_x_816) ;  /* 0x0000008000089947 */ /* 0x001ff00003800000 */
.L_x_1117:
[----:B------:R-:W-:Y:S02]  /*24420*/  SEL R28, R28, RZ, P2 ;  /* 0x000000ff1c1c7207 */ /* 0x000fe40001000000 */
[----:B------:R-:W-:Y:S01]  /*24430*/  LOP3.LUT R2, R32, R3, RZ, 0x3c, !PT ;  /* 0x0000000320027212 */ /* 0x000fe200078e3cff */
[----:B------:R-:W-:Y:S06]  /*24440*/  @!P0 BRA `(.L_x_817) ;  /* 0x0000000000048947 */ /* 0x000fec0003800000 */
[----:B------:R-:W-:Y:S01]  /*24450*/  BPT.TRAP 0x1 ;  /* 0x000000040000795c */ /* 0x000fe20000300000 */
.L_x_817:
[----:B------:R-:W-:Y:S01]  /*24460*/  IMAD R3, R28, 0x8, R7 ;  /* 0x000000081c037824 */ /* 0x000fe200078e0207 */
[----:B------:R-:W-:-:S04]  /*24470*/  SHF.L.U32 R2, R2, 0x1f, RZ ;  /* 0x0000001f02027819 */ /* 0x000fc800000006ff */
[----:B------:R-:W2:Y:S02]  /*24480*/  SYNCS.PHASECHK.TRANS64.TRYWAIT P1, [R3+URZ+0x38840], R2 ;  /* 0x03884002030075a7 */ /* 0x000ea4000802017f */
[----:B--2---:R-:W-:Y:S05]  /*24490*/  @!P1 BRA `(.L_x_818) ;  /* 0x0000007c00fc9947 */ /* 0x004fea0003800000 */
.L_x_1118:
[----:B------:R-:W-:Y:S05]  /*244a0*/  @!P0 BRA `(.L_x_819) ;  /* 0x0000000000048947 */ /* 0x000fea0003800000 */
[----:B------:R-:W-:Y:S01]  /*244b0*/  BPT.TRAP 0x1 ;  /* 0x000000040000795c */ /* 0x000fe20000300000 */
.L_x_819:
[----:B------:R-:W3:Y:S02]  /*244c0*/  SYNCS.PHASECHK.TRANS64.TRYWAIT P1, [R5+URZ+0x38860], R0 ;  /* 0x03886000050075a7 */ /* 0x000ee4000802017f */
[----:B---3--:R-:W-:Y:S05]  /*244d0*/  @!P1 BRA `(.L_x_820) ;  /* 0x0000008000009947 */ /* 0x008fea0003800000 */
.L_x_1119:
[----:B------:R-:W-:Y:S05]  /*244e0*/  @!P0 BRA `(.L_x_821) ;  /* 0x0000000000048947 */ /* 0x000fea0003800000 */
[----:B------:R-:W-:Y:S01]  /*244f0*/  BPT.TRAP 0x1 ;  /* 0x000000040000795c */ /* 0x000fe20000300000 */
.L_x_821:
[----:B------:R-:W4:Y:S02]  /*24500*/  SYNCS.PHASECHK.TRANS64.TRYWAIT P1, [R3+URZ+0x38860], R2 ;  /* 0x03886002030075a7 */ /* 0x000f24000802017f */
[----:B----4-:R-:W-:Y:S05]  /*24510*/  @!P1 BRA `(.L_x_822) ;  /* 0x0000008000049947 */ /* 0x010fea0003800000 */
.L_x_1120:
[----:B------:R-:W-:Y:S05]  /*24520*/  @!P0 BRA `(.L_x_823) ;  /* 0x0000000000048947 */ /* 0x000fea0003800000 */
[----:B------:R-:W-:Y:S01]  /*24530*/  BPT.TRAP 0x1 ;  /* 0x000000040000795c */ /* 0x000fe20000300000 */
.L_x_823:
[----:B------:R-:W5:Y:S02]  /*24540*/  SYNCS.PHASECHK.TRANS64.TRYWAIT P1, [R5+URZ+0x38880], R0 ;  /* 0x03888000050075a7 */ /* 0x000f64000802017f */
[----:B-----5:R-:W-:Y:S05]  /*24550*/  @!P1 BRA `(.L_x_824) ;  /* 0x0000008000089947 */ /* 0x020fea0003800000 */
.L_x_1121:
[----:B------:R-:W-:Y:S05]  /*24560*/  @!P0 BRA `(.L_x_825) ;  /* 0x0000000000048947 */ /* 0x000fea0003800000 */
[----:B------:R-:W-:Y:S01]  /*24570*/  BPT.TRAP 0x1 ;  /* 0x000000040000795c */ /* 0x000fe20000300000 */
.L_x_825:
[----:B------:R0:W0:Y:S02]  /*24580*/  SYNCS.PHASECHK.TRANS64.TRYWAIT P0, [R3+URZ+0x38880], R2 ;  /* 0x03888002030075a7 */ /* 0x000024000800017f */
[----:B0-----:R-:W-:Y:S05]  /*24590*/  @!P0 NANOSLEEP.SYNCS 0x989680 ;  /* 0x009896800000895d */ /* 0x001fea0003900000 */
[----:B------:R-:W0:Y:S02]  /*245a0*/  @!P0 SYNCS.PHASECHK.TRANS64 P0, [R3+URZ+0x38880], R2 ;  /* 0x03888002030085a7 */ /* 0x000e24000800007f */
[----:B0-----:R-:W-:Y:S05]  /*245b0*/  @!P0 BRA `(.L_x_825) ;  /* 0xfffffffc00f08947 */ /* 0x001fea000383ffff */
.L_x_491:
[----:B------:R-:W-:Y:S05]  /*245c0*/  BSYNC B8 ;  /* 0x0000000000087941 */ /* 0x000fea0003800000 */
.L_x_488:
[----:B------:R-:W-:Y:S05]  /*245d0*/  EXIT ;  /* 0x000000000000794d */ /* 0x000fea0003800000 */
.L_x_513:
[----:B---3--:R3:W4:Y:S02]  /*245e0*/  SYNCS.PHASECHK.TRANS64.TRYWAIT P6, [R4+URZ+0x38890], R107 ;  /* 0x0388906b040075a7 */ /* 0x00872400080c017f */
[----:B----4-:R-:W-:Y:S05]  /*245f0*/  @!P6 NANOSLEEP.SYNCS 0x989680 ;  /* 0x009896800000e95d */ /* 0x010fea0003900000 */
[----:B------:R-:W4:Y:S02]  /*24600*/  @!P6 SYNCS.PHASECHK.TRANS64 P6, [R4+URZ+0x38890], R107 ;  /* 0x0388906b0400e5a7 */ /* 0x000f2400080c007f */
[----:B----4-:R-:W-:Y:S05]  /*24610*/  @!P6 BRA `(.L_x_513) ;  /* 0xfffffffc00f0e947 */ /* 0x010fea000383ffff */
[----:B------:R-:W-:Y:S05]  /*24620*/  BRA `(.L_x_826) ;  /* 0xfffffde400c87947 */ /* 0x000fea000383ffff */
.L_x_514:
[----:B------:R-:W-:Y:S01]  /*24630*/  BSSY B1, `(.L_x_827) ;  /* 0x0000008000017945 */ /* 0x000fe20003800000 */
[----:B--2---:R-:W-:Y:S01]  /*24640*/  IMAD.MOV.U32 R13, RZ, RZ, R111 ;  /* 0x000000ffff0d7224 */ /* 0x004fe200078e006f */
[----:B------:R-:W-:Y:S01]  /*24650*/  MOV R11, 0x181f ;  /* 0x0000181f000b7802 */ /* 0x000fe20000000f00 */
[----:B------:R-:W-:Y:S02]  /*24660*/  IMAD.MOV.U32 R12, RZ, RZ, RZ ;  /* 0x000000ffff0c7224 */ /* 0x000fe400078e00ff */
[----:B------:R-:W-:-:S07]  /*24670*/  IMAD.MOV.U32 R15, RZ, RZ, -0x1 ;  /* 0xffffffffff0f7424 */ /* 0x000fce00078e00ff */
[----:B01-3--:R-:W-:Y:S05]  /*24680*/  WARPSYNC.COLLECTIVE R15, `(.L_x_828) ;  /* 0x000000000f087348 */ /* 0x00bfea0003c00000 */
[----:B------:R2:W4:Y:S02]  /*24690*/  SHFL.IDX P6, R14, R13, R12, R11 ;  /* 0x0000000c0d0e7389 */ /* 0x00052400000c000b */
[----:B01234-:R-:W-:Y:S01]  /*246a0*/  ENDCOLLECTIVE ;  /* 0x000000000000791b */ /* 0x01ffe20003800000 */
.L_x_828:
[----:B------:R-:W-:Y:S05]  /*246b0*/  BSYNC B1 ;  /* 0x0000000000017941 */ /* 0x000fea0003800000 */
.L_x_827:
[----:B------:R-:W-:Y:S01]  /*246c0*/  IMAD.MOV.U32 R13, RZ, RZ, R110 ;  /* 0x000000ffff0d7224 */ /* 0x000fe200078e006e */
[----:B------:R-:W-:Y:S01]  /*246d0*/  MOV R12, RZ ;  /* 0x000000ff000c7202 */ /* 0x000fe20000000f00 */
[----:B------:R-:W-:Y:S02]  /*246e0*/  IMAD.MOV.U32 R11, RZ, RZ, 0x181f ;  /* 0x0000181fff0b7424 */ /* 0x000fe400078e00ff */
[----:B------:R-:W-:Y:S02]  /*246f0*/  IMAD.MOV.U32 R15, RZ, RZ, -0x1 ;  /* 0xffffffffff0f7424 */ /* 0x000fe400078e00ff */
[----:B------:R-:W-:-:S07]  /*24700*/  IMAD.MOV.U32 R78, RZ, RZ, R14 ;  /* 0x000000ffff4e7224 */ /* 0x000fce00078e000e */
[----:B------:R-:W-:Y:S05]  /*24710*/  WARPSYNC.COLLECTIVE R15, `(.L_x_829) ;  /* 0x000000000f087348 */ /* 0x000fea0003c00000 */
[----:B------:R0:W1:Y:S02]  /*24720*/  SHFL.IDX P6, R14, R13, R12, R11 ;  /* 0x0000000c0d0e7389 */ /* 0x00006400000c000b */
[----:B01----:R-:W-:Y:S01]  /*24730*/  ENDCOLLECTIVE ;  /* 0x000000000000791b */ /* 0x003fe20003800000 */
.L_x_829:
[----:B------:R-:W-:Y:S01]  /*24740*/  IMAD.MOV.U32 R79, RZ, RZ, R14 ;  /* 0x000000ffff4f7224 */ /* 0x000fe200078e000e */
[----:B------:R-:W-:Y:S06]  /*24750*/  BRA `(.L_x_830) ;  /* 0xfffffde400907947 */ /* 0x000fec000383ffff */
.L_x_523:
[----:B------:R-:W-:Y:S01]  /*24760*/  BSSY B1, `(.L_x_831) ;  /* 0x0000008000017945 */ /* 0x000fe20003800000 */
[----:B0-2---:R-:W-:Y:S01]  /*24770*/  MOV R13, R111 ;  /* 0x0000006f000d7202 */ /* 0x005fe20000000f00 */
[----:B------:R-:W-:Y:S02]  /*24780*/  IMAD.MOV.U32 R12, RZ, RZ, 0x1 ;  /* 0x00000001ff0c7424 */ /* 0x000fe400078e00ff */
[----:B------:R-:W-:Y:S02]  /*24790*/  IMAD.MOV.U32 R11, RZ, RZ, 0x181f ;  /* 0x0000181fff0b7424 */ /* 0x000fe400078e00ff */
[----:B------:R-:W-:-:S07]  /*247a0*/  IMAD.MOV.U32 R15, RZ, RZ, -0x1 ;  /* 0xffffffffff0f7424 */ /* 0x000fce00078e00ff */
[----:B-1-34-:R-:W-:Y:S05]  /*247b0*/  WARPSYNC.COLLECTIVE R15, `(.L_x_832) ;  /* 0x000000000f087348 */ /* 0x01afea0003c00000 */
[----:B------:R0:W2:Y:S02]  /*247c0*/  SHFL.IDX P6, R14, R13, R12, R11 ;  /* 0x0000000c0d0e7389 */ /* 0x0000a400000c000b */
[----:B01234-:R-:W-:Y:S01]  /*247d0*/  ENDCOLLECTIVE ;  /* 0x000000000000791b */ /* 0x01ffe20003800000 */
.L_x_832:
[----:B------:R-:W-:Y:S05]  /*247e0*/  BSYNC B1 ;  /* 0x0000000000017941 */ /* 0x000fea0003800000 */
.L_x_831:
[----:B------:R-:W-:Y:S01]  /*247f0*/  IMAD.MOV.U32 R13, RZ, RZ, R110 ;  /* 0x000000ffff0d7224 */ /* 0x000fe200078e006e */
[----:B------:R-:W-:Y:S01]  /*24800*/  MOV R15, 0xffffffff ;  /* 0xffffffff000f7802 */ /* 0x000fe20000000f00 */
[----:B------:R-:W-:Y:S01]  /*24810*/  IMAD.MOV.U32 R12, RZ, RZ, 0x1 ;  /* 0x00000001ff0c7424 */ /* 0x000fe200078e00ff */
[----:B------:R-:W-:Y:S01]  /*24820*/  MOV R70, R14 ;  /* 0x0000000e00467202 */ /* 0x000fe20000000f00 */
[----:B------:R-:W-:-:S07]  /*24830*/  IMAD.MOV.U32 R11, RZ, RZ, 0x181f ;  /* 0x0000181fff0b7424 */ /* 0x000fce00078e00ff */
[----:B------:R-:W-:Y:S05]  /*24840*/  WARPSYNC.COLLECTIVE R15, `(.L_x_833) ;  /* 0x000000000f087348 */ /* 0x000fea0003c00000 */
[----:B------:R0:W1:Y:S02]  /*24850*/  SHFL.IDX P6, R14, R13, R12, R11 ;  /* 0x0000000c0d0e7389 */ /* 0x00006400000c000b */
[----:B01----:R-:W-:Y:S01]  /*24860*/  ENDCOLLECTIVE ;  /* 0x000000000000791b */ /* 0x003fe20003800000 */
.L_x_833:
[----:B------:R-:W-:Y:S01]  /*24870*/  IMAD.MOV.U32 R71, RZ, RZ, R14 ;  /* 0x000000ffff477224 */ /* 0x000fe200078e000e */
[----:B------:R-:W-:Y:S06]  /*24880*/  BRA `(.L_x_834) ;  /* 0xfffffdf000ec7947 */ /* 0x000fec000383ffff */
.L_x_532:
[----:B------:R-:W-:Y:S01]  /*24890*/  BSSY B1, `(.L_x_835) ;  /* 0x0000008000017945 */ /* 0x000fe20003800000 */
[----:B0-2---:R-:W-:Y:S01]  /*248a0*/  IMAD.MOV.U32 R13, RZ, RZ, R111 ;  /* 0x000000ffff0d7224 */ /* 0x005fe200078e006f */
[----:B------:R-:W-:Y:S01]  /*248b0*/  MOV R11, 0x181f ;  /* 0x0000181f000b7802 */ /* 0x000fe20000000f00 */
[----:B------:R-:W-:Y:S02]  /*248c0*/  IMAD.MOV.U32 R12, RZ, RZ, 0x2 ;  /* 0x00000002ff0c7424 */ /* 0x000fe400078e00ff */
[----:B------:R-:W-:-:S07]  /*248d0*/  IMAD.MOV.U32 R15, RZ, RZ, -0x1 ;  /* 0xffffffffff0f7424 */ /* 0x000fce00078e00ff */
[----:B-1-34-:R-:W-:Y:S05]  /*248e0*/  WARPSYNC.COLLECTIVE R15, `(.L_x_836) ;  /* 0x000000000f087348 */ /* 0x01afea0003c00000 */
[----:B------:R0:W2:Y:S02]  /*248f0*/  SHFL.IDX P6, R14, R13, R12, R11 ;  /* 0x0000000c0d0e7389 */ /* 0x0000a400000c000b */
[----:B01234-:R-:W-:Y:S01]  /*24900*/  ENDCOLLECTIVE ;  /* 0x000000000000791b */ /* 0x01ffe20003800000 */
.L_x_836:
[----:B------:R-:W-:Y:S05]  /*24910*/  BSYNC B1 ;  /* 0x0000000000017941 */ /* 0x000fea0003800000 */
.L_x_835:
[----:B------:R-:W-:Y:S01]  /*24920*/  IMAD.MOV.U32 R13, RZ, RZ, R110 ;  /* 0x000000ffff0d7224 */ /* 0x000fe200078e006e */
[----:B------:R-:W-:Y:S01]  /*24930*/  MOV R12, 0x2 ;  /* 0x00000002000c7802 */ /* 0x000fe20000000f00 */
[----:B------:R-:W-:Y:S02]  /*24940*/  IMAD.MOV.U32 R11, RZ, RZ, 0x181f ;  /* 0x0000181fff0b7424 */ /* 0x000fe400078e00ff */
[----:B------:R-:W-:Y:S02]  /*24950*/  IMAD.MOV.U32 R15, RZ, RZ, -0x1 ;  /* 0xffffffffff0f7424 */ /* 0x000fe400078e00ff */
[----:B------:R-:W-:-:S07]  /*24960*/  IMAD.MOV.U32 R60, RZ, RZ, R14 ;  /* 0x000000ffff3c7224 */ /* 0x000fce00078e000e */
[----:B------:R-:W-:Y:S05]  /*24970*/  WARPSYNC.COLLECTIVE R15, `(.L_x_837) ;  /* 0x000000000f087348 */ /* 0x000fea0003c00000 */
[----:B------:R0:W1:Y:S02]  /*24980*/  SHFL.IDX P6, R14, R13, R12, R11 ;  /* 0x0000000c0d0e7389 */ /* 0x00006400000c000b */
[----:B01----:R-:W-:Y:S01]  /*24990*/  ENDCOLLECTIVE ;  /* 0x000000000000791b */ /* 0x003fe20003800000 */
.L_x_837:
[----:B------:R-:W-:Y:S01]  /*249a0*/  IMAD.MOV.U32 R61, RZ, RZ, R14 ;  /* 0x000000ffff3d7224 */ /* 0x000fe200078e000e */
[----:B------:R-:W-:Y:S06]  /*249b0*/  BRA `(.L_x_838) ;  /* 0xfffffe0000547947 */ /* 0x000fec000383ffff */
.L_x_541:
        /* <DEDUP_REMOVED lines=8> */
.L_x_840:
[----:B------:R-:W-:Y:S05]  /*24a40*/  BSYNC B1 ;  /* 0x0000000000017941 */ /* 0x000fea0003800000 */
.L_x_839:
        /* <DEDUP_REMOVED lines=8> */
.L_x_841:
[----:B------:R-:W-:Y:S01]  /*24ad0*/  IMAD.MOV.U32 R53, RZ, RZ, R14 ;  /* 0x000000ffff357224 */ /* 0x000fe200078e000e */
[----:B------:R-:W-:Y:S06]  /*24ae0*/  BRA `(.L_x_842) ;  /* 0xfffffe0c00c07947 */ /* 0x000fec000383ffff */
.L_x_551:
[----:B-1----:R1:W2:Y:S02]  /*24af0*/  SYNCS.PHASECHK.TRANS64.TRYWAIT P3, [R4+URZ+0x38890], R107 ;  /* 0x0388906b040075a7 */ /* 0x0022a4000806017f */
[----:B--2---:R-:W-:Y:S05]  /*24b00*/  @!P3 NANOSLEEP.SYNCS 0x989680 ;  /* 0x009896800000b95d */ /* 0x004fea0003900000 */
[----:B------:R-:W2:Y:S02]  /*24b10*/  @!P3 SYNCS.PHASECHK.TRANS64 P3, [R4+URZ+0x38890], R107 ;  /* 0x0388906b0400b5a7 */ /* 0x000ea4000806007f */
[----:B--2---:R-:W-:Y:S05]  /*24b20*/  @!P3 BRA `(.L_x_551) ;  /* 0xfffffffc00f0b947 */ /* 0x004fea000383ffff */
[----:B------:R-:W-:Y:S05]  /*24b30*/  BRA `(.L_x_843) ;  /* 0xfffffe2000f87947 */ /* 0x000fea000383ffff */
.L_x_552:
[----:B------:R-:W-:Y:S01]  /*24b40*/  BSSY B1, `(.L_x_844) ;  /* 0x0000008000017945 */ /* 0x000fe20003800000 */
[----:B------:R-:W-:Y:S01]  /*24b50*/  IMAD.MOV.U32 R13, RZ, RZ, R111 ;  /* 0x000000ffff0d7224 */ /* 0x000fe200078e006f */
[----:B------:R-:W-:Y:S01]  /*24b60*/  MOV R11, 0x181f ;  /* 0x0000181f000b7802 */ /* 0x000fe20000000f00 */
[----:B------:R-:W-:Y:S02]  /*24b70*/  IMAD.MOV.U32 R12, RZ, RZ, RZ ;  /* 0x000000ffff0c7224 */ /* 0x000fe400078e00ff */
[----:B------:R-:W-:-:S07]  /*24b80*/  IMAD.MOV.U32 R15, RZ, RZ, -0x1 ;  /* 0xffffffffff0f7424 */ /* 0x000fce00078e00ff */
[----:B-1----:R-:W-:Y:S05]  /*24b90*/  WARPSYNC.COLLECTIVE R15, `(.L_x_845) ;  /* 0x000000000f087348 */ /* 0x002fea0003c00000 */
[----:B------:R0:W2:Y:S02]  /*24ba0*/  SHFL.IDX P6, R14, R13, R12, R11 ;  /* 0x0000000c0d0e7389 */ /* 0x0000a400000c000b */
[----:B012---:R-:W-:Y:S01]  /*24bb0*/  ENDCOLLECTIVE ;  /* 0x000000000000791b */ /* 0x007fe20003800000 */
.L_x_845:
[----:B------:R-:W-:Y:S05]  /*24bc0*/  BSYNC B1 ;  /* 0x0000000000017941 */ /* 0x000fea0003800000 */
.L_x_844:
        /* <DEDUP_REMOVED lines=8> */
.L_x_846:
[----:B------:R-:W-:Y:S01]  /*24c50*/  IMAD.MOV.U32 R114, RZ, RZ, R14 ;  /* 0x000000ffff727224 */ /* 0x000fe200078e000e */
[----:B------:R-:W-:Y:S06]  /*24c60*/  BRA `(.L_x_847) ;  /* 0xfffffe2000c47947 */ /* 0x000fec000383ffff */
.L_x_557:
[----:B------:R-:W-:Y:S01]  /*24c70*/  BSSY B1, `(.L_x_848) ;  /* 0x0000008000017945 */ /* 0x000fe20003800000 */
[----:B----4-:R-:W-:Y:S01]  /*24c80*/  MOV R13, R111 ;  /* 0x0000006f000d7202 */ /* 0x010fe20000000f00 */
[----:B------:R-:W-:Y:S02]  /*24c90*/  IMAD.MOV.U32 R12, RZ, RZ, 0x1 ;  /* 0x00000001ff0c7424 */ /* 0x000fe400078e00ff */
[----:B------:R-:W-:Y:S02]  /*24ca0*/  IMAD.MOV.U32 R11, RZ, RZ, 0x181f ;  /* 0x0000181fff0b7424 */ /* 0x000fe400078e00ff */
[----:B------:R-:W-:-:S07]  /*24cb0*/  IMAD.MOV.U32 R15, RZ, RZ, -0x1 ;  /* 0xffffffffff0f7424 */ /* 0x000fce00078e00ff */
[----:B0123--:R-:W-:Y:S05]  /*24cc0*/  WARPSYNC.COLLECTIVE R15, `(.L_x_849) ;  /* 0x000000000f087348 */ /* 0x00ffea0003c00000 */
[----:B------:R4:W0:Y:S02]  /*24cd0*/  SHFL.IDX P6, R14, R13, R12, R11 ;  /* 0x0000000c0d0e7389 */ /* 0x00082400000c000b */
[----:B01234-:R-:W-:Y:S01]  /*24ce0*/  ENDCOLLECTIVE ;  /* 0x000000000000791b */ /* 0x01ffe20003800000 */
.L_x_849:
[----:B------:R-:W-:Y:S05]  /*24cf0*/  BSYNC B1 ;  /* 0x0000000000017941 */ /* 0x000fea0003800000 */
.L_x_848:
        /* <DEDUP_REMOVED lines=8> */
.L_x_850:
[----:B------:R-:W-:Y:S01]  /*24d80*/  IMAD.MOV.U32 R50, RZ, RZ, R14 ;  /* 0x000000ffff327224 */ /* 0x000fe200078e000e */
[----:B------:R-:W-:Y:S06]  /*24d90*/  BRA `(.L_x_851) ;  /* 0xfffffe30004c7947 */ /* 0x000fec000383ffff */
.L_x_562:
[----:B------:R-:W-:Y:S01]  /*24da0*/  BSSY B1, `(.L_x_852) ;  /* 0x0000008000017945 */ /* 0x000fe20003800000 */
[----:B0-----:R-:W-:Y:S01]  /*24db0*/  IMAD.MOV.U32 R13, RZ, RZ, R111 ;  /* 0x000000ffff0d7224 */ /* 0x001fe200078e006f */
[----:B------:R-:W-:Y:S01]  /*24dc0*/  MOV R11, 0x181f ;  /* 0x0000181f000b7802 */ /* 0x000fe20000000f00 */
[----:B------:R-:W-:Y:S02]  /*24dd0*/  IMAD.MOV.U32 R12, RZ, RZ, 0x2 ;  /* 0x00000002ff0c7424 */ /* 0x000fe400078e00ff */
[----:B------:R-:W-:-:S07]  /*24de0*/  IMAD.MOV.U32 R15, RZ, RZ, -0x1 ;  /* 0xffffffffff0f7424 */ /* 0x000fce00078e00ff */
[----:B-1234-:R-:W-:Y:S05]  /*24df0*/  WARPSYNC.COLLECTIVE R15, `(.L_x_853) ;  /* 0x000000000f087348 */ /* 0x01efea0003c00000 */
[----:B------:R0:W0:Y:S02]  /*24e00*/  SHFL.IDX P6, R14, R13, R12, R11 ;  /* 0x0000000c0d0e7389 */ /* 0x00002400000c000b */
[----:B01234-:R-:W-:Y:S01]  /*24e10*/  ENDCOLLECTIVE ;  /* 0x000000000000791b */ /* 0x01ffe20003800000 */
.L_x_853:
[----:B------:R-:W-:Y:S05]  /*24e20*/  BSYNC B1 ;  /* 0x0000000000017941 */ /* 0x000fea0003800000 */
.L_x_852:
        /* <DEDUP_REMOVED lines=8> */
.L_x_854:
[----:B------:R-:W-:Y:S01]  /*24eb0*/  IMAD.MOV.U32 R52, RZ, RZ, R14 ;  /* 0x000000ffff347224 */ /* 0x000fe200078e000e */
[----:B------:R-:W-:Y:S06]  /*24ec0*/  BRA `(.L_x_855) ;  /* 0xfffffe3c00e87947 */ /* 0x000fec000383ffff */
.L_x_567:
[----:B------:R-:W-:Y:S01]  /*24ed0*/  BSSY B1, `(.L_x_856) ;  /* 0x0000008000017945 */ /* 0x000fe20003800000 */
[----:B0-----:R-:W-:Y:S01]  /*24ee0*/  MOV R13, R111 ;  /* 0x0000006f000d7202 */ /* 0x001fe20000000f00 */
[----:B------:R-:W-:Y:S02]  /*24ef0*/  IMAD.MOV.U32 R12, RZ, RZ, 0x3 ;  /* 0x00000003ff0c7424 */ /* 0x000fe400078e00ff */
[----:B------:R-:W-:Y:S02]  /*24f00*/  IMAD.MOV.U32 R11, RZ, RZ, 0x181f ;  /* 0x0000181fff0b7424 */ /* 0x000fe400078e00ff */
[----:B------:R-:W-:-:S07]  /*24f10*/  IMAD.MOV.U32 R15, RZ, RZ, -0x1 ;  /* 0xffffffffff0f7424 */ /* 0x000fce00078e00ff */
[----:B-1234-:R-:W-:Y:S05]  /*24f20*/  WARPSYNC.COLLECTIVE R15, `(.L_x_857) ;  /* 0x000000000f087348 */ /* 0x01efea0003c00000 */
[----:B------:R0:W0:Y:S02]  /*24f30*/  SHFL.IDX P6, R14, R13, R12, R11 ;  /* 0x0000000c0d0e7389 */ /* 0x00002400000c000b */
[----:B01234-:R-:W-:Y:S01]  /*24f40*/  ENDCOLLECTIVE ;  /* 0x000000000000791b */ /* 0x01ffe20003800000 */
.L_x_857:
[----:B------:R-:W-:Y:S05]  /*24f50*/  BSYNC B1 ;  /* 0x0000000000017941 */ /* 0x000fea0003800000 */
.L_x_856:
        /* <DEDUP_REMOVED lines=8> */
.L_x_858:
[----:B------:R-:W-:Y:S01]  /*24fe0*/  IMAD.MOV.U32 R110, RZ, RZ, R14 ;  /* 0x000000ffff6e7224 */ /* 0x000fe200078e000e */
[----:B------:R-:W-:Y:S06]  /*24ff0*/  BRA `(.L_x_859) ;  /* 0xfffffe4c00847947 */ /* 0x000fec000383ffff */
.L_x_572:
[----:B0-----:R0:W1:Y:S02]  /*25000*/  SYNCS.PHASECHK.TRANS64.TRYWAIT P2, [R4+URZ+0x38890], R107 ;  /* 0x0388906b040075a7 */ /* 0x001064000804017f */
[----:B-1----:R-:W-:Y:S05]  /*25010*/  @!P2 NANOSLEEP.SYNCS 0x989680 ;  /* 0x009896800000a95d */ /* 0x002fea0003900000 */
[----:B------:R-:W1:Y:S02]  /*25020*/  @!P2 SYNCS.PHASECHK.TRANS64 P2, [R4+URZ+0x38890], R107 ;  /* 0x0388906b0400a5a7 */ /* 0x000e64000804007f */
[----:B-1----:R-:W-:Y:S05]  /*25030*/  @!P2 BRA `(.L_x_572) ;  /* 0xfffffffc00f0a947 */ /* 0x002fea000383ffff */
[----:B------:R-:W-:Y:S05]  /*25040*/  BRA `(.L_x_860) ;  /* 0xfffffe5c007c7947 */ /* 0x000fea000383ffff */
.L_x_573:
[----:B------:R-:W-:Y:S01]  /*25050*/  BSSY B1, `(.L_x_861) ;  /* 0x0000008000017945 */ /* 0x000fe20003800000 */
[----:B------:R-:W-:Y:S01]  /*25060*/  IMAD.MOV.U32 R13, RZ, RZ, R46 ;  /* 0x000000ffff0d7224 */ /* 0x000fe200078e002e */
[----:B------:R-:W-:Y:S01]  /*25070*/  MOV R11, 0x181f ;  /* 0x0000181f000b7802 */ /* 0x000fe20000000f00 */
[----:B------:R-:W-:Y:S02]  /*25080*/  IMAD.MOV.U32 R12, RZ, RZ, RZ ;  /* 0x000000ffff0c7224 */ /* 0x000fe400078e00ff */
[----:B------:R-:W-:-:S07]  /*25090*/  IMAD.MOV.U32 R15, RZ, RZ, -0x1 ;  /* 0xffffffffff0f7424 */ /* 0x000fce00078e00ff */
[----:B0-----:R-:W-:Y:S05]  /*250a0*/  WARPSYNC.COLLECTIVE R15, `(.L_x_862) ;  /* 0x000000000f087348 */ /* 0x001fea0003c00000 */
[----:B------:R1:W2:Y:S02]  /*250b0*/  SHFL.IDX P6, R14, R13, R12, R11 ;  /* 0x0000000c0d0e7389 */ /* 0x0002a400000c000b */
[----:B012---:R-:W-:Y:S01]  /*250c0*/  ENDCOLLECTIVE ;  /* 0x000000000000791b */ /* 0x007fe20003800000 */
.L_x_862:
[----:B------:R-:W-:Y:S05]  /*250d0*/  BSYNC B1 ;  /* 0x0000000000017941 */ /* 0x000fea0003800000 */
.L_x_861:
        /* <DEDUP_REMOVED lines=8> */
.L_x_863:
[----:B------:R-:W-:Y:S05]  /*25160*/  BRA `(.L_x_864) ;  /* 0xfffffe5c00a07947 */ /* 0x000fea000383ffff */
.L_x_576:
[----:B------:R-:W-:Y:S01]  /*25170*/  BSSY B1, `(.L_x_865) ;  /* 0x0000008000017945 */ /* 0x000fe20003800000 */
[----:B----4-:R-:W-:Y:S01]  /*25180*/  IMAD.MOV.U32 R13, RZ, RZ, R46 ;  /* 0x000000ffff0d7224 */ /* 0x010fe200078e002e */
[----:B------:R-:W-:Y:S01]  /*25190*/  MOV R12, 0x1 ;  /* 0x00000001000c7802 */ /* 0x000fe20000000f00 */
[----:B------:R-:W-:Y:S02]  /*251a0*/  IMAD.MOV.U32 R11, RZ, RZ, 0x181f ;  /* 0x0000181fff0b7424 */ /* 0x000fe400078e00ff */
[----:B------:R-:W-:-:S07]  /*251b0*/  IMAD.MOV.U32 R15, RZ, RZ, -0x1 ;  /* 0xffffffffff0f7424 */ /* 0x000fce00078e00ff */
[----:B0123--:R-:W-:Y:S05]  /*251c0*/  WARPSYNC.COLLECTIVE R15, `(.L_x_866) ;  /* 0x000000000f087348 */ /* 0x00ffea0003c00000 */
[----:B---3--:R3:W4:Y:S02]  /*251d0*/  SHFL.IDX P6, R14, R13, R12, R11 ;  /* 0x0000000c0d0e7389 */ /* 0x00872400000c000b */
[----:B01234-:R-:W-:Y:S01]  /*251e0*/  ENDCOLLECTIVE ;  /* 0x000000000000791b */ /* 0x01ffe20003800000 */
.L_x_866:
[----:B------:R-:W-:Y:S05]  /*251f0*/  BSYNC B1 ;  /* 0x0000000000017941 */ /* 0x000fea0003800000 */
.L_x_865:
[----:B------:R-:W-:Y:S01]  /*25200*/  MOV R13, R45 ;  /* 0x0000002d000d7202 */ /* 0x000fe20000000f00 */
[----:B------:R-:W-:Y:S02]  /*25210*/  IMAD.MOV.U32 R12, RZ, RZ, 0x1 ;  /* 0x00000001ff0c7424 */ /* 0x000fe400078e00ff */
[----:B------:R-:W-:Y:S02]  /*25220*/  IMAD.MOV.U32 R11, RZ, RZ, 0x181f ;  /* 0x0000181fff0b7424 */ /* 0x000fe400078e00ff */
[----:B------:R-:W-:Y:S02]  /*25230*/  IMAD.MOV.U32 R15, RZ, RZ, -0x1 ;  /* 0xffffffffff0f7424 */ /* 0x000fe400078e00ff */
[----:B------:R-:W-:-:S07]  /*25240*/  IMAD.MOV.U32 R44, RZ, RZ, R14 ;  /* 0x000000ffff2c7224 */ /* 0x000fce00078e000e */
[----:B------:R-:W-:Y:S05]  /*25250*/  WARPSYNC.COLLECTIVE R15, `(.L_x_867) ;  /* 0x000000000f087348 */ /* 0x000fea0003c00000 */
[----:B------:R0:W1:Y:S02]  /*25260*/  SHFL.IDX P6, R14, R13, R12, R11 ;  /* 0x0000000c0d0e7389 */ /* 0x00006400000c000b */
[----:B01----:R-:W-:Y:S01]  /*25270*/  ENDCOLLECTIVE ;  /* 0x000000000000791b */ /* 0x003fe20003800000 */
.L_x_867:
[----:B------:R-:W-:Y:S05]  /*25280*/  BRA `(.L_x_868) ;  /* 0xfffffe5c00a07947 */ /* 0x000fea000383ffff */
.L_x_579:
[----:B------:R-:W-:Y:S01]  /*25290*/  BSSY B1, `(.L_x_869) ;  /* 0x0000008000017945 */ /* 0x000fe20003800000 */
[----:B----4-:R-:W-:Y:S01]  /*252a0*/  MOV R13, R46 ;  /* 0x0000002e000d7202 */ /* 0x010fe20000000f00 */
[----:B------:R-:W-:Y:S02]  /*252b0*/  IMAD.MOV.U32 R12, RZ, RZ, 0x2 ;  /* 0x00000002ff0c7424 */ /* 0x000fe400078e00ff */
[----:B------:R-:W-:Y:S02]  /*252c0*/  IMAD.MOV.U32 R11, RZ, RZ, 0x181f ;  /* 0x0000181fff0b7424 */ /* 0x000fe400078e00ff */
[----:B------:R-:W-:-:S07]  /*252d0*/  IMAD.MOV.U32 R15, RZ, RZ, -0x1 ;  /* 0xffffffffff0f7424 */ /* 0x000fce00078e00ff */
[----:B0123--:R-:W-:Y:S05]  /*252e0*/  WARPSYNC.COLLECTIVE R15, `(.L_x_870) ;  /* 0x000000000f087348 */ /* 0x00ffea0003c00000 */
[----:B---3--:R3:W4:Y:S02]  /*252f0*/  SHFL.IDX P6, R14, R13, R12, R11 ;  /* 0x0000000c0d0e7389 */ /* 0x00872400000c000b */
[----:B01234-:R-:W-:Y:S01]  /*25300*/  ENDCOLLECTIVE ;  /* 0x000000000000791b */ /* 0x01ffe20003800000 */
.L_x_870:
[----:B------:R-:W-:Y:S05]  /*25310*/  BSYNC B1 ;  /* 0x0000000000017941 */ /* 0x000fea0003800000 */
.L_x_869:
        /* <DEDUP_REMOVED lines=8> */
.L_x_871:
[----:B------:R-:W-:Y:S05]  /*253a0*/  BRA `(.L_x_872) ;  /* 0xfffffe5c00a47947 */ /* 0x000fea000383ffff */
.L_x_582:
[----:B------:R-:W-:Y:S01]  /*253b0*/  BSSY B1, `(.L_x_873) ;  /* 0x0000008000017945 */ /* 0x000fe20003800000 */
[----:B0-----:R-:W-:Y:S01]  /*253c0*/  IMAD.MOV.U32 R13, RZ, RZ, R46 ;  /* 0x000000ffff0d7224 */ /* 0x001fe200078e002e */
[----:B------:R-:W-:Y:S01]  /*253d0*/  MOV R15, 0xffffffff ;  /* 0xffffffff000f7802 */ /* 0x000fe20000000f00 */
[----:B------:R-:W-:Y:S02]  /*253e0*/  IMAD.MOV.U32 R12, RZ, RZ, 0x3 ;  /* 0x00000003ff0c7424 */ /* 0x000fe400078e00ff */
[----:B------:R-:W-:-:S07]  /*253f0*/  IMAD.MOV.U32 R11, RZ, RZ, 0x181f ;  /* 0x0000181fff0b7424 */ /* 0x000fce00078e00ff */
[----:B-1234-:R-:W-:Y:S05]  /*25400*/  WARPSYNC.COLLECTIVE R15, `(.L_x_874) ;  /* 0x000000000f087348 */ /* 0x01efea0003c00000 */
[----:B----4-:R0:W4:Y:S02]  /*25410*/  SHFL.IDX P6, R14, R13, R12, R11 ;  /* 0x0000000c0d0e7389 */ /* 0x01012400000c000b */
[----:B01234-:R-:W-:Y:S01]  /*25420*/  ENDCOLLECTIVE ;  /* 0x000000000000791b */ /* 0x01ffe20003800000 */
.L_x_874:
[----:B------:R-:W-:Y:S05]  /*25430*/  BSYNC B1 ;  /* 0x0000000000017941 */ /* 0x000fea0003800000 */
.L_x_873:
        /* <DEDUP_REMOVED lines=8> */
.L_x_875:
[----:B------:R-:W-:Y:S05]  /*254c0*/  BRA `(.L_x_876) ;  /* 0xfffffe5c00a87947 */ /* 0x000fea000383ffff */
.L_x_586:
[----:B------:R0:W0:Y:S02]  /*254d0*/  SYNCS.PHASECHK.TRANS64.TRYWAIT P3, [R4+URZ+0x388b0], R107 ;  /* 0x0388b06b040075a7 */ /* 0x000024000806017f */
[----:B0-----:R-:W-:Y:S05]  /*254e0*/  @!P3 NANOSLEEP.SYNCS 0x989680 ;  /* 0x009896800000b95d */ /* 0x001fea0003900000 */
[----:B------:R-:W0:Y:S02]  /*254f0*/  @!P3 SYNCS.PHASECHK.TRANS64 P3, [R4+URZ+0x388b0], R107 ;  /* 0x0388b06b0400b5a7 */ /* 0x000e24000806007f */
[----:B0-----:R-:W-:Y:S05]  /*25500*/  @!P3 BRA `(.L_x_586) ;  /* 0xfffffffc00f0b947 */ /* 0x001fea000383ffff */
[----:B------:R-:W-:Y:S05]  /*25510*/  BRA `(.L_x_877) ;  /* 0xfffffe6000207947 */ /* 0x000fea000383ffff */
.L_x_598:
[----:B------:R-:W-:Y:S01]  /*25520*/  BSSY B0, `(.L_x_878) ;  /* 0x0000007000007945 */ /* 0x000fe20003800000 */
[----:B------:R-:W-:Y:S01]  /*25530*/  IMAD.MOV.U32 R12, RZ, RZ, RZ ;  /* 0x000000ffff0c7224 */ /* 0x000fe200078e00ff */
[----:B------:R-:W-:Y:S01]  /*25540*/  MOV R15, 0xffffffff ;  /* 0xffffffff000f7802 */ /* 0x000fe20000000f00 */
[----:B------:R-:W-:-:S07]  /*25550*/  IMAD.MOV.U32 R11, RZ, RZ, 0x1f ;  /* 0x0000001fff0b7424 */ /* 0x000fce00078e00ff */
[----:B-----5:R-:W-:Y:S05]  /*25560*/  WARPSYNC.COLLECTIVE R15, `(.L_x_879) ;  /* 0x000000000f087348 */ /* 0x020fea0003c00000 */
[----:B------:R0:W1:Y:S02]  /*25570*/  SHFL.IDX P6, R14, R13, R12, R11 ;  /* 0x0000000c0d0e7389 */ /* 0x00006400000c000b */
[----:B01---5:R-:W-:Y:S01]  /*25580*/  ENDCOLLECTIVE ;  /* 0x000000000000791b */ /* 0x023fe20003800000 */
.L_x_879:
[----:B------:R-:W-:Y:S05]  /*25590*/  BSYNC B0 ;  /* 0x0000000000007941 */ /* 0x000fea0003800000 */
.L_x_878:
[----:B------:R-:W-:Y:S05]  /*255a0*/  BRA `(.L_x_880) ;  /* 0xfffffe6c00947947 */ /* 0x000fea000383ffff */
.L_x_608:
[----:B------:R-:W-:Y:S01]  /*255b0*/  BSSY B1, `(.L_x_881) ;  /* 0x0000008000017945 */ /* 0x000fe20003800000 */
[----:B0-----:R-:W-:Y:S01]  /*255c0*/  IMAD.MOV.U32 R13, RZ, RZ, R26 ;  /* 0x000000ffff0d7224 */ /* 0x001fe200078e001a */
[----:B------:R-:W-:Y:S01]  /*255d0*/  MOV R15, 0xffffffff ;  /* 0xffffffff000f7802 */ /* 0x000fe20000000f00 */
[----:B------:R-:W-:Y:S02]  /*255e0*/  IMAD.MOV.U32 R12, RZ, RZ, RZ ;  /* 0x000000ffff0c7224 */ /* 0x000fe400078e00ff */
[----:B------:R-:W-:-:S07]  /*255f0*/  IMAD.MOV.U32 R11, RZ, RZ, 0x181f ;  /* 0x0000181fff0b7424 */ /* 0x000fce00078e00ff */
[----:B------:R-:W-:Y:S05]  /*25600*/  WARPSYNC.COLLECTIVE R15, `(.L_x_882) ;  /* 0x000000000f087348 */ /* 0x000fea0003c00000 */
[----:B------:R0:W1:Y:S02]  /*25610*/  SHFL.IDX P6, R14, R13, R12, R11 ;  /* 0x0000000c0d0e7389 */ /* 0x00006400000c000b */
[----:B01----:R-:W-:Y:S01]  /*25620*/  ENDCOLLECTIVE ;  /* 0x000000000000791b */ /* 0x003fe20003800000 */
.L_x_882:
[----:B------:R-:W-:Y:S05]  /*25630*/  BSYNC B1 ;  /* 0x0000000000017941 */ /* 0x000fea0003800000 */
.L_x_881:
[----:B------:R-:W-:Y:S01]  /*25640*/  IMAD.MOV.U32 R13, RZ, RZ, R24 ;  /* 0x000000ffff0d7224 */ /* 0x000fe200078e0018 */
[----:B------:R-:W-:Y:S01]  /*25650*/  MOV R11, 0x181f ;  /* 0x0000181f000b7802 */ /* 0x000fe20000000f00 */
[----:B------:R-:W-:Y:S02]  /*25660*/  IMAD.MOV.U32 R12, RZ, RZ, RZ ;  /* 0x000000ffff0c7224 */ /* 0x000fe400078e00ff */
[----:B------:R-:W-:Y:S02]  /*25670*/  IMAD.MOV.U32 R15, RZ, RZ, -0x1 ;  /* 0xffffffffff0f7424 */ /* 0x000fe400078e00ff */
[----:B------:R-:W-:-:S07]  /*25680*/  IMAD.MOV.U32 R0, RZ, RZ, R14 ;  /* 0x000000ffff007224 */ /* 0x000fce00078e000e */
[----:B------:R-:W-:Y:S05]  /*25690*/  WARPSYNC.COLLECTIVE R15, `(.L_x_883) ;  /* 0x000000000f087348 */ /* 0x000fea0003c00000 */
[----:B------:R0:W1:Y:S02]  /*256a0*/  SHFL.IDX P6, R14, R13, R12, R11 ;  /* 0x0000000c0d0e7389 */ /* 0x00006400000c000b */
[----:B01----:R-:W-:Y:S01]  /*256b0*/  ENDCOLLECTIVE ;  /* 0x000000000000791b */ /* 0x003fe20003800000 */
.L_x_883:
[----:B------:R-:W-:Y:S02]  /*256c0*/  IMAD.MOV.U32 R13, RZ, RZ, R27 ;  /* 0x000000ffff0d7224 */ /* 0x000fe400078e001b */
[----:B------:R-:W-:-:S07]  /*256d0*/  IMAD.MOV.U32 R3, RZ, RZ, R14 ;  /* 0x000000ffff037224 */ /* 0x000fce00078e000e */
[----:B------:R-:W-:Y:S05]  /*256e0*/  WARPSYNC.COLLECTIVE R15, `(.L_x_884) ;  /* 0x000000000f087348 */ /* 0x000fea0003c00000 */
[----:B------:R0:W1:Y:S02]  /*256f0*/  SHFL.IDX P6, R14, R13, R12, R11 ;  /* 0x0000000c0d0e7389 */ /* 0x00006400000c000b */
[----:B01----:R-:W-:Y:S01]  /*25700*/  ENDCOLLECTIVE ;  /* 0x000000000000791b */ /* 0x003fe20003800000 */
.L_x_884:
[----:B------:R-:W-:Y:S01]  /*25710*/  IMAD.MOV.U32 R13, RZ, RZ, R94 ;  /* 0x000000ffff0d7224 */ /* 0x000fe200078e005e */
[----:B------:R-:W-:-:S07]  /*25720*/  MOV R4, R14 ;  /* 0x0000000e00047202 */ /* 0x000fce0000000f00 */
[----:B------:R-:W-:Y:S05]  /*25730*/  WARPSYNC.COLLECTIVE R15, `(.L_x_885) ;  /* 0x000000000f087348 */ /* 0x000fea0003c00000 */
[----:B------:R0:W1:Y:S02]  /*25740*/  SHFL.IDX P6, R14, R13, R12, R11 ;  /* 0x0000000c0d0e7389 */ /* 0x00006400000c000b */
[----:B01----:R-:W-:Y:S01]  /*25750*/  ENDCOLLECTIVE ;  /* 0x000000000000791b */ /* 0x003fe20003800000 */
.L_x_885:
[----:B------:R-:W-:Y:S05]  /*25760*/  BRA `(.L_x_886) ;  /* 0xfffffe7000887947 */ /* 0x000fea000383ffff */
.L_x_612:
[----:B0-----:R0:W1:Y:S02]  /*25770*/  SYNCS.PHASECHK.TRANS64.TRYWAIT P0, [R23+URZ+0x38800], R32 ;  /* 0x03880020170075a7 */ /* 0x001064000800017f */
[----:B-1----:R-:W-:Y:S05]  /*25780*/  @!P0 NANOSLEEP.SYNCS 0x989680 ;  /* 0x009896800000895d */ /* 0x002fea0003900000 */
[----:B------:R-:W1:Y:S02]  /*25790*/  @!P0 SYNCS.PHASECHK.TRANS64 P0, [R23+URZ+0x38800], R32 ;  /* 0x03880020170085a7 */ /* 0x000e64000800007f */
[----:B-1----:R-:W-:Y:S05]  /*257a0*/  @!P0 BRA `(.L_x_612) ;  /* 0xfffffffc00f08947 */ /* 0x002fea000383ffff */
[----:B------:R-:W-:Y:S05]  /*257b0*/  BRA `(.L_x_887) ;  /* 0xfffffe7400c07947 */ /* 0x000fea000383ffff */
.L_x_628:
[----:B------:R-:W-:Y:S01]  /*257c0*/  BSSY B1, `(.L_x_888) ;  /* 0x0000008000017945 */ /* 0x000fe20003800000 */
[----:B0-----:R-:W-:Y:S01]  /*257d0*/  IMAD.MOV.U32 R13, RZ, RZ, R26 ;  /* 0x000000ffff0d7224 */ /* 0x001fe200078e001a */
[----:B------:R-:W-:Y:S01]  /*257e0*/  MOV R11, 0x181f ;  /* 0x0000181f000b7802 */ /* 0x000fe20000000f00 */
[----:B------:R-:W-:Y:S02]  /*257f0*/  IMAD.MOV.U32 R12, RZ, RZ, RZ ;  /* 0x000000ffff0c7224 */ /* 0x000fe400078e00ff */
[----:B------:R-:W-:-:S07]  /*25800*/  IMAD.MOV.U32 R15, RZ, RZ, -0x1 ;  /* 0xffffffffff0f7424 */ /* 0x000fce00078e00ff */
[----:B------:R-:W-:Y:S05]  /*25810*/  WARPSYNC.COLLECTIVE R15, `(.L_x_889) ;  /* 0x000000000f087348 */ /* 0x000fea0003c00000 */
[----:B------:R0:W1:Y:S02]  /*25820*/  SHFL.IDX P6, R14, R13, R12, R11 ;  /* 0x0000000c0d0e7389 */ /* 0x00006400000c000b */
[----:B01----:R-:W-:Y:S01]  /*25830*/  ENDCOLLECTIVE ;  /* 0x000000000000791b */ /* 0x003fe20003800000 */
.L_x_889:
[----:B------:R-:W-:Y:S05]  /*25840*/  BSYNC B1 ;  /* 0x0000000000017941 */ /* 0x000fea0003800000 */
.L_x_888:
        /* <DEDUP_REMOVED lines=8> */
.L_x_890:
[----:B------:R-:W-:Y:S01]  /*258d0*/  MOV R13, R27 ;  /* 0x0000001b000d7202 */ /* 0x000fe20000000f00 */
[----:B------:R-:W-:-:S07]  /*258e0*/  IMAD.MOV.U32 R5, RZ, RZ, R14 ;  /* 0x000000ffff057224 */ /* 0x000fce00078e000e */
[----:B------:R-:W-:Y:S05]  /*258f0*/  WARPSYNC.COLLECTIVE R15, `(.L_x_891) ;  /* 0x000000000f087348 */ /* 0x000fea0003c00000 */
[----:B------:R0:W1:Y:S02]  /*25900*/  SHFL.IDX P6, R14, R13, R12, R11 ;  /* 0x0000000c0d0e7389 */ /* 0x00006400000c000b */
[----:B01----:R-:W-:Y:S01]  /*25910*/  ENDCOLLECTIVE ;  /* 0x000000000000791b */ /* 0x003fe20003800000 */
.L_x_891:
[----:B------:R-:W-:Y:S02]  /*25920*/  IMAD.MOV.U32 R13, RZ, RZ, R94 ;  /* 0x000000ffff0d7224 */ /* 0x000fe400078e005e */
[----:B------:R-:W-:-:S07]  /*25930*/  IMAD.MOV.U32 R7, RZ, RZ, R14 ;  /* 0x000000ffff077224 */ /* 0x000fce00078e000e */
[----:B------:R-:W-:Y:S05]  /*25940*/  WARPSYNC.COLLECTIVE R15, `(.L_x_892) ;  /* 0x000000000f087348 */ /* 0x000fea0003c00000 */
[----:B------:R0:W1:Y:S02]  /*25950*/  SHFL.IDX P6, R14, R13, R12, R11 ;  /* 0x0000000c0d0e7389 */ /* 0x00006400000c000b */
[----:B01----:R-:W-:Y:S01]  /*25960*/  ENDCOLLECTIVE ;  /* 0x000000000000791b */ /* 0x003fe20003800000 */
.L_x_892:
[----:B------:R-:W-:Y:S05]  /*25970*/  BRA `(.L_x_893) ;  /* 0xfffffea400a47947 */ /* 0x000fea000383ffff */
.L_x_632:
[----:B0-----:R0:W1:Y:S02]  /*25980*/  SYNCS.PHASECHK.TRANS64.TRYWAIT P1, [R23+URZ+0x38800], R34 ;  /* 0x03880022170075a7 */ /* 0x001064000802017f */
[----:B-1----:R-:W-:Y:S05]  /*25990*/  @!P1 NANOSLEEP.SYNCS 0x989680 ;  /* 0x009896800000995d */ /* 0x002fea0003900000 */
[----:B------:R-:W1:Y:S02]  /*259a0*/  @!P1 SYNCS.PHASECHK.TRANS64 P1, [R23+URZ+0x38800], R34 ;  /* 0x03880022170095a7 */ /* 0x000e64000802007f */
[----:B-1----:R-:W-:Y:S05]  /*259b0*/  @!P1 BRA `(.L_x_632) ;  /* 0xfffffffc00f09947 */ /* 0x002fea000383ffff */
[----:B------:R-:W-:Y:S05]  /*259c0*/  BRA `(.L_x_894) ;  /* 0xfffffea800c47947 */ /* 0x000fea000383ffff */
.L_x_642:
[----:B-1----:R1:W2:Y:S02]  /*259d0*/  SYNCS.PHASECHK.TRANS64.TRYWAIT P1, [R3+URZ+0x38830], R6 ;  /* 0x03883006030075a7 */ /* 0x0022a4000802017f */
[----:B--2---:R-:W-:Y:S05]  /*259e0*/  @!P1 NANOSLEEP.SYNCS 0x989680 ;  /* 0x009896800000995d */ /* 0x004fea0003900000 */
[----:B------:R-:W2:Y:S02]  /*259f0*/  @!P1 SYNCS.PHASECHK.TRANS64 P1, [R3+URZ+0x38830], R6 ;  /* 0x03883006030095a7 */ /* 0x000ea4000802007f */
[----:B--2---:R-:W-:Y:S05]  /*25a00*/  @!P1 BRA `(.L_x_642) ;  /* 0xfffffffc00f09947 */ /* 0x004fea000383ffff */
[----:B------:R-:W-:Y:S05]  /*25a10*/  BRA `(.L_x_641) ;  /* 0xfffffedc00d47947 */ /* 0x000fea000383ffff */
.L_x_648:
[----:B-1----:R1:W2:Y:S02]  /*25a20*/  SYNCS.PHASECHK.TRANS64.TRYWAIT P1, [R3+URZ+0x38850], R6 ;  /* 0x03885006030075a7 */ /* 0x0022a4000802017f */
[----:B--2---:R-:W-:Y:S05]  /*25a30*/  @!P1 NANOSLEEP.SYNCS 0x989680 ;  /* 0x009896800000995d */ /* 0x004fea0003900000 */
[----:B------:R-:W2:Y:S02]  /*25a40*/  @!P1 SYNCS.PHASECHK.TRANS64 P1, [R3+URZ+0x38850], R6 ;  /* 0x03885006030095a7 */ /* 0x000ea4000802007f */
[----:B--2---:R-:W-:Y:S05]  /*25a50*/  @!P1 BRA `(.L_x_648) ;  /* 0xfffffffc00f09947 */ /* 0x004fea000383ffff */
[----:B------:R-:W-:Y:S05]  /*25a60*/  BRA `(.L_x_647) ;  /* 0xfffffefc00f07947 */ /* 0x000fea000383ffff */
.L_x_654:
[----:B-1----:R1:W2:Y:S02]  /*25a70*/  SYNCS.PHASECHK.TRANS64.TRYWAIT P2, [R6+URZ+0x38830], R7 ;  /* 0x03883007060075a7 */ /* 0x0022a4000804017f */
[----:B--2---:R-:W-:Y:S05]  /*25a80*/  @!P2 NANOSLEEP.SYNCS 0x989680 ;  /* 0x009896800000a95d */ /* 0x004fea0003900000 */
[----:B------:R-:W2:Y:S02]  /*25a90*/  @!P2 SYNCS.PHASECHK.TRANS64 P2, [R6+URZ+0x38830], R7 ;  /* 0x038830070600a5a7 */ /* 0x000ea4000804007f */
[----:B--2---:R-:W-:Y:S05]  /*25aa0*/  @!P2 BRA `(.L_x_654) ;  /* 0xfffffffc00f0a947 */ /* 0x004fea000383ffff */
[----:B------:R-:W-:Y:S05]  /*25ab0*/  BRA `(.L_x_653) ;  /* 0xffffff0400007947 */ /* 0x000fea000383ffff */
.L_x_660:
[----:B---3--:R3:W4:Y:S02]  /*25ac0*/  SYNCS.PHASECHK.TRANS64.TRYWAIT P2, [R6+URZ+0x38850], R7 ;  /* 0x03885007060075a7 */ /* 0x008724000804017f */
[----:B----4-:R-:W-:Y:S05]  /*25ad0*/  @!P2 NANOSLEEP.SYNCS 0x989680 ;  /* 0x009896800000a95d */ /* 0x010fea0003900000 */
[----:B------:R-:W4:Y:S02]  /*25ae0*/  @!P2 SYNCS.PHASECHK.TRANS64 P2, [R6+URZ+0x38850], R7 ;  /* 0x038850070600a5a7 */ /* 0x000f24000804007f */
[----:B----4-:R-:W-:Y:S05]  /*25af0*/  @!P2 BRA `(.L_x_660) ;  /* 0xfffffffc00f0a947 */ /* 0x010fea000383ffff */
[----:B------:R-:W-:Y:S05]  /*25b00*/  BRA `(.L_x_659) ;  /* 0xffffff2400147947 */ /* 0x000fea000383ffff */
.L_x_665:
[----:B------:R-:W-:Y:S02]  /*25b10*/  SEL R27, R24, R57, P0 ;  /* 0x00000039181b7207 */ /* 0x000fe40000000000 */
[----:B------:R-:W-:Y:S02]  /*25b20*/  SEL R31, R38, R35, P0 ;  /* 0x00000023261f7207 */ /* 0x000fe40000000000 */
[----:B------:R-:W-:Y:S02]  /*25b30*/  SEL R24, R57, R24, P0 ;  /* 0x0000001839187207 */ /* 0x000fe40000000000 */
[----:B------:R-:W-:Y:S02]  /*25b40*/  SEL R38, R35, R38, P0 ;  /* 0x0000002623267207 */ /* 0x000fe40000000000 */
[----:B------:R-:W-:Y:S02]  /*25b50*/  SEL R29, R15, R14, P0 ;  /* 0x0000000e0f1d7207 */ /* 0x000fe40000000000 */
[----:B------:R-:W-:Y:S01]  /*25b60*/  SEL R36, R14, R15, P0 ;  /* 0x0000000f0e247207 */ /* 0x000fe20000000000 */
[----:B------:R-:W-:Y:S01]  /*25b70*/  IMAD.MOV.U32 R15, RZ, RZ, -0x1 ;  /* 0xffffffffff0f7424 */ /* 0x000fe200078e00ff */
[----:B------:R-:W-:-:S02]  /*25b80*/  SEL R35, R12, R43, P0 ;  /* 0x0000002b0c237207 */ /* 0x000fc40000000000 */
[----:B------:R-:W-:Y:S01]  /*25b90*/  SEL R44, R43, R12, P0 ;  /* 0x0000000c2b2c7207 */ /* 0x000fe20000000000 */
[----:B-----5:R-:W-:Y:S01]  /*25ba0*/  IMAD.MOV.U32 R12, RZ, RZ, R0 ;  /* 0x000000ffff0c7224 */ /* 0x020fe200078e0000 */
[----:B------:R-:W-:Y:S02]  /*25bb0*/  SEL R57, R50, R11, P0 ;  /* 0x0000000b32397207 */ /* 0x000fe40000000000 */
[----:B------:R-:W-:Y:S02]  /*25bc0*/  SEL R84, R11, R50, P0 ;  /* 0x000000320b547207 */ /* 0x000fe40000000000 */
[----:B------:R-:W-:Y:S02]  /*25bd0*/  MOV R11, 0x1c1f ;  /* 0x00001c1f000b7802 */ /* 0x000fe40000000f00 */
[----:B------:R-:W-:Y:S02]  /*25be0*/  SEL R9, R32, R33, P0 ;  /* 0x0000002120097207 */ /* 0x000fe40000000000 */
[----:B------:R-:W-:-:S07]  /*25bf0*/  SEL R6, R33, R32, P0 ;  /* 0x0000002021067207 */ /* 0x000fce0000000000 */
[----:B------:R-:W-:Y:S05]  /*25c00*/  WARPSYNC.COLLECTIVE R15, `(.L_x_895) ;  /* 0x000000000f087348 */ /* 0x000fea0003c00000 */
[----:B------:R0:W1:Y:S02]  /*25c10*/  SHFL.IDX P6, R14, R13, R12, R11 ;  /* 0x0000000c0d0e7389 */ /* 0x00006400000c000b */
[----:B01----:R-:W-:Y:S01]  /*25c20*/  ENDCOLLECTIVE ;  /* 0x000000000000791b */ /* 0x003fe20003800000 */
.L_x_895:
[----:B------:R-:W-:Y:S02]  /*25c30*/  SEL R21, R40, R41, P0 ;  /* 0x0000002928157207 */ /* 0x000fe40000000000 */
[----:B------:R-:W-:Y:S02]  /*25c40*/  SEL R8, R41, R40, P0 ;  /* 0x0000002829087207 */ /* 0x000fe40000000000 */
[----:B------:R-:W-:Y:S02]  /*25c50*/  SEL R33, R80, R39, P0 ;  /* 0x0000002750217207 */ /* 0x000fe40000000000 */
[----:B------:R-:W-:Y:S02]  /*25c60*/  SEL R40, R39, R80, P0 ;  /* 0x0000005027287207 */ /* 0x000fe40000000000 */
[----:B------:R-:W-:Y:S02]  /*25c70*/  SEL R53, R34, R5, P0 ;  /* 0x0000000522357207 */ /* 0x000fe40000000000 */
[----:B------:R-:W-:-:S02]  /*25c80*/  SEL R80, R5, R34, P0 ;  /* 0x0000002205507207 */ /* 0x000fc40000000000 */
[----:B------:R-:W-:Y:S01]  /*25c90*/  LOP3.LUT R5, R0, 0x2, RZ, 0x3c, !PT ;  /* 0x0000000200057812 */ /* 0x000fe200078e3cff */
[----:B------:R-:W-:Y:S01]  /*25ca0*/  IMAD.MOV.U32 R13, RZ, RZ, R4 ;  /* 0x000000ffff0d7224 */ /* 0x000fe200078e0004 */
[----:B------:R-:W-:Y:S02]  /*25cb0*/  SEL R55, R42, R7, P0 ;  /* 0x000000072a377207 */ /* 0x000fe40000000000 */
[----:B------:R-:W-:Y:S02]  /*25cc0*/  MOV R12, R5 ;  /* 0x00000005000c7202 */ /* 0x000fe40000000f00 */
[----:B------:R-:W-:Y:S02]  /*25cd0*/  SEL R82, R7, R42, P0 ;  /* 0x0000002a07527207 */ /* 0x000fe40000000000 */
[----:B------:R-:W-:Y:S02]  /*25ce0*/  SEL R51, R78, R101, P0 ;  /* 0x000000654e337207 */ /* 0x000fe40000000000 */
[----:B------:R-:W-:Y:S01]  /*25cf0*/  SEL R39, R104, R105, P0 ;  /* 0x0000006968277207 */ /* 0x000fe20000000000 */
[----:B------:R-:W-:Y:S01]  /*25d00*/  IMAD.MOV.U32 R7, RZ, RZ, R14 ;  /* 0x000000ffff077224 */ /* 0x000fe200078e000e */
[----:B------:R-:W-:-:S07]  /*25d10*/  SEL R52, R105, R104, P0 ;  /* 0x0000006869347207 */ /* 0x000fce0000000000 */
[----:B------:R-:W-:Y:S05]  /*25d20*/  WARPSYNC.COLLECTIVE R15, `(.L_x_896) ;  /* 0x000000000f087348 */ /* 0x000fea0003c00000 */
[----:B------:R0:W1:Y:S02]  /*25d30*/  SHFL.IDX P6, R14, R13, R12, R11 ;  /* 0x0000000c0d0e7389 */ /* 0x00006400000c000b */
[----:B01----:R-:W-:Y:S01]  /*25d40*/  ENDCOLLECTIVE ;  /* 0x000000000000791b */ /* 0x003fe20003800000 */
.L_x_896:
[----:B------:R-:W-:Y:S02]  /*25d50*/  SEL R78, R101, R78, P0 ;  /* 0x0000004e654e7207 */ /* 0x000fe40000000000 */
[----:B------:R-:W-:Y:S02]  /*25d60*/  SEL R101, R28, R67, P0 ;  /* 0x000000431c657207 */ /* 0x000fe40000000000 */
[----:B------:R-:W-:Y:S02]  /*25d70*/  SEL R104, R67, R28, P0 ;  /* 0x0000001c43687207 */ /* 0x000fe40000000000 */
[----:B------:R-:W-:Y:S02]  /*25d80*/  SEL R25, R48, R49, P0 ;  /* 0x0000003130197207 */ /* 0x000fe40000000000 */
[----:B------:R-:W-:Y:S02]  /*25d90*/  SEL R103, R30, R109, P0 ;  /* 0x0000006d1e677207 */ /* 0x000fe40000000000 */
[----:B------:R-:W-:-:S02]  /*25da0*/  SEL R106, R109, R30, P0 ;  /* 0x0000001e6d6a7207 */ /* 0x000fc40000000000 */
[----:B------:R-:W-:Y:S01]  /*25db0*/  SEL R10, R49, R48, P0 ;  /* 0x00000030310a7207 */ /* 0x000fe20000000000 */
[----:B------:R-:W-:Y:S01]  /*25dc0*/  IMAD.MOV.U32 R13, RZ, RZ, R9 ;  /* 0x000000ffff0d7224 */ /* 0x000fe200078e0009 */
[----:B------:R-:W-:Y:S01]  /*25dd0*/  SEL R105, R46, R133, P0 ;  /* 0x000000852e697207 */ /* 0x000fe20000000000 */
[----:B------:R-:W-:Y:S01]  /*25de0*/  IMAD.MOV.U32 R12, RZ, RZ, R0 ;  /* 0x000000ffff0c7224 */ /* 0x000fe200078e0000 */
[----:B------:R-:W-:Y:S02]  /*25df0*/  SEL R108, R133, R46, P0 ;  /* 0x0000002e856c7207 */ /* 0x000fe40000000000 */
        /* <DEDUP_REMOVED lines=8> */
.L_x_897:
        /* <DEDUP_REMOVED lines=13> */
[----:B------:R-:W-:-:S02]  /*25f50*/  SEL R100, R70, R63, P0 ;  /* 0x0000003f46647207 */ /* 0x000fc40000000000 */
[----:B------:R-:W-:-:S07]  /*25f60*/  MOV R9, R14 ;  /* 0x0000000e00097202 */ /* 0x000fce0000000f00 */
[----:B------:R-:W-:Y:S05]  /*25f70*/  WARPSYNC.COLLECTIVE R15, `(.L_x_898) ;  /* 0x000000000f087348 */ /* 0x000fea0003c00000 */
[----:B------:R0:W1:Y:S02]  /*25f80*/  SHFL.IDX P6, R14, R13, R12, R11 ;  /* 0x0000000c0d0e7389 */ /* 0x00006400000c000b */
[----:B01----:R-:W-:Y:S01]  /*25f90*/  ENDCOLLECTIVE ;  /* 0x000000000000791b */ /* 0x003fe20003800000 */
.L_x_898:
        /* <DEDUP_REMOVED lines=8> */
[----:B------:R-:W-:Y:S02]  /*26020*/  MOV R13, R21 ;  /* 0x00000015000d7202 */ /* 0x000fe40000000f00 */
        /* <DEDUP_REMOVED lines=9> */
.L_x_899:
[----:B------:R-:W-:Y:S02]  /*260c0*/  SEL R75, R127, R142, P0 ;  /* 0x0000008e7f4b7207 */ /* 0x000fe40000000000 */
[----:B------:R-:W-:Y:S02]  /*260d0*/  SEL R2, R142, R127, P0 ;  /* 0x0000007f8e027207 */ /* 0x000fe40000000000 */
[----:B------:R-:W-:Y:S02]  /*260e0*/  SEL R4, R7, R26, P0 ;  /* 0x0000001a07047207 */ /* 0x000fe40000000000 */
[----:B------:R-:W-:Y:S01]  /*260f0*/  SEL R6, R26, R7, P0 ;  /* 0x000000071a067207 */ /* 0x000fe20000000000 */
[----:B------:R-:W-:Y:S01]  /*26100*/  IMAD.MOV.U32 R13, RZ, RZ, R8 ;  /* 0x000000ffff0d7224 */ /* 0x000fe200078e0008 */
[----:B------:R-:W-:Y:S02]  /*26110*/  MOV R12, R5 ;  /* 0x00000005000c7202 */ /* 0x000fe40000000f00 */
[----:B------:R-:W-:Y:S01]  /*26120*/  SEL R8, R9, R28, P0 ;  /* 0x0000001c09087207 */ /* 0x000fe20000000000 */
[----:B------:R-:W-:-:S07]  /*26130*/  IMAD.MOV.U32 R21, RZ, RZ, R14 ;  /* 0x000000ffff157224 */ /* 0x000fce00078e000e */
[----:B------:R-:W-:Y:S05]  /*26140*/  WARPSYNC.COLLECTIVE R15, `(.L_x_900) ;  /* 0x000000000f087348 */ /* 0x000fea0003c00000 */
[----:B------:R0:W1:Y:S02]  /*26150*/  SHFL.IDX P6, R14, R13, R12, R11 ;  /* 0x0000000c0d0e7389 */ /* 0x00006400000c000b */
[----:B01----:R-:W-:Y:S01]  /*26160*/  ENDCOLLECTIVE ;  /* 0x000000000000791b */ /* 0x003fe20003800000 */
.L_x_900:
[----:B------:R-:W-:Y:S02]  /*26170*/  IMAD.MOV.U32 R13, RZ, RZ, R25 ;  /* 0x000000ffff0d7224 */ /* 0x000fe400078e0019 */
[----:B------:R-:W-:Y:S02]  /*26180*/  IMAD.MOV.U32 R12, RZ, RZ, R0 ;  /* 0x000000ffff0c7224 */ /* 0x000fe400078e0000 */
[----:B------:R-:W-:-:S07]  /*26190*/  IMAD.MOV.U32 R30, RZ, RZ, R14 ;  /* 0x000000ffff1e7224 */ /* 0x000fce00078e000e */
[----:B------:R-:W-:Y:S05]  /*261a0*/  WARPSYNC.COLLECTIVE R15, `(.L_x_901) ;  /* 0x000000000f087348 */ /* 0x000fea0003c00000 */
[----:B------:R0:W1:Y:S02]  /*261b0*/  SHFL.IDX P6, R14, R13, R12, R11 ;  /* 0x0000000c0d0e7389 */ /* 0x00006400000c000b */
[----:B01----:R-:W-:Y:S01]  /*261c0*/  ENDCOLLECTIVE ;  /* 0x000000000000791b */ /* 0x003fe20003800000 */
.L_x_901:
[----:B------:R-:W-:Y:S01]  /*261d0*/  IMAD.MOV.U32 R13, RZ, RZ, R10 ;  /* 0x000000ffff0d7224 */ /* 0x000fe200078e000a */
[----:B------:R-:W-:Y:S01]  /*261e0*/  SEL R10, R28, R9, P0 ;  /* 0x000000091c0a7207 */ /* 0x000fe20000000000 */
[----:B------:R-:W-:Y:S01]  /*261f0*/  IMAD.MOV.U32 R12, RZ, RZ, R5 ;  /* 0x000000ffff0c7224 */ /* 0x000fe200078e0005 */
[----:B------:R-:W-:-:S07]  /*26200*/  MOV R25, R14 ;  /* 0x0000000e00197202 */ /* 0x000fce0000000f00 */
[----:B------:R-:W-:Y:S05]  /*26210*/  WARPSYNC.COLLECTIVE R15, `(.L_x_902) ;  /* 0x000000000f087348 */ /* 0x000fea0003c00000 */
[----:B------:R0:W1:Y:S02]  /*26220*/  SHFL.IDX P6, R14, R13, R12, R11 ;  /* 0x0000000c0d0e7389 */ /* 0x00006400000c000b */
[----:B01----:R-:W-:Y:S01]  /*26230*/  ENDCOLLECTIVE ;  /* 0x000000000000791b */ /* 0x003fe20003800000 */
.L_x_902:
[----:B------:R-:W-:Y:S01]  /*26240*/  MOV R13, R27 ;  /* 0x0000001b000d7202 */ /* 0x000fe20000000f00 */
[----:B------:R-:W-:Y:S02]  /*26250*/  IMAD.MOV.U32 R12, RZ, RZ, R0 ;  /* 0x000000ffff0c7224 */ /* 0x000fe400078e0000 */
[----:B------:R-:W-:-:S07]  /*26260*/  IMAD.MOV.U32 R32, RZ, RZ, R14 ;  /* 0x000000ffff207224 */ /* 0x000fce00078e000e */
[----:B------:R-:W-:Y:S05]  /*26270*/  WARPSYNC.COLLECTIVE R15, `(.L_x_903) ;  /* 0x000000000f087348 */ /* 0x000fea0003c00000 */
[----:B------:R0:W1:Y:S02]  /*26280*/  SHFL.IDX P6, R14, R13, R12, R11 ;  /* 0x0000000c0d0e7389 */ /* 0x00006400000c000b */
[----:B01----:R-:W-:Y:S01]  /*26290*/  ENDCOLLECTIVE ;  /* 0x000000000000791b */ /* 0x003fe20003800000 */
.L_x_903:
        /* <DEDUP_REMOVED lines=8> */
.L_x_904:
[----:B------:R-:W-:Y:S02]  /*26320*/  IMAD.MOV.U32 R13, RZ, RZ, R29 ;  /* 0x000000ffff0d7224 */ /* 0x000fe400078e001d */
[----:B------:R-:W-:Y:S02]  /*26330*/  IMAD.MOV.U32 R12, RZ, RZ, R0 ;  /* 0x000000ffff0c7224 */ /* 0x000fe400078e0000 */
[----:B------:R-:W-:-:S07]  /*26340*/  IMAD.MOV.U32 R34, RZ, RZ, R14 ;  /* 0x000000ffff227224 */ /* 0x000fce00078e000e */
[----:B------:R-:W-:Y:S05]  /*26350*/  WARPSYNC.COLLECTIVE R15, `(.L_x_905) ;  /* 0x000000000f087348 */ /* 0x000fea0003c00000 */
[----:B------:R0:W1:Y:S02]  /*26360*/  SHFL.IDX P6, R14, R13, R12, R11 ;  /* 0x0000000c0d0e7389 */ /* 0x00006400000c000b */
[----:B01----:R-:W-:Y:S01]  /*26370*/  ENDCOLLECTIVE ;  /* 0x000000000000791b */ /* 0x003fe20003800000 */
.L_x_905:
[----:B------:R-:W-:Y:S01]  /*26380*/  SEL R28, R27, R34, P0 ;  /* 0x000000221b1c7207 */ /* 0x000fe20000000000 */
[----:B------:R-:W-:Y:S02]  /*26390*/  IMAD.MOV.U32 R13, RZ, RZ, R36 ;  /* 0x000000ffff0d7224 */ /* 0x000fe400078e0024 */
[----:B------:R-:W-:Y:S01]  /*263a0*/  IMAD.MOV.U32 R12, RZ, RZ, R5 ;  /* 0x000000ffff0c7224 */ /* 0x000fe200078e0005 */
[----:B------:R-:W-:-:S07]  /*263b0*/  MOV R29, R14 ;  /* 0x0000000e001d7202 */ /* 0x000fce0000000f00 */
[----:B------:R-:W-:Y:S05]  /*263c0*/  WARPSYNC.COLLECTIVE R15, `(.L_x_906) ;  /* 0x000000000f087348 */ /* 0x000fea0003c00000 */
[----:B------:R0:W1:Y:S02]  /*263d0*/  SHFL.IDX P6, R14, R13, R12, R11 ;  /* 0x0000000c0d0e7389 */ /* 0x00006400000c000b */
[----:B01----:R-:W-:Y:S01]  /*263e0*/  ENDCOLLECTIVE ;  /* 0x000000000000791b */ /* 0x003fe20003800000 */
.L_x_906:
[----:B------:R-:W-:Y:S01]  /*263f0*/  MOV R13, R31 ;  /* 0x0000001f000d7202 */ /* 0x000fe20000000f00 */
[----:B------:R-:W-:Y:S02]  /*26400*/  IMAD.MOV.U32 R12, RZ, RZ, R0 ;  /* 0x000000ffff0c7224 */ /* 0x000fe400078e0000 */
[----:B------:R-:W-:-:S07]  /*26410*/  IMAD.MOV.U32 R36, RZ, RZ, R14 ;  /* 0x000000ffff247224 */ /* 0x000fce00078e000e */
[----:B------:R-:W-:Y:S05]  /*26420*/  WARPSYNC.COLLECTIVE R15, `(.L_x_907) ;  /* 0x000000000f087348 */ /* 0x000fea0003c00000 */
[----:B------:R0:W1:Y:S02]  /*26430*/  SHFL.IDX P6, R14, R13, R12, R11 ;  /* 0x0000000c0d0e7389 */ /* 0x00006400000c000b */
[----:B01----:R-:W-:Y:S01]  /*26440*/  ENDCOLLECTIVE ;  /* 0x000000000000791b */ /* 0x003fe20003800000 */
.L_x_907:
[----:B------:R-:W-:Y:S01]  /*26450*/  SEL R32, R29, R36, P0 ;  /* 0x000000241d207207 */ /* 0x000fe20000000000 */
[----:B------:R-:W-:Y:S01]  /*26460*/  IMAD.MOV.U32 R13, RZ, RZ, R38 ;  /* 0x000000ffff0d7224 */ /* 0x000fe200078e0026 */
[----:B------:R-:W-:Y:S01]  /*26470*/  MOV R12, R5 ;  /* 0x00000005000c7202 */ /* 0x000fe20000000f00 */
[----:B------:R-:W-:-:S07]  /*26480*/  IMAD.MOV.U32 R31, RZ, RZ, R14 ;  /* 0x000000ffff1f7224 */ /* 0x000fce00078e000e */
[----:B------:R-:W-:Y:S05]  /*26490*/  WARPSYNC.COLLECTIVE R15, `(.L_x_908) ;  /* 0x000000000f087348 */ /* 0x000fea0003c00000 */
[----:B------:R0:W1:Y:S02]  /*264a0*/  SHFL.IDX P6, R14, R13, R12, R11 ;  /* 0x0000000c0d0e7389 */ /* 0x00006400000c000b */
[----:B01----:R-:W-:Y:S01]  /*264b0*/  ENDCOLLECTIVE ;  /* 0x000000000000791b */ /* 0x003fe20003800000 */
.L_x_908:
[----:B------:R-:W-:Y:S02]  /*264c0*/  IMAD.MOV.U32 R13, RZ, RZ, R33 ;  /* 0x000000ffff0d7224 */ /* 0x000fe400078e0021 */
[----:B------:R-:W-:Y:S02]  /*264d0*/  IMAD.MOV.U32 R12, RZ, RZ, R0 ;  /* 0x000000ffff0c7224 */ /* 0x000fe400078e0000 */
[----:B------:R-:W-:-:S07]  /*264e0*/  IMAD.MOV.U32 R38, RZ, RZ, R14 ;  /* 0x000000ffff267224 */ /* 0x000fce00078e000e */
[----:B------:R-:W-:Y:S05]  /*264f0*/  WARPSYNC.COLLECTIVE R15, `(.L_x_909) ;  /* 0x000000000f087348 */ /* 0x000fea0003c00000 */
[----:B------:R0:W1:Y:S02]  /*26500*/  SHFL.IDX P6, R14, R13, R12, R11 ;  /* 0x0000000c0d0e7389 */ /* 0x00006400000c000b */
[----:B01----:R-:W-:Y:S01]  /*26510*/  ENDCOLLECTIVE ;  /* 0x000000000000791b */ /* 0x003fe20003800000 */
.L_x_909:
[----:B------:R-:W-:Y:S02]  /*26520*/  IMAD.MOV.U32 R13, RZ, RZ, R40 ;  /* 0x000000ffff0d7224 */ /* 0x000fe400078e0028 */
[----:B------:R-:W-:Y:S01]  /*26530*/  IMAD.MOV.U32 R12, RZ, RZ, R5 ;  /* 0x000000ffff0c7224 */ /* 0x000fe200078e0005 */
[----:B------:R-:W-:-:S07]  /*26540*/  MOV R42, R14 ;  /* 0x0000000e002a7202 */ /* 0x000fce0000000f00 */
[----:B------:R-:W-:Y:S05]  /*26550*/  WARPSYNC.COLLECTIVE R15, `(.L_x_910) ;  /* 0x000000000f087348 */ /* 0x000fea0003c00000 */
[----:B------:R0:W1:Y:S02]  /*26560*/  SHFL.IDX P6, R14, R13, R12, R11 ;  /* 0x0000000c0d0e7389 */ /* 0x00006400000c000b */
[----:B01----:R-:W-:Y:S01]  /*26570*/  ENDCOLLECTIVE ;  /* 0x000000000000791b */ /* 0x003fe20003800000 */
.L_x_910:
[----:B------:R-:W-:Y:S01]  /*26580*/  MOV R13, R35 ;  /* 0x00000023000d7202 */ /* 0x000fe20000000f00 */
[----:B------:R-:W-:Y:S02]  /*26590*/  IMAD.MOV.U32 R12, RZ, RZ, R0 ;  /* 0x000000ffff0c7224 */ /* 0x000fe400078e0000 */
[----:B------:R-:W-:-:S07]  /*265a0*/  IMAD.MOV.U32 R33, RZ, RZ, R14 ;  /* 0x000000ffff217224 */ /* 0x000fce00078e000e */
[----:B------:R-:W-:Y:S05]  /*265b0*/  WARPSYNC.COLLECTIVE R15, `(.L_x_911) ;  /* 0x000000000f087348 */ /* 0x000fea0003c00000 */
[----:B------:R0:W1:Y:S02]  /*265c0*/  SHFL.IDX P6, R14, R13, R12, R11 ;  /* 0x0000000c0d0e7389 */ /* 0x00006400000c000b */
[----:B01----:R-:W-:Y:S01]  /*265d0*/  ENDCOLLECTIVE ;  /* 0x000000000000791b */ /* 0x003fe20003800000 */
.L_x_911:
[----:B------:R-:W-:Y:S02]  /*265e0*/  SEL R40, R42, R33, P0 ;  /* 0x000000212a287207 */ /* 0x000fe40000000000 */
[----:B------:R-:W-:Y:S01]  /*265f0*/  SEL R42, R33, R42, P0 ;  /* 0x0000002a212a7207 */ /* 0x000fe20000000000 */
[----:B------:R-:W-:Y:S01]  /*26600*/  IMAD.MOV.U32 R13, RZ, RZ, R44 ;  /* 0x000000ffff0d7224 */ /* 0x000fe200078e002c */
[----:B------:R-:W-:Y:S01]  /*26610*/  MOV R12, R5 ;  /* 0x00000005000c7202 */ /* 0x000fe20000000f00 */
[----:B------:R-:W-:-:S07]  /*26620*/  IMAD.MOV.U32 R46, RZ, RZ, R14 ;  /* 0x000000ffff2e7224 */ /* 0x000fce00078e000e */
[----:B------:R-:W-:Y:S05]  /*26630*/  WARPSYNC.COLLECTIVE R15, `(.L_x_912) ;  /* 0x000000000f087348 */ /* 0x000fea0003c00000 */
[----:B------:R0:W1:Y:S02]  /*26640*/  SHFL.IDX P6, R14, R13, R12, R11 ;  /* 0x0000000c0d0e7389 */ /* 0x00006400000c000b */
[----:B01----:R-:W-:Y:S01]  /*26650*/  ENDCOLLECTIVE ;  /* 0x000000000000791b */ /* 0x003fe20003800000 */
.L_x_912:
[----:B------:R-:W-:Y:S02]  /*26660*/  IMAD.MOV.U32 R13, RZ, RZ, R37 ;  /* 0x000000ffff0d7224 */ /* 0x000fe400078e0025 */
[----:B------:R-:W-:Y:S02]  /*26670*/  IMAD.MOV.U32 R12, RZ, RZ, R0 ;  /* 0x000000ffff0c7224 */ /* 0x000fe400078e0000 */
[----:B------:R-:W-:-:S07]  /*26680*/  IMAD.MOV.U32 R35, RZ, RZ, R14 ;  /* 0x000000ffff237224 */ /* 0x000fce00078e000e */
[----:B------:R-:W-:Y:S05]  /*26690*/  WARPSYNC.COLLECTIVE R15, `(.L_x_913) ;  /* 0x000000000f087348 */ /* 0x000fea0003c00000 */
[----:B------:R0:W1:Y:S02]  /*266a0*/  SHFL.IDX P6, R14, R13, R12, R11 ;  /* 0x0000000c0d0e7389 */ /* 0x00006400000c000b */
[----:B01----:R-:W-:Y:S01]  /*266b0*/  ENDCOLLECTIVE ;  /* 0x000000000000791b */ /* 0x003fe20003800000 */
.L_x_913:
[----:B------:R-:W-:Y:S02]  /*266c0*/  SEL R44, R46, R35, P0 ;  /* 0x000000232e2c7207 */ /* 0x000fe40000000000 */
[----:B------:R-:W-:Y:S01]  /*266d0*/  SEL R46, R35, R46, P0 ;  /* 0x0000002e232e7207 */ /* 0x000fe20000000000 */
[----:B------:R-:W-:Y:S02]  /*266e0*/  IMAD.MOV.U32 R13, RZ, RZ, R48 ;  /* 0x000000ffff0d7224 */ /* 0x000fe400078e0030 */
[----:B------:R-:W-:Y:S01]  /*266f0*/  IMAD.MOV.U32 R12, RZ, RZ, R5 ;  /* 0x000000ffff0c7224 */ /* 0x000fe200078e0005 */
[----:B------:R-:W-:-:S07]  /*26700*/  MOV R50, R14 ;  /* 0x0000000e00327202 */ /* 0x000fce0000000f00 */
[----:B------:R-:W-:Y:S05]  /*26710*/  WARPSYNC.COLLECTIVE R15, `(.L_x_914) ;  /* 0x000000000f087348 */ /* 0x000fea0003c00000 */
[----:B------:R0:W1:Y:S02]  /*26720*/  SHFL.IDX P6, R14, R13, R12, R11 ;  /* 0x0000000c0d0e7389 */ /* 0x00006400000c000b */
[----:B01----:R-:W-:Y:S01]  /*26730*/  ENDCOLLECTIVE ;  /* 0x000000000000791b */ /* 0x003fe20003800000 */
.L_x_914:
[----:B------:R-:W-:Y:S01]  /*26740*/  MOV R13, R39 ;  /* 0x00000027000d7202 */ /* 0x000fe20000000f00 */
[----:B------:R-:W-:Y:S02]  /*26750*/  IMAD.MOV.U32 R12, RZ, RZ, R0 ;  /* 0x000000ffff0c7224 */ /* 0x000fe400078e0000 */
[----:B------:R-:W-:-:S07]  /*26760*/  IMAD.MOV.U32 R37, RZ, RZ, R14 ;  /* 0x000000ffff257224 */ /* 0x000fce00078e000e */
[----:B------:R-:W-:Y:S05]  /*26770*/  WARPSYNC.COLLECTIVE R15, `(.L_x_915) ;  /* 0x000000000f087348 */ /* 0x000fea0003c00000 */
[----:B------:R0:W1:Y:S02]  /*26780*/  SHFL.IDX P6, R14, R13, R12, R11 ;  /* 0x0000000c0d0e7389 */ /* 0x00006400000c000b */
[----:B01----:R-:W-:Y:S01]  /*26790*/  ENDCOLLECTIVE ;  /* 0x000000000000791b */ /* 0x003fe20003800000 */
.L_x_915:
        /* <DEDUP_REMOVED lines=8> */
.L_x_916:
[----:B------:R-:W-:Y:S02]  /*26820*/  IMAD.MOV.U32 R13, RZ, RZ, R41 ;  /* 0x000000ffff0d7224 */ /* 0x000fe400078e0029 */
[----:B------:R-:W-:Y:S02]  /*26830*/  IMAD.MOV.U32 R12, RZ, RZ, R0 ;  /* 0x000000ffff0c7224 */ /* 0x000fe400078e0000 */
[----:B------:R-:W-:-:S07]  /*26840*/  IMAD.MOV.U32 R39, RZ, RZ, R14 ;  /* 0x000000ffff277224 */ /* 0x000fce00078e000e */
[----:B------:R-:W-:Y:S05]  /*26850*/  WARPSYNC.COLLECTIVE R15, `(.L_x_917) ;  /* 0x000000000f087348 */ /* 0x000fea0003c00000 */
[----:B------:R0:W1:Y:S02]  /*26860*/  SHFL.IDX P6, R14, R13, R12, R11 ;  /* 0x0000000c0d0e7389 */ /* 0x00006400000c000b */
[----:B01----:R-:W-:Y:S01]  /*26870*/  ENDCOLLECTIVE ;  /* 0x000000000000791b */ /* 0x003fe20003800000 */
.L_x_917:
        /* <DEDUP_REMOVED lines=8> */
.L_x_918:
[----:B------:R-:W-:Y:S01]  /*26900*/  MOV R13, R43 ;  /* 0x0000002b000d7202 */ /* 0x000fe20000000f00 */
[----:B------:R-:W-:Y:S02]  /*26910*/  IMAD.MOV.U32 R12, RZ, RZ, R0 ;  /* 0x000000ffff0c7224 */ /* 0x000fe400078e0000 */
[----:B------:R-:W-:-:S07]  /*26920*/  IMAD.MOV.U32 R41, RZ, RZ, R14 ;  /* 0x000000ffff297224 */ /* 0x000fce00078e000e */
[----:B------:R-:W-:Y:S05]  /*26930*/  WARPSYNC.COLLECTIVE R15, `(.L_x_919) ;  /* 0x000000000f087348 */ /* 0x000fea0003c00000 */
[----:B------:R0:W1:Y:S02]  /*26940*/  SHFL.IDX P6, R14, R13, R12, R11 ;  /* 0x0000000c0d0e7389 */ /* 0x00006400000c000b */
[----:B01----:R-:W-:Y:S01]  /*26950*/  ENDCOLLECTIVE ;  /* 0x000000000000791b */ /* 0x003fe20003800000 */
.L_x_919:
        /* <DEDUP_REMOVED lines=8> */
.L_x_920:
[----:B------:R-:W-:Y:S02]  /*269e0*/  IMAD.MOV.U32 R13, RZ, RZ, R45 ;  /* 0x000000ffff0d7224 */ /* 0x000fe400078e002d */
[----:B------:R-:W-:Y:S02]  /*269f0*/  IMAD.MOV.U32 R12, RZ, RZ, R0 ;  /* 0x000000ffff0c7224 */ /* 0x000fe400078e0000 */
[----:B------:R-:W-:-:S07]  /*26a00*/  IMAD.MOV.U32 R43, RZ, RZ, R14 ;  /* 0x000000ffff2b7224 */ /* 0x000fce00078e000e */
[----:B------:R-:W-:Y:S05]  /*26a10*/  WARPSYNC.COLLECTIVE R15, `(.L_x_921) ;  /* 0x000000000f087348 */ /* 0x000fea0003c00000 */
[----:B------:R0:W1:Y:S02]  /*26a20*/  SHFL.IDX P6, R14, R13, R12, R11 ;  /* 0x0000000c0d0e7389 */ /* 0x00006400000c000b */
[----:B01----:R-:W-:Y:S01]  /*26a30*/  ENDCOLLECTIVE ;  /* 0x000000000000791b */ /* 0x003fe20003800000 */
.L_x_921:
        /* <DEDUP_REMOVED lines=8> */
.L_x_922:
[----:B------:R-:W-:Y:S01]  /*26ac0*/  MOV R13, R47 ;  /* 0x0000002f000d7202 */ /* 0x000fe20000000f00 */
[----:B------:R-:W-:Y:S02]  /*26ad0*/  IMAD.MOV.U32 R12, RZ, RZ, R0 ;  /* 0x000000ffff0c7224 */ /* 0x000fe400078e0000 */
[----:B------:R-:W-:-:S07]  /*26ae0*/  IMAD.MOV.U32 R45, RZ, RZ, R14 ;  /* 0x000000ffff2d7224 */ /* 0x000fce00078e000e */
[----:B------:R-:W-:Y:S05]  /*26af0*/  WARPSYNC.COLLECTIVE R15, `(.L_x_923) ;  /* 0x000000000f087348 */ /* 0x000fea0003c00000 */
[----:B------:R0:W1:Y:S02]  /*26b00*/  SHFL.IDX P6, R14, R13, R12, R11 ;  /* 0x0000000c0d0e7389 */ /* 0x00006400000c000b */
[----:B01----:R-:W-:Y:S01]  /*26b10*/  ENDCOLLECTIVE ;  /* 0x000000000000791b */ /* 0x003fe20003800000 */
.L_x_923:
        /* <DEDUP_REMOVED lines=8> */
.L_x_924:
[----:B------:R-:W-:Y:S02]  /*26ba0*/  IMAD.MOV.U32 R13, RZ, RZ, R49 ;  /* 0x000000ffff0d7224 */ /* 0x000fe400078e0031 */
[----:B------:R-:W-:Y:S02]  /*26bb0*/  IMAD.MOV.U32 R12, RZ, RZ, R0 ;  /* 0x000000ffff0c7224 */ /* 0x000fe400078e0000 */
[----:B------:R-:W-:-:S07]  /*26bc0*/  IMAD.MOV.U32 R47, RZ, RZ, R14 ;  /* 0x000000ffff2f7224 */ /* 0x000fce00078e000e */
[----:B------:R-:W-:Y:S05]  /*26bd0*/  WARPSYNC.COLLECTIVE R15, `(.L_x_925) ;  /* 0x000000000f087348 */ /* 0x000fea0003c00000 */
[----:B------:R0:W1:Y:S02]  /*26be0*/  SHFL.IDX P6, R14, R13, R12, R11 ;  /* 0x0000000c0d0e7389 */ /* 0x00006400000c000b */
[----:B01----:R-:W-:Y:S01]  /*26bf0*/  ENDCOLLECTIVE ;  /* 0x000000000000791b */ /* 0x003fe20003800000 */
.L_x_925:
        /* <DEDUP_REMOVED lines=8> */
.L_x_926:
[----:B------:R-:W-:Y:S01]  /*26c80*/  MOV R13, R51 ;  /* 0x00000033000d7202 */ /* 0x000fe20000000f00 */
[----:B------:R-:W-:Y:S02]  /*26c90*/  IMAD.MOV.U32 R12, RZ, RZ, R0 ;  /* 0x000000ffff0c7224 */ /* 0x000fe400078e0000 */
[----:B------:R-:W-:-:S07]  /*26ca0*/  IMAD.MOV.U32 R49, RZ, RZ, R14 ;  /* 0x000000ffff317224 */ /* 0x000fce00078e000e */
[----:B------:R-:W-:Y:S05]  /*26cb0*/  WARPSYNC.COLLECTIVE R15, `(.L_x_927) ;  /* 0x000000000f087348 */ /* 0x000fea0003c00000 */
[----:B------:R0:W1:Y:S02]  /*26cc0*/  SHFL.IDX P6, R14, R13, R12, R11 ;  /* 0x0000000c0d0e7389 */ /* 0x00006400000c000b */
[----:B01----:R-:W-:Y:S01]  /*26cd0*/  ENDCOLLECTIVE ;  /* 0x000000000000791b */ /* 0x003fe20003800000 */
.L_x_927:
        /* <DEDUP_REMOVED lines=8> */
.L_x_928:
[----:B------:R-:W-:Y:S02]  /*26d60*/  IMAD.MOV.U32 R13, RZ, RZ, R53 ;  /* 0x000000ffff0d7224 */ /* 0x000fe400078e0035 */
[----:B------:R-:W-:Y:S02]  /*26d70*/  IMAD.MOV.U32 R12, RZ, RZ, R0 ;  /* 0x000000ffff0c7224 */ /* 0x000fe400078e0000 */
[----:B------:R-:W-:-:S07]  /*26d80*/  IMAD.MOV.U32 R78, RZ, RZ, R14 ;  /* 0x000000ffff4e7224 */ /* 0x000fce00078e000e */
[----:B------:R-:W-:Y:S05]  /*26d90*/  WARPSYNC.COLLECTIVE R15, `(.L_x_929) ;  /* 0x000000000f087348 */ /* 0x000fea0003c00000 */
[----:B------:R0:W1:Y:S02]  /*26da0*/  SHFL.IDX P6, R14, R13, R12, R11 ;  /* 0x0000000c0d0e7389 */ /* 0x00006400000c000b */
[----:B01----:R-:W-:Y:S01]  /*26db0*/  ENDCOLLECTIVE ;  /* 0x000000000000791b */ /* 0x003fe20003800000 */
.L_x_929:
[----:B------:R-:W-:Y:S01]  /*26dc0*/  SEL R7, R78, R51, P0 ;  /* 0x000000334e077207 */ /* 0x000fe20000000000 */
[----:B------:R-:W-:Y:S02]  /*26dd0*/  IMAD.MOV.U32 R13, RZ, RZ, R80 ;  /* 0x000000ffff0d7224 */ /* 0x000fe400078e0050 */
[----:B------:R-:W-:Y:S01]  /*26de0*/  IMAD.MOV.U32 R12, RZ, RZ, R5 ;  /* 0x000000ffff0c7224 */ /* 0x000fe200078e0005 */
[----:B------:R-:W-:-:S07]  /*26df0*/  MOV R53, R14 ;  /* 0x0000000e00357202 */ /* 0x000fce0000000f00 */
[----:B------:R-:W-:Y:S05]  /*26e00*/  WARPSYNC.COLLECTIVE R15, `(.L_x_930) ;  /* 0x000000000f087348 */ /* 0x000fea0003c00000 */
[----:B------:R0:W1:Y:S02]  /*26e10*/  SHFL.IDX P6, R14, R13, R12, R11 ;  /* 0x0000000c0d0e7389 */ /* 0x00006400000c000b */
[----:B01----:R-:W-:Y:S01]  /*26e20*/  ENDCOLLECTIVE ;  /* 0x000000000000791b */ /* 0x003fe20003800000 */
.L_x_930:
[----:B------:R-:W-:Y:S01]  /*26e30*/  MOV R13, R55 ;  /* 0x00000037000d7202 */ /* 0x000fe20000000f00 */
[----:B------:R-:W-:Y:S02]  /*26e40*/  IMAD.MOV.U32 R12, RZ, RZ, R0 ;  /* 0x000000ffff0c7224 */ /* 0x000fe400078e0000 */
[----:B------:R-:W-:-:S07]  /*26e50*/  IMAD.MOV.U32 R80, RZ, RZ, R14 ;  /* 0x000000ffff507224 */ /* 0x000fce00078e000e */
[----:B------:R-:W-:Y:S05]  /*26e60*/  WARPSYNC.COLLECTIVE R15, `(.L_x_931) ;  /* 0x000000000f087348 */ /* 0x000fea0003c00000 */
[----:B------:R0:W1:Y:S02]  /*26e70*/  SHFL.IDX P6, R14, R13, R12, R11 ;  /* 0x0000000c0d0e7389 */ /* 0x00006400000c000b */
[----:B01----:R-:W-:Y:S01]  /*26e80*/  ENDCOLLECTIVE ;  /* 0x000000000000791b */ /* 0x003fe20003800000 */
.L_x_931:
[----:B------:R-:W-:Y:S01]  /*26e90*/  SEL R9, R53, R80, P0 ;  /* 0x0000005035097207 */ /* 0x000fe20000000000 */
[----:B------:R-:W-:Y:S01]  /*26ea0*/  IMAD.MOV.U32 R13, RZ, RZ, R82 ;  /* 0x000000ffff0d7224 */ /* 0x000fe200078e0052 */
[----:B------:R-:W-:Y:S01]  /*26eb0*/  MOV R12, R5 ;  /* 0x00000005000c7202 */ /* 0x000fe20000000f00 */
[----:B------:R-:W-:-:S07]  /*26ec0*/  IMAD.MOV.U32 R55, RZ, RZ, R14 ;  /* 0x000000ffff377224 */ /* 0x000fce00078e000e */
[----:B------:R-:W-:Y:S05]  /*26ed0*/  WARPSYNC.COLLECTIVE R15, `(.L_x_932) ;  /* 0x000000000f087348 */ /* 0x000fea0003c00000 */
[----:B------:R0:W1:Y:S02]  /*26ee0*/  SHFL.IDX P6, R14, R13, R12, R11 ;  /* 0x0000000c0d0e7389 */ /* 0x00006400000c000b */
[----:B01----:R-:W-:Y:S01]  /*26ef0*/  ENDCOLLECTIVE ;  /* 0x000000000000791b */ /* 0x003fe20003800000 */
.L_x_932:
[----:B------:R-:W-:Y:S02]  /*26f00*/  IMAD.MOV.U32 R13, RZ, RZ, R57 ;  /* 0x000000ffff0d7224 */ /* 0x000fe400078e0039 */
[----:B------:R-:W-:Y:S02]  /*26f10*/  IMAD.MOV.U32 R12, RZ, RZ, R0 ;  /* 0x000000ffff0c7224 */ /* 0x000fe400078e0000 */
[----:B------:R-:W-:-:S07]  /*26f20*/  IMAD.MOV.U32 R82, RZ, RZ, R14 ;  /* 0x000000ffff527224 */ /* 0x000fce00078e000e */
[----:B------:R-:W-:Y:S05]  /*26f30*/  WARPSYNC.COLLECTIVE R15, `(.L_x_933) ;  /* 0x000000000f087348 */ /* 0x000fea0003c00000 */
[----:B------:R0:W1:Y:S02]  /*26f40*/  SHFL.IDX P6, R14, R13, R12, R11 ;  /* 0x0000000c0d0e7389 */ /* 0x00006400000c000b */
[----:B01----:R-:W-:Y:S01]  /*26f50*/  ENDCOLLECTIVE ;  /* 0x000000000000791b */ /* 0x003fe20003800000 */
.L_x_933:
[----:B------:R-:W-:Y:S02]  /*26f60*/  IMAD.MOV.U32 R13, RZ, RZ, R84 ;  /* 0x000000ffff0d7224 */ /* 0x000fe400078e0054 */
[----:B------:R-:W-:Y:S01]  /*26f70*/  IMAD.MOV.U32 R12, RZ, RZ, R5 ;  /* 0x000000ffff0c7224 */ /* 0x000fe200078e0005 */
[----:B------:R-:W-:-:S07]  /*26f80*/  MOV R57, R14 ;  /* 0x0000000e00397202 */ /* 0x000fce0000000f00 */
[----:B------:R-:W-:Y:S05]  /*26f90*/  WARPSYNC.COLLECTIVE R15, `(.L_x_934) ;  /* 0x000000000f087348 */ /* 0x000fea0003c00000 */
[----:B------:R0:W1:Y:S02]  /*26fa0*/  SHFL.IDX P6, R14, R13, R12, R11 ;  /* 0x0000000c0d0e7389 */ /* 0x00006400000c000b */
[----:B01----:R-:W-:Y:S01]  /*26fb0*/  ENDCOLLECTIVE ;  /* 0x000000000000791b */ /* 0x003fe20003800000 */
.L_x_934:
[----:B------:R-:W-:Y:S01]  /*26fc0*/  MOV R13, R61 ;  /* 0x0000003d000d7202 */ /* 0x000fe20000000f00 */
[----:B------:R-:W-:Y:S02]  /*26fd0*/  IMAD.MOV.U32 R12, RZ, RZ, R0 ;  /* 0x000000ffff0c7224 */ /* 0x000fe400078e0000 */
[----:B------:R-:W-:-:S07]  /*26fe0*/  IMAD.MOV.U32 R84, RZ, RZ, R14 ;  /* 0x000000ffff547224 */ /* 0x000fce00078e000e */
[----:B------:R-:W-:Y:S05]  /*26ff0*/  WARPSYNC.COLLECTIVE R15, `(.L_x_935) ;  /* 0x000000000f087348 */ /* 0x000fea0003c00000 */
[----:B------:R0:W1:Y:S02]  /*27000*/  SHFL.IDX P6, R14, R13, R12, R11 ;  /* 0x0000000c0d0e7389 */ /* 0x00006400000c000b */
[----:B01----:R-:W-:Y:S01]  /*27010*/  ENDCOLLECTIVE ;  /* 0x000000000000791b */ /* 0x003fe20003800000 */
.L_x_935:
[----:B------:R-:W-:Y:S01]  /*27020*/  SEL R25, R57, R84, P0 ;  /* 0x0000005439197207 */ /* 0x000fe20000000000 */
[----:B------:R-:W-:Y:S01]  /*27030*/  IMAD.MOV.U32 R13, RZ, RZ, R86 ;  /* 0x000000ffff0d7224 */ /* 0x000fe200078e0056 */
[----:B------:R-:W-:Y:S01]  /*27040*/  MOV R12, R5 ;  /* 0x00000005000c7202 */ /* 0x000fe20000000f00 */
[----:B------:R-:W-:-:S07]  /*27050*/  IMAD.MOV.U32 R61, RZ, RZ, R14 ;  /* 0x000000ffff3d7224 */ /* 0x000fce00078e000e */
[----:B------:R-:W-:Y:S05]  /*27060*/  WARPSYNC.COLLECTIVE R15, `(.L_x_936) ;  /* 0x000000000f087348 */ /* 0x000fea0003c00000 */
[----:B------:R0:W1:Y:S02]  /*27070*/  SHFL.IDX P6, R14, R13, R12, R11 ;  /* 0x0000000c0d0e7389 */ /* 0x00006400000c000b */
[----:B01----:R-:W-:Y:S01]  /*27080*/  ENDCOLLECTIVE ;  /* 0x000000000000791b */ /* 0x003fe20003800000 */
.L_x_936:
[----:B------:R-:W-:Y:S02]  /*27090*/  IMAD.MOV.U32 R13, RZ, RZ, R65 ;  /* 0x000000ffff0d7224 */ /* 0x000fe400078e0041 */
[----:B------:R-:W-:Y:S02]  /*270a0*/  IMAD.MOV.U32 R12, RZ, RZ, R0 ;  /* 0x000000ffff0c7224 */ /* 0x000fe400078e0000 */
[----:B------:R-:W-:-:S07]  /*270b0*/  IMAD.MOV.U32 R86, RZ, RZ, R14 ;  /* 0x000000ffff567224 */ /* 0x000fce00078e000e */
[----:B------:R-:W-:Y:S05]  /*270c0*/  WARPSYNC.COLLECTIVE R15, `(.L_x_937) ;  /* 0x000000000f087348 */ /* 0x000fea0003c00000 */
[----:B------:R0:W1:Y:S02]  /*270d0*/  SHFL.IDX P6, R14, R13, R12, R11 ;  /* 0x0000000c0d0e7389 */ /* 0x00006400000c000b */
[----:B01----:R-:W-:Y:S01]  /*270e0*/  ENDCOLLECTIVE ;  /* 0x000000000000791b */ /* 0x003fe20003800000 */
.L_x_937:
[----:B------:R-:W-:Y:S02]  /*270f0*/  IMAD.MOV.U32 R13, RZ, RZ, R100 ;  /* 0x000000ffff0d7224 */ /* 0x000fe400078e0064 */
[----:B------:R-:W-:Y:S01]  /*27100*/  IMAD.MOV.U32 R12, RZ, RZ, R5 ;  /* 0x000000ffff0c7224 */ /* 0x000fe200078e0005 */
[----:B------:R-:W-:-:S07]  /*27110*/  MOV R65, R14 ;  /* 0x0000000e00417202 */ /* 0x000fce0000000f00 */
[----:B------:R-:W-:Y:S05]  /*27120*/  WARPSYNC.COLLECTIVE R15, `(.L_x_938) ;  /* 0x000000000f087348 */ /* 0x000fea0003c00000 */
[----:B------:R0:W1:Y:S02]  /*27130*/  SHFL.IDX P6, R14, R13, R12, R11 ;  /* 0x0000000c0d0e7389 */ /* 0x00006400000c000b */
[----:B01----:R-:W-:Y:S01]  /*27140*/  ENDCOLLECTIVE ;  /* 0x000000000000791b */ /* 0x003fe20003800000 */
.L_x_938:
[----:B------:R-:W-:Y:S01]  /*27150*/  MOV R13, R69 ;  /* 0x00000045000d7202 */ /* 0x000fe20000000f00 */
[----:B------:R-:W-:Y:S02]  /*27160*/  IMAD.MOV.U32 R12, RZ, RZ, R0 ;  /* 0x000000ffff0c7224 */ /* 0x000fe400078e0000 */
[----:B------:R-:W-:-:S07]  /*27170*/  IMAD.MOV.U32 R100, RZ, RZ, R14 ;  /* 0x000000ffff647224 */ /* 0x000fce00078e000e */
[----:B------:R-:W-:Y:S05]  /*27180*/  WARPSYNC.COLLECTIVE R15, `(.L_x_939) ;  /* 0x000000000f087348 */ /* 0x000fea0003c00000 */
[----:B------:R0:W1:Y:S02]  /*27190*/  SHFL.IDX P6, R14, R13, R12, R11 ;  /* 0x0000000c0d0e7389 */ /* 0x00006400000c000b */
[----:B01----:R-:W-:Y:S01]  /*271a0*/  ENDCOLLECTIVE ;  /* 0x000000000000791b */ /* 0x003fe20003800000 */
.L_x_939:
        /* <DEDUP_REMOVED lines=8> */
.L_x_940:
[----:B------:R-:W-:Y:S02]  /*27230*/  IMAD.MOV.U32 R13, RZ, RZ, R101 ;  /* 0x000000ffff0d7224 */ /* 0x000fe400078e0065 */
[----:B------:R-:W-:Y:S02]  /*27240*/  IMAD.MOV.U32 R12, RZ, RZ, R0 ;  /* 0x000000ffff0c7224 */ /* 0x000fe400078e0000 */
[----:B------:R-:W-:-:S07]  /*27250*/  IMAD.MOV.U32 R102, RZ, RZ, R14 ;  /* 0x000000ffff667224 */ /* 0x000fce00078e000e */
[----:B------:R-:W-:Y:S05]  /*27260*/  WARPSYNC.COLLECTIVE R15, `(.L_x_941) ;  /* 0x000000000f087348 */ /* 0x000fea0003c00000 */
[----:B------:R0:W1:Y:S02]  /*27270*/  SHFL.IDX P6, R14, R13, R12, R11 ;  /* 0x0000000c0d0e7389 */ /* 0x00006400000c000b */
[----:B01----:R-:W-:Y:S01]  /*27280*/  ENDCOLLECTIVE ;  /* 0x000000000000791b */ /* 0x003fe20003800000 */
.L_x_941:
        /* <DEDUP_REMOVED lines=8> */
.L_x_942:
[----:B------:R-:W-:Y:S01]  /*27310*/  MOV R13, R103 ;  /* 0x00000067000d7202 */ /* 0x000fe20000000f00 */
[----:B------:R-:W-:Y:S02]  /*27320*/  IMAD.MOV.U32 R12, RZ, RZ, R0 ;  /* 0x000000ffff0c7224 */ /* 0x000fe400078e0000 */
[----:B------:R-:W-:-:S07]  /*27330*/  IMAD.MOV.U32 R104, RZ, RZ, R14 ;  /* 0x000000ffff687224 */ /* 0x000fce00078e000e */
[----:B------:R-:W-:Y:S05]  /*27340*/  WARPSYNC.COLLECTIVE R15, `(.L_x_943) ;  /* 0x000000000f087348 */ /* 0x000fea0003c00000 */
[----:B------:R0:W1:Y:S02]  /*27350*/  SHFL.IDX P6, R14, R13, R12, R11 ;  /* 0x0000000c0d0e7389 */ /* 0x00006400000c000b */
[----:B01----:R-:W-:Y:S01]  /*27360*/  ENDCOLLECTIVE ;  /* 0x000000000000791b */ /* 0x003fe20003800000 */
.L_x_943:
        /* <DEDUP_REMOVED lines=8> */
.L_x_944:
[----:B------:R-:W-:Y:S02]  /*273f0*/  IMAD.MOV.U32 R13, RZ, RZ, R105 ;  /* 0x000000ffff0d7224 */ /* 0x000fe400078e0069 */
[----:B------:R-:W-:Y:S02]  /*27400*/  IMAD.MOV.U32 R12, RZ, RZ, R0 ;  /* 0x000000ffff0c7224 */ /* 0x000fe400078e0000 */
[----:B------:R-:W-:-:S07]  /*27410*/  IMAD.MOV.U32 R106, RZ, RZ, R14 ;  /* 0x000000ffff6a7224 */ /* 0x000fce00078e000e */
[----:B------:R-:W-:Y:S05]  /*27420*/  WARPSYNC.COLLECTIVE R15, `(.L_x_945) ;  /* 0x000000000f087348 */ /* 0x000fea0003c00000 */
[----:B------:R0:W1:Y:S02]  /*27430*/  SHFL.IDX P6, R14, R13, R12, R11 ;  /* 0x0000000c0d0e7389 */ /* 0x00006400000c000b */
[----:B01----:R-:W-:Y:S01]  /*27440*/  ENDCOLLECTIVE ;  /* 0x000000000000791b */ /* 0x003fe20003800000 */
.L_x_945:
        /* <DEDUP_REMOVED lines=8> */
.L_x_946:
[----:B------:R-:W-:Y:S01]  /*274d0*/  MOV R13, R107 ;  /* 0x0000006b000d7202 */ /* 0x000fe20000000f00 */
[----:B------:R-:W-:Y:S02]  /*274e0*/  IMAD.MOV.U32 R12, RZ, RZ, R0 ;  /* 0x000000ffff0c7224 */ /* 0x000fe400078e0000 */
[----:B------:R-:W-:-:S07]  /*274f0*/  IMAD.MOV.U32 R108, RZ, RZ, R14 ;  /* 0x000000ffff6c7224 */ /* 0x000fce00078e000e */
[----:B------:R-:W-:Y:S05]  /*27500*/  WARPSYNC.COLLECTIVE R15, `(.L_x_947) ;  /* 0x000000000f087348 */ /* 0x000fea0003c00000 */
[----:B------:R0:W1:Y:S02]  /*27510*/  SHFL.IDX P6, R14, R13, R12, R11 ;  /* 0x0000000c0d0e7389 */ /* 0x00006400000c000b */
[----:B01----:R-:W-:Y:S01]  /*27520*/  ENDCOLLECTIVE ;  /* 0x000000000000791b */ /* 0x003fe20003800000 */
.L_x_947:
[----:B------:R-:W-:Y:S01]  /*27530*/  SEL R49, R105, R108, P0 ;  /* 0x0000006c69317207 */ /* 0x000fe20000000000 */
[----:B------:R-:W-:Y:S01]  /*27540*/  IMAD.MOV.U32 R13, RZ, RZ, R110 ;  /* 0x000000ffff0d7224 */ /* 0x000fe200078e006e */
[----:B------:R-:W-:Y:S01]  /*27550*/  MOV R12, R5 ;  /* 0x00000005000c7202 */ /* 0x000fe20000000f00 */
[----:B------:R-:W-:-:S07]  /*27560*/  IMAD.MOV.U32 R107, RZ, RZ, R14 ;  /* 0x000000ffff6b7224 */ /* 0x000fce00078e000e */
[----:B------:R-:W-:Y:S05]  /*27570*/  WARPSYNC.COLLECTIVE R15, `(.L_x_948) ;  /* 0x000000000f087348 */ /* 0x000fea0003c00000 */
[----:B------:R0:W1:Y:S02]  /*27580*/  SHFL.IDX P6, R14, R13, R12, R11 ;  /* 0x0000000c0d0e7389 */ /* 0x00006400000c000b */
[----:B01----:R-:W-:Y:S01]  /*27590*/  ENDCOLLECTIVE ;  /* 0x000000000000791b */ /* 0x003fe20003800000 */
.L_x_948:
[----:B------:R-:W-:Y:S02]  /*275a0*/  IMAD.MOV.U32 R13, RZ, RZ, R59 ;  /* 0x000000ffff0d7224 */ /* 0x000fe400078e003b */
[----:B------:R-:W-:Y:S02]  /*275b0*/  IMAD.MOV.U32 R12, RZ, RZ, R0 ;  /* 0x000000ffff0c7224 */ /* 0x000fe400078e0000 */
[----:B------:R-:W-:-:S07]  /*275c0*/  IMAD.MOV.U32 R110, RZ, RZ, R14 ;  /* 0x000000ffff6e7224 */ /* 0x000fce00078e000e */
[----:B------:R-:W-:Y:S05]  /*275d0*/  WARPSYNC.COLLECTIVE R15, `(.L_x_949) ;  /* 0x000000000f087348 */ /* 0x000fea0003c00000 */
[----:B------:R0:W1:Y:S02]  /*275e0*/  SHFL.IDX P6, R14, R13, R12, R11 ;  /* 0x0000000c0d0e7389 */ /* 0x00006400000c000b */
[----:B01----:R-:W-:Y:S01]  /*275f0*/  ENDCOLLECTIVE ;  /* 0x000000000000791b */ /* 0x003fe20003800000 */
.L_x_949:
[----:B------:R-:W-:Y:S02]  /*27600*/  IMAD.MOV.U32 R13, RZ, RZ, R112 ;  /* 0x000000ffff0d7224 */ /* 0x000fe400078e0070 */
[----:B------:R-:W-:Y:S01]  /*27610*/  IMAD.MOV.U32 R12, RZ, RZ, R5 ;  /* 0x000000ffff0c7224 */ /* 0x000fe200078e0005 */
[----:B------:R-:W-:-:S07]  /*27620*/  MOV R59, R14 ;  /* 0x0000000e003b7202 */ /* 0x000fce0000000f00 */
[----:B------:R-:W-:Y:S05]  /*27630*/  WARPSYNC.COLLECTIVE R15, `(.L_x_950) ;  /* 0x000000000f087348 */ /* 0x000fea0003c00000 */
[----:B------:R0:W1:Y:S02]  /*27640*/  SHFL.IDX P6, R14, R13, R12, R11 ;  /* 0x0000000c0d0e7389 */ /* 0x00006400000c000b */
[----:B01----:R-:W-:Y:S01]  /*27650*/  ENDCOLLECTIVE ;  /* 0x000000000000791b */ /* 0x003fe20003800000 */
.L_x_950:
[----:B------:R-:W-:Y:S01]  /*27660*/  MOV R13, R63 ;  /* 0x0000003f000d7202 */ /* 0x000fe20000000f00 */
[----:B------:R-:W-:Y:S02]  /*27670*/  IMAD.MOV.U32 R12, RZ, RZ, R0 ;  /* 0x000000ffff0c7224 */ /* 0x000fe400078e0000 */
[----:B------:R-:W-:-:S07]  /*27680*/  IMAD.MOV.U32 R112, RZ, RZ, R14 ;  /* 0x000000ffff707224 */ /* 0x000fce00078e000e */
[----:B------:R-:W-:Y:S05]  /*27690*/  WARPSYNC.COLLECTIVE R15, `(.L_x_951) ;  /* 0x000000000f087348 */ /* 0x000fea0003c00000 */
[----:B------:R0:W1:Y:S02]  /*276a0*/  SHFL.IDX P6, R14, R13, R12, R11 ;  /* 0x0000000c0d0e7389 */ /* 0x00006400000c000b */
[----:B01----:R-:W-:Y:S01]  /*276b0*/  ENDCOLLECTIVE ;  /* 0x000000000000791b */ /* 0x003fe20003800000 */
.L_x_951:
[----:B------:R-:W-:Y:S01]  /*276c0*/  IMAD.MOV.U32 R13, RZ, RZ, R114 ;  /* 0x000000ffff0d7224 */ /* 0x000fe200078e0072 */
[----:B------:R-:W-:Y:S01]  /*276d0*/  MOV R12, R5 ;  /* 0x00000005000c7202 */ /* 0x000fe20000000f00 */
[----:B------:R-:W-:-:S07]  /*276e0*/  IMAD.MOV.U32 R63, RZ, RZ, R14 ;  /* 0x000000ffff3f7224 */ /* 0x000fce00078e000e */
[----:B------:R-:W-:Y:S05]  /*276f0*/  WARPSYNC.COLLECTIVE R15, `(.L_x_952) ;  /* 0x000000000f087348 */ /* 0x000fea0003c00000 */
[----:B------:R0:W1:Y:S02]  /*27700*/  SHFL.IDX P6, R14, R13, R12, R11 ;  /* 0x0000000c0d0e7389 */ /* 0x00006400000c000b */
[----:B01----:R-:W-:Y:S01]  /*27710*/  ENDCOLLECTIVE ;  /* 0x000000000000791b */ /* 0x003fe20003800000 */
.L_x_952:
[----:B------:R-:W-:Y:S02]  /*27720*/  IMAD.MOV.U32 R13, RZ, RZ, R67 ;  /* 0x000000ffff0d7224 */ /* 0x000fe400078e0043 */
[----:B------:R-:W-:Y:S02]  /*27730*/  IMAD.MOV.U32 R12, RZ, RZ, R0 ;  /* 0x000000ffff0c7224 */ /* 0x000fe400078e0000 */
[----:B------:R-:W-:-:S07]  /*27740*/  IMAD.MOV.U32 R114, RZ, RZ, R14 ;  /* 0x000000ffff727224 */ /* 0x000fce00078e000e */
[----:B------:R-:W-:Y:S05]  /*27750*/  WARPSYNC.COLLECTIVE R15, `(.L_x_953) ;  /* 0x000000000f087348 */ /* 0x000fea0003c00000 */
[----:B------:R0:W1:Y:S02]  /*27760*/  SHFL.IDX P6, R14, R13, R12, R11 ;  /* 0x0000000c0d0e7389 */ /* 0x00006400000c000b */
[----:B01----:R-:W-:Y:S01]  /*27770*/  ENDCOLLECTIVE ;  /* 0x000000000000791b */ /* 0x003fe20003800000 */
.L_x_953:
[----:B------:R-:W-:Y:S02]  /*27780*/  IMAD.MOV.U32 R13, RZ, RZ, R116 ;  /* 0x000000ffff0d7224 */ /* 0x000fe400078e0074 */
[----:B------:R-:W-:Y:S01]  /*27790*/  IMAD.MOV.U32 R12, RZ, RZ, R5 ;  /* 0x000000ffff0c7224 */ /* 0x000fe200078e0005 */
[----:B------:R-:W-:-:S07]  /*277a0*/  MOV R67, R14 ;  /* 0x0000000e00437202 */ /* 0x000fce0000000f00 */
[----:B------:R-:W-:Y:S05]  /*277b0*/  WARPSYNC.COLLECTIVE R15, `(.L_x_954) ;  /* 0x000000000f087348 */ /* 0x000fea0003c00000 */
[----:B------:R0:W1:Y:S02]  /*277c0*/  SHFL.IDX P6, R14, R13, R12, R11 ;  /* 0x0000000c0d0e7389 */ /* 0x00006400000c000b */
[----:B01----:R-:W-:Y:S01]  /*277d0*/  ENDCOLLECTIVE ;  /* 0x000000000000791b */ /* 0x003fe20003800000 */
.L_x_954:
[----:B------:R-:W-:Y:S01]  /*277e0*/  MOV R13, R71 ;  /* 0x00000047000d7202 */ /* 0x000fe20000000f00 */
[----:B------:R-:W-:Y:S02]  /*277f0*/  IMAD.MOV.U32 R12, RZ, RZ, R0 ;  /* 0x000000ffff0c7224 */ /* 0x000fe400078e0000 */
[----:B------:R-:W-:-:S07]  /*27800*/  IMAD.MOV.U32 R116, RZ, RZ, R14 ;  /* 0x000000ffff747224 */ /* 0x000fce00078e000e */
[----:B------:R-:W-:Y:S05]  /*27810*/  WARPSYNC.COLLECTIVE R15, `(.L_x_955) ;  /* 0x000000000f087348 */ /* 0x000fea0003c00000 */
[----:B------:R0:W1:Y:S02]  /*27820*/  SHFL.IDX P6, R14, R13, R12, R11 ;  /* 0x0000000c0d0e7389 */ /* 0x00006400000c000b */
[----:B01----:R-:W-:Y:S01]  /*27830*/  ENDCOLLECTIVE ;  /* 0x000000000000791b */ /* 0x003fe20003800000 */
.L_x_955:
        /* <DEDUP_REMOVED lines=8> */
.L_x_956:
[----:B------:R-:W-:Y:S02]  /*278c0*/  IMAD.MOV.U32 R13, RZ, RZ, R75 ;  /* 0x000000ffff0d7224 */ /* 0x000fe400078e004b */
[----:B------:R-:W-:Y:S02]  /*278d0*/  IMAD.MOV.U32 R12, RZ, RZ, R0 ;  /* 0x000000ffff0c7224 */ /* 0x000fe400078e0000 */
[----:B------:R-:W-:Y:S02]  /*278e0*/  IMAD.MOV.U32 R0, RZ, RZ, RZ ;  /* 0x000000ffff007224 */ /* 0x000fe400078e00ff */
[----:B------:R-:W-:-:S07]  /*278f0*/  IMAD.MOV.U32 R118, RZ, RZ, R14 ;  /* 0x000000ffff767224 */ /* 0x000fce00078e000e */
[----:B------:R-:W-:Y:S05]  /*27900*/  WARPSYNC.COLLECTIVE R15, `(.L_x_957) ;  /* 0x000000000f087348 */ /* 0x000fea0003c00000 */
[----:B------:R0:W1:Y:S02]  /*27910*/  SHFL.IDX P6, R14, R13, R12, R11 ;  /* 0x0000000c0d0e7389 */ /* 0x00006400000c000b */
[----:B01----:R-:W-:Y:S01]  /*27920*/  ENDCOLLECTIVE ;  /* 0x000000000000791b */ /* 0x003fe20003800000 */
.L_x_957:
[----:B------:R-:W-:Y:S02]  /*27930*/  SEL R69, R71, R118, P0 ;  /* 0x0000007647457207 */ /* 0x000fe40000000000 */
[----:B------:R-:W-:Y:S01]  /*27940*/  SEL R71, R118, R71, P0 ;  /* 0x0000004776477207 */ /* 0x000fe20000000000 */
[----:B------:R-:W-:Y:S02]  /*27950*/  IMAD.MOV.U32 R13, RZ, RZ, R2 ;  /* 0x000000ffff0d7224 */ /* 0x000fe400078e0002 */
[----:B------:R-:W-:Y:S01]  /*27960*/  IMAD.MOV.U32 R12, RZ, RZ, R5 ;  /* 0x000000ffff0c7224 */ /* 0x000fe200078e0005 */
[----:B------:R-:W-:Y:S02]  /*27970*/  SEL R5, R51, R78, P0 ;  /* 0x0000004e33057207 */ /* 0x000fe40000000000 */
[----:B------:R-:W-:Y:S02]  /*27980*/  SEL R51, R108, R105, P0 ;  /* 0x000000696c337207 */ /* 0x000fe40000000000 */
[----:B------:R-:W-:-:S07]  /*27990*/  MOV R75, R14 ;  /* 0x0000000e004b7202 */ /* 0x000fce0000000f00 */
[----:B------:R-:W-:Y:S05]  /*279a0*/  WARPSYNC.COLLECTIVE R15, `(.L_x_958) ;  /* 0x000000000f087348 */ /* 0x000fea0003c00000 */
[----:B------:R0:W1:Y:S02]  /*279b0*/  SHFL.IDX P6, R14, R13, R12, R11 ;  /* 0x0000000c0d0e7389 */ /* 0x00006400000c000b */
[----:B01----:R-:W-:Y:S01]  /*279c0*/  ENDCOLLECTIVE ;  /* 0x000000000000791b */ /* 0x003fe20003800000 */
.L_x_958:
[----:B------:R-:W-:Y:S02]  /*279d0*/  SEL R12, R21, R30, P0 ;  /* 0x0000001e150c7207 */ /* 0x000fe40000000000 */
[----:B------:R-:W-:Y:S02]  /*279e0*/  SEL R11, R80, R53, P0 ;  /* 0x00000035500b7207 */ /* 0x000fe40000000000 */
[----:B------:R-:W-:Y:S02]  /*279f0*/  SEL R13, R55, R82, P0 ;  /* 0x00000052370d7207 */ /* 0x000fe40000000000 */
[----:B------:R-:W-:Y:S02]  /*27a00*/  SEL R15, R82, R55, P0 ;  /* 0x00000037520f7207 */ /* 0x000fe40000000000 */
[----:B------:R-:W-:Y:S02]  /*27a10*/  SEL R53, R107, R110, P0 ;  /* 0x0000006e6b357207 */ /* 0x000fe40000000000 */
[----:B------:R-:W-:-:S02]  /*27a20*/  MOV R2, R14 ;  /* 0x0000000e00027202 */ /* 0x000fc40000000f00 */
        /* <DEDUP_REMOVED lines=12> */
[----:B------:R-:W-:Y:S01]  /*27af0*/  SEL R63, R114, R63, P0 ;  /* 0x0000003f723f7207 */ /* 0x000fe20000000000 */
[----:B------:R-:W-:Y:S06]  /*27b00*/  BRA `(.L_x_959) ;  /* 0xffffff2800b47947 */ /* 0x000fec000383ffff */
.L_x_677:
[----:B------:R-:W-:Y:S01]  /*27b10*/  IMAD.MOV.U32 R13, RZ, RZ, R2 ;  /* 0x000000ffff0d7224 */ /* 0x000fe200078e0002 */
[----:B------:R-:W-:Y:S01]  /*27b20*/  MOV R12, RZ ;  /* 0x000000ff000c7202 */ /* 0x000fe20000000f00 */
[----:B------:R-:W-:Y:S02]  /*27b30*/  IMAD.MOV.U32 R11, RZ, RZ, 0x181f ;  /* 0x0000181fff0b7424 */ /* 0x000fe400078e00ff */
[----:B------:R-:W-:-:S07]  /*27b40*/  IMAD.MOV.U32 R15, RZ, RZ, -0x1 ;  /* 0xffffffffff0f7424 */ /* 0x000fce00078e00ff */
[----:B01----:R-:W-:Y:S05]  /*27b50*/  WARPSYNC.COLLECTIVE R15, `(.L_x_960) ;  /* 0x000000000f087348 */ /* 0x003fea0003c00000 */
[----:B------:R2:W3:Y:S02]  /*27b60*/  SHFL.IDX P6, R14, R13, R12, R11 ;  /* 0x0000000c0d0e7389 */ /* 0x0004e400000c000b */
[----:B0123--:R-:W-:Y:S01]  /*27b70*/  ENDCOLLECTIVE ;  /* 0x000000000000791b */ /* 0x00ffe20003800000 */
.L_x_960:
[----:B------:R-:W-:Y:S01]  /*27b80*/  IMAD.MOV.U32 R13, RZ, RZ, R0 ;  /* 0x000000ffff0d7224 */ /* 0x000fe200078e0000 */
[----:B------:R-:W-:-:S07]  /*27b90*/  MOV R3, R14 ;  /* 0x0000000e00037202 */ /* 0x000fce0000000f00 */
[----:B------:R-:W-:Y:S05]  /*27ba0*/  WARPSYNC.COLLECTIVE R15, `(.L_x_961) ;  /* 0x000000000f087348 */ /* 0x000fea0003c00000 */
[----:B------:R0:W1:Y:S02]  /*27bb0*/  SHFL.IDX P6, R14, R13, R12, R11 ;  /* 0x0000000c0d0e7389 */ /* 0x00006400000c000b */
[----:B01----:R-:W-:Y:S01]  /*27bc0*/  ENDCOLLECTIVE ;  /* 0x000000000000791b */ /* 0x003fe20003800000 */
.L_x_961:
[----:B------:R-:W-:Y:S05]  /*27bd0*/  BRA `(.L_x_962) ;  /* 0xffffff4800487947 */ /* 0x000fea000383ffff */
.L_x_680:
[----:B------:R-:W-:Y:S01]  /*27be0*/  BSSY B1, `(.L_x_963) ;  /* 0x0000008000017945 */ /* 0x000fe20003800000 */
[----:B---3--:R-:W-:Y:S01]  /*27bf0*/  IMAD.MOV.U32 R13, RZ, RZ, R2 ;  /* 0x000000ffff0d7224 */ /* 0x008fe200078e0002 */
[----:B------:R-:W-:Y:S01]  /*27c00*/  MOV R12, 0x1 ;  /* 0x00000001000c7802 */ /* 0x000fe20000000f00 */
[----:B------:R-:W-:Y:S02]  /*27c10*/  IMAD.MOV.U32 R11, RZ, RZ, 0x181f ;  /* 0x0000181fff0b7424 */ /* 0x000fe400078e00ff */
[----:B------:R-:W-:-:S07]  /*27c20*/  IMAD.MOV.U32 R15, RZ, RZ, -0x1 ;  /* 0xffffffffff0f7424 */ /* 0x000fce00078e00ff */
[----:B012-4-:R-:W-:Y:S05]  /*27c30*/  WARPSYNC.COLLECTIVE R15, `(.L_x_964) ;  /* 0x000000000f087348 */ /* 0x017fea0003c00000 */
[----:B----4-:R3:W4:Y:S02]  /*27c40*/  SHFL.IDX P6, R14, R13, R12, R11 ;  /* 0x0000000c0d0e7389 */ /* 0x01072400000c000b */
[----:B01234-:R-:W-:Y:S01]  /*27c50*/  ENDCOLLECTIVE ;  /* 0x000000000000791b */ /* 0x01ffe20003800000 */
.L_x_964:
[----:B------:R-:W-:Y:S05]  /*27c60*/  BSYNC B1 ;  /* 0x0000000000017941 */ /* 0x000fea0003800000 */
.L_x_963:
[----:B------:R-:W-:Y:S01]  /*27c70*/  IMAD.MOV.U32 R13, RZ, RZ, R0 ;  /* 0x000000ffff0d7224 */ /* 0x000fe200078e0000 */
[----:B------:R-:W-:Y:S01]  /*27c80*/  MOV R11, 0x181f ;  /* 0x0000181f000b7802 */ /* 0x000fe20000000f00 */
[----:B------:R-:W-:Y:S01]  /*27c90*/  IMAD.MOV.U32 R12, RZ, RZ, 0x1 ;  /* 0x00000001ff0c7424 */ /* 0x000fe200078e00ff */
[----:B------:R-:W-:Y:S01]  /*27ca0*/  MOV R3, R14 ;  /* 0x0000000e00037202 */ /* 0x000fe20000000f00 */
[----:B------:R-:W-:-:S07]  /*27cb0*/  IMAD.MOV.U32 R15, RZ, RZ, -0x1 ;  /* 0xffffffffff0f7424 */ /* 0x000fce00078e00ff */
[----:B------:R-:W-:Y:S05]  /*27cc0*/  WARPSYNC.COLLECTIVE R15, `(.L_x_965) ;  /* 0x000000000f087348 */ /* 0x000fea0003c00000 */
[----:B------:R0:W1:Y:S02]  /*27cd0*/  SHFL.IDX P6, R14, R13, R12, R11 ;  /* 0x0000000c0d0e7389 */ /* 0x00006400000c000b */
[----:B01----:R-:W-:Y:S01]  /*27ce0*/  ENDCOLLECTIVE ;  /* 0x000000000000791b */ /* 0x003fe20003800000 */
.L_x_965:
[----:B------:R-:W-:Y:S05]  /*27cf0*/  BRA `(.L_x_966) ;  /* 0xffffff4800687947 */ /* 0x000fea000383ffff */
.L_x_683:
[----:B------:R-:W-:Y:S01]  /*27d00*/  BSSY B1, `(.L_x_967) ;  /* 0x0000008000017945 */ /* 0x000fe20003800000 */
[----:B0-----:R-:W-:Y:S01]  /*27d10*/  IMAD.MOV.U32 R13, RZ, RZ, R2 ;  /* 0x000000ffff0d7224 */ /* 0x001fe200078e0002 */
[----:B------:R-:W-:Y:S01]  /*27d20*/  MOV R12, 0x2 ;  /* 0x00000002000c7802 */ /* 0x000fe20000000f00 */
[----:B------:R-:W-:Y:S02]  /*27d30*/  IMAD.MOV.U32 R11, RZ, RZ, 0x181f ;  /* 0x0000181fff0b7424 */ /* 0x000fe400078e00ff */
[----:B------:R-:W-:-:S07]  /*27d40*/  IMAD.MOV.U32 R15, RZ, RZ, -0x1 ;  /* 0xffffffffff0f7424 */ /* 0x000fce00078e00ff */
[----:B-1234-:R-:W-:Y:S05]  /*27d50*/  WARPSYNC.COLLECTIVE R15, `(.L_x_968) ;  /* 0x000000000f087348 */ /* 0x01efea0003c00000 */
[----:B----4-:R0:W4:Y:S02]  /*27d60*/  SHFL.IDX P6, R14, R13, R12, R11 ;  /* 0x0000000c0d0e7389 */ /* 0x01012400000c000b */
[----:B01234-:R-:W-:Y:S01]  /*27d70*/  ENDCOLLECTIVE ;  /* 0x000000000000791b */ /* 0x01ffe20003800000 */
.L_x_968:
[----:B------:R-:W-:Y:S05]  /*27d80*/  BSYNC B1 ;  /* 0x0000000000017941 */ /* 0x000fea0003800000 */
.L_x_967:
        /* <DEDUP_REMOVED lines=8> */
.L_x_969:
[----:B------:R-:W-:Y:S05]  /*27e10*/  BRA `(.L_x_970) ;  /* 0xffffff4800887947 */ /* 0x000fea000383ffff */
.L_x_686:
        /* <DEDUP_REMOVED lines=8> */
.L_x_972:
[----:B------:R-:W-:Y:S05]  /*27ea0*/  BSYNC B1 ;  /* 0x0000000000017941 */ /* 0x000fea0003800000 */
.L_x_971:
        /* <DEDUP_REMOVED lines=8> */
.L_x_973:
[----:B------:R-:W-:Y:S05]  /*27f30*/  BRA `(.L_x_974) ;  /* 0xffffff4800a87947 */ /* 0x000fea000383ffff */
.L_x_702:
[----:B0-----:R-:W0:Y:S01]  /*27f40*/  S2R R8, SR_TID.X ;  /* 0x0000000000087919 */ /* 0x001e220000002100 */
[----:B------:R-:W-:Y:S01]  /*27f50*/  BSSY B1, `(.L_x_975) ;  /* 0x000000a000017945 */ /* 0x000fe20003800000 */
[----:B------:R-:W-:Y:S01]  /*27f60*/  MOV R12, RZ ;  /* 0x000000ff000c7202 */ /* 0x000fe20000000f00 */
[----:B------:R-:W-:Y:S02]  /*27f70*/  IMAD.MOV.U32 R11, RZ, RZ, 0x1f ;  /* 0x0000001fff0b7424 */ /* 0x000fe400078e00ff */
[----:B------:R-:W-:Y:S01]  /*27f80*/  IMAD.MOV.U32 R15, RZ, RZ, -0x1 ;  /* 0xffffffffff0f7424 */ /* 0x000fe200078e00ff */
[----:B0-----:R-:W-:-:S04]  /*27f90*/  SHF.R.U32.HI R8, RZ, 0x5, R8 ;  /* 0x00000005ff087819 */ /* 0x001fc80000011608 */
[----:B------:R-:W-:-:S05]  /*27fa0*/  LOP3.LUT R8, R8, 0x3, RZ, 0xc0, !PT ;  /* 0x0000000308087812 */ /* 0x000fca00078ec0ff */
[----:B------:R-:W-:-:S07]  /*27fb0*/  IMAD.MOV.U32 R13, RZ, RZ, R8 ;  /* 0x000000ffff0d7224 */ /* 0x000fce00078e0008 */
[----:B------:R-:W-:Y:S05]  /*27fc0*/  WARPSYNC.COLLECTIVE R15, `(.L_x_976) ;  /* 0x000000000f087348 */ /* 0x000fea0003c00000 */
[----:B------:R0:W1:Y:S02]  /*27fd0*/  SHFL.IDX P6, R14, R13, R12, R11 ;  /* 0x0000000c0d0e7389 */ /* 0x00006400000c000b */
[----:B01----:R-:W-:Y:S01]  /*27fe0*/  ENDCOLLECTIVE ;  /* 0x000000000000791b */ /* 0x003fe20003800000 */
.L_x_976:
[----:B------:R-:W-:Y:S05]  /*27ff0*/  BSYNC B1 ;  /* 0x0000000000017941 */ /* 0x000fea0003800000 */
.L_x_975:
[----:B------:R-:W-:Y:S05]  /*28000*/  BRA `(.L_x_977) ;  /* 0xffffff5c00947947 */ /* 0x000fea000383ffff */
.L_x_704:
[----:B------:R-:W-:Y:S01]  /*28010*/  BSSY B1, `(.L_x_978) ;  /* 0x0000006000017945 */ /* 0x000fe20003800000 */
[----:B------:R-:W-:-:S07]  /*28020*/  MOV R15, 0xffffffff ;  /* 0xffffffff000f7802 */ /* 0x000fce0000000f00 */
[----:B01----:R-:W-:Y:S05]  /*28030*/  WARPSYNC.COLLECTIVE R15, `(.L_x_979) ;  /* 0x000000000f0c7348 */ /* 0x003fea0003c00000 */
[----:B------:R-:W-:Y:S02]  /*28040*/  ELECT P6, UR62, PT ;  /* 0x00000000003e782f */ /* 0x000fe400038c0000 */
[----:B------:R-:W-:Y:S01]  /*28050*/  MOV R14, UR62 ;  /* 0x0000003e000e7c02 */ /* 0x000fe20008000f00 */
[----:B01----:R-:W-:Y:S10]  /*28060*/  ENDCOLLECTIVE ;  /* 0x000000000000791b */ /* 0x003ff40003800000 */
.L_x_979:
[----:B------:R-:W-:Y:S05]  /*28070*/  BSYNC B1 ;  /* 0x0000000000017941 */ /* 0x000fea0003800000 */
.L_x_978:
[----:B------:R-:W-:Y:S05]  /*28080*/  BRA `(.L_x_703) ;  /* 0xffffff5c008c7947 */ /* 0x000fea000383ffff */
.L_x_706:
[----:B-1----:R1:W2:Y:S02]  /*28090*/  SYNCS.PHASECHK.TRANS64.TRYWAIT P0, [R23+URZ+0x38820], R5 ;  /* 0x03882005170075a7 */ /* 0x0022a4000800017f */
[----:B--2---:R-:W-:Y:S05]  /*280a0*/  @!P0 NANOSLEEP.SYNCS 0x989680 ;  /* 0x009896800000895d */ /* 0x004fea0003900000 */
[----:B------:R-:W2:Y:S02]  /*280b0*/  @!P0 SYNCS.PHASECHK.TRANS64 P0, [R23+URZ+0x38820], R5 ;  /* 0x03882005170085a7 */ /* 0x000ea4000800007f */
[----:B--2---:R-:W-:Y:S05]  /*280c0*/  @!P0 BRA `(.L_x_706) ;  /* 0xfffffffc00f08947 */ /* 0x004fea000383ffff */
[----:B------:R-:W-:Y:S05]  /*280d0*/  BRA `(.L_x_980) ;  /* 0xffffff5c009c7947 */ /* 0x000fea000383ffff */
.L_x_710:
[----:B0-----:R0:W2:Y:S02]  /*280e0*/  SYNCS.PHASECHK.TRANS64.TRYWAIT P0, [R9+URZ+0x388a0], R8 ;  /* 0x0388a008090075a7 */ /* 0x0010a4000800017f */
[----:B--2---:R-:W-:Y:S05]  /*280f0*/  @!P0 NANOSLEEP.SYNCS 0x989680 ;  /* 0x009896800000895d */ /* 0x004fea0003900000 */
[----:B------:R-:W2:Y:S02]  /*28100*/  @!P0 SYNCS.PHASECHK.TRANS64 P0, [R9+URZ+0x388a0], R8 ;  /* 0x0388a008090085a7 */ /* 0x000ea4000800007f */
[----:B--2---:R-:W-:Y:S05]  /*28110*/  @!P0 BRA `(.L_x_710) ;  /* 0xfffffffc00f08947 */ /* 0x004fea000383ffff */
[----:B------:R-:W-:Y:S05]  /*28120*/  BRA `(.L_x_981) ;  /* 0xffffff5c00b47947 */ /* 0x000fea000383ffff */
.L_x_716:
[----:B-1----:R1:W2:Y:S02]  /*28130*/  SYNCS.PHASECHK.TRANS64.TRYWAIT P0, [R9+URZ+0x388c0], R8 ;  /* 0x0388c008090075a7 */ /* 0x0022a4000800017f */
[----:B--2---:R-:W-:Y:S05]  /*28140*/  @!P0 NANOSLEEP.SYNCS 0x989680 ;  /* 0x009896800000895d */ /* 0x004fea0003900000 */
[----:B------:R-:W2:Y:S02]  /*28150*/  @!P0 SYNCS.PHASECHK.TRANS64 P0, [R9+URZ+0x388c0], R8 ;  /* 0x0388c008090085a7 */ /* 0x000ea4000800007f */
[----:B--2---:R-:W-:Y:S05]  /*28160*/  @!P0 BRA `(.L_x_716) ;  /* 0xfffffffc00f08947 */ /* 0x004fea000383ffff */
[----:B------:R-:W-:Y:S05]  /*28170*/  BRA `(.L_x_982) ;  /* 0xffffff6000707947 */ /* 0x000fea000383ffff */
.L_x_724:
[----:B0-----:R0:W2:Y:S02]  /*28180*/  SYNCS.PHASECHK.TRANS64.TRYWAIT P1, [R8+URZ+0x388a0], R7 ;  /* 0x0388a007080075a7 */ /* 0x0010a4000802017f */
[----:B--2---:R-:W-:Y:S05]  /*28190*/  @!P1 NANOSLEEP.SYNCS 0x989680 ;  /* 0x009896800000995d */ /* 0x004fea0003900000 */
[----:B------:R-:W2:Y:S02]  /*281a0*/  @!P1 SYNCS.PHASECHK.TRANS64 P1, [R8+URZ+0x388a0], R7 ;  /* 0x0388a007080095a7 */ /* 0x000ea4000802007f */
[----:B--2---:R-:W-:Y:S05]  /*281b0*/  @!P1 BRA `(.L_x_724) ;  /* 0xfffffffc00f09947 */ /* 0x004fea000383ffff */
[----:B------:R-:W-:Y:S05]  /*281c0*/  BRA `(.L_x_983) ;  /* 0xffffff6400687947 */ /* 0x000fea000383ffff */
.L_x_730:
[----:B-1----:R1:W2:Y:S02]  /*281d0*/  SYNCS.PHASECHK.TRANS64.TRYWAIT P1, [R8+URZ+0x388c0], R7 ;  /* 0x0388c007080075a7 */ /* 0x0022a4000802017f */
[----:B--2---:R-:W-:Y:S05]  /*281e0*/  @!P1 NANOSLEEP.SYNCS 0x989680 ;  /* 0x009896800000995d */ /* 0x004fea0003900000 */
[----:B------:R-:W2:Y:S02]  /*281f0*/  @!P1 SYNCS.PHASECHK.TRANS64 P1, [R8+URZ+0x388c0], R7 ;  /* 0x0388c007080095a7 */ /* 0x000ea4000802007f */
[----:B--2---:R-:W-:Y:S05]  /*28200*/  @!P1 BRA `(.L_x_730) ;  /* 0xfffffffc00f09947 */ /* 0x004fea000383ffff */
[----:B------:R-:W-:Y:S05]  /*28210*/  BRA `(.L_x_984) ;  /* 0xffffff6800207947 */ /* 0x000fea000383ffff */
.L_x_746:
[----:B------:R-:W0:Y:S01]  /*28220*/  S2R R20, SR_TID.X ;  /* 0x0000000000147919 */ /* 0x000e220000002100 */
[----:B------:R-:W-:Y:S01]  /*28230*/  BSSY B0, `(.L_x_985) ;  /* 0x000000a000007945 */ /* 0x000fe20003800000 */
[----:B------:R-:W-:Y:S01]  /*28240*/  IMAD.MOV.U32 R12, RZ, RZ, RZ ;  /* 0x000000ffff0c7224 */ /* 0x000fe200078e00ff */
[----:B------:R-:W-:Y:S01]  /*28250*/  MOV R11, 0x1f ;  /* 0x0000001f000b7802 */ /* 0x000fe20000000f00 */
[----:B------:R-:W-:Y:S01]  /*28260*/  IMAD.MOV.U32 R15, RZ, RZ, -0x1 ;  /* 0xffffffffff0f7424 */ /* 0x000fe200078e00ff */
[----:B0-----:R-:W-:-:S04]  /*28270*/  SHF.R.U32.HI R9, RZ, 0x5, R20 ;  /* 0x00000005ff097819 */ /* 0x001fc80000011614 */
[----:B------:R-:W-:-:S05]  /*28280*/  LOP3.LUT R9, R9, 0x3, RZ, 0xc0, !PT ;  /* 0x0000000309097812 */ /* 0x000fca00078ec0ff */
[----:B------:R-:W-:-:S07]  /*28290*/  IMAD.MOV.U32 R13, RZ, RZ, R9 ;  /* 0x000000ffff0d7224 */ /* 0x000fce00078e0009 */
[----:B-----5:R-:W-:Y:S05]  /*282a0*/  WARPSYNC.COLLECTIVE R15, `(.L_x_986) ;  /* 0x000000000f087348 */ /* 0x020fea0003c00000 */
[----:B------:R0:W1:Y:S02]  /*282b0*/  SHFL.IDX P6, R14, R13, R12, R11 ;  /* 0x0000000c0d0e7389 */ /* 0x00006400000c000b */
[----:B01---5:R-:W-:Y:S01]  /*282c0*/  ENDCOLLECTIVE ;  /* 0x000000000000791b */ /* 0x023fe20003800000 */
.L_x_986:
[----:B------:R-:W-:Y:S05]  /*282d0*/  BSYNC B0 ;  /* 0x0000000000007941 */ /* 0x000fea0003800000 */
.L_x_985:
[----:B------:R-:W-:Y:S05]  /*282e0*/  BRA `(.L_x_987) ;  /* 0xffffff7400447947 */ /* 0x000fea000383ffff */
.L_x_749:
[----:B0-----:R0:W1:Y:S02]  /*282f0*/  SYNCS.PHASECHK.TRANS64.TRYWAIT P0, [R6+URZ+0x38880], R25 ;  /* 0x03888019060075a7 */ /* 0x001064000800017f */
[----:B-1----:R-:W-:Y:S05]  /*28300*/  @!P0 NANOSLEEP.SYNCS 0x989680 ;  /* 0x009896800000895d */ /* 0x002fea0003900000 */
[----:B------:R-:W1:Y:S02]  /*28310*/  @!P0 SYNCS.PHASECHK.TRANS64 P0, [R6+URZ+0x38880], R25 ;  /* 0x03888019060085a7 */ /* 0x000e64000800007f */
[----:B-1----:R-:W-:Y:S05]  /*28320*/  @!P0 BRA `(.L_x_749) ;  /* 0xfffffffc00f08947 */ /* 0x002fea000383ffff */
[----:B------:R-:W-:Y:S05]  /*28330*/  BRA `(.L_x_988) ;  /* 0xffffff7400547947 */ /* 0x000fea000383ffff */
.L_x_750:
[----:B------:R-:W-:Y:S01]  /*28340*/  BSSY B0, `(.L_x_989) ;  /* 0x0000008000007945 */ /* 0x000fe20003800000 */
[----:B------:R-:W-:Y:S01]  /*28350*/  IMAD.MOV.U32 R13, RZ, RZ, R3 ;  /* 0x000000ffff0d7224 */ /* 0x000fe200078e0003 */
[----:B------:R-:W-:Y:S01]  /*28360*/  MOV R12, RZ ;  /* 0x000000ff000c7202 */ /* 0x000fe20000000f00 */
[----:B------:R-:W-:Y:S02]  /*28370*/  IMAD.MOV.U32 R11, RZ, RZ, 0x181f ;  /* 0x0000181fff0b7424 */ /* 0x000fe400078e00ff */
[----:B------:R-:W-:-:S07]  /*28380*/  IMAD.MOV.U32 R15, RZ, RZ, -0x1 ;  /* 0xffffffffff0f7424 */ /* 0x000fce00078e00ff */
[----:B0-----:R-:W-:Y:S05]  /*28390*/  WARPSYNC.COLLECTIVE R15, `(.L_x_990) ;  /* 0x000000000f087348 */ /* 0x001fea0003c00000 */
[----:B------:R1:W2:Y:S02]  /*283a0*/  SHFL.IDX P6, R14, R13, R12, R11 ;  /* 0x0000000c0d0e7389 */ /* 0x0002a400000c000b */
[----:B012---:R-:W-:Y:S01]  /*283b0*/  ENDCOLLECTIVE ;  /* 0x000000000000791b */ /* 0x007fe20003800000 */
.L_x_990:
[----:B------:R-:W-:Y:S05]  /*283c0*/  BSYNC B0 ;  /* 0x0000000000007941 */ /* 0x000fea0003800000 */
.L_x_989:
[----:B------:R-:W-:Y:S01]  /*283d0*/  IMAD.MOV.U32 R13, RZ, RZ, R2 ;  /* 0x000000ffff0d7224 */ /* 0x000fe200078e0002 */
[----:B------:R-:W-:Y:S01]  /*283e0*/  MOV R11, 0x181f ;  /* 0x0000181f000b7802 */ /* 0x000fe20000000f00 */
[----:B------:R-:W-:Y:S01]  /*283f0*/  IMAD.MOV.U32 R12, RZ, RZ, RZ ;  /* 0x000000ffff0c7224 */ /* 0x000fe200078e00ff */
[----:B------:R-:W-:Y:S01]  /*28400*/  MOV R5, R14 ;  /* 0x0000000e00057202 */ /* 0x000fe20000000f00 */
[----:B------:R-:W-:Y:S01]  /*28410*/  IMAD.MOV.U32 R15, RZ, RZ, -0x1 ;  /* 0xffffffffff0f7424 */ /* 0x000fe200078e00ff */
[----:B------:R-:W-:Y:S02]  /*28420*/  LOP3.LUT R26, R31, 0x80, RZ, 0xfc, !PT ;  /* 0x000000801f1a7812 */ /* 0x000fe400078efcff */
[----:B------:R-:W-:-:S13]  /*28430*/  ISETP.GE.AND P3, PT, R7, 0x11, PT ;  /* 0x000000110700780c */ /* 0x000fda0003f66270 */
[----:B------:R-:W-:Y:S05]  /*28440*/  WARPSYNC.COLLECTIVE R15, `(.L_x_991) ;  /* 0x000000000f087348 */ /* 0x000fea0003c00000 */
[----:B------:R0:W1:Y:S02]  /*28450*/  SHFL.IDX P6, R14, R13, R12, R11 ;  /* 0x0000000c0d0e7389 */ /* 0x00006400000c000b */
[----:B01----:R-:W-:Y:S01]  /*28460*/  ENDCOLLECTIVE ;  /* 0x000000000000791b */ /* 0x003fe20003800000 */
.L_x_991:
[----:B------:R-:W-:Y:S02]  /*28470*/  LOP3.LUT R22, R22, 0xffffffef, RZ, 0xc0, !PT ;  /* 0xffffffef16167812 */ /* 0x000fe400078ec0ff */
[C---:B------:R-:W-:Y:S02]  /*28480*/  ISETP.GE.AND P5, PT, R7.reuse, 0x31, PT ;  /* 0x000000310700780c */ /* 0x040fe40003fa6270 */
[C---:B------:R-:W-:Y:S02]  /*28490*/  ISETP.GE.AND P4, PT, R7.reuse, 0x41, PT ;  /* 0x000000410700780c */ /* 0x040fe40003f86270 */
[----:B------:R-:W-:Y:S02]  /*284a0*/  @P3 LOP3.LUT R22, R22, 0x10, RZ, 0xfc, !PT ;  /* 0x0000001016163812 */ /* 0x000fe400078efcff */
[----:B------:R-:W-:Y:S01]  /*284b0*/  ISETP.GE.AND P3, PT, R7, 0x51, PT ;  /* 0x000000510700780c */ /* 0x000fe20003f66270 */
[----:B------:R-:W0:Y:S01]  /*284c0*/  LDC R15, c[0x0][0x2f4] ;  /* 0x0000bd00ff0f7b82 */ /* 0x000e220000000800 */
[----:B------:R-:W-:Y:S01]  /*284d0*/  IMAD.MOV.U32 R13, RZ, RZ, R3 ;  /* 0x000000ffff0d7224 */ /* 0x000fe200078e0003 */
[----:B------:R-:W-:-:S02]  /*284e0*/  MOV R12, 0x1 ;  /* 0x00000001000c7802 */ /* 0x000fc40000000f00 */
[----:B------:R-:W-:Y:S01]  /*284f0*/  LOP3.LUT R22, R22, 0xfffffff7, RZ, 0xc0, !PT ;  /* 0xfffffff716167812 */ /* 0x000fe200078ec0ff */
[----:B------:R-:W-:-:S05]  /*28500*/  IMAD.MOV.U32 R8, RZ, RZ, R14 ;  /* 0x000000ffff087224 */ /* 0x000fca00078e000e */
[----:B------:R-:W-:-:S04]  /*28510*/  IADD3 R8, P0, R31, R8, RZ ;  /* 0x000000081f087210 */ /* 0x000fc80007f1e0ff */
[----:B------:R-:W-:Y:S01]  /*28520*/  IADD3.X R9, RZ, R5, RZ, P0, !PT ;  /* 0x00000005ff097210 */ /* 0x000fe200007fe4ff */
[----:B------:R-:W-:Y:S01]  /*28530*/  IMAD.IADD R5, R23, 0x1, R10 ;  /* 0x0000000117057824 */ /* 0x000fe200078e020a */
[-C--:B0-----:R-:W-:Y:S02]  /*28540*/  ISETP.GE.AND P1, PT, R31, R15.reuse, PT ;  /* 0x0000000f1f00720c */ /* 0x081fe40003f26270 */
[----:B------:R-:W-:Y:S01]  /*28550*/  ISETP.GE.AND P0, PT, R26, R15, PT ;  /* 0x0000000f1a00720c */ /* 0x000fe20003f06270 */
[----:B------:R-:W-:Y:S01]  /*28560*/  IMAD.MOV.U32 R15, RZ, RZ, -0x1 ;  /* 0xffffffffff0f7424 */ /* 0x000fe200078e00ff */
[----:B------:R-:W-:-:S13]  /*28570*/  ISETP.LT.OR P2, PT, R7, 0x1, P1 ;  /* 0x000000010700780c */ /* 0x000fda0000f41670 */
[----:B------:R-:W-:Y:S05]  /*28580*/  WARPSYNC.COLLECTIVE R15, `(.L_x_992) ;  /* 0x000000000f087348 */ /* 0x000fea0003c00000 */
[----:B------:R0:W1:Y:S02]  /*28590*/  SHFL.IDX P6, R14, R13, R12, R11 ;  /* 0x0000000c0d0e7389 */ /* 0x00006400000c000b */
[----:B01----:R-:W-:Y:S01]  /*285a0*/  ENDCOLLECTIVE ;  /* 0x000000000000791b */ /* 0x003fe20003800000 */
.L_x_992:
[----:B------:R-:W-:Y:S01]  /*285b0*/  @!PT LDS RZ, [RZ] ;  /* 0x00000000fffff984 */ /* 0x000fe20000000800 */
[----:B------:R-:W-:Y:S01]  /*285c0*/  @!PT LDS RZ, [RZ] ;  /* 0x00000000fffff984 */ /* 0x000fe20000000800 */
[----:B------:R-:W-:Y:S01]  /*285d0*/  @!PT LDS RZ, [RZ] ;  /* 0x00000000fffff984 */ /* 0x000fe20000000800 */
[----:B------:R-:W-:Y:S01]  /*285e0*/  LDGSTS.E.BYPASS.LTC128B.128 [R5+0x10400], desc[UR36][R8.64], !P2 ;  /* 0x1040000008057fae */ /* 0x000fe2000d101d64 */
[----:B------:R-:W-:Y:S02]  /*285f0*/  ISETP.LT.OR P2, PT, R7, 0x1, P0 ;  /* 0x000000010700780c */ /* 0x000fe40000741670 */
[----:B------:R-:W-:-:S11]  /*28600*/  MOV R13, R2 ;  /* 0x00000002000d7202 */ /* 0x000fd60000000f00 */
[----:B------:R0:W-:Y:S02]  /*28610*/  LDGSTS.E.BYPASS.LTC128B.128 [R5+0x14400], desc[UR36][R8.64+0x80], !P2 ;  /* 0x1440008008057fae */ /* 0x0001e4000d101d64 */
[----:B0-----:R-:W-:-:S07]  /*28620*/  IMAD.MOV.U32 R9, RZ, RZ, R14 ;  /* 0x000000ffff097224 */ /* 0x001fce00078e000e */
[----:B------:R-:W-:Y:S05]  /*28630*/  WARPSYNC.COLLECTIVE R15, `(.L_x_993) ;  /* 0x000000000f087348 */ /* 0x000fea0003c00000 */
[----:B------:R0:W1:Y:S02]  /*28640*/  SHFL.IDX P6, R14, R13, R12, R11 ;  /* 0x0000000c0d0e7389 */ /* 0x00006400000c000b */
[----:B01----:R-:W-:Y:S01]  /*28650*/  ENDCOLLECTIVE ;  /* 0x000000000000791b */ /* 0x003fe20003800000 */
.L_x_993:
[----:B------:R-:W-:Y:S01]  /*28660*/  MOV R13, R3 ;  /* 0x00000003000d7202 */ /* 0x000fe20000000f00 */
[----:B------:R-:W-:Y:S02]  /*28670*/  IMAD.MOV.U32 R12, RZ, RZ, 0x2 ;  /* 0x00000002ff0c7424 */ /* 0x000fe400078e00ff */
[----:B------:R-:W-:-:S07]  /*28680*/  IMAD.MOV.U32 R8, RZ, RZ, R14 ;  /* 0x000000ffff087224 */ /* 0x000fce00078e000e */
[----:B------:R-:W-:Y:S05]  /*28690*/  WARPSYNC.COLLECTIVE R15, `(.L_x_994) ;  /* 0x000000000f087348 */ /* 0x000fea0003c00000 */
[----:B------:R0:W1:Y:S02]  /*286a0*/  SHFL.IDX P6, R14, R13, R12, R11 ;  /* 0x0000000c0d0e7389 */ /* 0x00006400000c000b */
[----:B01----:R-:W-:Y:S01]  /*286b0*/  ENDCOLLECTIVE ;  /* 0x000000000000791b */ /* 0x003fe20003800000 */
.L_x_994:
[----:B------:R-:W-:-:S05]  /*286c0*/  IADD3 R8, P2, R31, R8, RZ ;  /* 0x000000081f087210 */ /* 0x000fca0007f5e0ff */
[----:B------:R-:W-:Y:S01]  /*286d0*/  IMAD.X R9, RZ, RZ, R9, P2 ;  /* 0x000000ffff097224 */ /* 0x000fe200010e0609 */
[----:B------:R-:W-:Y:S02]  /*286e0*/  ISETP.LT.OR P2, PT, R7, 0x11, P1 ;  /* 0x000000110700780c */ /* 0x000fe40000f41670 */
[----:B------:R-:W-:-:S11]  /*286f0*/  MOV R13, R2 ;  /* 0x00000002000d7202 */ /* 0x000fd60000000f00 */
        /* <DEDUP_REMOVED lines=10> */
.L_x_995:
[----:B------:R-:W-:Y:S01]  /*287a0*/  MOV R13, R3 ;  /* 0x00000003000d7202 */ /* 0x000fe20000000f00 */
[----:B------:R-:W-:Y:S02]  /*287b0*/  IMAD.MOV.U32 R12, RZ, RZ, 0x3 ;  /* 0x00000003ff0c7424 */ /* 0x000fe400078e00ff */
[----:B------:R-:W-:-:S07]  /*287c0*/  IMAD.MOV.U32 R8, RZ, RZ, R14 ;  /* 0x000000ffff087224 */ /* 0x000fce00078e000e */
[----:B------:R-:W-:Y:S05]  /*287d0*/  WARPSYNC.COLLECTIVE R15, `(.L_x_996) ;  /* 0x000000000f087348 */ /* 0x000fea0003c00000 */
[----:B------:R0:W1:Y:S02]  /*287e0*/  SHFL.IDX P6, R14, R13, R12, R11 ;  /* 0x0000000c0d0e7389 */ /* 0x00006400000c000b */
[----:B01----:R-:W-:Y:S01]  /*287f0*/  ENDCOLLECTIVE ;  /* 0x000000000000791b */ /* 0x003fe20003800000 */
.L_x_996:
        /* <DEDUP_REMOVED lines=14> */
.L_x_997:
[----:B------:R-:W-:Y:S01]  /*288e0*/  MOV R13, R3 ;  /* 0x00000003000d7202 */ /* 0x000fe20000000f00 */
[----:B------:R-:W-:Y:S02]  /*288f0*/  IMAD.MOV.U32 R12, RZ, RZ, 0x4 ;  /* 0x00000004ff0c7424 */ /* 0x000fe400078e00ff */
[----:B------:R-:W-:-:S07]  /*28900*/  IMAD.MOV.U32 R8, RZ, RZ, R14 ;  /* 0x000000ffff087224 */ /* 0x000fce00078e000e */
[----:B------:R-:W-:Y:S05]  /*28910*/  WARPSYNC.COLLECTIVE R15, `(.L_x_998) ;  /* 0x000000000f087348 */ /* 0x000fea0003c00000 */
[----:B------:R0:W1:Y:S02]  /*28920*/  SHFL.IDX P6, R14, R13, R12, R11 ;  /* 0x0000000c0d0e7389 */ /* 0x00006400000c000b */
[----:B01----:R-:W-:Y:S01]  /*28930*/  ENDCOLLECTIVE ;  /* 0x000000000000791b */ /* 0x003fe20003800000 */
.L_x_998:
        /* <DEDUP_REMOVED lines=14> */
.L_x_999:
[----:B------:R-:W-:Y:S01]  /*28a20*/  MOV R13, R3 ;  /* 0x00000003000d7202 */ /* 0x000fe20000000f00 */
[----:B------:R-:W-:Y:S02]  /*28a30*/  IMAD.MOV.U32 R12, RZ, RZ, 0x5 ;  /* 0x00000005ff0c7424 */ /* 0x000fe400078e00ff */
[----:B------:R-:W-:-:S07]  /*28a40*/  IMAD.MOV.U32 R8, RZ, RZ, R14 ;  /* 0x000000ffff087224 */ /* 0x000fce00078e000e */
[----:B------:R-:W-:Y:S05]  /*28a50*/  WARPSYNC.COLLECTIVE R15, `(.L_x_1000) ;  /* 0x000000000f087348 */ /* 0x000fea0003c00000 */
[----:B------:R0:W1:Y:S02]  /*28a60*/  SHFL.IDX P6, R14, R13, R12, R11 ;  /* 0x0000000c0d0e7389 */ /* 0x00006400000c000b */
[----:B01----:R-:W-:Y:S01]  /*28a70*/  ENDCOLLECTIVE ;  /* 0x000000000000791b */ /* 0x003fe20003800000 */
.L_x_1000:
        /* <DEDUP_REMOVED lines=14> */
.L_x_1001:
[----:B------:R-:W-:Y:S01]  /*28b60*/  MOV R13, R3 ;  /* 0x00000003000d7202 */ /* 0x000fe20000000f00 */
[----:B------:R-:W-:Y:S02]  /*28b70*/  IMAD.MOV.U32 R12, RZ, RZ, 0x6 ;  /* 0x00000006ff0c7424 */ /* 0x000fe400078e00ff */
[----:B------:R-:W-:-:S07]  /*28b80*/  IMAD.MOV.U32 R8, RZ, RZ, R14 ;  /* 0x000000ffff087224 */ /* 0x000fce00078e000e */
[----:B------:R-:W-:Y:S05]  /*28b90*/  WARPSYNC.COLLECTIVE R15, `(.L_x_1002) ;  /* 0x000000000f087348 */ /* 0x000fea0003c00000 */
[----:B------:R0:W1:Y:S02]  /*28ba0*/  SHFL.IDX P6, R14, R13, R12, R11 ;  /* 0x0000000c0d0e7389 */ /* 0x00006400000c000b */
[----:B01----:R-:W-:Y:S01]  /*28bb0*/  ENDCOLLECTIVE ;  /* 0x000000000000791b */ /* 0x003fe20003800000 */
.L_x_1002:
        /* <DEDUP_REMOVED lines=14> */
.L_x_1003:
[----:B------:R-:W-:Y:S01]  /*28ca0*/  MOV R13, R3 ;  /* 0x00000003000d7202 */ /* 0x000fe20000000f00 */
[----:B------:R-:W-:Y:S02]  /*28cb0*/  IMAD.MOV.U32 R12, RZ, RZ, 0x7 ;  /* 0x00000007ff0c7424 */ /* 0x000fe400078e00ff */
[----:B------:R-:W-:-:S07]  /*28cc0*/  IMAD.MOV.U32 R8, RZ, RZ, R14 ;  /* 0x000000ffff087224 */ /* 0x000fce00078e000e */
[----:B------:R-:W-:Y:S05]  /*28cd0*/  WARPSYNC.COLLECTIVE R15, `(.L_x_1004) ;  /* 0x000000000f087348 */ /* 0x000fea0003c00000 */
[----:B------:R0:W1:Y:S02]  /*28ce0*/  SHFL.IDX P6, R14, R13, R12, R11 ;  /* 0x0000000c0d0e7389 */ /* 0x00006400000c000b */
[----:B01----:R-:W-:Y:S01]  /*28cf0*/  ENDCOLLECTIVE ;  /* 0x000000000000791b */ /* 0x003fe20003800000 */
.L_x_1004:
[----:B------:R-:W-:-:S05]  /*28d00*/  IADD3 R8, P2, R31, R8, RZ ;  /* 0x000000081f087210 */ /* 0x000fca0007f5e0ff */
[----:B------:R-:W-:Y:S01]  /*28d10*/  IMAD.X R9, RZ, RZ, R9, P2 ;  /* 0x000000ffff097224 */ /* 0x000fe200010e0609 */
[----:B------:R-:W-:Y:S02]  /*28d20*/  ISETP.LT.OR P2, PT, R7, 0x61, P1 ;  /* 0x000000610700780c */ /* 0x000fe40000f41670 */
[----:B------:R-:W-:-:S11]  /*28d30*/  MOV R13, R2 ;  /* 0x00000002000d7202 */ /* 0x000fd60000000f00 */
        /* <DEDUP_REMOVED lines=9> */
.L_x_1005:
[----:B------:R-:W-:Y:S01]  /*28dd0*/  @!PT LDS RZ, [RZ] ;  /* 0x00000000fffff984 */ /* 0x000fe20000000800 */
[----:B------:R-:W-:Y:S01]  /*28de0*/  @!PT LDS RZ, [RZ] ;  /* 0x00000000fffff984 */ /* 0x000fe20000000800 */
[----:B------:R-:W-:Y:S01]  /*28df0*/  @!PT LDS RZ, [RZ] ;  /* 0x00000000fffff984 */ /* 0x000fe20000000800 */
[----:B------:R1:W-:Y:S01]  /*28e00*/  LDGSTS.E.BYPASS.LTC128B.128 [R5+0x17400], desc[UR36][R8.64+0x80], !P2 ;  /* 0x1740008008057fae */ /* 0x0003e2000d101d64 */
[C---:B------:R-:W-:Y:S02]  /*28e10*/  ISETP.GE.AND P2, PT, R7.reuse, 0x21, PT ;  /* 0x000000210700780c */ /* 0x040fe40003f46270 */
[----:B------:R-:W-:Y:S01]  /*28e20*/  ISETP.GE.AND P6, PT, R7, 0x71, PT ;  /* 0x000000710700780c */ /* 0x000fe20003fc6270 */
[----:B------:R-:W-:-:S10]  /*28e30*/  IMAD.MOV.U32 R2, RZ, RZ, R14 ;  /* 0x000000ffff027224 */ /* 0x000fd400078e000e */
[----:B------:R-:W-:Y:S02]  /*28e40*/  @P2 LOP3.LUT R22, R22, 0x8, RZ, 0xfc, !PT ;  /* 0x0000000816162812 */ /* 0x000fe400078efcff */
[----:B------:R-:W-:Y:S02]  /*28e50*/  ISETP.GE.AND P2, PT, R7, 0x61, PT ;  /* 0x000000610700780c */ /* 0x000fe40003f46270 */
[----:B------:R-:W-:-:S04]  /*28e60*/  LOP3.LUT R22, R22, 0xffffffbf, RZ, 0xc0, !PT ;  /* 0xffffffbf16167812 */ /* 0x000fc800078ec0ff */
[----:B------:R-:W-:Y:S01]  /*28e70*/  @P6 LOP3.LUT R22, R22, 0x40, RZ, 0xfc, !PT ;  /* 0x0000004016166812 */ /* 0x000fe200078efcff */
[----:B-1----:R-:W-:Y:S06]  /*28e80*/  BRA `(.L_x_1006) ;  /* 0xffffff70002c7947 */ /* 0x002fec000383ffff */
.L_x_755:
[----:B---3--:R3:W4:Y:S02]  /*28e90*/  SYNCS.PHASECHK.TRANS64.TRYWAIT P0, [R6+URZ+0x38840], R25 ;  /* 0x03884019060075a7 */ /* 0x008724000800017f */
[----:B----4-:R-:W-:Y:S05]  /*28ea0*/  @!P0 NANOSLEEP.SYNCS 0x989680 ;  /* 0x009896800000895d */ /* 0x010fea0003900000 */
[----:B------:R-:W4:Y:S02]  /*28eb0*/  @!P0 SYNCS.PHASECHK.TRANS64 P0, [R6+URZ+0x38840], R25 ;  /* 0x03884019060085a7 */ /* 0x000f24000800007f */
[----:B----4-:R-:W-:Y:S05]  /*28ec0*/  @!P0 BRA `(.L_x_755) ;  /* 0xfffffffc00f08947 */ /* 0x010fea000383ffff */
[----:B------:R-:W-:Y:S05]  /*28ed0*/  BRA `(.L_x_1007) ;  /* 0xffffff7000847947 */ /* 0x000fea000383ffff */
.L_x_756:
[----:B------:R-:W-:Y:S01]  /*28ee0*/  BSSY B0, `(.L_x_1008) ;  /* 0x0000008000007945 */ /* 0x000fe20003800000 */
[----:B------:R-:W-:Y:S01]  /*28ef0*/  IMAD.MOV.U32 R13, RZ, RZ, R0 ;  /* 0x000000ffff0d7224 */ /* 0x000fe200078e0000 */
[----:B------:R-:W-:Y:S01]  /*28f00*/  MOV R12, RZ ;  /* 0x000000ff000c7202 */ /* 0x000fe20000000f00 */
[----:B------:R-:W-:Y:S02]  /*28f10*/  IMAD.MOV.U32 R11, RZ, RZ, 0x181f ;  /* 0x0000181fff0b7424 */ /* 0x000fe400078e00ff */
[----:B------:R-:W-:-:S07]  /*28f20*/  IMAD.MOV.U32 R15, RZ, RZ, -0x1 ;  /* 0xffffffffff0f7424 */ /* 0x000fce00078e00ff */
[----:B0-23--:R-:W-:Y:S05]  /*28f30*/  WARPSYNC.COLLECTIVE R15, `(.L_x_1009) ;  /* 0x000000000f087348 */ /* 0x00dfea0003c00000 */
[----:B------:R1:W4:Y:S02]  /*28f40*/  SHFL.IDX P6, R14, R13, R12, R11 ;  /* 0x0000000c0d0e7389 */ /* 0x00032400000c000b */
[----:B01234-:R-:W-:Y:S01]  /*28f50*/  ENDCOLLECTIVE ;  /* 0x000000000000791b */ /* 0x01ffe20003800000 */
.L_x_1009:
[----:B------:R-:W-:Y:S05]  /*28f60*/  BSYNC B0 ;  /* 0x0000000000007941 */ /* 0x000fea0003800000 */
.L_x_1008:
[----:B------:R-:W-:Y:S01]  /*28f70*/  IMAD.MOV.U32 R13, RZ, RZ, R4 ;  /* 0x000000ffff0d7224 */ /* 0x000fe200078e0004 */
[----:B------:R-:W-:Y:S01]  /*28f80*/  MOV R11, 0x181f ;  /* 0x0000181f000b7802 */ /* 0x000fe20000000f00 */
[----:B------:R-:W-:Y:S01]  /*28f90*/  IMAD.MOV.U32 R12, RZ, RZ, RZ ;  /* 0x000000ffff0c7224 */ /* 0x000fe200078e00ff */
[----:B------:R-:W-:Y:S01]  /*28fa0*/  MOV R2, R14 ;  /* 0x0000000e00027202 */ /* 0x000fe20000000f00 */
[----:B------:R-:W-:-:S07]  /*28fb0*/  IMAD.MOV.U32 R15, RZ, RZ, -0x1 ;  /* 0xffffffffff0f7424 */ /* 0x000fce00078e00ff */
[----:B------:R-:W-:Y:S05]  /*28fc0*/  WARPSYNC.COLLECTIVE R15, `(.L_x_1010) ;  /* 0x000000000f087348 */ /* 0x000fea0003c00000 */
[----:B------:R0:W1:Y:S02]  /*28fd0*/  SHFL.IDX P6, R14, R13, R12, R11 ;  /* 0x0000000c0d0e7389 */ /* 0x00006400000c000b */
[----:B01----:R-:W-:Y:S01]  /*28fe0*/  ENDCOLLECTIVE ;  /* 0x000000000000791b */ /* 0x003fe20003800000 */
.L_x_1010:
[----:B------:R-:W-:Y:S02]  /*28ff0*/  IMAD.MOV.U32 R13, RZ, RZ, R0 ;  /* 0x000000ffff0d7224 */ /* 0x000fe400078e0000 */
[----:B------:R-:W-:Y:S01]  /*29000*/  IMAD.MOV.U32 R12, RZ, RZ, 0x1 ;  /* 0x00000001ff0c7424 */ /* 0x000fe200078e00ff */
[----:B------:R-:W-:Y:S01]  /*29010*/  LOP3.LUT P6, RZ, R22, 0x20, RZ, 0xc0, !PT ;  /* 0x0000002016ff7812 */ /* 0x000fe200078cc0ff */
[----:B------:R-:W-:-:S12]  /*29020*/  IMAD.MOV.U32 R3, RZ, RZ, R14 ;  /* 0x000000ffff037224 */ /* 0x000fd800078e000e */
[----:B------:R-:W-:-:S04]  /*29030*/  @P6 IADD3 R3, P0, R31, R3, RZ ;  /* 0x000000031f036210 */ /* 0x000fc80007f1e0ff */
[----:B------:R-:W-:Y:S02]  /*29040*/  @P6 IADD3.X R2, RZ, R2, RZ, P0, !PT ;  /* 0x00000002ff026210 */ /* 0x000fe400007fe4ff */
[----:B------:R-:W-:Y:S02]  /*29050*/  ISETP.GE.AND P0, PT, R31, R8, PT ;  /* 0x000000081f00720c */ /* 0x000fe40003f06270 */
        /* <DEDUP_REMOVED lines=11> */
.L_x_1011:
[----:B------:R-:W-:Y:S01]  /*29110*/  IMAD.MOV.U32 R13, RZ, RZ, R4 ;  /* 0x000000ffff0d7224 */ /* 0x000fe200078e0004 */
[----:B------:R-:W-:-:S07]  /*29120*/  MOV R2, R14 ;  /* 0x0000000e00027202 */ /* 0x000fce0000000f00 */
[----:B------:R-:W-:Y:S05]  /*29130*/  WARPSYNC.COLLECTIVE R15, `(.L_x_1012) ;  /* 0x000000000f087348 */ /* 0x000fea0003c00000 */
[----:B------:R0:W1:Y:S02]  /*29140*/  SHFL.IDX P6, R14, R13, R12, R11 ;  /* 0x0000000c0d0e7389 */ /* 0x00006400000c000b */
[----:B01----:R-:W-:Y:S01]  /*29150*/  ENDCOLLECTIVE ;  /* 0x000000000000791b */ /* 0x003fe20003800000 */
.L_x_1012:
        /* <DEDUP_REMOVED lines=18> */
.L_x_1013:
[----:B------:R-:W-:Y:S01]  /*29280*/  IMAD.MOV.U32 R13, RZ, RZ, R4 ;  /* 0x000000ffff0d7224 */ /* 0x000fe200078e0004 */
[----:B------:R-:W-:-:S07]  /*29290*/  MOV R2, R14 ;  /* 0x0000000e00027202 */ /* 0x000fce0000000f00 */
[----:B------:R-:W-:Y:S05]  /*292a0*/  WARPSYNC.COLLECTIVE R15, `(.L_x_1014) ;  /* 0x000000000f087348 */ /* 0x000fea0003c00000 */
[----:B------:R0:W1:Y:S02]  /*292b0*/  SHFL.IDX P6, R14, R13, R12, R11 ;  /* 0x0000000c0d0e7389 */ /* 0x00006400000c000b */
[----:B01----:R-:W-:Y:S01]  /*292c0*/  ENDCOLLECTIVE ;  /* 0x000000000000791b */ /* 0x003fe20003800000 */
.L_x_1014:
        /* <DEDUP_REMOVED lines=18> */
.L_x_1015:
[----:B------:R-:W-:Y:S01]  /*293f0*/  IMAD.MOV.U32 R13, RZ, RZ, R4 ;  /* 0x000000ffff0d7224 */ /* 0x000fe200078e0004 */
[----:B------:R-:W-:-:S07]  /*29400*/  MOV R2, R14 ;  /* 0x0000000e00027202 */ /* 0x000fce0000000f00 */
[----:B------:R-:W-:Y:S05]  /*29410*/  WARPSYNC.COLLECTIVE R15, `(.L_x_1016) ;  /* 0x000000000f087348 */ /* 0x000fea0003c00000 */
[----:B------:R0:W1:Y:S02]  /*29420*/  SHFL.IDX P6, R14, R13, R12, R11 ;  /* 0x0000000c0d0e7389 */ /* 0x00006400000c000b */
[----:B01----:R-:W-:Y:S01]  /*29430*/  ENDCOLLECTIVE ;  /* 0x000000000000791b */ /* 0x003fe20003800000 */
.L_x_1016:
[----:B------:R-:W-:Y:S02]  /*29440*/  IMAD.MOV.U32 R13, RZ, RZ, R0 ;  /* 0x000000ffff0d7224 */ /* 0x000fe400078e0000 */
[----:B------:R-:W-:Y:S02]  /*29450*/  IMAD.MOV.U32 R12, RZ, RZ, 0x4 ;  /* 0x00000004ff0c7424 */ /* 0x000fe400078e00ff */
[----:B------:R-:W-:Y:S01]  /*29460*/  IMAD.MOV.U32 R3, RZ, RZ, R14 ;  /* 0x000000ffff037224 */ /* 0x000fe200078e000e */
[----:B------:R-:W-:-:S04]  /*29470*/  ISETP.GE.AND P6, PT, R31, R8, PT ;  /* 0x000000081f00720c */ /* 0x000fc80003fc6270 */
[----:B------:R-:W-:-:S04]  /*29480*/  @P5 IADD3 R3, P0, R31, R3, RZ ;  /* 0x000000031f035210 */ /* 0x000fc80007f1e0ff */
[----:B------:R-:W-:-:S04]  /*29490*/  @P5 IADD3.X R2, RZ, R2, RZ, P0, !PT ;  /* 0x00000002ff025210 */ /* 0x000fc800007fe4ff */
[----:B------:R-:W-:-:S04]  /*294a0*/  @P5 LOP3.LUT R3, R3, R2, RZ, 0x3c, !PT ;  /* 0x0000000203035212 */ /* 0x000fc800078e3cff */
[----:B------:R-:W-:-:S04]  /*294b0*/  @P5 LOP3.LUT R2, R3, R2, RZ, 0x3c, !PT ;  /* 0x0000000203025212 */ /* 0x000fc800078e3cff */
[----:B------:R-:W-:-:S05]  /*294c0*/  @P5 LOP3.LUT R3, R3, R2, RZ, 0x3c, !PT ;  /* 0x0000000203035212 */ /* 0x000fca00078e3cff */
[----:B------:R-:W-:Y:S01]  /*294d0*/  @!PT LDS RZ, [RZ] ;  /* 0x00000000fffff984 */ /* 0x000fe20000000800 */
[----:B------:R-:W-:Y:S01]  /*294e0*/  @!PT LDS RZ, [RZ] ;  /* 0x00000000fffff984 */ /* 0x000fe20000000800 */
[----:B------:R-:W-:Y:S01]  /*294f0*/  @!PT LDS RZ, [RZ] ;  /* 0x00000000fffff984 */ /* 0x000fe20000000800 */
[----:B------:R0:W-:Y:S02]  /*29500*/  @P5 LDGSTS.E.BYPASS.LTC128B.128 [R5+0x29c00], desc[UR36][R2.64], !P6 ;  /* 0x29c0000002055fae */ /* 0x0001e4000f101d64 */
[----:B0-----:R-:W-:Y:S05]  /*29510*/  WARPSYNC.COLLECTIVE R15, `(.L_x_1017) ;  /* 0x000000000f087348 */ /* 0x001fea0003c00000 */
[----:B------:R1:W2:Y:S02]  /*29520*/  SHFL.IDX P6, R14, R13, R12, R11 ;  /* 0x0000000c0d0e7389 */ /* 0x0002a400000c000b */
[----:B012---:R-:W-:Y:S01]  /*29530*/  ENDCOLLECTIVE ;  /* 0x000000000000791b */ /* 0x007fe20003800000 */
.L_x_1017:
[----:B------:R-:W-:Y:S01]  /*29540*/  @!PT LDS RZ, [RZ] ;  /* 0x00000000fffff984 */ /* 0x000fe20000000800 */
[----:B------:R-:W-:Y:S01]  /*29550*/  @!PT LDS RZ, [RZ] ;  /* 0x00000000fffff984 */ /* 0x000fe20000000800 */
[----:B------:R-:W-:Y:S01]  /*29560*/  @!PT LDS RZ, [RZ] ;  /* 0x00000000fffff984 */ /* 0x000fe20000000800 */
[----:B------:R0:W-:Y:S01]  /*29570*/  @P5 LDGSTS.E.BYPASS.LTC128B.128 [R5+0x2dc00], desc[UR36][R2.64+0x80], !P1 ;  /* 0x2dc0008002055fae */ /* 0x0001e2000c901d64 */
[----:B------:R-:W-:Y:S01]  /*29580*/  ISETP.GE.AND P5, PT, R31, R8, PT ;  /* 0x000000081f00720c */ /* 0x000fe20003fa6270 */
[----:B------:R-:W-:Y:S01]  /*29590*/  IMAD.MOV.U32 R13, RZ, RZ, R4 ;  /* 0x000000ffff0d7224 */ /* 0x000fe200078e0004 */
[----:B0-----:R-:W-:-:S11]  /*295a0*/  MOV R2, R14 ;  /* 0x0000000e00027202 */ /* 0x001fd60000000f00 */
[----:B------:R-:W-:Y:S05]  /*295b0*/  WARPSYNC.COLLECTIVE R15, `(.L_x_1018) ;  /* 0x000000000f087348 */ /* 0x000fea0003c00000 */
[----:B------:R0:W1:Y:S02]  /*295c0*/  SHFL.IDX P6, R14, R13, R12, R11 ;  /* 0x0000000c0d0e7389 */ /* 0x00006400000c000b */
[----:B01----:R-:W-:Y:S01]  /*295d0*/  ENDCOLLECTIVE ;  /* 0x000000000000791b */ /* 0x003fe20003800000 */
.L_x_1018:
[----:B------:R-:W-:Y:S02]  /*295e0*/  IMAD.MOV.U32 R13, RZ, RZ, R0 ;  /* 0x000000ffff0d7224 */ /* 0x000fe400078e0000 */
[----:B------:R-:W-:Y:S02]  /*295f0*/  IMAD.MOV.U32 R12, RZ, RZ, 0x5 ;  /* 0x00000005ff0c7424 */ /* 0x000fe400078e00ff */
[----:B------:R-:W-:-:S07]  /*29600*/  IMAD.MOV.U32 R3, RZ, RZ, R14 ;  /* 0x000000ffff037224 */ /* 0x000fce00078e000e */
[----:B------:R-:W-:Y:S05]  /*29610*/  WARPSYNC.COLLECTIVE R15, `(.L_x_1019) ;  /* 0x000000000f087348 */ /* 0x000fea0003c00000 */
[----:B------:R0:W1:Y:S02]  /*29620*/  SHFL.IDX P6, R14, R13, R12, R11 ;  /* 0x0000000c0d0e7389 */ /* 0x00006400000c000b */
[----:B01----:R-:W-:Y:S01]  /*29630*/  ENDCOLLECTIVE ;  /* 0x000000000000791b */ /* 0x003fe20003800000 */
.L_x_1019:
[----:B------:R-:W-:-:S04]  /*29640*/  @P4 IADD3 R3, P0, R31, R3, RZ ;  /* 0x000000031f034210 */ /* 0x000fc80007f1e0ff */
[----:B------:R-:W-:-:S04]  /*29650*/  @P4 IADD3.X R2, RZ, R2, RZ, P0, !PT ;  /* 0x00000002ff024210 */ /* 0x000fc800007fe4ff */
[----:B------:R-:W-:Y:S01]  /*29660*/  @P4 LOP3.LUT R3, R3, R2, RZ, 0x3c, !PT ;  /* 0x0000000203034212 */ /* 0x000fe200078e3cff */
[----:B------:R-:W-:-:S03]  /*29670*/  IMAD.MOV.U32 R13, RZ, RZ, R4 ;  /* 0x000000ffff0d7224 */ /* 0x000fc600078e0004 */
[----:B------:R-:W-:-:S04]  /*29680*/  @P4 LOP3.LUT R2, R3, R2, RZ, 0x3c, !PT ;  /* 0x0000000203024212 */ /* 0x000fc800078e3cff */
[----:B------:R-:W-:-:S05]  /*29690*/  @P4 LOP3.LUT R3, R3, R2, RZ, 0x3c, !PT ;  /* 0x0000000203034212 */ /* 0x000fca00078e3cff */
[----:B------:R-:W-:Y:S01]  /*296a0*/  @!PT LDS RZ, [RZ] ;  /* 0x00000000fffff984 */ /* 0x000fe20000000800 */
[----:B------:R-:W-:Y:S01]  /*296b0*/  @!PT LDS RZ, [RZ] ;  /* 0x00000000fffff984 */ /* 0x000fe20000000800 */
[----:B------:R-:W-:Y:S01]  /*296c0*/  @!PT LDS RZ, [RZ] ;  /* 0x00000000fffff984 */ /* 0x000fe20000000800 */
[----:B------:R-:W-:Y:S04]  /*296d0*/  @P4 LDGSTS.E.BYPASS.LTC128B.128 [R5+0x2a400], desc[UR36][R2.64], !P5 ;  /* 0x2a40000002054fae */ /* 0x000fe8000e901d64 */
[----:B------:R0:W-:Y:S02]  /*296e0*/  @P4 LDGSTS.E.BYPASS.LTC128B.128 [R5+0x2e400], desc[UR36][R2.64+0x80], !P1 ;  /* 0x2e40008002054fae */ /* 0x0001e4000c901d64 */
[----:B0-----:R-:W-:-:S07]  /*296f0*/  MOV R2, R14 ;  /* 0x0000000e00027202 */ /* 0x001fce0000000f00 */
[----:B------:R-:W-:Y:S05]  /*29700*/  WARPSYNC.COLLECTIVE R15, `(.L_x_1020) ;  /* 0x000000000f087348 */ /* 0x000fea0003c00000 */
[----:B------:R0:W1:Y:S02]  /*29710*/  SHFL.IDX P6, R14, R13, R12, R11 ;  /* 0x0000000c0d0e7389 */ /* 0x00006400000c000b */
[----:B01----:R-:W-:Y:S01]  /*29720*/  ENDCOLLECTIVE ;  /* 0x000000000000791b */ /* 0x003fe20003800000 */
.L_x_1020:
[----:B------:R-:W-:Y:S02]  /*29730*/  IMAD.MOV.U32 R13, RZ, RZ, R0 ;  /* 0x000000ffff0d7224 */ /* 0x000fe400078e0000 */
[----:B------:R-:W-:Y:S02]  /*29740*/  IMAD.MOV.U32 R12, RZ, RZ, 0x6 ;  /* 0x00000006ff0c7424 */ /* 0x000fe400078e00ff */
[----:B------:R-:W-:-:S07]  /*29750*/  IMAD.MOV.U32 R3, RZ, RZ, R14 ;  /* 0x000000ffff037224 */ /* 0x000fce00078e000e */
[----:B------:R-:W-:Y:S05]  /*29760*/  WARPSYNC.COLLECTIVE R15, `(.L_x_1021) ;  /* 0x000000000f087348 */ /* 0x000fea0003c00000 */
[----:B------:R0:W1:Y:S02]  /*29770*/  SHFL.IDX P6, R14, R13, R12, R11 ;  /* 0x0000000c0d0e7389 */ /* 0x00006400000c000b */
[----:B01----:R-:W-:Y:S01]  /*29780*/  ENDCOLLECTIVE ;  /* 0x000000000000791b */ /* 0x003fe20003800000 */
.L_x_1021:
        /* <DEDUP_REMOVED lines=15> */
.L_x_1022:
[----:B------:R-:W-:Y:S02]  /*29880*/  IMAD.MOV.U32 R13, RZ, RZ, R0 ;  /* 0x000000ffff0d7224 */ /* 0x000fe400078e0000 */
[----:B------:R-:W-:Y:S02]  /*29890*/  IMAD.MOV.U32 R12, RZ, RZ, 0x7 ;  /* 0x00000007ff0c7424 */ /* 0x000fe400078e00ff */
[----:B------:R-:W-:-:S07]  /*298a0*/  IMAD.MOV.U32 R3, RZ, RZ, R14 ;  /* 0x000000ffff037224 */ /* 0x000fce00078e000e */
[----:B------:R-:W-:Y:S05]  /*298b0*/  WARPSYNC.COLLECTIVE R15, `(.L_x_1023) ;  /* 0x000000000f087348 */ /* 0x000fea0003c00000 */
[----:B------:R0:W1:Y:S02]  /*298c0*/  SHFL.IDX P6, R14, R13, R12, R11 ;  /* 0x0000000c0d0e7389 */ /* 0x00006400000c000b */
[----:B01----:R-:W-:Y:S01]  /*298d0*/  ENDCOLLECTIVE ;  /* 0x000000000000791b */ /* 0x003fe20003800000 */
.L_x_1023:
[----:B------:R-:W-:-:S04]  /*298e0*/  @P2 IADD3 R3, P0, R31, R3, RZ ;  /* 0x000000031f032210 */ /* 0x000fc80007f1e0ff */
[----:B------:R-:W-:-:S04]  /*298f0*/  @P2 IADD3.X R2, RZ, R2, RZ, P0, !PT ;  /* 0x00000002ff022210 */ /* 0x000fc800007fe4ff */
[----:B------:R-:W-:Y:S01]  /*29900*/  @P2 LOP3.LUT R3, R3, R2, RZ, 0x3c, !PT ;  /* 0x0000000203032212 */ /* 0x000fe200078e3cff */
[----:B------:R-:W-:-:S03]  /*29910*/  IMAD.MOV.U32 R13, RZ, RZ, R4 ;  /* 0x000000ffff0d7224 */ /* 0x000fc600078e0004 */
[----:B------:R-:W-:-:S04]  /*29920*/  @P2 LOP3.LUT R2, R3, R2, RZ, 0x3c, !PT ;  /* 0x0000000203022212 */ /* 0x000fc800078e3cff */
[----:B------:R-:W-:Y:S02]  /*29930*/  @P2 LOP3.LUT R3, R3, R2, RZ, 0x3c, !PT ;  /* 0x0000000203032212 */ /* 0x000fe400078e3cff */
[----:B------:R-:W-:-:S03]  /*29940*/  MOV R0, R14 ;  /* 0x0000000e00007202 */ /* 0x000fc60000000f00 */
[----:B------:R-:W-:Y:S01]  /*29950*/  @!PT LDS RZ, [RZ] ;  /* 0x00000000fffff984 */ /* 0x000fe20000000800 */
[----:B------:R-:W-:Y:S01]  /*29960*/  @!PT LDS RZ, [RZ] ;  /* 0x00000000fffff984 */ /* 0x000fe20000000800 */
[----:B------:R-:W-:Y:S01]  /*29970*/  @!PT LDS RZ, [RZ] ;  /* 0x00000000fffff984 */ /* 0x000fe20000000800 */
[----:B------:R0:W-:Y:S04]  /*29980*/  @P2 LDGSTS.E.BYPASS.LTC128B.128 [R5+0x2b400], desc[UR36][R2.64], !P5 ;  /* 0x2b40000002052fae */ /* 0x0001e8000e901d64 */
[----:B0-----:R-:W-:Y:S05]  /*29990*/  WARPSYNC.COLLECTIVE R15, `(.L_x_1024) ;  /* 0x000000000f087348 */ /* 0x001fea0003c00000 */
[----:B------:R1:W2:Y:S02]  /*299a0*/  SHFL.IDX P6, R14, R13, R12, R11 ;  /* 0x0000000c0d0e7389 */ /* 0x0002a400000c000b */
[----:B012---:R-:W-:Y:S01]  /*299b0*/  ENDCOLLECTIVE ;  /* 0x000000000000791b */ /* 0x007fe20003800000 */
.L_x_1024:
[----:B------:R-:W-:Y:S01]  /*299c0*/  @!PT LDS RZ, [RZ] ;  /* 0x00000000fffff984 */ /* 0x000fe20000000800 */
[----:B------:R-:W-:Y:S01]  /*299d0*/  @!PT LDS RZ, [RZ] ;  /* 0x00000000fffff984 */ /* 0x000fe20000000800 */
[----:B------:R-:W-:Y:S01]  /*299e0*/  @!PT LDS RZ, [RZ] ;  /* 0x00000000fffff984 */ /* 0x000fe20000000800 */
[----:B------:R0:W-:Y:S01]  /*299f0*/  @P2 LDGSTS.E.BYPASS.LTC128B.128 [R5+0x2f400], desc[UR36][R2.64+0x80], !P1 ;  /* 0x2f40008002052fae */ /* 0x0001e2000c901d64 */
[----:B------:R-:W-:Y:S01]  /*29a00*/  IMAD.MOV.U32 R4, RZ, RZ, R14 ;  /* 0x000000ffff047224 */ /* 0x000fe200078e000e */
[----:B------:R-:W-:Y:S06]  /*29a10*/  BRA `(.L_x_1025) ;  /* 0xffffff6c004c7947 */ /* 0x000fec000383ffff */
.L_x_761:
[----:B------:R-:W-:Y:S01]  /*29a20*/  MOV R13, R5 ;  /* 0x00000005000d7202 */ /* 0x000fe20000000f00 */
[----:B------:R-:W-:Y:S01]  /*29a30*/  IMAD.MOV.U32 R12, RZ, RZ, RZ ;  /* 0x000000ffff0c7224 */ /* 0x000fe200078e00ff */
[----:B------:R-:W-:Y:S01]  /*29a40*/  MOV R15, 0xffffffff ;  /* 0xffffffff000f7802 */ /* 0x000fe20000000f00 */
[----:B------:R-:W-:Y:S02]  /*29a50*/  IMAD.MOV.U32 R11, RZ, RZ, 0x181f ;  /* 0x0000181fff0b7424 */ /* 0x000fe400078e00ff */
[----:B-----5:R-:W-:Y:S02]  /*29a60*/  IMAD R6, R20, R8, RZ ;  /* 0x0000000814067224 */ /* 0x020fe400078e02ff */
[----:B------:R-:W-:-:S07]  /*29a70*/  IMAD.IADD R4, R10, 0x1, R4 ;  /* 0x000000010a047824 */ /* 0x000fce00078e0204 */
[----:B------:R-:W-:Y:S05]  /*29a80*/  WARPSYNC.COLLECTIVE R15, `(.L_x_1026) ;  /* 0x000000000f087348 */ /* 0x000fea0003c00000 */
[----:B------:R0:W1:Y:S02]  /*29a90*/  SHFL.IDX P6, R14, R13, R12, R11 ;  /* 0x0000000c0d0e7389 */ /* 0x00006400000c000b */
[----:B01----:R-:W-:Y:S01]  /*29aa0*/  ENDCOLLECTIVE ;  /* 0x000000000000791b */ /* 0x003fe20003800000 */
.L_x_1026:
[C---:B------:R-:W-:Y:S02]  /*29ab0*/  ISETP.GE.AND P3, PT, R4.reuse, R6, PT ;  /* 0x000000060400720c */ /* 0x040fe40003f66270 */
[----:B------:R-:W-:Y:S01]  /*29ac0*/  IADD3 R7, R4, 0x10, RZ ;  /* 0x0000001004077810 */ /* 0x000fe20007ffe0ff */
[----:B------:R-:W-:Y:S02]  /*29ad0*/  IMAD.MOV.U32 R13, RZ, RZ, R0 ;  /* 0x000000ffff0d7224 */ /* 0x000fe400078e0000 */
[----:B------:R-:W-:-:S08]  /*29ae0*/  IMAD.MOV.U32 R2, RZ, RZ, R14 ;  /* 0x000000ffff027224 */ /* 0x000fd000078e000e */
[----:B------:R-:W-:Y:S05]  /*29af0*/  WARPSYNC.COLLECTIVE R15, `(.L_x_1027) ;  /* 0x000000000f087348 */ /* 0x000fea0003c00000 */
[----:B------:R0:W1:Y:S02]  /*29b00*/  SHFL.IDX P6, R14, R13, R12, R11 ;  /* 0x0000000c0d0e7389 */ /* 0x00006400000c000b */
[----:B01----:R-:W-:Y:S01]  /*29b10*/  ENDCOLLECTIVE ;  /* 0x000000000000791b */ /* 0x003fe20003800000 */
.L_x_1027:
[----:B------:R-:W-:Y:S02]  /*29b20*/  IMAD.MOV.U32 R13, RZ, RZ, R5 ;  /* 0x000000ffff0d7224 */ /* 0x000fe400078e0005 */
[----:B------:R-:W-:Y:S01]  /*29b30*/  IMAD.MOV.U32 R12, RZ, RZ, 0x1 ;  /* 0x00000001ff0c7424 */ /* 0x000fe200078e00ff */
[----:B------:R-:W-:-:S07]  /*29b40*/  MOV R3, R14 ;  /* 0x0000000e00037202 */ /* 0x000fce0000000f00 */
[----:B------:R-:W-:Y:S05]  /*29b50*/  WARPSYNC.COLLECTIVE R15, `(.L_x_1028) ;  /* 0x000000000f087348 */ /* 0x000fea0003c00000 */
[----:B------:R0:W1:Y:S02]  /*29b60*/  SHFL.IDX P6, R14, R13, R12, R11 ;  /* 0x0000000c0d0e7389 */ /* 0x00006400000c000b */
[----:B01----:R-:W-:Y:S01]  /*29b70*/  ENDCOLLECTIVE ;  /* 0x000000000000791b */ /* 0x003fe20003800000 */
.L_x_1028:
[----:B------:R-:W-:-:S05]  /*29b80*/  @!P3 IADD3 R3, P2, R31, R3, RZ ;  /* 0x000000031f03b210 */ /* 0x000fca0007f5e0ff */
[----:B------:R-:W-:-:S05]  /*29b90*/  @!P3 IMAD.X R2, RZ, RZ, R2, P2 ;  /* 0x000000ffff02b224 */ /* 0x000fca00010e0602 */
[----:B------:R-:W-:Y:S01]  /*29ba0*/  @!P3 LOP3.LUT R3, R3, R2, RZ, 0x3c, !PT ;  /* 0x000000020303b212 */ /* 0x000fe200078e3cff */
[----:B------:R-:W-:-:S03]  /*29bb0*/  IMAD.MOV.U32 R13, RZ, RZ, R0 ;  /* 0x000000ffff0d7224 */ /* 0x000fc600078e0000 */
[----:B------:R-:W-:-:S04]  /*29bc0*/  @!P3 LOP3.LUT R2, R3, R2, RZ, 0x3c, !PT ;  /* 0x000000020302b212 */ /* 0x000fc800078e3cff */
[----:B------:R-:W-:-:S05]  /*29bd0*/  @!P3 LOP3.LUT R3, R3, R2, RZ, 0x3c, !PT ;  /* 0x000000020303b212 */ /* 0x000fca00078e3cff */
[----:B------:R-:W-:Y:S01]  /*29be0*/  @!PT LDS RZ, [RZ] ;  /* 0x00000000fffff984 */ /* 0x000fe20000000800 */
[----:B------:R-:W-:Y:S01]  /*29bf0*/  @!PT LDS RZ, [RZ] ;  /* 0x00000000fffff984 */ /* 0x000fe20000000800 */
[----:B------:R-:W-:Y:S01]  /*29c00*/  @!PT LDS RZ, [RZ] ;  /* 0x00000000fffff984 */ /* 0x000fe20000000800 */
[----:B------:R-:W-:Y:S04]  /*29c10*/  @!P3 LDGSTS.E.BYPASS.LTC128B.128 [R9+0x20400], desc[UR36][R2.64], !P0 ;  /* 0x204000000209bfae */ /* 0x000fe8000c101d64 */
[----:B------:R0:W-:Y:S01]  /*29c20*/  @!P3 LDGSTS.E.BYPASS.LTC128B.128 [R9+0x24400], desc[UR36][R2.64+0x80], !P1 ;  /* 0x244000800209bfae */ /* 0x0001e2000c901d64 */
[----:B------:R-:W-:Y:S01]  /*29c30*/  ISETP.GE.AND P3, PT, R7, R6, PT ;  /* 0x000000060700720c */ /* 0x000fe20003f66270 */
[----:B------:R-:W-:Y:S01]  /*29c40*/  VIADD R7, R4, 0x20 ;  /* 0x0000002004077836 */ /* 0x000fe20000000000 */
[----:B0-----:R-:W-:-:S11]  /*29c50*/  MOV R2, R14 ;  /* 0x0000000e00027202 */ /* 0x001fd60000000f00 */
[----:B------:R-:W-:Y:S05]  /*29c60*/  WARPSYNC.COLLECTIVE R15, `(.L_x_1029) ;  /* 0x000000000f087348 */ /* 0x000fea0003c00000 */
[----:B------:R0:W1:Y:S02]  /*29c70*/  SHFL.IDX P6, R14, R13, R12, R11 ;  /* 0x0000000c0d0e7389 */ /* 0x00006400000c000b */
[----:B01----:R-:W-:Y:S01]  /*29c80*/  ENDCOLLECTIVE ;  /* 0x000000000000791b */ /* 0x003fe20003800000 */
.L_x_1029:
[----:B------:R-:W-:Y:S01]  /*29c90*/  IMAD.MOV.U32 R13, RZ, RZ, R5 ;  /* 0x000000ffff0d7224 */ /* 0x000fe200078e0005 */
[----:B------:R-:W-:Y:S01]  /*29ca0*/  MOV R12, 0x2 ;  /* 0x00000002000c7802 */ /* 0x000fe20000000f00 */
[----:B------:R-:W-:-:S07]  /*29cb0*/  IMAD.MOV.U32 R3, RZ, RZ, R14 ;  /* 0x000000ffff037224 */ /* 0x000fce00078e000e */
[----:B------:R-:W-:Y:S05]  /*29cc0*/  WARPSYNC.COLLECTIVE R15, `(.L_x_1030) ;  /* 0x000000000f087348 */ /* 0x000fea0003c00000 */
[----:B------:R0:W1:Y:S02]  /*29cd0*/  SHFL.IDX P6, R14, R13, R12, R11 ;  /* 0x0000000c0d0e7389 */ /* 0x00006400000c000b */
[----:B01----:R-:W-:Y:S01]  /*29ce0*/  ENDCOLLECTIVE ;  /* 0x000000000000791b */ /* 0x003fe20003800000 */
.L_x_1030:
[----:B------:R-:W-:-:S04]  /*29cf0*/  @!P3 IADD3 R3, P2, R31, R3, RZ ;  /* 0x000000031f03b210 */ /* 0x000fc80007f5e0ff */
[----:B------:R-:W-:-:S04]  /*29d00*/  @!P3 IADD3.X R2, RZ, R2, RZ, P2, !PT ;  /* 0x00000002ff02b210 */ /* 0x000fc800017fe4ff */
        /* <DEDUP_REMOVED lines=10> */
[----:B------:R-:W-:Y:S02]  /*29db0*/  VIADD R7, R4, 0x30 ;  /* 0x0000003004077836 */ /* 0x000fe40000000000 */
[----:B0-----:R-:W-:-:S10]  /*29dc0*/  IMAD.MOV.U32 R2, RZ, RZ, R14 ;  /* 0x000000ffff027224 */ /* 0x001fd400078e000e */
[----:B------:R-:W-:Y:S05]  /*29dd0*/  WARPSYNC.COLLECTIVE R15, `(.L_x_1031) ;  /* 0x000000000f087348 */ /* 0x000fea0003c00000 */
[----:B------:R0:W1:Y:S02]  /*29de0*/  SHFL.IDX P6, R14, R13, R12, R11 ;  /* 0x0000000c0d0e7389 */ /* 0x00006400000c000b */
[----:B01----:R-:W-:Y:S01]  /*29df0*/  ENDCOLLECTIVE ;  /* 0x000000000000791b */ /* 0x003fe20003800000 */
.L_x_1031:
[----:B------:R-:W-:Y:S01]  /*29e00*/  MOV R13, R5 ;  /* 0x00000005000d7202 */ /* 0x000fe20000000f00 */
[----:B------:R-:W-:Y:S01]  /*29e10*/  IMAD.MOV.U32 R12, RZ, RZ, 0x3 ;  /* 0x00000003ff0c7424 */ /* 0x000fe200078e00ff */
[----:B------:R-:W-:-:S07]  /*29e20*/  MOV R3, R14 ;  /* 0x0000000e00037202 */ /* 0x000fce0000000f00 */
[----:B------:R-:W-:Y:S05]  /*29e30*/  WARPSYNC.COLLECTIVE R15, `(.L_x_1032) ;  /* 0x000000000f087348 */ /* 0x000fea0003c00000 */
[----:B------:R0:W1:Y:S02]  /*29e40*/  SHFL.IDX P6, R14, R13, R12, R11 ;  /* 0x0000000c0d0e7389 */ /* 0x00006400000c000b */
[----:B01----:R-:W-:Y:S01]  /*29e50*/  ENDCOLLECTIVE ;  /* 0x000000000000791b */ /* 0x003fe20003800000 */
.L_x_1032:
[----:B------:R-:W-:-:S05]  /*29e60*/  @!P3 IADD3 R3, P2, R31, R3, RZ ;  /* 0x000000031f03b210 */ /* 0x000fca0007f5e0ff */
[----:B------:R-:W-:-:S05]  /*29e70*/  @!P3 IMAD.X R2, RZ, RZ, R2, P2 ;  /* 0x000000ffff02b224 */ /* 0x000fca00010e0602 */
[----:B------:R-:W-:Y:S02]  /*29e80*/  @!P3 LOP3.LUT R3, R3, R2, RZ, 0x3c, !PT ;  /* 0x000000020303b212 */ /* 0x000fe400078e3cff */
[----:B------:R-:W-:Y:S02]  /*29e90*/  MOV R13, R0 ;  /* 0x00000000000d7202 */ /* 0x000fe40000000f00 */
[----:B------:R-:W-:-:S04]  /*29ea0*/  @!P3 LOP3.LUT R2, R3, R2, RZ, 0x3c, !PT ;  /* 0x000000020302b212 */ /* 0x000fc800078e3cff */
[----:B------:R-:W-:-:S05]  /*29eb0*/  @!P3 LOP3.LUT R3, R3, R2, RZ, 0x3c, !PT ;  /* 0x000000020303b212 */ /* 0x000fca00078e3cff */
[----:B------:R-:W-:Y:S01]  /*29ec0*/  @!PT LDS RZ, [RZ] ;  /* 0x00000000fffff984 */ /* 0x000fe20000000800 */
[----:B------:R-:W-:Y:S01]  /*29ed0*/  @!PT LDS RZ, [RZ] ;  /* 0x00000000fffff984 */ /* 0x000fe20000000800 */
[----:B------:R-:W-:Y:S01]  /*29ee0*/  @!PT LDS RZ, [RZ] ;  /* 0x00000000fffff984 */ /* 0x000fe20000000800 */
[----:B------:R-:W-:Y:S04]  /*29ef0*/  @!P3 LDGSTS.E.BYPASS.LTC128B.128 [R9+0x21400], desc[UR36][R2.64], !P0 ;  /* 0x214000000209bfae */ /* 0x000fe8000c101d64 */
[----:B------:R0:W-:Y:S01]  /*29f00*/  @!P3 LDGSTS.E.BYPASS.LTC128B.128 [R9+0x25400], desc[UR36][R2.64+0x80], !P1 ;  /* 0x254000800209bfae */ /* 0x0001e2000c901d64 */
[----:B------:R-:W-:Y:S02]  /*29f10*/  ISETP.GE.AND P3, PT, R7, R6, PT ;  /* 0x000000060700720c */ /* 0x000fe40003f66270 */
[----:B------:R-:W-:Y:S01]  /*29f20*/  IADD3 R7, R4, 0x40, RZ ;  /* 0x0000004004077810 */ /* 0x000fe20007ffe0ff */
[----:B0-----:R-:W-:-:S10]  /*29f30*/  IMAD.MOV.U32 R2, RZ, RZ, R14 ;  /* 0x000000ffff027224 */ /* 0x001fd400078e000e */
[----:B------:R-:W-:Y:S05]  /*29f40*/  WARPSYNC.COLLECTIVE R15, `(.L_x_1033) ;  /* 0x000000000f087348 */ /* 0x000fea0003c00000 */
[----:B------:R0:W1:Y:S02]  /*29f50*/  SHFL.IDX P6, R14, R13, R12, R11 ;  /* 0x0000000c0d0e7389 */ /* 0x00006400000c000b */
[----:B01----:R-:W-:Y:S01]  /*29f60*/  ENDCOLLECTIVE ;  /* 0x000000000000791b */ /* 0x003fe20003800000 */
.L_x_1033:
[----:B------:R-:W-:Y:S02]  /*29f70*/  IMAD.MOV.U32 R13, RZ, RZ, R5 ;  /* 0x000000ffff0d7224 */ /* 0x000fe400078e0005 */
[----:B------:R-:W-:Y:S02]  /*29f80*/  IMAD.MOV.U32 R12, RZ, RZ, 0x4 ;  /* 0x00000004ff0c7424 */ /* 0x000fe400078e00ff */
[----:B------:R-:W-:-:S07]  /*29f90*/  IMAD.MOV.U32 R3, RZ, RZ, R14 ;  /* 0x000000ffff037224 */ /* 0x000fce00078e000e */
[----:B------:R-:W-:Y:S05]  /*29fa0*/  WARPSYNC.COLLECTIVE R15, `(.L_x_1034) ;  /* 0x000000000f087348 */ /* 0x000fea0003c00000 */
[----:B------:R0:W1:Y:S02]  /*29fb0*/  SHFL.IDX P6, R14, R13, R12, R11 ;  /* 0x0000000c0d0e7389 */ /* 0x00006400000c000b */
[----:B01----:R-:W-:Y:S01]  /*29fc0*/  ENDCOLLECTIVE ;  /* 0x000000000000791b */ /* 0x003fe20003800000 */
.L_x_1034:
        /* <DEDUP_REMOVED lines=17> */
.L_x_1035:
[----:B------:R-:W-:Y:S01]  /*2a0e0*/  IMAD.MOV.U32 R13, RZ, RZ, R5 ;  /* 0x000000ffff0d7224 */ /* 0x000fe200078e0005 */
[----:B------:R-:W-:Y:S01]  /*2a0f0*/  MOV R12, 0x5 ;  /* 0x00000005000c7802 */ /* 0x000fe20000000f00 */
[----:B------:R-:W-:-:S07]  /*2a100*/  IMAD.MOV.U32 R3, RZ, RZ, R14 ;  /* 0x000000ffff037224 */ /* 0x000fce00078e000e */
[----:B------:R-:W-:Y:S05]  /*2a110*/  WARPSYNC.COLLECTIVE R15, `(.L_x_1036) ;  /* 0x000000000f087348 */ /* 0x000fea0003c00000 */
[----:B------:R0:W1:Y:S02]  /*2a120*/  SHFL.IDX P6, R14, R13, R12, R11 ;  /* 0x0000000c0d0e7389 */ /* 0x00006400000c000b */
[----:B01----:R-:W-:Y:S01]  /*2a130*/  ENDCOLLECTIVE ;  /* 0x000000000000791b */ /* 0x003fe20003800000 */
.L_x_1036:
        /* <DEDUP_REMOVED lines=17> */
.L_x_1037:
[----:B------:R-:W-:Y:S01]  /*2a250*/  IMAD.MOV.U32 R13, RZ, RZ, R5 ;  /* 0x000000ffff0d7224 */ /* 0x000fe200078e0005 */
[----:B------:R-:W-:Y:S02]  /*2a260*/  MOV R12, 0x6 ;  /* 0x00000006000c7802 */ /* 0x000fe40000000f00 */
[----:B------:R-:W-:-:S07]  /*2a270*/  MOV R3, R14 ;  /* 0x0000000e00037202 */ /* 0x000fce0000000f00 */
[----:B------:R-:W-:Y:S05]  /*2a280*/  WARPSYNC.COLLECTIVE R15, `(.L_x_1038) ;  /* 0x000000000f087348 */ /* 0x000fea0003c00000 */
[----:B------:R0:W1:Y:S02]  /*2a290*/  SHFL.IDX P6, R14, R13, R12, R11 ;  /* 0x0000000c0d0e7389 */ /* 0x00006400000c000b */
[----:B01----:R-:W-:Y:S01]  /*2a2a0*/  ENDCOLLECTIVE ;  /* 0x000000000000791b */ /* 0x003fe20003800000 */
.L_x_1038:
        /* <DEDUP_REMOVED lines=12> */
[----:B0-----:R-:W-:-:S12]  /*2a370*/  IMAD.MOV.U32 R2, RZ, RZ, R14 ;  /* 0x000000ffff027224 */ /* 0x001fd800078e000e */
[----:B------:R-:W-:Y:S05]  /*2a380*/  WARPSYNC.COLLECTIVE R15, `(.L_x_1039) ;  /* 0x000000000f087348 */ /* 0x000fea0003c00000 */
[----:B------:R0:W1:Y:S02]  /*2a390*/  SHFL.IDX P6, R14, R13, R12, R11 ;  /* 0x0000000c0d0e7389 */ /* 0x00006400000c000b */
[----:B01----:R-:W-:Y:S01]  /*2a3a0*/  ENDCOLLECTIVE ;  /* 0x000000000000791b */ /* 0x003fe20003800000 */
.L_x_1039:
[----:B------:R-:W-:Y:S01]  /*2a3b0*/  MOV R13, R5 ;  /* 0x00000005000d7202 */ /* 0x000fe20000000f00 */
[----:B------:R-:W-:Y:S01]  /*2a3c0*/  IMAD.MOV.U32 R12, RZ, RZ, 0x7 ;  /* 0x00000007ff0c7424 */ /* 0x000fe200078e00ff */
[----:B------:R-:W-:-:S07]  /*2a3d0*/  MOV R3, R14 ;  /* 0x0000000e00037202 */ /* 0x000fce0000000f00 */
[----:B------:R-:W-:Y:S05]  /*2a3e0*/  WARPSYNC.COLLECTIVE R15, `(.L_x_1040) ;  /* 0x000000000f087348 */ /* 0x000fea0003c00000 */
[----:B------:R0:W1:Y:S02]  /*2a3f0*/  SHFL.IDX P6, R14, R13, R12, R11 ;  /* 0x0000000c0d0e7389 */ /* 0x00006400000c000b */
[----:B01----:R-:W-:Y:S01]  /*2a400*/  ENDCOLLECTIVE ;  /* 0x000000000000791b */ /* 0x003fe20003800000 */
.L_x_1040:
[----:B------:R-:W-:-:S05]  /*2a410*/  @!P3 IADD3 R3, P2, R31, R3, RZ ;  /* 0x000000031f03b210 */ /* 0x000fca0007f5e0ff */
[----:B------:R-:W-:-:S05]  /*2a420*/  @!P3 IMAD.X R2, RZ, RZ, R2, P2 ;  /* 0x000000ffff02b224 */ /* 0x000fca00010e0602 */
[----:B------:R-:W-:Y:S02]  /*2a430*/  @!P3 LOP3.LUT R3, R3, R2, RZ, 0x3c, !PT ;  /* 0x000000020303b212 */ /* 0x000fe400078e3cff */
[----:B------:R-:W-:Y:S02]  /*2a440*/  MOV R13, R0 ;  /* 0x00000000000d7202 */ /* 0x000fe40000000f00 */
[----:B------:R-:W-:-:S04]  /*2a450*/  @!P3 LOP3.LUT R2, R3, R2, RZ, 0x3c, !PT ;  /* 0x000000020302b212 */ /* 0x000fc800078e3cff */
[----:B------:R-:W-:Y:S01]  /*2a460*/  @!P3 LOP3.LUT R3, R3, R2, RZ, 0x3c, !PT ;  /* 0x000000020303b212 */ /* 0x000fe200078e3cff */
[----:B------:R-:W-:-:S04]  /*2a470*/  IMAD.MOV.U32 R5, RZ, RZ, R14 ;  /* 0x000000ffff057224 */ /* 0x000fc800078e000e */
[----:B------:R-:W-:Y:S01]  /*2a480*/  @!PT LDS RZ, [RZ] ;  /* 0x00000000fffff984 */ /* 0x000fe20000000800 */
[----:B------:R-:W-:Y:S01]  /*2a490*/  @!PT LDS RZ, [RZ] ;  /* 0x00000000fffff984 */ /* 0x000fe20000000800 */
[----:B------:R-:W-:Y:S01]  /*2a4a0*/  @!PT LDS RZ, [RZ] ;  /* 0x00000000fffff984 */ /* 0x000fe20000000800 */
[----:B------:R0:W-:Y:S04]  /*2a4b0*/  @!P3 LDGSTS.E.BYPASS.LTC128B.128 [R9+0x23400], desc[UR36][R2.64], !P0 ;  /* 0x234000000209bfae */ /* 0x0001e8000c101d64 */
[----:B------:R0:W-:Y:S02]  /*2a4c0*/  @!P3 LDGSTS.E.BYPASS.LTC128B.128 [R9+0x27400], desc[UR36][R2.64+0x80], !P1 ;  /* 0x274000800209bfae */ /* 0x0001e4000c901d64 */
[----:B0-----:R-:W-:Y:S05]  /*2a4d0*/  WARPSYNC.COLLECTIVE R15, `(.L_x_1041) ;  /* 0x000000000f087348 */ /* 0x001fea0003c00000 */
[----:B------:R1:W2:Y:S02]  /*2a4e0*/  SHFL.IDX P6, R14, R13, R12, R11 ;  /* 0x0000000c0d0e7389 */ /* 0x0002a400000c000b */
[----:B012---:R-:W-:Y:S01]  /*2a4f0*/  ENDCOLLECTIVE ;  /* 0x000000000000791b */ /* 0x007fe20003800000 */
.L_x_1041:
[----:B------:R-:W-:Y:S05]  /*2a500*/  BRA `(.L_x_1042) ;  /* 0xffffff6c00947947 */ /* 0x000fea000383ffff */
.L_x_766:
[----:B0-----:R0:W1:Y:S02]  /*2a510*/  SYNCS.PHASECHK.TRANS64.TRYWAIT P0, [R23+URZ+0x38820], R0 ;  /* 0x03882000170075a7 */ /* 0x001064000800017f */
[----:B-1----:R-:W-:Y:S05]  /*2a520*/  @!P0 NANOSLEEP.SYNCS 0x989680 ;  /* 0x009896800000895d */ /* 0x002fea0003900000 */
[----:B------:R-:W1:Y:S02]  /*2a530*/  @!P0 SYNCS.PHASECHK.TRANS64 P0, [R23+URZ+0x38820], R0 ;  /* 0x03882000170085a7 */ /* 0x000e64000800007f */
[----:B-1----:R-:W-:Y:S05]  /*2a540*/  @!P0 BRA `(.L_x_766) ;  /* 0xfffffffc00f08947 */ /* 0x002fea000383ffff */
[----:B------:R-:W-:Y:S05]  /*2a550*/  BRA `(.L_x_1043) ;  /* 0xffffff7000047947 */ /* 0x000fea000383ffff */
.L_x_770:
[----:B0-----:R0:W1:Y:S02]  /*2a560*/  SYNCS.PHASECHK.TRANS64.TRYWAIT P0, [R0+URZ+0x38880], R21 ;  /* 0x03888015000075a7 */ /* 0x001064000800017f */
[----:B-1----:R-:W-:Y:S05]  /*2a570*/  @!P0 NANOSLEEP.SYNCS 0x989680 ;  /* 0x009896800000895d */ /* 0x002fea0003900000 */
[----:B------:R-:W1:Y:S02]  /*2a580*/  @!P0 SYNCS.PHASECHK.TRANS64 P0, [R0+URZ+0x38880], R21 ;  /* 0x03888015000085a7 */ /* 0x000e64000800007f */
[----:B-1----:R-:W-:Y:S05]  /*2a590*/  @!P0 BRA `(.L_x_770) ;  /* 0xfffffffc00f08947 */ /* 0x002fea000383ffff */
[----:B------:R-:W-:Y:S05]  /*2a5a0*/  BRA `(.L_x_1044) ;  /* 0xffffff7000b87947 */ /* 0x000fea000383ffff */
.L_x_771:
        /* <DEDUP_REMOVED lines=8> */
.L_x_1046:
[----:B------:R-:W-:Y:S05]  /*2a630*/  BSYNC B0 ;  /* 0x0000000000007941 */ /* 0x000fea0003800000 */
.L_x_1045:
[----:B------:R-:W-:Y:S01]  /*2a640*/  MOV R13, R8 ;  /* 0x00000008000d7202 */ /* 0x000fe20000000f00 */
[----:B------:R-:W-:Y:S01]  /*2a650*/  IMAD.MOV.U32 R12, RZ, RZ, RZ ;  /* 0x000000ffff0c7224 */ /* 0x000fe200078e00ff */
[----:B------:R-:W-:Y:S01]  /*2a660*/  MOV R15, 0xffffffff ;  /* 0xffffffff000f7802 */ /* 0x000fe20000000f00 */
[----:B------:R-:W-:Y:S01]  /*2a670*/  IMAD.MOV.U32 R11, RZ, RZ, 0x181f ;  /* 0x0000181fff0b7424 */ /* 0x000fe200078e00ff */
[----:B------:R-:W-:Y:S01]  /*2a680*/  IADD3 R4, R23, R4, RZ ;  /* 0x0000000417047210 */ /* 0x000fe20007ffe0ff */
[----:B------:R-:W-:-:S07]  /*2a690*/  IMAD.MOV.U32 R3, RZ, RZ, R14 ;  /* 0x000000ffff037224 */ /* 0x000fce00078e000e */
[----:B------:R-:W-:Y:S05]  /*2a6a0*/  WARPSYNC.COLLECTIVE R15, `(.L_x_1047) ;  /* 0x000000000f087348 */ /* 0x000fea0003c00000 */
[----:B------:R0:W1:Y:S02]  /*2a6b0*/  SHFL.IDX P6, R14, R13, R12, R11 ;  /* 0x0000000c0d0e7389 */ /* 0x00006400000c000b */
[----:B01----:R-:W-:Y:S01]  /*2a6c0*/  ENDCOLLECTIVE ;  /* 0x000000000000791b */ /* 0x003fe20003800000 */
.L_x_1047:
[----:B------:R-:W-:Y:S02]  /*2a6d0*/  IMAD.MOV.U32 R13, RZ, RZ, R7 ;  /* 0x000000ffff0d7224 */ /* 0x000fe400078e0007 */
[----:B------:R-:W-:Y:S02]  /*2a6e0*/  IMAD.MOV.U32 R12, RZ, RZ, 0x1 ;  /* 0x00000001ff0c7424 */ /* 0x000fe400078e00ff */
[----:B------:R-:W-:-:S07]  /*2a6f0*/  IMAD.MOV.U32 R2, RZ, RZ, R14 ;  /* 0x000000ffff027224 */ /* 0x000fce00078e000e */
[----:B------:R-:W-:Y:S05]  /*2a700*/  WARPSYNC.COLLECTIVE R15, `(.L_x_1048) ;  /* 0x000000000f087348 */ /* 0x000fea0003c00000 */
[----:B------:R0:W1:Y:S02]  /*2a710*/  SHFL.IDX P6, R14, R13, R12, R11 ;  /* 0x0000000c0d0e7389 */ /* 0x00006400000c000b */
[----:B01----:R-:W-:Y:S01]  /*2a720*/  ENDCOLLECTIVE ;  /* 0x000000000000791b */ /* 0x003fe20003800000 */
.L_x_1048:
        /* <DEDUP_REMOVED lines=8> */
[----:B0-----:R-:W-:-:S07]  /*2a7b0*/  MOV R3, R14 ;  /* 0x0000000e00037202 */ /* 0x001fce0000000f00 */
[----:B------:R-:W-:Y:S05]  /*2a7c0*/  WARPSYNC.COLLECTIVE R15, `(.L_x_1049) ;  /* 0x000000000f087348 */ /* 0x000fea0003c00000 */
[----:B------:R0:W1:Y:S02]  /*2a7d0*/  SHFL.IDX P6, R14, R13, R12, R11 ;  /* 0x0000000c0d0e7389 */ /* 0x00006400000c000b */
[----:B01----:R-:W-:Y:S01]  /*2a7e0*/  ENDCOLLECTIVE ;  /* 0x000000000000791b */ /* 0x003fe20003800000 */
.L_x_1049:
[----:B------:R-:W-:Y:S02]  /*2a7f0*/  IMAD.MOV.U32 R13, RZ, RZ, R7 ;  /* 0x000000ffff0d7224 */ /* 0x000fe400078e0007 */
[----:B------:R-:W-:Y:S02]  /*2a800*/  IMAD.MOV.U32 R12, RZ, RZ, 0x2 ;  /* 0x00000002ff0c7424 */ /* 0x000fe400078e00ff */
[----:B------:R-:W-:-:S07]  /*2a810*/  IMAD.MOV.U32 R2, RZ, RZ, R14 ;  /* 0x000000ffff027224 */ /* 0x000fce00078e000e */
[----:B------:R-:W-:Y:S05]  /*2a820*/  WARPSYNC.COLLECTIVE R15, `(.L_x_1050) ;  /* 0x000000000f087348 */ /* 0x000fea0003c00000 */
[----:B------:R0:W1:Y:S02]  /*2a830*/  SHFL.IDX P6, R14, R13, R12, R11 ;  /* 0x0000000c0d0e7389 */ /* 0x00006400000c000b */
[----:B01----:R-:W-:Y:S01]  /*2a840*/  ENDCOLLECTIVE ;  /* 0x000000000000791b */ /* 0x003fe20003800000 */
.L_x_1050:
[----:B------:R-:W-:-:S04]  /*2a850*/  IADD3 R2, P0, R31, R2, RZ ;  /* 0x000000021f027210 */ /* 0x000fc80007f1e0ff */
[----:B------:R-:W-:-:S05]  /*2a860*/  IADD3.X R3, RZ, R3, RZ, P0, !PT ;  /* 0x00000003ff037210 */ /* 0x000fca00007fe4ff */
        /* <DEDUP_REMOVED lines=10> */
.L_x_1051:
[----:B------:R-:W-:Y:S02]  /*2a910*/  IMAD.MOV.U32 R13, RZ, RZ, R7 ;  /* 0x000000ffff0d7224 */ /* 0x000fe400078e0007 */
[----:B------:R-:W-:Y:S02]  /*2a920*/  IMAD.MOV.U32 R12, RZ, RZ, 0x3 ;  /* 0x00000003ff0c7424 */ /* 0x000fe400078e00ff */
[----:B------:R-:W-:-:S07]  /*2a930*/  IMAD.MOV.U32 R2, RZ, RZ, R14 ;  /* 0x000000ffff027224 */ /* 0x000fce00078e000e */
[----:B------:R-:W-:Y:S05]  /*2a940*/  WARPSYNC.COLLECTIVE R15, `(.L_x_1052) ;  /* 0x000000000f087348 */ /* 0x000fea0003c00000 */
[----:B------:R0:W1:Y:S02]  /*2a950*/  SHFL.IDX P6, R14, R13, R12, R11 ;  /* 0x0000000c0d0e7389 */ /* 0x00006400000c000b */
[----:B01----:R-:W-:Y:S01]  /*2a960*/  ENDCOLLECTIVE ;  /* 0x000000000000791b */ /* 0x003fe20003800000 */
.L_x_1052:
        /* <DEDUP_REMOVED lines=12> */
.L_x_1053:
[----:B------:R-:W-:Y:S02]  /*2aa30*/  IMAD.MOV.U32 R13, RZ, RZ, R7 ;  /* 0x000000ffff0d7224 */ /* 0x000fe400078e0007 */
[----:B------:R-:W-:Y:S02]  /*2aa40*/  IMAD.MOV.U32 R12, RZ, RZ, 0x4 ;  /* 0x00000004ff0c7424 */ /* 0x000fe400078e00ff */
[----:B------:R-:W-:-:S07]  /*2aa50*/  IMAD.MOV.U32 R2, RZ, RZ, R14 ;  /* 0x000000ffff027224 */ /* 0x000fce00078e000e */
[----:B------:R-:W-:Y:S05]  /*2aa60*/  WARPSYNC.COLLECTIVE R15, `(.L_x_1054) ;  /* 0x000000000f087348 */ /* 0x000fea0003c00000 */
[----:B------:R0:W1:Y:S02]  /*2aa70*/  SHFL.IDX P6, R14, R13, R12, R11 ;  /* 0x0000000c0d0e7389 */ /* 0x00006400000c000b */
[----:B01----:R-:W-:Y:S01]  /*2aa80*/  ENDCOLLECTIVE ;  /* 0x000000000000791b */ /* 0x003fe20003800000 */
.L_x_1054:
        /* <DEDUP_REMOVED lines=12> */
.L_x_1055:
[----:B------:R-:W-:Y:S02]  /*2ab50*/  IMAD.MOV.U32 R13, RZ, RZ, R7 ;  /* 0x000000ffff0d7224 */ /* 0x000fe400078e0007 */
[----:B------:R-:W-:Y:S02]  /*2ab60*/  IMAD.MOV.U32 R12, RZ, RZ, 0x5 ;  /* 0x00000005ff0c7424 */ /* 0x000fe400078e00ff */
[----:B------:R-:W-:-:S07]  /*2ab70*/  IMAD.MOV.U32 R2, RZ, RZ, R14 ;  /* 0x000000ffff027224 */ /* 0x000fce00078e000e */
[----:B------:R-:W-:Y:S05]  /*2ab80*/  WARPSYNC.COLLECTIVE R15, `(.L_x_1056) ;  /* 0x000000000f087348 */ /* 0x000fea0003c00000 */
[----:B------:R0:W1:Y:S02]  /*2ab90*/  SHFL.IDX P6, R14, R13, R12, R11 ;  /* 0x0000000c0d0e7389 */ /* 0x00006400000c000b */
[----:B01----:R-:W-:Y:S01]  /*2aba0*/  ENDCOLLECTIVE ;  /* 0x000000000000791b */ /* 0x003fe20003800000 */
.L_x_1056:
        /* <DEDUP_REMOVED lines=12> */
.L_x_1057:
[----:B------:R-:W-:Y:S02]  /*2ac70*/  IMAD.MOV.U32 R13, RZ, RZ, R7 ;  /* 0x000000ffff0d7224 */ /* 0x000fe400078e0007 */
[----:B------:R-:W-:Y:S02]  /*2ac80*/  IMAD.MOV.U32 R12, RZ, RZ, 0x6 ;  /* 0x00000006ff0c7424 */ /* 0x000fe400078e00ff */
[----:B------:R-:W-:-:S07]  /*2ac90*/  IMAD.MOV.U32 R2, RZ, RZ, R14 ;  /* 0x000000ffff027224 */ /* 0x000fce00078e000e */
[----:B------:R-:W-:Y:S05]  /*2aca0*/  WARPSYNC.COLLECTIVE R15, `(.L_x_1058) ;  /* 0x000000000f087348 */ /* 0x000fea0003c00000 */
[----:B------:R0:W1:Y:S02]  /*2acb0*/  SHFL.IDX P6, R14, R13, R12, R11 ;  /* 0x0000000c0d0e7389 */ /* 0x00006400000c000b */
[----:B01----:R-:W-:Y:S01]  /*2acc0*/  ENDCOLLECTIVE ;  /* 0x000000000000791b */ /* 0x003fe20003800000 */
.L_x_1058:
        /* <DEDUP_REMOVED lines=12> */
.L_x_1059:
[----:B------:R-:W-:Y:S02]  /*2ad90*/  IMAD.MOV.U32 R13, RZ, RZ, R7 ;  /* 0x000000ffff0d7224 */ /* 0x000fe400078e0007 */
[----:B------:R-:W-:Y:S02]  /*2ada0*/  IMAD.MOV.U32 R12, RZ, RZ, 0x7 ;  /* 0x00000007ff0c7424 */ /* 0x000fe400078e00ff */
[----:B------:R-:W-:-:S07]  /*2adb0*/  IMAD.MOV.U32 R2, RZ, RZ, R14 ;  /* 0x000000ffff027224 */ /* 0x000fce00078e000e */
[----:B------:R-:W-:Y:S05]  /*2adc0*/  WARPSYNC.COLLECTIVE R15, `(.L_x_1060) ;  /* 0x000000000f087348 */ /* 0x000fea0003c00000 */
[----:B------:R0:W1:Y:S02]  /*2add0*/  SHFL.IDX P6, R14, R13, R12, R11 ;  /* 0x0000000c0d0e7389 */ /* 0x00006400000c000b */
[----:B01----:R-:W-:Y:S01]  /*2ade0*/  ENDCOLLECTIVE ;  /* 0x000000000000791b */ /* 0x003fe20003800000 */
.L_x_1060:
[----:B------:R-:W-:-:S04]  /*2adf0*/  IADD3 R2, P0, R31, R2, RZ ;  /* 0x000000021f027210 */ /* 0x000fc80007f1e0ff */
[----:B------:R-:W-:-:S05]  /*2ae00*/  IADD3.X R3, RZ, R3, RZ, P0, !PT ;  /* 0x00000003ff037210 */ /* 0x000fca00007fe4ff */
[----:B------:R-:W-:Y:S01]  /*2ae10*/  @!PT LDS RZ, [RZ] ;  /* 0x00000000fffff984 */ /* 0x000fe20000000800 */
[----:B------:R-:W-:Y:S01]  /*2ae20*/  @!PT LDS RZ, [RZ] ;  /* 0x00000000fffff984 */ /* 0x000fe20000000800 */
[----:B------:R-:W-:Y:S01]  /*2ae30*/  @!PT LDS RZ, [RZ] ;  /* 0x00000000fffff984 */ /* 0x000fe20000000800 */
[----:B------:R0:W-:Y:S01]  /*2ae40*/  LDGSTS.E.BYPASS.LTC128B.128 [R4+0x13400], desc[UR36][R2.64], !P3 ;  /* 0x1340000002047fae */ /* 0x0001e2000d901d64 */
[----:B------:R-:W-:-:S03]  /*2ae50*/  IMAD.MOV.U32 R13, RZ, RZ, R8 ;  /* 0x000000ffff0d7224 */ /* 0x000fc600078e0008 */
[----:B------:R0:W-:Y:S01]  /*2ae60*/  LDGSTS.E.BYPASS.LTC128B.128 [R4+0x17400], desc[UR36][R2.64+0x80], !P2 ;  /* 0x1740008002047fae */ /* 0x0001e2000d101d64 */
[----:B------:R-:W-:-:S07]  /*2ae70*/  MOV R7, R14 ;  /* 0x0000000e00077202 */ /* 0x000fce0000000f00 */
[----:B0-----:R-:W-:Y:S05]  /*2ae80*/  WARPSYNC.COLLECTIVE R15, `(.L_x_1061) ;  /* 0x000000000f087348 */ /* 0x001fea0003c00000 */
[----:B------:R1:W2:Y:S02]  /*2ae90*/  SHFL.IDX P6, R14, R13, R12, R11 ;  /* 0x0000000c0d0e7389 */ /* 0x0002a400000c000b */
[----:B012---:R-:W-:Y:S01]  /*2aea0*/  ENDCOLLECTIVE ;  /* 0x000000000000791b */ /* 0x007fe20003800000 */
.L_x_1061:
[----:B------:R-:W-:Y:S01]  /*2aeb0*/  IMAD.MOV.U32 R2, RZ, RZ, R14 ;  /* 0x000000ffff027224 */ /* 0x000fe200078e000e */
[----:B------:R-:W-:Y:S06]  /*2aec0*/  BRA `(.L_x_1062) ;  /* 0xffffff6c00907947 */ /* 0x000fec000383ffff */
.L_x_776:
[----:B----4-:R4:W0:Y:S02]  /*2aed0*/  SYNCS.PHASECHK.TRANS64.TRYWAIT P0, [R0+URZ+0x38840], R21 ;  /* 0x03884015000075a7 */ /* 0x010824000800017f */
[----:B0-----:R-:W-:Y:S05]  /*2aee0*/  @!P0 NANOSLEEP.SYNCS 0x989680 ;  /* 0x009896800000895d */ /* 0x001fea0003900000 */
[----:B------:R-:W0:Y:S02]  /*2aef0*/  @!P0 SYNCS.PHASECHK.TRANS64 P0, [R0+URZ+0x38840], R21 ;  /* 0x03884015000085a7 */ /* 0x000e24000800007f */
[----:B0-----:R-:W-:Y:S05]  /*2af00*/  @!P0 BRA `(.L_x_776) ;  /* 0xfffffffc00f08947 */ /* 0x001fea000383ffff */
[----:B------:R-:W-:Y:S05]  /*2af10*/  BRA `(.L_x_1063) ;  /* 0xffffff6c00e07947 */ /* 0x000fea000383ffff */
.L_x_777:
[----:B------:R-:W-:Y:S01]  /*2af20*/  BSSY B0, `(.L_x_1064) ;  /* 0x0000008000007945 */ /* 0x000fe20003800000 */
[----:B------:R-:W-:Y:S01]  /*2af30*/  MOV R13, R5 ;  /* 0x00000005000d7202 */ /* 0x000fe20000000f00 */
[----:B------:R-:W-:Y:S01]  /*2af40*/  IMAD.MOV.U32 R12, RZ, RZ, RZ ;  /* 0x000000ffff0c7224 */ /* 0x000fe200078e00ff */
[----:B------:R-:W-:Y:S01]  /*2af50*/  MOV R15, 0xffffffff ;  /* 0xffffffff000f7802 */ /* 0x000fe20000000f00 */
[----:B------:R-:W-:-:S07]  /*2af60*/  IMAD.MOV.U32 R11, RZ, RZ, 0x181f ;  /* 0x0000181fff0b7424 */ /* 0x000fce00078e00ff */
[----:B0--34-:R-:W-:Y:S05]  /*2af70*/  WARPSYNC.COLLECTIVE R15, `(.L_x_1065) ;  /* 0x000000000f087348 */ /* 0x019fea0003c00000 */
[----:B------:R1:W2:Y:S02]  /*2af80*/  SHFL.IDX P6, R14, R13, R12, R11 ;  /* 0x0000000c0d0e7389 */ /* 0x0002a400000c000b */
[----:B01234-:R-:W-:Y:S01]  /*2af90*/  ENDCOLLECTIVE ;  /* 0x000000000000791b */ /* 0x01ffe20003800000 */
.L_x_1065:
[----:B------:R-:W-:Y:S05]  /*2afa0*/  BSYNC B0 ;  /* 0x0000000000007941 */ /* 0x000fea0003800000 */
.L_x_1064:
        /* <DEDUP_REMOVED lines=8> */
.L_x_1066:
[----:B------:R-:W-:Y:S01]  /*2b030*/  IMAD.MOV.U32 R13, RZ, RZ, R5 ;  /* 0x000000ffff0d7224 */ /* 0x000fe200078e0005 */
[----:B------:R-:W-:Y:S02]  /*2b040*/  MOV R12, 0x1 ;  /* 0x00000001000c7802 */ /* 0x000fe40000000f00 */
[----:B------:R-:W-:-:S07]  /*2b050*/  MOV R2, R14 ;  /* 0x0000000e00027202 */ /* 0x000fce0000000f00 */
[----:B------:R-:W-:Y:S05]  /*2b060*/  WARPSYNC.COLLECTIVE R15, `(.L_x_1067) ;  /* 0x000000000f087348 */ /* 0x000fea0003c00000 */
[----:B------:R0:W1:Y:S02]  /*2b070*/  SHFL.IDX P6, R14, R13, R12, R11 ;  /* 0x0000000c0d0e7389 */ /* 0x00006400000c000b */
[----:B01----:R-:W-:Y:S01]  /*2b080*/  ENDCOLLECTIVE ;  /* 0x000000000000791b */ /* 0x003fe20003800000 */
.L_x_1067:
        /* <DEDUP_REMOVED lines=12> */
.L_x_1068:
[----:B------:R-:W-:Y:S01]  /*2b150*/  IMAD.MOV.U32 R13, RZ, RZ, R5 ;  /* 0x000000ffff0d7224 */ /* 0x000fe200078e0005 */
[----:B------:R-:W-:Y:S02]  /*2b160*/  MOV R12, 0x2 ;  /* 0x00000002000c7802 */ /* 0x000fe40000000f00 */
[----:B------:R-:W-:-:S07]  /*2b170*/  MOV R2, R14 ;  /* 0x0000000e00027202 */ /* 0x000fce0000000f00 */
[----:B------:R-:W-:Y:S05]  /*2b180*/  WARPSYNC.COLLECTIVE R15, `(.L_x_1069) ;  /* 0x000000000f087348 */ /* 0x000fea0003c00000 */
[----:B------:R0:W1:Y:S02]  /*2b190*/  SHFL.IDX P6, R14, R13, R12, R11 ;  /* 0x0000000c0d0e7389 */ /* 0x00006400000c000b */
[----:B01----:R-:W-:Y:S01]  /*2b1a0*/  ENDCOLLECTIVE ;  /* 0x000000000000791b */ /* 0x003fe20003800000 */
.L_x_1069:
        /* <DEDUP_REMOVED lines=12> */
.L_x_1070:
[----:B------:R-:W-:Y:S01]  /*2b270*/  IMAD.MOV.U32 R13, RZ, RZ, R5 ;  /* 0x000000ffff0d7224 */ /* 0x000fe200078e0005 */
[----:B------:R-:W-:Y:S02]  /*2b280*/  MOV R12, 0x3 ;  /* 0x00000003000c7802 */ /* 0x000fe40000000f00 */
[----:B------:R-:W-:-:S07]  /*2b290*/  MOV R2, R14 ;  /* 0x0000000e00027202 */ /* 0x000fce0000000f00 */
[----:B------:R-:W-:Y:S05]  /*2b2a0*/  WARPSYNC.COLLECTIVE R15, `(.L_x_1071) ;  /* 0x000000000f087348 */ /* 0x000fea0003c00000 */
[----:B------:R0:W1:Y:S02]  /*2b2b0*/  SHFL.IDX P6, R14, R13, R12, R11 ;  /* 0x0000000c0d0e7389 */ /* 0x00006400000c000b */
[----:B01----:R-:W-:Y:S01]  /*2b2c0*/  ENDCOLLECTIVE ;  /* 0x000000000000791b */ /* 0x003fe20003800000 */
.L_x_1071:
        /* <DEDUP_REMOVED lines=12> */
.L_x_1072:
[----:B------:R-:W-:Y:S01]  /*2b390*/  IMAD.MOV.U32 R13, RZ, RZ, R5 ;  /* 0x000000ffff0d7224 */ /* 0x000fe200078e0005 */
[----:B------:R-:W-:Y:S02]  /*2b3a0*/  MOV R12, 0x4 ;  /* 0x00000004000c7802 */ /* 0x000fe40000000f00 */
[----:B------:R-:W-:-:S07]  /*2b3b0*/  MOV R2, R14 ;  /* 0x0000000e00027202 */ /* 0x000fce0000000f00 */
[----:B------:R-:W-:Y:S05]  /*2b3c0*/  WARPSYNC.COLLECTIVE R15, `(.L_x_1073) ;  /* 0x000000000f087348 */ /* 0x000fea0003c00000 */
[----:B------:R0:W1:Y:S02]  /*2b3d0*/  SHFL.IDX P6, R14, R13, R12, R11 ;  /* 0x0000000c0d0e7389 */ /* 0x00006400000c000b */
[----:B01----:R-:W-:Y:S01]  /*2b3e0*/  ENDCOLLECTIVE ;  /* 0x000000000000791b */ /* 0x003fe20003800000 */
.L_x_1073:
        /* <DEDUP_REMOVED lines=12> */
.L_x_1074:
[----:B------:R-:W-:Y:S01]  /*2b4b0*/  IMAD.MOV.U32 R13, RZ, RZ, R5 ;  /* 0x000000ffff0d7224 */ /* 0x000fe200078e0005 */
[----:B------:R-:W-:Y:S02]  /*2b4c0*/  MOV R12, 0x5 ;  /* 0x00000005000c7802 */ /* 0x000fe40000000f00 */
[----:B------:R-:W-:-:S07]  /*2b4d0*/  MOV R2, R14 ;  /* 0x0000000e00027202 */ /* 0x000fce0000000f00 */
[----:B------:R-:W-:Y:S05]  /*2b4e0*/  WARPSYNC.COLLECTIVE R15, `(.L_x_1075) ;  /* 0x000000000f087348 */ /* 0x000fea0003c00000 */
[----:B------:R0:W1:Y:S02]  /*2b4f0*/  SHFL.IDX P6, R14, R13, R12, R11 ;  /* 0x0000000c0d0e7389 */ /* 0x00006400000c000b */
[----:B01----:R-:W-:Y:S01]  /*2b500*/  ENDCOLLECTIVE ;  /* 0x000000000000791b */ /* 0x003fe20003800000 */
.L_x_1075:
        /* <DEDUP_REMOVED lines=12> */
.L_x_1076:
[----:B------:R-:W-:Y:S01]  /*2b5d0*/  IMAD.MOV.U32 R13, RZ, RZ, R5 ;  /* 0x000000ffff0d7224 */ /* 0x000fe200078e0005 */
[----:B------:R-:W-:Y:S02]  /*2b5e0*/  MOV R12, 0x6 ;  /* 0x00000006000c7802 */ /* 0x000fe40000000f00 */
[----:B------:R-:W-:-:S07]  /*2b5f0*/  MOV R2, R14 ;  /* 0x0000000e00027202 */ /* 0x000fce0000000f00 */
[----:B------:R-:W-:Y:S05]  /*2b600*/  WARPSYNC.COLLECTIVE R15, `(.L_x_1077) ;  /* 0x000000000f087348 */ /* 0x000fea0003c00000 */
[----:B------:R0:W1:Y:S02]  /*2b610*/  SHFL.IDX P6, R14, R13, R12, R11 ;  /* 0x0000000c0d0e7389 */ /* 0x00006400000c000b */
[----:B01----:R-:W-:Y:S01]  /*2b620*/  ENDCOLLECTIVE ;  /* 0x000000000000791b */ /* 0x003fe20003800000 */
.L_x_1077:
        /* <DEDUP_REMOVED lines=12> */
.L_x_1078:
[----:B------:R-:W-:Y:S01]  /*2b6f0*/  IMAD.MOV.U32 R13, RZ, RZ, R5 ;  /* 0x000000ffff0d7224 */ /* 0x000fe200078e0005 */
[----:B------:R-:W-:Y:S02]  /*2b700*/  MOV R12, 0x7 ;  /* 0x00000007000c7802 */ /* 0x000fe40000000f00 */
[----:B------:R-:W-:-:S07]  /*2b710*/  MOV R2, R14 ;  /* 0x0000000e00027202 */ /* 0x000fce0000000f00 */
[----:B------:R-:W-:Y:S05]  /*2b720*/  WARPSYNC.COLLECTIVE R15, `(.L_x_1079) ;  /* 0x000000000f087348 */ /* 0x000fea0003c00000 */
[----:B------:R0:W1:Y:S02]  /*2b730*/  SHFL.IDX P6, R14, R13, R12, R11 ;  /* 0x0000000c0d0e7389 */ /* 0x00006400000c000b */
[----:B01----:R-:W-:Y:S01]  /*2b740*/  ENDCOLLECTIVE ;  /* 0x000000000000791b */ /* 0x003fe20003800000 */
.L_x_1079:
        /* <DEDUP_REMOVED lines=12> */
.L_x_1080:
[----:B------:R-:W-:Y:S01]  /*2b810*/  MOV R2, R14 ;  /* 0x0000000e00027202 */ /* 0x000fe20000000f00 */
[----:B------:R-:W-:Y:S06]  /*2b820*/  BRA `(.L_x_1081) ;  /* 0xffffff6800b07947 */ /* 0x000fec000383ffff */
.L_x_782:
[----:B--2---:R2:W3:Y:S02]  /*2b830*/  SYNCS.PHASECHK.TRANS64.TRYWAIT P2, [R17+URZ+0x38870], R0 ;  /* 0x03887000110075a7 */ /* 0x0044e4000804017f */
[----:B---3--:R-:W-:Y:S05]  /*2b840*/  @!P2 NANOSLEEP.SYNCS 0x989680 ;  /* 0x009896800000a95d */ /* 0x008fea0003900000 */
[----:B------:R-:W3:Y:S02]  /*2b850*/  @!P2 SYNCS.PHASECHK.TRANS64 P2, [R17+URZ+0x38870], R0 ;  /* 0x038870001100a5a7 */ /* 0x000ee4000804007f */
[----:B---3--:R-:W-:Y:S05]  /*2b860*/  @!P2 BRA `(.L_x_782) ;  /* 0xfffffffc00f0a947 */ /* 0x008fea000383ffff */
[----:B------:R-:W-:Y:S05]  /*2b870*/  BRA `(.L_x_1082) ;  /* 0xffffff6c00147947 */ /* 0x000fea000383ffff */
.L_x_784:
[----:B0-----:R0:W2:Y:S02]  /*2b880*/  SYNCS.PHASECHK.TRANS64.TRYWAIT P2, [R17+URZ+0x38860], R0 ;  /* 0x03886000110075a7 */ /* 0x0010a4000804017f */
[----:B--2---:R-:W-:Y:S05]  /*2b890*/  @!P2 NANOSLEEP.SYNCS 0x989680 ;  /* 0x009896800000a95d */ /* 0x004fea0003900000 */
[----:B------:R-:W2:Y:S02]  /*2b8a0*/  @!P2 SYNCS.PHASECHK.TRANS64 P2, [R17+URZ+0x38860], R0 ;  /* 0x038860001100a5a7 */ /* 0x000ea4000804007f */
[----:B--2---:R-:W-:Y:S05]  /*2b8b0*/  @!P2 BRA `(.L_x_784) ;  /* 0xfffffffc00f0a947 */ /* 0x004fea000383ffff */
[----:B------:R-:W-:Y:S05]  /*2b8c0*/  BRA `(.L_x_1083) ;  /* 0xffffff6c00207947 */ /* 0x000fea000383ffff */
.L_x_792:
[----:B0-----:R0:W2:Y:S02]  /*2b8d0*/  SYNCS.PHASECHK.TRANS64.TRYWAIT P1, [R18+URZ+0x38870], R3 ;  /* 0x03887003120075a7 */ /* 0x0010a4000802017f */
[----:B--2---:R-:W-:Y:S05]  /*2b8e0*/  @!P1 NANOSLEEP.SYNCS 0x989680 ;  /* 0x009896800000995d */ /* 0x004fea0003900000 */
[----:B------:R-:W2:Y:S02]  /*2b8f0*/  @!P1 SYNCS.PHASECHK.TRANS64 P1, [R18+URZ+0x38870], R3 ;  /* 0x03887003120095a7 */ /* 0x000ea4000802007f */
[----:B--2---:R-:W-:Y:S05]  /*2b900*/  @!P1 BRA `(.L_x_792) ;  /* 0xfffffffc00f09947 */ /* 0x004fea000383ffff */
[----:B------:R-:W-:Y:S05]  /*2b910*/  BRA `(.L_x_1084) ;  /* 0xffffff7400787947 */ /* 0x000fea000383ffff */
.L_x_794:
[----:B0-----:R0:W2:Y:S02]  /*2b920*/  SYNCS.PHASECHK.TRANS64.TRYWAIT P1, [R18+URZ+0x38860], R3 ;  /* 0x03886003120075a7 */ /* 0x0010a4000802017f */
[----:B--2---:R-:W-:Y:S05]  /*2b930*/  @!P1 NANOSLEEP.SYNCS 0x989680 ;  /* 0x009896800000995d */ /* 0x004fea0003900000 */
[----:B------:R-:W2:Y:S02]  /*2b940*/  @!P1 SYNCS.PHASECHK.TRANS64 P1, [R18+URZ+0x38860], R3 ;  /* 0x03886003120095a7 */ /* 0x000ea4000802007f */
[----:B--2---:R-:W-:Y:S05]  /*2b950*/  @!P1 BRA `(.L_x_794) ;  /* 0xfffffffc00f09947 */ /* 0x004fea000383ffff */
[----:B------:R-:W-:Y:S05]  /*2b960*/  BRA `(.L_x_1085) ;  /* 0xffffff7400807947 */ /* 0x000fea000383ffff */
.L_x_799:
        /* <DEDUP_REMOVED lines=8> */
.L_x_1087:
[----:B------:R-:W-:Y:S05]  /*2b9f0*/  BSYNC B0 ;  /* 0x0000000000007941 */ /* 0x000fea0003800000 */
.L_x_1086:
[----:B------:R-:W-:Y:S01]  /*2ba00*/  MOV R13, R16 ;  /* 0x00000010000d7202 */ /* 0x000fe20000000f00 */
[----:B------:R-:W-:Y:S01]  /*2ba10*/  IMAD.MOV.U32 R12, RZ, RZ, 0x1 ;  /* 0x00000001ff0c7424 */ /* 0x000fe200078e00ff */
[----:B------:R-:W-:Y:S01]  /*2ba20*/  MOV R15, 0xffffffff ;  /* 0xffffffff000f7802 */ /* 0x000fe20000000f00 */
[----:B------:R-:W-:Y:S02]  /*2ba30*/  IMAD.MOV.U32 R11, RZ, RZ, 0x1f ;  /* 0x0000001fff0b7424 */ /* 0x000fe400078e00ff */
[----:B------:R-:W-:Y:S02]  /*2ba40*/  IMAD.IADD R5, R19, 0x1, R8 ;  /* 0x0000000113057824 */ /* 0x000fe400078e0208 */
[----:B------:R-:W-:-:S07]  /*2ba50*/  IMAD.MOV.U32 R0, RZ, RZ, R14 ;  /* 0x000000ffff007224 */ /* 0x000fce00078e000e */
[----:B------:R-:W-:Y:S05]  /*2ba60*/  WARPSYNC.COLLECTIVE R15, `(.L_x_1088) ;  /* 0x000000000f087348 */ /* 0x000fea0003c00000 */
[----:B------:R0:W1:Y:S02]  /*2ba70*/  SHFL.IDX P6, R14, R13, R12, R11 ;  /* 0x0000000c0d0e7389 */ /* 0x00006400000c000b */
[----:B01----:R-:W-:Y:S01]  /*2ba80*/  ENDCOLLECTIVE ;  /* 0x000000000000791b */ /* 0x003fe20003800000 */
.L_x_1088:
[----:B------:R-:W-:Y:S02]  /*2ba90*/  ULDC UR4, c[0x0][0xc3c] ;  /* 0x00030f0000047ab9 */ /* 0x000fe40000000800 */
[----:B------:R-:W-:-:S13]  /*2baa0*/  ISETP.GE.OR P1, PT, R5, UR4, !P0 ;  /* 0x0000000405007c0c */ /* 0x000fda000c726670 */
[----:B------:R-:W0:Y:S01]  /*2bab0*/  @!P1 LDC.64 R2, c[0x0][0xc80] ;  /* 0x00032000ff029b82 */ /* 0x000e220000000a00 */
[----:B------:R-:W-:Y:S01]  /*2bac0*/  MOV R11, RZ ;  /* 0x000000ff000b7202 */ /* 0x000fe20000000f00 */
[----:B------:R-:W-:Y:S02]  /*2bad0*/  IMAD.MOV.U32 R4, RZ, RZ, R14 ;  /* 0x000000ffff047224 */ /* 0x000fe400078e000e */
[----:B0-----:R-:W-:-:S06]  /*2bae0*/  @!P1 IMAD.WIDE R2, R5, 0x4, R2 ;  /* 0x0000000405029825 */ /* 0x001fcc00078e0202 */
[----:B------:R-:W2:Y:S01]  /*2baf0*/  @!P1 LDG.E R2, desc[UR36][R2.64] ;  /* 0x0000002402029981 */ /* 0x000ea2000c1e1900 */
[----:B------:R-:W-:Y:S02]  /*2bb00*/  MOV R5, RZ ;  /* 0x000000ff00057202 */ /* 0x000fe40000000f00 */
[C---:B------:R-:W-:Y:S02]  /*2bb10*/  ISETP.GE.U32.AND P2, PT, R8.reuse, 0x2, PT ;  /* 0x000000020800780c */ /* 0x040fe40003f46070 */
[C---:B------:R-:W-:Y:S02]  /*2bb20*/  ISETP.GE.U32.AND P3, PT, R8.reuse, 0x4, PT ;  /* 0x000000040800780c */ /* 0x040fe40003f66070 */
[C---:B------:R-:W-:Y:S02]  /*2bb30*/  ISETP.GE.U32.AND P4, PT, R8.reuse, 0x8, PT ;  /* 0x000000080800780c */ /* 0x040fe40003f86070 */
[C---:B------:R-:W-:Y:S01]  /*2bb40*/  ISETP.GE.U32.AND P5, PT, R8.reuse, 0x10, PT ;  /* 0x000000100800780c */ /* 0x040fe20003fa6070 */
[----:B--2---:R-:W-:Y:S01]  /*2bb50*/  @!P1 IMAD.MOV.U32 R5, RZ, RZ, R2 ;  /* 0x000000ffff059224 */ /* 0x004fe200078e0002 */
[----:B------:R-:W-:-:S03]  /*2bb60*/  ISETP.NE.AND P1, PT, R8, RZ, PT ;  /* 0x000000ff0800720c */ /* 0x000fc60003f25270 */
[----:B------:R-:W-:-:S10]  /*2bb70*/  IMAD.MOV.U32 R13, RZ, RZ, R5 ;  /* 0x000000ffff0d7224 */ /* 0x000fd400078e0005 */
[----:B------:R-:W-:Y:S05]  /*2bb80*/  WARPSYNC.COLLECTIVE R15, `(.L_x_1089) ;  /* 0x000000000f087348 */ /* 0x000fea0003c00000 */
[----:B------:R0:W1:Y:S02]  /*2bb90*/  SHFL.UP P6, R14, R13, R12, R11 ;  /* 0x0400000c0d0e7389 */ /* 0x00006400000c000b */
[----:B01----:R-:W-:Y:S01]  /*2bba0*/  ENDCOLLECTIVE ;  /* 0x000000000000791b */ /* 0x003fe20003800000 */
.L_x_1089:
[----:B------:R-:W-:Y:S02]  /*2bbb0*/  MOV R12, 0x2 ;  /* 0x00000002000c7802 */ /* 0x000fe40000000f00 */
[----:B------:R-:W-:-:S05]  /*2bbc0*/  SEL R6, R14, RZ, P1 ;  /* 0x000000ff0e067207 */ /* 0x000fca0000800000 */
[----:B------:R-:W-:-:S04]  /*2bbd0*/  IMAD.IADD R6, R5, 0x1, R6 ;  /* 0x0000000105067824 */ /* 0x000fc800078e0206 */
[----:B------:R-:W-:-:S07]  /*2bbe0*/  IMAD.MOV.U32 R13, RZ, RZ, R6 ;  /* 0x000000ffff0d7224 */ /* 0x000fce00078e0006 */
[----:B------:R-:W-:Y:S05]  /*2bbf0*/  WARPSYNC.COLLECTIVE R15, `(.L_x_1090) ;  /* 0x000000000f087348 */ /* 0x000fea0003c00000 */
[----:B------:R0:W1:Y:S02]  /*2bc00*/  SHFL.UP P6, R14, R13, R12, R11 ;  /* 0x0400000c0d0e7389 */ /* 0x00006400000c000b */
[----:B01----:R-:W-:Y:S01]  /*2bc10*/  ENDCOLLECTIVE ;  /* 0x000000000000791b */ /* 0x003fe20003800000 */
.L_x_1090:
[----:B------:R-:W-:Y:S02]  /*2bc20*/  MOV R12, 0x4 ;  /* 0x00000004000c7802 */ /* 0x000fe40000000f00 */
[----:B------:R-:W-:-:S05]  /*2bc30*/  SEL R7, R14, RZ, P2 ;  /* 0x000000ff0e077207 */ /* 0x000fca0001000000 */
[----:B------:R-:W-:-:S04]  /*2bc40*/  IMAD.IADD R7, R6, 0x1, R7 ;  /* 0x0000000106077824 */ /* 0x000fc800078e0207 */
[----:B------:R-:W-:-:S07]  /*2bc50*/  IMAD.MOV.U32 R13, RZ, RZ, R7 ;  /* 0x000000ffff0d7224 */ /* 0x000fce00078e0007 */
[----:B------:R-:W-:Y:S05]  /*2bc60*/  WARPSYNC.COLLECTIVE R15, `(.L_x_1091) ;  /* 0x000000000f087348 */ /* 0x000fea0003c00000 */
[----:B------:R0:W1:Y:S02]  /*2bc70*/  SHFL.UP P6, R14, R13, R12, R11 ;  /* 0x0400000c0d0e7389 */ /* 0x00006400000c000b */
[----:B01----:R-:W-:Y:S01]  /*2bc80*/  ENDCOLLECTIVE ;  /* 0x000000000000791b */ /* 0x003fe20003800000 */
.L_x_1091:
[----:B------:R-:W-:Y:S02]  /*2bc90*/  MOV R12, 0x8 ;  /* 0x00000008000c7802 */ /* 0x000fe40000000f00 */
[----:B------:R-:W-:-:S05]  /*2bca0*/  SEL R2, R14, RZ, P3 ;  /* 0x000000ff0e027207 */ /* 0x000fca0001800000 */
[----:B------:R-:W-:-:S04]  /*2bcb0*/  IMAD.IADD R2, R7, 0x1, R2 ;  /* 0x0000000107027824 */ /* 0x000fc800078e0202 */
[----:B------:R-:W-:-:S07]  /*2bcc0*/  IMAD.MOV.U32 R13, RZ, RZ, R2 ;  /* 0x000000ffff0d7224 */ /* 0x000fce00078e0002 */
[----:B------:R-:W-:Y:S05]  /*2bcd0*/  WARPSYNC.COLLECTIVE R15, `(.L_x_1092) ;  /* 0x000000000f087348 */ /* 0x000fea0003c00000 */
[----:B------:R0:W1:Y:S02]  /*2bce0*/  SHFL.UP P6, R14, R13, R12, R11 ;  /* 0x0400000c0d0e7389 */ /* 0x00006400000c000b */
[----:B01----:R-:W-:Y:S01]  /*2bcf0*/  ENDCOLLECTIVE ;  /* 0x000000000000791b */ /* 0x003fe20003800000 */
.L_x_1092:
[----:B------:R-:W-:Y:S02]  /*2bd00*/  MOV R12, 0x10 ;  /* 0x00000010000c7802 */ /* 0x000fe40000000f00 */
[----:B------:R-:W-:-:S05]  /*2bd10*/  SEL R3, R14, RZ, P4 ;  /* 0x000000ff0e037207 */ /* 0x000fca0002000000 */
[----:B------:R-:W-:-:S04]  /*2bd20*/  IMAD.IADD R3, R2, 0x1, R3 ;  /* 0x0000000102037824 */ /* 0x000fc800078e0203 */
[----:B------:R-:W-:-:S07]  /*2bd30*/  IMAD.MOV.U32 R13, RZ, RZ, R3 ;  /* 0x000000ffff0d7224 */ /* 0x000fce00078e0003 */
[----:B------:R-:W-:Y:S05]  /*2bd40*/  WARPSYNC.COLLECTIVE R15, `(.L_x_1093) ;  /* 0x000000000f087348 */ /* 0x000fea0003c00000 */
[----:B------:R0:W1:Y:S02]  /*2bd50*/  SHFL.UP P6, R14, R13, R12, R11 ;  /* 0x0400000c0d0e7389 */ /* 0x00006400000c000b */
[----:B01----:R-:W-:Y:S01]  /*2bd60*/  ENDCOLLECTIVE ;  /* 0x000000000000791b */ /* 0x003fe20003800000 */
.L_x_1093:
[----:B------:R-:W-:Y:S01]  /*2bd70*/  MOV R12, 0x1f ;  /* 0x0000001f000c7802 */ /* 0x000fe20000000f00 */
[----:B------:R-:W-:Y:S01]  /*2bd80*/  IMAD.MOV.U32 R11, RZ, RZ, 0x1f ;  /* 0x0000001fff0b7424 */ /* 0x000fe200078e00ff */
[----:B------:R-:W-:-:S05]  /*2bd90*/  SEL R2, R14, RZ, P5 ;  /* 0x000000ff0e027207 */ /* 0x000fca0002800000 */
[----:B------:R-:W-:-:S04]  /*2bda0*/  IMAD.IADD R2, R3, 0x1, R2 ;  /* 0x0000000103027824 */ /* 0x000fc800078e0202 */
[----:B------:R-:W-:-:S07]  /*2bdb0*/  IMAD.MOV.U32 R13, RZ, RZ, R2 ;  /* 0x000000ffff0d7224 */ /* 0x000fce00078e0002 */
[----:B------:R-:W-:Y:S05]  /*2bdc0*/  WARPSYNC.COLLECTIVE R15, `(.L_x_1094) ;  /* 0x000000000f087348 */ /* 0x000fea0003c00000 */
[----:B------:R0:W1:Y:S02]  /*2bdd0*/  SHFL.IDX P6, R14, R13, R12, R11 ;  /* 0x0000000c0d0e7389 */ /* 0x00006400000c000b */
[----:B01----:R-:W-:Y:S01]  /*2bde0*/  ENDCOLLECTIVE ;  /* 0x000000000000791b */ /* 0x003fe20003800000 */
.L_x_1094:
[----:B------:R-:W-:Y:S05]  /*2bdf0*/  BRA `(.L_x_1095) ;  /* 0xffffff7c00247947 */ /* 0x000fea000383ffff */
.L_x_804:
[----:B------:R-:W-:Y:S01]  /*2be00*/  BSSY B0, `(.L_x_1096) ;  /* 0x0000008000007945 */ /* 0x000fe20003800000 */
[----:B-----5:R-:W-:Y:S01]  /*2be10*/  IMAD.MOV.U32 R13, RZ, RZ, R5 ;  /* 0x000000ffff0d7224 */ /* 0x020fe200078e0005 */
[----:B------:R-:W-:Y:S01]  /*2be20*/  MOV R12, 0x1 ;  /* 0x00000001000c7802 */ /* 0x000fe20000000f00 */
[----:B------:R-:W-:Y:S02]  /*2be30*/  IMAD.MOV.U32 R11, RZ, RZ, RZ ;  /* 0x000000ffff0b7224 */ /* 0x000fe400078e00ff */
[----:B------:R-:W-:-:S07]  /*2be40*/  IMAD.MOV.U32 R15, RZ, RZ, -0x1 ;  /* 0xffffffffff0f7424 */ /* 0x000fce00078e00ff */
[----:B0-----:R-:W-:Y:S05]  /*2be50*/  WARPSYNC.COLLECTIVE R15, `(.L_x_1097) ;  /* 0x000000000f087348 */ /* 0x001fea0003c00000 */
[----:B------:R1:W2:Y:S02]  /*2be60*/  SHFL.UP P6, R14, R13, R12, R11 ;  /* 0x0400000c0d0e7389 */ /* 0x0002a400000c000b */
[----:B012---:R-:W-:Y:S01]  /*2be70*/  ENDCOLLECTIVE ;  /* 0x000000000000791b */ /* 0x007fe20003800000 */
.L_x_1097:
[----:B------:R-:W-:Y:S05]  /*2be80*/  BSYNC B0 ;  /* 0x0000000000007941 */ /* 0x000fea0003800000 */
.L_x_1096:
[----:B------:R-:W-:Y:S01]  /*2be90*/  SEL R14, R14, RZ, P1 ;  /* 0x000000ff0e0e7207 */ /* 0x000fe20000800000 */
[----:B------:R-:W-:Y:S01]  /*2bea0*/  IMAD.MOV.U32 R12, RZ, RZ, 0x2 ;  /* 0x00000002ff0c7424 */ /* 0x000fe200078e00ff */
[----:B------:R-:W-:Y:S01]  /*2beb0*/  MOV R15, 0xffffffff ;  /* 0xffffffff000f7802 */ /* 0x000fe20000000f00 */
[----:B------:R-:W-:Y:S01]  /*2bec0*/  IMAD.MOV.U32 R11, RZ, RZ, RZ ;  /* 0x000000ffff0b7224 */ /* 0x000fe200078e00ff */
[----:B------:R-:W-:-:S07]  /*2bed0*/  IADD3 R13, R5, R14, RZ ;  /* 0x0000000e050d7210 */ /* 0x000fce0007ffe0ff */
[----:B------:R-:W-:Y:S05]  /*2bee0*/  WARPSYNC.COLLECTIVE R15, `(.L_x_1098) ;  /* 0x000000000f087348 */ /* 0x000fea0003c00000 */
[----:B------:R0:W1:Y:S02]  /*2bef0*/  SHFL.UP P6, R14, R13, R12, R11 ;  /* 0x0400000c0d0e7389 */ /* 0x00006400000c000b */
[----:B01----:R-:W-:Y:S01]  /*2bf00*/  ENDCOLLECTIVE ;  /* 0x000000000000791b */ /* 0x003fe20003800000 */
.L_x_1098:
[----:B------:R-:W-:Y:S02]  /*2bf10*/  MOV R12, 0x4 ;  /* 0x00000004000c7802 */ /* 0x000fe40000000f00 */
[----:B------:R-:W-:-:S05]  /*2bf20*/  SEL R2, R14, RZ, P2 ;  /* 0x000000ff0e027207 */ /* 0x000fca0001000000 */
[----:B------:R-:W-:-:S04]  /*2bf30*/  IMAD.IADD R2, R13, 0x1, R2 ;  /* 0x000000010d027824 */ /* 0x000fc800078e0202 */
[----:B------:R-:W-:-:S07]  /*2bf40*/  IMAD.MOV.U32 R13, RZ, RZ, R2 ;  /* 0x000000ffff0d7224 */ /* 0x000fce00078e0002 */
[----:B------:R-:W-:Y:S05]  /*2bf50*/  WARPSYNC.COLLECTIVE R15, `(.L_x_1099) ;  /* 0x000000000f087348 */ /* 0x000fea0003c00000 */
[----:B------:R0:W1:Y:S02]  /*2bf60*/  SHFL.UP P6, R14, R13, R12, R11 ;  /* 0x0400000c0d0e7389 */ /* 0x00006400000c000b */
[----:B01----:R-:W-:Y:S01]  /*2bf70*/  ENDCOLLECTIVE ;  /* 0x000000000000791b */ /* 0x003fe20003800000 */
.L_x_1099:
[----:B------:R-:W-:Y:S02]  /*2bf80*/  MOV R12, 0x8 ;  /* 0x00000008000c7802 */ /* 0x000fe40000000f00 */
[----:B------:R-:W-:-:S05]  /*2bf90*/  SEL R3, R14, RZ, P3 ;  /* 0x000000ff0e037207 */ /* 0x000fca0001800000 */
[----:B------:R-:W-:-:S04]  /*2bfa0*/  IMAD.IADD R3, R2, 0x1, R3 ;  /* 0x0000000102037824 */ /* 0x000fc800078e0203 */
[----:B------:R-:W-:-:S07]  /*2bfb0*/  IMAD.MOV.U32 R13, RZ, RZ, R3 ;  /* 0x000000ffff0d7224 */ /* 0x000fce00078e0003 */
[----:B------:R-:W-:Y:S05]  /*2bfc0*/  WARPSYNC.COLLECTIVE R15, `(.L_x_1100) ;  /* 0x000000000f087348 */ /* 0x000fea0003c00000 */
[----:B------:R0:W1:Y:S02]  /*2bfd0*/  SHFL.UP P6, R14, R13, R12, R11 ;  /* 0x0400000c0d0e7389 */ /* 0x00006400000c000b */
[----:B01----:R-:W-:Y:S01]  /*2bfe0*/  ENDCOLLECTIVE ;  /* 0x000000000000791b */ /* 0x003fe20003800000 */
.L_x_1100:
[----:B------:R-:W-:Y:S02]  /*2bff0*/  MOV R12, 0x10 ;  /* 0x00000010000c7802 */ /* 0x000fe40000000f00 */
[----:B------:R-:W-:-:S05]  /*2c000*/  SEL R4, R14, RZ, P4 ;  /* 0x000000ff0e047207 */ /* 0x000fca0002000000 */
[----:B------:R-:W-:-:S04]  /*2c010*/  IMAD.IADD R4, R3, 0x1, R4 ;  /* 0x0000000103047824 */ /* 0x000fc800078e0204 */
[----:B------:R-:W-:-:S07]  /*2c020*/  IMAD.MOV.U32 R13, RZ, RZ, R4 ;  /* 0x000000ffff0d7224 */ /* 0x000fce00078e0004 */
[----:B------:R-:W-:Y:S05]  /*2c030*/  WARPSYNC.COLLECTIVE R15, `(.L_x_1101) ;  /* 0x000000000f087348 */ /* 0x000fea0003c00000 */
[----:B------:R0:W1:Y:S02]  /*2c040*/  SHFL.UP P6, R14, R13, R12, R11 ;  /* 0x0400000c0d0e7389 */ /* 0x00006400000c000b */
[----:B01----:R-:W-:Y:S01]  /*2c050*/  ENDCOLLECTIVE ;  /* 0x000000000000791b */ /* 0x003fe20003800000 */
.L_x_1101:
        /* <DEDUP_REMOVED lines=8> */
.L_x_1102:
[----:B------:R-:W-:Y:S05]  /*2c0e0*/  BRA `(.L_x_1103) ;  /* 0xffffff7c00047947 */ /* 0x000fea000383ffff */
.L_x_806:
[----:B------:R-:W-:Y:S01]  /*2c0f0*/  BSSY B0, `(.L_x_1104) ;  /* 0x0000006000007945 */ /* 0x000fe20003800000 */
[----:B------:R-:W-:Y:S01]  /*2c100*/  PLOP3.LUT P6, PT, P6, PT, PT, 0x8, 0x0 ;  /* 0x000000000000781c */ /* 0x000fe200037ce170 */
[----:B------:R-:W-:-:S12]  /*2c110*/  IMAD.MOV.U32 R15, RZ, RZ, -0x1 ;  /* 0xffffffffff0f7424 */ /* 0x000fd800078e00ff */
[----:B0-----:R-:W-:Y:S05]  /*2c120*/  WARPSYNC.COLLECTIVE R15, `(.L_x_1105) ;  /* 0x000000000f087348 */ /* 0x001fea0003c00000 */
[----:B------:R-:W-:Y:S01]  /*2c130*/  VOTE.ANY R14, PT, P6 ;  /* 0x00000000000e7806 */ /* 0x000fe200030e0100 */
[----:B0-----:R-:W-:Y:S06]  /*2c140*/  ENDCOLLECTIVE ;  /* 0x000000000000791b */ /* 0x001fec0003800000 */
.L_x_1105:
[----:B------:R-:W-:Y:S05]  /*2c150*/  BSYNC B0 ;  /* 0x0000000000007941 */ /* 0x000fea0003800000 */
.L_x_1104:
[----:B------:R-:W-:Y:S01]  /*2c160*/  MOV R3, R14 ;  /* 0x0000000e00037202 */ /* 0x000fe20000000f00 */
[----:B------:R-:W-:Y:S01]  /*2c170*/  IMAD.MOV.U32 R13, RZ, RZ, R5 ;  /* 0x000000ffff0d7224 */ /* 0x000fe200078e0005 */
[----:B------:R-:W-:Y:S01]  /*2c180*/  MOV R11, 0x1f ;  /* 0x0000001f000b7802 */ /* 0x000fe20000000f00 */
[----:B------:R-:W-:Y:S01]  /*2c190*/  IMAD.MOV.U32 R15, RZ, RZ, -0x1 ;  /* 0xffffffffff0f7424 */ /* 0x000fe200078e00ff */
[----:B------:R-:W0:Y:S02]  /*2c1a0*/  POPC R4, R3 ;  /* 0x0000000300047309 */ /* 0x000e240000000000 */
[----:B0-----:R-:W-:-:S07]  /*2c1b0*/  IMAD.MOV.U32 R12, RZ, RZ, R4 ;  /* 0x000000ffff0c7224 */ /* 0x001fce00078e0004 */
[----:B------:R-:W-:Y:S05]  /*2c1c0*/  WARPSYNC.COLLECTIVE R15, `(.L_x_1106) ;  /* 0x000000000f087348 */ /* 0x000fea0003c00000 */
[----:B------:R0:W1:Y:S02]  /*2c1d0*/  SHFL.IDX P6, R14, R13, R12, R11 ;  /* 0x0000000c0d0e7389 */ /* 0x00006400000c000b */
[----:B01----:R-:W-:Y:S01]  /*2c1e0*/  ENDCOLLECTIVE ;  /* 0x000000000000791b */ /* 0x003fe20003800000 */
.L_x_1106:
[----:B------:R-:W-:Y:S01]  /*2c1f0*/  IMAD.MOV.U32 R5, RZ, RZ, R14 ;  /* 0x000000ffff057224 */ /* 0x000fe200078e000e */
[----:B------:R-:W-:Y:S06]  /*2c200*/  BRA `(.L_x_1107) ;  /* 0xffffff7800f47947 */ /* 0x000fec000383ffff */
.L_x_808:
[----:B------:R-:W-:Y:S01]  /*2c210*/  BSSY B0, `(.L_x_1108) ;  /* 0x0000007000007945 */ /* 0x000fe20003800000 */
[----:B------:R-:W-:Y:S01]  /*2c220*/  MOV R13, R2 ;  /* 0x00000002000d7202 */ /* 0x000fe20000000f00 */
[----:B------:R-:W-:Y:S02]  /*2c230*/  IMAD.MOV.U32 R11, RZ, RZ, 0x1f ;  /* 0x0000001fff0b7424 */ /* 0x000fe400078e00ff */
[----:B------:R-:W-:-:S07]  /*2c240*/  IMAD.MOV.U32 R15, RZ, RZ, -0x1 ;  /* 0xffffffffff0f7424 */ /* 0x000fce00078e00ff */
[----:B012---:R-:W-:Y:S05]  /*2c250*/  WARPSYNC.COLLECTIVE R15, `(.L_x_1109) ;  /* 0x000000000f087348 */ /* 0x007fea0003c00000 */
[----:B------:R3:W4:Y:S02]  /*2c260*/  SHFL.IDX P6, R14, R13, R12, R11 ;  /* 0x0000000c0d0e7389 */ /* 0x00072400000c000b */
[----:B01234-:R-:W-:Y:S01]  /*2c270*/  ENDCOLLECTIVE ;  /* 0x000000000000791b */ /* 0x01ffe20003800000 */
.L_x_1109:
[----:B------:R-:W-:Y:S05]  /*2c280*/  BSYNC B0 ;  /* 0x0000000000007941 */ /* 0x000fea0003800000 */
.L_x_1108:
[----:B------:R-:W-:Y:S05]  /*2c290*/  BRA `(.L_x_807) ;  /* 0xffffff7800ec7947 */ /* 0x000fea000383ffff */
.L_x_812:
[----:B0-----:R0:W2:Y:S02]  /*2c2a0*/  SYNCS.PHASECHK.TRANS64.TRYWAIT P0, [R7+URZ+0x38820], R0 ;  /* 0x03882000070075a7 */ /* 0x0010a4000800017f */
[----:B--2---:R-:W-:Y:S05]  /*2c2b0*/  @!P0 NANOSLEEP.SYNCS 0x989680 ;  /* 0x009896800000895d */ /* 0x004fea0003900000 */
[----:B------:R-:W2:Y:S02]  /*2c2c0*/  @!P0 SYNCS.PHASECHK.TRANS64 P0, [R7+URZ+0x38820], R0 ;  /* 0x03882000070085a7 */ /* 0x000ea4000800007f */
[----:B--2---:R-:W-:Y:S05]  /*2c2d0*/  @!P0 BRA `(.L_x_812) ;  /* 0xfffffffc00f08947 */ /* 0x004fea000383ffff */
[----:B------:R-:W-:Y:S05]  /*2c2e0*/  BRA `(.L_x_1110) ;  /* 0xffffff7c00e07947 */ /* 0x000fea000383ffff */
.L_x_813:
[----:B------:R-:W2:Y:S01]  /*2c2f0*/  S2R R2, SR_TID.X ;  /* 0x0000000000027919 */ /* 0x000ea20000002100 */
[----:B------:R-:W-:Y:S01]  /*2c300*/  BSSY B0, `(.L_x_1111) ;  /* 0x000000a000007945 */ /* 0x000fe20003800000 */
[----:B------:R-:W-:Y:S01]  /*2c310*/  IMAD.MOV.U32 R12, RZ, RZ, RZ ;  /* 0x000000ffff0c7224 */ /* 0x000fe200078e00ff */
[----:B------:R-:W-:Y:S01]  /*2c320*/  MOV R15, 0xffffffff ;  /* 0xffffffff000f7802 */ /* 0x000fe20000000f00 */
[----:B------:R-:W-:Y:S01]  /*2c330*/  IMAD.MOV.U32 R11, RZ, RZ, 0x1f ;  /* 0x0000001fff0b7424 */ /* 0x000fe200078e00ff */
[----:B--2---:R-:W-:-:S04]  /*2c340*/  SHF.R.U32.HI R2, RZ, 0x5, R2 ;  /* 0x00000005ff027819 */ /* 0x004fc80000011602 */
[----:B------:R-:W-:-:S04]  /*2c350*/  LOP3.LUT R2, R2, 0x3, RZ, 0xc0, !PT ;  /* 0x0000000302027812 */ /* 0x000fc800078ec0ff */
[----:B------:R-:W-:-:S07]  /*2c360*/  MOV R13, R2 ;  /* 0x00000002000d7202 */ /* 0x000fce0000000f00 */
[----:B01----:R-:W-:Y:S05]  /*2c370*/  WARPSYNC.COLLECTIVE R15, `(.L_x_1112) ;  /* 0x000000000f087348 */ /* 0x003fea0003c00000 */
[----:B------:R2:W3:Y:S02]  /*2c380*/  SHFL.IDX P6, R14, R13, R12, R11 ;  /* 0x0000000c0d0e7389 */ /* 0x0004e400000c000b */
[----:B0123--:R-:W-:Y:S01]  /*2c390*/  ENDCOLLECTIVE ;  /* 0x000000000000791b */ /* 0x00ffe20003800000 */
.L_x_1112:
[----:B------:R-:W-:Y:S05]  /*2c3a0*/  BSYNC B0 ;  /* 0x0000000000007941 */ /* 0x000fea0003800000 */
.L_x_1111:
[----:B------:R-:W-:Y:S05]  /*2c3b0*/  BRA `(.L_x_1113) ;  /* 0xffffff7c00c87947 */ /* 0x000fea000383ffff */
.L_x_814:
[----:B------:R-:W-:Y:S01]  /*2c3c0*/  BSSY B0, `(.L_x_1114) ;  /* 0x0000006000007945 */ /* 0x000fe20003800000 */
[----:B------:R-:W-:-:S07]  /*2c3d0*/  IMAD.MOV.U32 R15, RZ, RZ, -0x1 ;  /* 0xffffffffff0f7424 */ /* 0x000fce00078e00ff */
[----:B01----:R-:W-:Y:S05]  /*2c3e0*/  WARPSYNC.COLLECTIVE R15, `(.L_x_1115) ;  /* 0x000000000f0c7348 */ /* 0x003fea0003c00000 */
[----:B------:R-:W-:Y:S02]  /*2c3f0*/  ELECT P6, UR62, PT ;  /* 0x00000000003e782f */ /* 0x000fe400038c0000 */
[----:B------:R-:W-:Y:S01]  /*2c400*/  MOV R14, UR62 ;  /* 0x0000003e000e7c02 */ /* 0x000fe20008000f00 */
[----:B01----:R-:W-:Y:S10]  /*2c410*/  ENDCOLLECTIVE ;  /* 0x000000000000791b */ /* 0x003ff40003800000 */
.L_x_1115:
[----:B------:R-:W-:Y:S05]  /*2c420*/  BSYNC B0 ;  /* 0x0000000000007941 */ /* 0x000fea0003800000 */
.L_x_1114:
[----:B------:R-:W-:Y:S05]  /*2c430*/  BRA `(.L_x_1116) ;  /* 0xffffff7c00bc7947 */ /* 0x000fea000383ffff */
.L_x_816:
[----:B0-----:R0:W2:Y:S02]  /*2c440*/  SYNCS.PHASECHK.TRANS64.TRYWAIT P1, [R5+URZ+0x38840], R0 ;  /* 0x03884000050075a7 */ /* 0x0010a4000802017f */
[----:B--2---:R-:W-:Y:S05]  /*2c450*/  @!P1 NANOSLEEP.SYNCS 0x989680 ;  /* 0x009896800000995d */ /* 0x004fea0003900000 */
[----:B------:R-:W2:Y:S02]  /*2c460*/  @!P1 SYNCS.PHASECHK.TRANS64 P1, [R5+URZ+0x38840], R0 ;  /* 0x03884000050095a7 */ /* 0x000ea4000802007f */
[----:B--2---:R-:W-:Y:S05]  /*2c470*/  @!P1 BRA `(.L_x_816) ;  /* 0xfffffffc00f09947 */ /* 0x004fea000383ffff */
[----:B------:R-:W-:Y:S05]  /*2c480*/  BRA `(.L_x_1117) ;  /* 0xffffff7c00e47947 */ /* 0x000fea000383ffff */
.L_x_818:
[----:B--2---:R2:W3:Y:S02]  /*2c490*/  SYNCS.PHASECHK.TRANS64.TRYWAIT P1, [R3+URZ+0x38840], R2 ;  /* 0x03884002030075a7 */ /* 0x0044e4000802017f */
[----:B---3--:R-:W-:Y:S05]  /*2c4a0*/  @!P1 NANOSLEEP.SYNCS 0x989680 ;  /* 0x009896800000995d */ /* 0x008fea0003900000 */
[----:B------:R-:W3:Y:S02]  /*2c4b0*/  @!P1 SYNCS.PHASECHK.TRANS64 P1, [R3+URZ+0x38840], R2 ;  /* 0x03884002030095a7 */ /* 0x000ee4000802007f */
[----:B---3--:R-:W-:Y:S05]  /*2c4c0*/  @!P1 BRA `(.L_x_818) ;  /* 0xfffffffc00f09947 */ /* 0x008fea000383ffff */
[----:B------:R-:W-:Y:S05]  /*2c4d0*/  BRA `(.L_x_1118) ;  /* 0xffffff7c00f07947 */ /* 0x000fea000383ffff */
.L_x_820:
[----:B---3--:R3:W4:Y:S02]  /*2c4e0*/  SYNCS.PHASECHK.TRANS64.TRYWAIT P1, [R5+URZ+0x38860], R0 ;  /* 0x03886000050075a7 */ /* 0x008724000802017f */
[----:B----4-:R-:W-:Y:S05]  /*2c4f0*/  @!P1 NANOSLEEP.SYNCS 0x989680 ;  /* 0x009896800000995d */ /* 0x010fea0003900000 */
[----:B------:R-:W4:Y:S02]  /*2c500*/  @!P1 SYNCS.PHASECHK.TRANS64 P1, [R5+URZ+0x38860], R0 ;  /* 0x03886000050095a7 */ /* 0x000f24000802007f */
[----:B----4-:R-:W-:Y:S05]  /*2c510*/  @!P1 BRA `(.L_x_820) ;  /* 0xfffffffc00f09947 */ /* 0x010fea000383ffff */
[----:B------:R-:W-:Y:S05]  /*2c520*/  BRA `(.L_x_1119) ;  /* 0xffffff7c00ec7947 */ /* 0x000fea000383ffff */
.L_x_822:
[----:B----4-:R4:W0:Y:S02]  /*2c530*/  SYNCS.PHASECHK.TRANS64.TRYWAIT P1, [R3+URZ+0x38860], R2 ;  /* 0x03886002030075a7 */ /* 0x010824000802017f */
[----:B0-----:R-:W-:Y:S05]  /*2c540*/  @!P1 NANOSLEEP.SYNCS 0x989680 ;  /* 0x009896800000995d */ /* 0x001fea0003900000 */
[----:B------:R-:W0:Y:S02]  /*2c550*/  @!P1 SYNCS.PHASECHK.TRANS64 P1, [R3+URZ+0x38860], R2 ;  /* 0x03886002030095a7 */ /* 0x000e24000802007f */
[----:B0-----:R-:W-:Y:S05]  /*2c560*/  @!P1 BRA `(.L_x_822) ;  /* 0xfffffffc00f09947 */ /* 0x001fea000383ffff */
[----:B------:R-:W-:Y:S05]  /*2c570*/  BRA `(.L_x_1120) ;  /* 0xffffff7c00e87947 */ /* 0x000fea000383ffff */
.L_x_824:
[----:B------:R0:W0:Y:S02]  /*2c580*/  SYNCS.PHASECHK.TRANS64.TRYWAIT P1, [R5+URZ+0x38880], R0 ;  /* 0x03888000050075a7 */ /* 0x000024000802017f */
[----:B0-----:R-:W-:Y:S05]  /*2c590*/  @!P1 NANOSLEEP.SYNCS 0x989680 ;  /* 0x009896800000995d */ /* 0x001fea0003900000 */
[----:B------:R-:W0:Y:S02]  /*2c5a0*/  @!P1 SYNCS.PHASECHK.TRANS64 P1, [R5+URZ+0x38880], R0 ;  /* 0x03888000050095a7 */ /* 0x000e24000802007f */
[----:B0-----:R-:W-:Y:S05]  /*2c5b0*/  @!P1 BRA `(.L_x_824) ;  /* 0xfffffffc00f09947 */ /* 0x001fea000383ffff */
[----:B------:R-:W-:Y:S05]  /*2c5c0*/  BRA `(.L_x_1121) ;  /* 0xffffff7c00e47947 */ /* 0x000fea000383ffff */
.L_x_1122:
        /* <DEDUP_REMOVED lines=11> */
.L_x_3632:


//--------------------- .text._ZN7cutlass13device_kernelIN5flash11enable_sm90INS1_16FlashAttnFwdSm90INS1_25CollectiveMainloopFwdSm90ILi2EN4cute5tupleIJNS5_1CILi1EEES8_S8_EEENS6_IJNS7_ILi128EEENS7_ILi64EEENS7_ILi256EEEEEELi256ENS_12float_e4m3_tEfNS_4arch4Sm90ELb0ELb1ELb0ELb0ELb1ELb0ELb0ELb1ELb0ELb1ELb0ELb0EEENS1_21CollectiveEpilogueFwdINS6_IJSA_SC_SB_EEES9_NS_10bfloat16_tESG_Li256ELb0ELb1ELb0ELb1EEENS1_30DynamicPersistentTileSchedulerILi256ELi128ELb0ELb1ELb1EEEEEEEEEvNT_6ParamsE --------------------------
	.section	.text._ZN7cutlass13device_kernelIN5flash11enable_sm90INS1_16FlashAttnFwdSm90INS1_25CollectiveMainloopFwdSm90ILi2EN4cute5tupleIJNS5_1CILi1EEES8_S8_EEENS6_IJNS7_ILi128EEENS7_ILi64EEENS7_ILi256EEEEEELi256ENS_12float_e4m3_tEfNS_4arch4Sm90ELb0ELb1ELb0ELb0ELb1ELb0ELb0ELb1ELb0ELb1ELb0ELb0EEENS1_21CollectiveEpilogueFwdINS6_IJSA_SC_SB_EEES9_NS_10bfloat16_tESG_Li256ELb0ELb1ELb0ELb1EEENS1_30DynamicPersistentTileSchedulerILi256ELi128ELb0ELb1ELb1EEEEEEEEEvNT_6ParamsE,"ax",@progbits
	.align	128
.text._ZN7cutlass13device_kernelIN5flash11enable_sm90INS1_16FlashAttnFwdSm90INS1_25CollectiveMainloopFwdSm90ILi2EN4cute5tupleIJNS5_1CILi1EEES8_S8_EEENS6_IJNS7_ILi128EEENS7_ILi64EEENS7_ILi256EEEEEELi256ENS_12float_e4m3_tEfNS_4arch4Sm90ELb0ELb1ELb0ELb0ELb1ELb0ELb0ELb1ELb0ELb1ELb0ELb0EEENS1_21CollectiveEpilogueFwdINS6_IJSA_SC_SB_EEES9_NS_10bfloat16_tESG_Li256ELb0ELb1ELb0ELb1EEENS1_30DynamicPersistentTileSchedulerILi256ELi128ELb0ELb1ELb1EEEEEEEEEvNT_6ParamsE:
        .type           _ZN7cutlass13device_kernelIN5flash11enable_sm90INS1_16FlashAttnFwdSm90INS1_25CollectiveMainloopFwdSm90ILi2EN4cute5tupleIJNS5_1CILi1EEES8_S8_EEENS6_IJNS7_ILi128EEENS7_ILi64EEENS7_ILi256EEEEEELi256ENS_12float_e4m3_tEfNS_4arch4Sm90ELb0ELb1ELb0ELb0ELb1ELb0ELb0ELb1ELb0ELb1ELb0ELb0EEENS1_21CollectiveEpilogueFwdINS6_IJSA_SC_SB_EEES9_NS_10bfloat16_tESG_Li256ELb0ELb1ELb0ELb1EEENS1_30DynamicPersistentTileSchedulerILi256ELi128ELb0ELb1ELb1EEEEEEEEEvNT_6ParamsE,@function
        .size           _ZN7cutlass13device_kernelIN5flash11enable_sm90INS1_16FlashAttnFwdSm90INS1_25CollectiveMainloopFwdSm90ILi2EN4cute5tupleIJNS5_1CILi1EEES8_S8_EEENS6_IJNS7_ILi128EEENS7_ILi64EEENS7_ILi256EEEEEELi256ENS_12float_e4m3_tEfNS_4arch4Sm90ELb0ELb1ELb0ELb0ELb1ELb0ELb0ELb1ELb0ELb1ELb0ELb0EEENS1_21CollectiveEpilogueFwdINS6_IJSA_SC_SB_EEES9_NS_10bfloat16_tESG_Li256ELb0ELb1ELb0ELb1EEENS1_30DynamicPersistentTileSchedulerILi256ELi128ELb0ELb1ELb1EEEEEEEEEvNT_6ParamsE,(.L_x_3633 - _ZN7cutlass13device_kernelIN5flash11enable_sm90INS1_16FlashAttnFwdSm90INS1_25CollectiveMainloopFwdSm90ILi2EN4cute5tupleIJNS5_1CILi1EEES8_S8_EEENS6_IJNS7_ILi128EEENS7_ILi64EEENS7_ILi256EEEEEELi256ENS_12float_e4m3_tEfNS_4arch4Sm90ELb0ELb1ELb0ELb0ELb1ELb0ELb0ELb1ELb0ELb1ELb0ELb0EEENS1_21CollectiveEpilogueFwdINS6_IJSA_SC_SB_EEES9_NS_10bfloat16_tESG_Li256ELb0ELb1ELb0ELb1EEENS1_30DynamicPersistentTileSchedulerILi256ELi128ELb0ELb1ELb1EEEEEEEEEvNT_6ParamsE)
        .other          _ZN7cutlass13device_kernelIN5flash11enable_sm90INS1_16FlashAttnFwdSm90INS1_25CollectiveMainloopFwdSm90ILi2EN4cute5tupleIJNS5_1CILi1EEES8_S8_EEENS6_IJNS7_ILi128EEENS7_ILi64EEENS7_ILi256EEEEEELi256ENS_12float_e4m3_tEfNS_4arch4Sm90ELb0ELb1ELb0ELb0ELb1ELb0ELb0ELb1ELb0ELb1ELb0ELb0EEENS1_21CollectiveEpilogueFwdINS6_IJSA_SC_SB_EEES9_NS_10bfloat16_tESG_Li256ELb0ELb1ELb0ELb1EEENS1_30DynamicPersistentTileSchedulerILi256ELi128ELb0ELb1ELb1EEEEEEEEEvNT_6ParamsE,@"STO_CUDA_ENTRY STV_DEFAULT"
_ZN7cutlass13device_kernelIN5flash11enable_sm90INS1_16FlashAttnFwdSm90INS1_25CollectiveMainloopFwdSm90ILi2EN4cute5tupleIJNS5_1CILi1EEES8_S8_EEENS6_IJNS7_ILi128EEENS7_ILi64EEENS7_ILi256EEEEEELi256ENS_12float_e4m3_tEfNS_4arch4Sm90ELb0ELb1ELb0ELb0ELb1ELb0ELb0ELb1ELb0ELb1ELb0ELb0EEENS1_21CollectiveEpilogueFwdINS6_IJSA_SC_SB_EEES9_NS_10bfloat16_tESG_Li256ELb0ELb1ELb0ELb1EEENS1_30DynamicPersistentTileSchedulerILi256ELi128ELb0ELb1ELb1EEEEEEEEEvNT_6ParamsE:
        /* <DEDUP_REMOVED lines=45> */
.L_x_1123:
        /* <DEDUP_REMOVED lines=22> */
.L_x_1124:
        /* <DEDUP_REMOVED lines=18> */
.L_x_1125:
        /* <DEDUP_REMOVED lines=22> */
.L_x_1126:
        /* <DEDUP_REMOVED lines=24> */
.L_x_1127:
[----:B------:R-:W-:Y:S01]  /*0830*/  UISETP.NE.AND UP0, UPT, UR9, URZ, UPT ;  /* 0x0000003f0900728c */ /* 0x000fe2000bf05270 */
[----:B------:R-:W-:Y:S01]  /*0840*/  NOP ;  /* 0x0000000000007918 */ /* 0x000fe20000000000 */
[----:B------:R-:W-:Y:S01]  /*0850*/  UMOV UR36, 0x1 ;  /* 0x0000000100247882 */ /* 0x000fe20000000000 */
[----:B------:R-:W-:Y:S01]  /*0860*/  IMAD.U32 R31, RZ, RZ, UR10 ;  /* 0x0000000aff1f7e24 */ /* 0x000fe2000f8e00ff */
[----:B------:R-:W-:Y:S01]  /*0870*/  USEL UR36, UR36, 0x2, !UP0 ;  /* 0x0000000224247887 */ /* 0x000fe2000c000000 */
[----:B01234-:R-:W-:Y:S01]  /*0880*/  BAR.SYNC.DEFER_BLOCKING 0x0 ;  /* 0x0000000000007b1d */ /* 0x01ffe20000010000 */
[----:B------:R-:W-:-:S05]  /*0890*/  PLOP3.LUT P0, PT, PT, PT, UP0, 0x80, 0x0 ;  /* 0x000000000000781c */ /* 0x000fca0003f0f008 */
[----:B------:R-:W-:-:S08]  /*08a0*/  ULDC.64 UR52, c[0x0][0x208] ;  /* 0x0000820000347ab9 */ /* 0x000fd00000000a00 */
[----:B------:R-:W-:Y:S05]  /*08b0*/  @!P0 BRA `(.L_x_1128) ;  /* 0x000000dc00008947 */ /* 0x000fea0003800000 */
.L_x_1129:
[----:B------:R-:W-:-:S08]  /*08c0*/  NOP ;  /* 0x0000000000007918 */ /* 0x000fd00000000000 */
[----:B------:R-:W0:Y:S02]  /*08d0*/  USETMAXREG.TRY_ALLOC.CTAPOOL UP0, 0xe8 ;  /* 0x000000e8000079c8 */ /* 0x000e240008000600 */
[----:B0-----:R-:W-:-:S13]  /*08e0*/  PLOP3.LUT P0, PT, PT, PT, UP0, 0x80, 0x0 ;  /* 0x000000000000781c */ /* 0x001fda0003f0f008 */
[----:B------:R-:W-:Y:S05]  /*08f0*/  @!P0 BRA `(.L_x_1129) ;  /* 0xfffffffc00f08947 */ /* 0x000fea000383ffff */
[----:B------:R-:W0:Y:S01]  /*0900*/  S2R R0, SR_TID.X ;  /* 0x0000000000007919 */ /* 0x000e220000002100 */
[----:B------:R-:W1:Y:S08]  /*0910*/  S2UR UR4, SR_CTAID.X ;  /* 0x00000000000479c3 */ /* 0x000e700000002500 */
[----:B------:R-:W-:Y:S08]  /*0920*/  BAR.ARV 0x4, 0x180 ;  /* 0x0106000000007b1d */ /* 0x000ff00000002000 */
        /* <DEDUP_REMOVED lines=65> */
.L_x_1234:
[----:B------:R-:W-:Y:S01]  /*0d40*/  ULDC UR5, c[0x0][0xc60] ;  /* 0x0003180000057ab9 */ /* 0x000fe20000000800 */
[----:B------:R-:W-:Y:S01]  /*0d50*/  UMOV UR9, UR4 ;  /* 0x0000000400097c82 */ /* 0x000fe20008000000 */
[----:B------:R-:W-:-:S11]  /*0d60*/  UISETP.NE.AND UP0, UPT, UR5, 0x1, UPT ;  /* 0x000000010500788c */ /* 0x000fd6000bf05270 */
[----:B------:R-:W-:Y:S01]  /*0d70*/  @UP0 ULDC UR6, c[0x0][0xc64] ;  /* 0x0003190000060ab9 */ /* 0x000fe20000000800 */
[----:B------:R-:W-:Y:S01]  /*0d80*/  @UP0 ULDC UR8, c[0x0][0xc68] ;  /* 0x00031a0000080ab9 */ /* 0x000fe20000000800 */
[----:B------:R-:W-:-:S04]  /*0d90*/  UIMAD.WIDE.U32 UR6, UR4, UR6, URZ ;  /* 0x00000006040672a5 */ /* 0x000fc8000f8e003f */
[----:B------:R-:W-:-:S03]  /*0da0*/  @UP0 USHF.R.U32.HI UR9, URZ, UR8, UR7 ;  /* 0x000000083f090299 */ /* 0x000fc60008011607 */
[----:B------:R-:W-:Y:S02]  /*0db0*/  ULDC UR6, c[0x0][0xc78] ;  /* 0x00031e0000067ab9 */ /* 0x000fe40000000800 */
[----:B------:R-:W-:Y:S02]  /*0dc0*/  UISETP.GE.AND UP0, UPT, UR9, UR6, UPT ;  /* 0x000000060900728c */ /* 0x000fe4000bf06270 */
[----:B------:R-:W-:-:S04]  /*0dd0*/  UIADD3 UR6, -UR9, URZ, URZ ;  /* 0x0000003f09067290 */ /* 0x000fc8000fffe13f */
[----:B------:R-:W-:Y:S01]  /*0de0*/  PLOP3.LUT P0, PT, PT, PT, UP0, 0x80, 0x0 ;  /* 0x000000000000781c */ /* 0x000fe20003f0f008 */
[----:B------:R-:W-:-:S12]  /*0df0*/  UIMAD UR7, UR5, UR6, UR4 ;  /* 0x00000006050772a4 */ /* 0x000fd8000f8e0204 */
[----:B012345:R-:W-:Y:S05]  /*0e00*/  @!P0 BRA `(.L_x_1130) ;  /* 0x0000000000208947 */ /* 0x03ffea0003800000 */
[----:B------:R-:W-:Y:S01]  /*0e10*/  ULDC UR6, c[0x0][0xc6c] ;  /* 0x00031b0000067ab9 */ /* 0x000fe20000000800 */
[----:B------:R-:W-:Y:S01]  /*0e20*/  UMOV UR8, UR7 ;  /* 0x0000000700087c82 */ /* 0x000fe20008000000 */
[----:B------:R-:W-:-:S11]  /*0e30*/  UISETP.NE.AND UP0, UPT, UR6, 0x1, UPT ;  /* 0x000000010600788c */ /* 0x000fd6000bf05270 */
[----:B------:R-:W-:Y:S02]  /*0e40*/  @UP0 ULDC.64 UR10, c[0x0][0xc70] ;  /* 0x00031c00000a0ab9 */ /* 0x000fe40000000a00 */
[----:B------:R-:W-:-:S04]  /*0e50*/  UIMAD.WIDE.U32 UR4, UR7, UR10, URZ ;  /* 0x0000000a070472a5 */ /* 0x000fc8000f8e003f */
[----:B------:R-:W-:-:S04]  /*0e60*/  @UP0 USHF.R.U32.HI UR8, URZ, UR11, UR5 ;  /* 0x0000000b3f080299 */ /* 0x000fc80008011605 */
[----:B------:R-:W-:Y:S01]  /*0e70*/  UIMAD UR4, UR8, UR6, URZ ;  /* 0x00000006080472a4 */ /* 0x000fe2000f8e023f */
[----:B------:R-:W-:Y:S11]  /*0e80*/  BRA `(.L_x_1131) ;  /* 0x00000000001c7947 */ /* 0x000ff60003800000 */
.L_x_1130:
[----:B------:R-:W-:Y:S01]  /*0e90*/  ULDC UR6, c[0x0][0xc54] ;  /* 0x0003150000067ab9 */ /* 0x000fe20000000800 */
[----:B------:R-:W-:Y:S01]  /*0ea0*/  UMOV UR8, UR7 ;  /* 0x0000000700087c82 */ /* 0x000fe20008000000 */
[----:B------:R-:W-:-:S11]  /*0eb0*/  UISETP.NE.AND UP0, UPT, UR6, 0x1, UPT ;  /* 0x000000010600788c */ /* 0x000fd6000bf05270 */
[----:B------:R-:W-:Y:S02]  /*0ec0*/  @UP0 ULDC.64 UR10, c[0x0][0xc58] ;  /* 0x00031600000a0ab9 */ /* 0x000fe40000000a00 */
[----:B------:R-:W-:-:S04]  /*0ed0*/  UIMAD.WIDE.U32 UR4, UR7, UR10, URZ ;  /* 0x0000000a070472a5 */ /* 0x000fc8000f8e003f */
[----:B------:R-:W-:-:S04]  /*0ee0*/  @UP0 USHF.R.U32.HI UR8, URZ, UR11, UR5 ;  /* 0x0000000b3f080299 */ /* 0x000fc80008011605 */
[----:B------:R-:W-:-:S12]  /*0ef0*/  UIMAD UR4, UR8, UR6, URZ ;  /* 0x00000006080472a4 */ /* 0x000fd8000f8e023f */
.L_x_1131:
[----:B------:R-:W-:Y:S01]  /*0f00*/  ULDC UR37, c[0x0][0xc48] ;  /* 0x0003120000257ab9 */ /* 0x000fe20000000800 */
[----:B------:R-:W-:Y:S01]  /*0f10*/  UIADD3 UR6, UR7, -UR4, URZ ;  /* 0x8000000407067290 */ /* 0x000fe2000fffe03f */
[----:B------:R-:W-:Y:S01]  /*0f20*/  IMAD.MOV.U32 R3, RZ, RZ, 0x3f800000 ;  /* 0x3f800000ff037424 */ /* 0x000fe200078e00ff */
[----:B------:R-:W-:Y:S01]  /*0f30*/  UISETP.NE.AND UP2, UPT, UR37, 0x1, UPT ;  /* 0x000000012500788c */ /* 0x000fe2000bf45270 */
[----:B------:R-:W-:Y:S01]  /*0f40*/  IMAD.MOV.U32 R0, RZ, RZ, 0x3f800000 ;  /* 0x3f800000ff007424 */ /* 0x000fe200078e00ff */
[----:B------:R-:W-:Y:S01]  /*0f50*/  ULDC.64 UR4, c[0x0][0x990] ;  /* 0x0002640000047ab9 */ /* 0x000fe20000000a00 */
[----:B------:R-:W-:Y:S01]  /*0f60*/  ULDC UR18, c[0x0][0xc54] ;  /* 0x0003150000127ab9 */ /* 0x000fe20000000800 */
[----:B------:R-:W-:Y:S02]  /*0f70*/  UISETP.NE.U32.AND UP0, UPT, UR4, URZ, UPT ;  /* 0x0000003f0400728c */ /* 0x000fe4000bf05070 */
[----:B------:R-:W-:Y:S02]  /*0f80*/  UIMAD UR18, UR9, UR18, UR6 ;  /* 0x00000012091272a4 */ /* 0x000fe4000f8e0206 */
[----:B------:R-:W-:Y:S01]  /*0f90*/  UISETP.NE.AND.EX UP0, UPT, UR5, URZ, UPT, UP0 ;  /* 0x0000003f0500728c */ /* 0x000fe2000bf05300 */
[----:B------:R-:W-:-:S02]  /*0fa0*/  ULDC.64 UR6, c[0x0][0x998] ;  /* 0x0002660000067ab9 */ /* 0x000fc40000000a00 */
[----:B------:R-:W-:Y:S01]  /*0fb0*/  @UP2 ULDC UR10, c[0x0][0xc4c] ;  /* 0x00031300000a2ab9 */ /* 0x000fe20000000800 */
[----:B------:R-:W-:Y:S02]  /*0fc0*/  UISETP.NE.U32.AND UP1, UPT, UR6, URZ, UPT ;  /* 0x0000003f0600728c */ /* 0x000fe4000bf25070 */
[----:B------:R-:W-:Y:S01]  /*0fd0*/  UIMAD.WIDE.U32 UR10, UR18, UR10, URZ ;  /* 0x0000000a120a72a5 */ /* 0x000fe2000f8e003f */
[----:B------:R-:W-:Y:S01]  /*0fe0*/  PLOP3.LUT P0, PT, PT, PT, UP0, 0x80, 0x0 ;  /* 0x000000000000781c */ /* 0x000fe20003f0f008 */
[----:B------:R-:W-:Y:S01]  /*0ff0*/  @UP2 ULDC UR9, c[0x0][0xc50] ;  /* 0x0003140000092ab9 */ /* 0x000fe20000000800 */
[----:B------:R-:W-:Y:S01]  /*1000*/  UISETP.NE.AND.EX UP1, UPT, UR7, URZ, UPT, UP1 ;  /* 0x0000003f0700728c */ /* 0x000fe2000bf25310 */
[----:B------:R-:W-:Y:S01]  /*1010*/  UMOV UR42, UR18 ;  /* 0x00000012002a7c82 */ /* 0x000fe20008000000 */
[----:B------:R-:W-:Y:S02]  /*1020*/  @UP2 USHF.R.U32.HI UR42, URZ, UR9, UR11 ;  /* 0x000000093f2a2299 */ /* 0x000fe4000801160b */
[----:B------:R-:W-:-:S02]  /*1030*/  ULOP3.LUT UR8, UR8, 0x1ffffff, URZ, 0x3c, !UPT ;  /* 0x01ffffff08087892 */ /* 0x000fc4000f8e3c3f */
[----:B------:R-:W-:Y:S01]  /*1040*/  PLOP3.LUT P1, PT, PT, PT, UP1, 0x80, 0x0 ;  /* 0x000000000000781c */ /* 0x000fe20003f2f018 */
[----:B------:R-:W-:Y:S01]  /*1050*/  @UP0 USHF.R.S32.HI UR9, URZ, 0x1f, UR42 ;  /* 0x0000001f3f090899 */ /* 0x000fe2000801142a */
[----:B------:R-:W-:Y:S01]  /*1060*/  @UP0 ULDC.64 UR10, c[0x0][0x9a8] ;  /* 0x00026a00000a0ab9 */ /* 0x000fe20000000a00 */
[----:B------:R-:W-:Y:S02]  /*1070*/  UIADD3 UR15, -UR42, URZ, URZ ;  /* 0x0000003f2a0f7290 */ /* 0x000fe4000fffe13f */
[----:B------:R-:W-:Y:S02]  /*1080*/  @UP0 UIMAD UR9, UR9, UR10, URZ ;  /* 0x0000000a090902a4 */ /* 0x000fe4000f8e023f */
[----:B------:R-:W-:Y:S02]  /*1090*/  @UP0 UIMAD.WIDE.U32 UR12, UR42, UR10, URZ ;  /* 0x0000000a2a0c02a5 */ /* 0x000fe4000f8e003f */
[----:B------:R-:W-:Y:S01]  /*10a0*/  @UP1 USHF.R.S32.HI UR10, URZ, 0x1f, UR42 ;  /* 0x0000001f3f0a1899 */ /* 0x000fe2000801142a */
[----:B------:R-:W-:Y:S01]  /*10b0*/  @UP1 ULDC.64 UR16, c[0x0][0x9b8] ;  /* 0x00026e0000101ab9 */ /* 0x000fe20000000a00 */
[----:B------:R-:W-:-:S02]  /*10c0*/  @UP0 UIMAD UR14, UR42, UR11, UR9 ;  /* 0x0000000b2a0e02a4 */ /* 0x000fc4000f8e0209 */
[----:B------:R-:W-:Y:S02]  /*10d0*/  @UP1 UIMAD UR9, UR10, UR16, URZ ;  /* 0x000000100a0912a4 */ /* 0x000fe4000f8e023f */
[----:B------:R-:W-:Y:S02]  /*10e0*/  UIMAD UR37, UR37, UR15, UR18 ;  /* 0x0000000f252572a4 */ /* 0x000fe4000f8e0212 */
[----:B------:R-:W-:Y:S02]  /*10f0*/  @UP1 UIMAD UR15, UR42, UR17, UR9 ;  /* 0x000000112a0f12a4 */ /* 0x000fe4000f8e0209 */
[----:B------:R-:W-:Y:S02]  /*1100*/  @UP0 USHF.R.S32.HI UR9, URZ, 0x1f, UR37 ;  /* 0x0000001f3f090899 */ /* 0x000fe40008011425 */
[----:B------:R-:W-:Y:S02]  /*1110*/  @UP1 UIMAD.WIDE.U32 UR10, UR42, UR16, URZ ;  /* 0x000000102a0a12a5 */ /* 0x000fe4000f8e003f */
[----:B------:R-:W-:Y:S01]  /*1120*/  @UP1 USHF.R.S32.HI UR20, URZ, 0x1f, UR37 ;  /* 0x0000001f3f141899 */ /* 0x000fe20008011425 */
[----:B------:R-:W-:Y:S01]  /*1130*/  @UP0 ULDC.64 UR16, c[0x0][0x9b0] ;  /* 0x00026c0000100ab9 */ /* 0x000fe20000000a00 */
[----:B------:R-:W-:Y:S01]  /*1140*/  @UP1 ULDC.64 UR18, c[0x0][0x9c0] ;  /* 0x0002700000121ab9 */ /* 0x000fe20000000a00 */
[----:B------:R-:W-:-:S02]  /*1150*/  @UP0 UIADD3 UR13, UR13, UR14, URZ ;  /* 0x0000000e0d0d0290 */ /* 0x000fc4000fffe03f */
[----:B------:R-:W-:Y:S02]  /*1160*/  @UP0 UIMAD UR9, UR9, UR16, URZ ;  /* 0x00000010090902a4 */ /* 0x000fe4000f8e023f */
[----:B------:R-:W-:Y:S02]  /*1170*/  @UP1 UIADD3 UR11, UR11, UR15, URZ ;  /* 0x0000000f0b0b1290 */ /* 0x000fe4000fffe03f */
[----:B------:R-:W-:Y:S02]  /*1180*/  @UP1 UIMAD UR14, UR20, UR18, URZ ;  /* 0x00000012140e12a4 */ /* 0x000fe4000f8e023f */
[----:B------:R-:W-:Y:S02]  /*1190*/  @UP0 UIMAD UR9, UR37, UR17, UR9 ;  /* 0x00000011250902a4 */ /* 0x000fe4000f8e0209 */
[----:B------:R-:W-:Y:S02]  /*11a0*/  @UP0 UIMAD.WIDE.U32 UR12, UR37, UR16, UR12 ;  /* 0x00000010250c02a5 */ /* 0x000fe4000f8e000c */
[----:B------:R-:W-:-:S02]  /*11b0*/  @UP1 UIMAD UR14, UR37, UR19, UR14 ;  /* 0x00000013250e12a4 */ /* 0x000fc4000f8e020e */
[----:B------:R-:W-:Y:S02]  /*11c0*/  @UP1 UIMAD.WIDE.U32 UR10, UR37, UR18, UR10 ;  /* 0x00000012250a12a5 */ /* 0x000fe4000f8e000a */
        /* <DEDUP_REMOVED lines=8> */
[----:B------:R-:W-:Y:S01]  /*1250*/  ULDC UR39, c[0x0][0x424] ;  /* 0x0001090000277ab9 */ /* 0x000fe20000000800 */
[----:B------:R-:W-:Y:S01]  /*1260*/  IMAD.U32 R5, RZ, RZ, UR5 ;  /* 0x00000005ff057e24 */ /* 0x000fe2000f8e00ff */
[----:B------:R-:W-:Y:S01]  /*1270*/  ULDC.64 UR4, c[0x0][0x418] ;  /* 0x0001060000047ab9 */ /* 0x000fe20000000a00 */
[----:B------:R-:W-:Y:S01]  /*1280*/  IMAD.U32 R7, RZ, RZ, UR7 ;  /* 0x00000007ff077e24 */ /* 0x000fe2000f8e00ff */
[----:B------:R-:W-:Y:S01]  /*1290*/  ULDC UR54, c[0x0][0x288] ;  /* 0x0000a20000367ab9 */ /* 0x000fe20000000800 */
[----:B------:R-:W-:Y:S01]  /*12a0*/  ULDC UR10, c[0x0][0x2f0] ;  /* 0x0000bc00000a7ab9 */ /* 0x000fe20000000800 */
[----:B------:R-:W2:Y:S01]  /*12b0*/  @P0 LDG.E R3, desc[UR52][R4.64] ;  /* 0x0000003404030981 */ /* 0x000ea2000c1e1900 */
[----:B------:R-:W-:-:S03]  /*12c0*/  ULDC UR11, c[0x0][0x988] ;  /* 0x00026200000b7ab9 */ /* 0x000fc60000000800 */
[----:B------:R-:W2:Y:S01]  /*12d0*/  @P1 LDG.E R0, desc[UR52][R6.64] ;  /* 0x0000003406001981 */ /* 0x000ea2000c1e1900 */
[----:B------:R-:W-:Y:S02]  /*12e0*/  UISETP.NE.U32.AND UP0, UPT, UR4, URZ, UPT ;  /* 0x0000003f0400728c */ /* 0x000fe4000bf05070 */
[----:B------:R-:W-:Y:S02]  /*12f0*/  UIADD3 UR9, -UR54, 0x1, URZ ;  /* 0x0000000136097890 */ /* 0x000fe4000fffe13f */
[----:B------:R-:W-:Y:S01]  /*1300*/  UISETP.NE.AND.EX UP0, UPT, UR5, URZ, UPT, UP0 ;  /* 0x0000003f0500728c */ /* 0x000fe2000bf05300 */
[----:B------:R-:W-:Y:S02]  /*1310*/  ULDC UR4, c[0x0][0xc3c] ;  /* 0x00030f0000047ab9 */ /* 0x000fe40000000800 */
[----:B------:R-:W-:Y:S01]  /*1320*/  ULDC UR5, c[0x0][0x448] ;  /* 0x0001120000057ab9 */ /* 0x000fe20000000800 */
[----:B------:R-:W-:Y:S02]  /*1330*/  UIADD3 UR4, UR8, UR4, URZ ;  /* 0x0000000408047290 */ /* 0x000fe4000fffe03f */
[----:B------:R-:W-:-:S02]  /*1340*/  UISETP.NE.AND UP5, UPT, UR5, 0x1, UPT ;  /* 0x000000010500788c */ /* 0x000fc4000bfa5270 */
[----:B------:R-:W-:Y:S02]  /*1350*/  USHF.L.U32 UR38, UR4, 0x7, URZ ;  /* 0x0000000704267899 */ /* 0x000fe4000800063f */
[----:B------:R-:W-:Y:S02]  /*1360*/  USEL UR39, UR39, 0x1, UP0 ;  /* 0x0000000127277887 */ /* 0x000fe40008000000 */
[----:B------:R-:W-:Y:S01]  /*1370*/  UIADD3 UR8, UR38, 0x7f, URZ ;  /* 0x0000007f26087890 */ /* 0x000fe2000fffe03f */
[----:B------:R-:W-:Y:S01]  /*1380*/  ULDC.64 UR4, c[0x0][0x9e0] ;  /* 0x0002780000047ab9 */ /* 0x000fe20000000a00 */
[----:B------:R-:W-:-:S03]  /*1390*/  UIMAD UR9, UR39, UR10, UR9 ;  /* 0x0000000a270972a4 */ /* 0x000fc6000f8e0209 */
[----:B------:R-:W-:Y:S01]  /*13a0*/  @UP5 ULDC UR6, c[0x0][0x44c] ;  /* 0x0001130000065ab9 */ /* 0x000fe20000000800 */
[----:B------:R-:W-:Y:S02]  /*13b0*/  UISETP.GE.AND UP4, UPT, UR5, 0x1, UPT ;  /* 0x000000010500788c */ /* 0x000fe4000bf86270 */
[----:B------:R-:W-:Y:S01]  /*13c0*/  UIMAD.WIDE.U32 UR6, UR8, UR6, URZ ;  /* 0x00000006080672a5 */ /* 0x000fe2000f8e003f */
[----:B------:R-:W-:Y:S01]  /*13d0*/  @UP5 ULDC UR12, c[0x0][0x450] ;  /* 0x00011400000c5ab9 */ /* 0x000fe20000000800 */
[----:B------:R-:W-:Y:S02]  /*13e0*/  UP2UR UR48, UPR, URZ, 0x20 ;  /* 0x000000203f307883 */ /* 0x000fe40008000000 */
[----:B------:R-:W-:Y:S01]  /*13f0*/  PLOP3.LUT P0, PT, PT, PT, UP4, 0x40, 0x0 ;  /* 0x000000000000781c */ /* 0x000fe20003f0e848 */
[----:B------:R-:W-:Y:S02]  /*1400*/  @UP5 USHF.R.U32.HI UR8, URZ, UR12, UR7 ;  /* 0x0000000c3f085299 */ /* 0x000fe40008011607 */
[----:B------:R-:W-:-:S02]  /*1410*/  UP2UR UR47, UPR, URZ, 0x10 ;  /* 0x000000103f2f7883 */ /* 0x000fc40008000000 */
[----:B------:R-:W-:-:S04]  /*1420*/  UIADD3 UR8, UR9, UR8, URZ ;  /* 0x0000000809087290 */ /* 0x000fc8000fffe03f */
[----:B------:R-:W-:Y:S01]  /*1430*/  UIADD3 UR4, UR8, UR4, URZ ;  /* 0x0000000408047290 */ /* 0x000fe2000fffe03f */
[----:B--2---:R-:W-:-:S04]  /*1440*/  FMUL.FTZ R0, R3, R0 ;  /* 0x0000000003007220 */ /* 0x004fc80000410000 */
[----:B------:R-:W-:-:S05]  /*1450*/  FMUL.FTZ R0, R0, UR11 ;  /* 0x0000000b00007c20 */ /* 0x000fca0008410000 */
[----:B------:R-:W-:Y:S01]  /*1460*/  R2UR UR40, R0 ;  /* 0x00000000002872ca */ /* 0x000fe200000e0000 */
[----:B------:R-:W-:Y:S01]  /*1470*/  IMAD.U32 R0, RZ, RZ, UR4 ;  /* 0x00000004ff007e24 */ /* 0x000fe2000f8e00ff */
[----:B------:R-:W-:-:S13]  /*1480*/  @P0 BRA `(.L_x_1132) ;  /* 0x0000000000400947 */ /* 0x000fda0003800000 */
[----:B------:R-:W-:Y:S01]  /*1490*/  ISETP.LT.AND P0, PT, RZ, UR8, PT ;  /* 0x00000008ff007c0c */ /* 0x000fe2000bf01270 */
[----:B------:R-:W-:-:S12]  /*14a0*/  UIADD3 UR4, UR8, -0x1, URZ ;  /* 0xffffffff08047890 */ /* 0x000fd8000fffe03f */
[----:B------:R-:W-:Y:S05]  /*14b0*/  @P0 BRA `(.L_x_1133) ;  /* 0x00000000001c0947 */ /* 0x000fea0003800000 */
[----:B------:R-:W-:Y:S02]  /*14c0*/  UISETP.NE.AND UP0, UPT, UR5, 0x1, UPT ;  /* 0x000000010500788c */ /* 0x000fe4000bf05270 */
[----:B------:R-:W-:-:S09]  /*14d0*/  UIADD3 UR4, -UR8, URZ, URZ ;  /* 0x0000003f08047290 */ /* 0x000fd2000fffe13f */
[----:B------:R-:W-:Y:S02]  /*14e0*/  @UP0 ULDC.64 UR8, c[0x0][0x9e8] ;  /* 0x00027a0000080ab9 */ /* 0x000fe40000000a00 */
[----:B------:R-:W-:-:S04]  /*14f0*/  UIMAD.WIDE.U32 UR6, UR4, UR8, URZ ;  /* 0x00000008040672a5 */ /* 0x000fc8000f8e003f */
[----:B------:R-:W-:-:S04]  /*1500*/  @UP0 USHF.R.U32.HI UR4, URZ, UR9, UR7 ;  /* 0x000000093f040299 */ /* 0x000fc80008011607 */
[----:B------:R-:W-:Y:S01]  /*1510*/  ULOP3.LUT UR4, URZ, UR4, URZ, 0x33, !UPT ;  /* 0x000000043f047292 */ /* 0x000fe2000f8e333f */
[----:B------:R-:W-:Y:S11]  /*1520*/  BRA `(.L_x_1134) ;  /* 0x0000000000107947 */ /* 0x000ff60003800000 */
.L_x_1133:
[----:B------:R-:W-:-:S11]  /*1530*/  UISETP.NE.AND UP0, UPT, UR5, 0x1, UPT ;  /* 0x000000010500788c */ /* 0x000fd6000bf05270 */
[----:B------:R-:W-:Y:S02]  /*1540*/  @UP0 ULDC.64 UR8, c[0x0][0x9e8] ;  /* 0x00027a0000080ab9 */ /* 0x000fe40000000a00 */
[----:B------:R-:W-:-:S04]  /*1550*/  UIMAD.WIDE.U32 UR6, UR4, UR8, URZ ;  /* 0x00000008040672a5 */ /* 0x000fc8000f8e003f */
[----:B------:R-:W-:-:S12]  /*1560*/  @UP0 USHF.R.U32.HI UR4, URZ, UR9, UR7 ;  /* 0x000000093f040299 */ /* 0x000fd80008011607 */
.L_x_1134:
[----:B------:R-:W-:-:S06]  /*1570*/  UIMAD UR4, UR4, UR5, UR5 ;  /* 0x00000005040472a4 */ /* 0x000fcc000f8e0205 */
[----:B------:R-:W-:-:S07]  /*1580*/  VIMNMX R0, R0, UR4, PT ;  /* 0x0000000400007c48 */ /* 0x000fce000bfe0100 */
.L_x_1132:
[----:B------:R-:W-:Y:S01]  /*1590*/  UISETP.NE.AND UP0, UPT, UR48, URZ, UPT ;  /* 0x0000003f3000728c */ /* 0x000fe2000bf05270 */
[----:B------:R-:W-:Y:S01]  /*15a0*/  VIADD R0, R0, 0x3f ;  /* 0x0000003f00007836 */ /* 0x000fe20000000000 */
[----:B------:R-:W-:Y:S01]  /*15b0*/  UMOV UR9, UR38 ;  /* 0x0000002600097c82 */ /* 0x000fe20008000000 */
[----:B------:R-:W-:Y:S02]  /*15c0*/  UIMAD UR4, UR39, UR10, 0x3f ;  /* 0x0000003f270474a4 */ /* 0x000fe4000f8e020a */
[----:B------:R-:W-:Y:S01]  /*15d0*/  UIMAD UR54, UR39, UR10, -UR54 ;  /* 0x0000000a273672a4 */ /* 0x000fe2000f8e0a36 */
[----:B------:R-:W-:Y:S01]  /*15e0*/  SHF.R.S32.HI R3, RZ, 0x1f, R0 ;  /* 0x0000001fff037819 */ /* 0x000fe20000011400 */
[----:B------:R-:W-:Y:S01]  /*15f0*/  USHF.R.S32.HI UR8, URZ, 0x1f, UR4 ;  /* 0x0000001f3f087899 */ /* 0x000fe20008011404 */
[----:B------:R-:W-:Y:S02]  /*1600*/  ULDC UR10, c[0x0][0x9dc] ;  /* 0x00027700000a7ab9 */ /* 0x000fe40000000800 */
[----:B------:R-:W-:Y:S01]  /*1610*/  LEA.HI R3, R3, R0, RZ, 0x6 ;  /* 0x0000000003037211 */ /* 0x000fe200078f30ff */
[----:B------:R-:W-:Y:S01]  /*1620*/  @UP0 ULDC UR6, c[0x0][0x44c] ;  /* 0x0001130000060ab9 */ /* 0x000fe20000000800 */
[----:B------:R-:W-:Y:S01]  /*1630*/  @UP0 ULDC UR11, c[0x0][0x450] ;  /* 0x00011400000b0ab9 */ /* 0x000fe20000000800 */
[----:B------:R-:W-:Y:S01]  /*1640*/  UIMAD.WIDE.U32 UR6, UR38, UR6, URZ ;  /* 0x00000006260672a5 */ /* 0x000fe2000f8e003f */
[----:B------:R-:W-:Y:S01]  /*1650*/  SHF.R.S32.HI R3, RZ, 0x6, R3 ;  /* 0x00000006ff037819 */ /* 0x000fe20000011403 */
[----:B------:R-:W-:-:S02]  /*1660*/  ULEA.HI UR8, UR8, UR4, URZ, 0x6 ;  /* 0x0000000408087291 */ /* 0x000fc4000f8f303f */
[----:B------:R-:W-:Y:S02]  /*1670*/  @UP0 USHF.R.U32.HI UR9, URZ, UR11, UR7 ;  /* 0x0000000b3f090299 */ /* 0x000fe40008011607 */
[----:B------:R-:W-:Y:S02]  /*1680*/  UISETP.GE.AND UP0, UPT, UR5, 0x1, UPT ;  /* 0x000000010500788c */ /* 0x000fe4000bf06270 */
[----:B------:R-:W-:Y:S02]  /*1690*/  USHF.R.S32.HI UR8, URZ, 0x6, UR8 ;  /* 0x000000063f087899 */ /* 0x000fe40008011408 */
[----:B------:R-:W-:Y:S02]  /*16a0*/  UIADD3 UR4, UR54, UR9, URZ ;  /* 0x0000000936047290 */ /* 0x000fe4000fffe03f */
[----:B------:R-:W-:Y:S02]  /*16b0*/  PLOP3.LUT P0, PT, PT, PT, UP0, 0x40, 0x0 ;  /* 0x000000000000781c */ /* 0x000fe40003f0e808 */
[----:B------:R-:W-:Y:S01]  /*16c0*/  UIADD3 UR9, UR4, -UR10, URZ ;  /* 0x8000000a04097290 */ /* 0x000fe2000fffe03f */
[----:B------:R-:W-:-:S10]  /*16d0*/  VIMNMX R160, R3, UR8, PT ;  /* 0x0000000803a07c48 */ /* 0x000fd4000bfe0100 */
[----:B------:R-:W-:Y:S05]  /*16e0*/  @P0 BRA `(.L_x_1135) ;  /* 0x0000000000440947 */ /* 0x000fea0003800000 */
[----:B------:R-:W-:-:S06]  /*16f0*/  UISETP.GT.AND UP0, UPT, UR4, -0x1, UPT ;  /* 0xffffffff0400788c */ /* 0x000fcc000bf04270 */
[----:B------:R-:W-:-:S13]  /*1700*/  PLOP3.LUT P0, PT, PT, PT, UP0, 0x80, 0x0 ;  /* 0x000000000000781c */ /* 0x000fda0003f0f008 */
[----:B------:R-:W-:Y:S05]  /*1710*/  @P0 BRA `(.L_x_1136) ;  /* 0x00000000001c0947 */ /* 0x000fea0003800000 */
[----:B------:R-:W-:Y:S02]  /*1720*/  UISETP.NE.AND UP0, UPT, UR5, 0x1, UPT ;  /* 0x000000010500788c */ /* 0x000fe4000bf05270 */
[----:B------:R-:W-:-:S09]  /*1730*/  ULOP3.LUT UR4, URZ, UR4, URZ, 0x33, !UPT ;  /* 0x000000043f047292 */ /* 0x000fd2000f8e333f */
[----:B------:R-:W-:Y:S02]  /*1740*/  @UP0 ULDC.64 UR10, c[0x0][0x9e8] ;  /* 0x00027a00000a0ab9 */ /* 0x000fe40000000a00 */
[----:B------:R-:W-:-:S04]  /*1750*/  UIMAD.WIDE.U32 UR6, UR4, UR10, URZ ;  /* 0x0000000a040672a5 */ /* 0x000fc8000f8e003f */
[----:B------:R-:W-:-:S04]  /*1760*/  @UP0 USHF.R.U32.HI UR4, URZ, UR11, UR7 ;  /* 0x0000000b3f040299 */ /* 0x000fc80008011607 */
[----:B------:R-:W-:Y:S01]  /*1770*/  ULOP3.LUT UR4, URZ, UR4, URZ, 0x33, !UPT ;  /* 0x000000043f047292 */ /* 0x000fe2000f8e333f */
[----:B------:R-:W-:Y:S11]  /*1780*/  BRA `(.L_x_1137) ;  /* 0x0000000000107947 */ /* 0x000ff60003800000 */
.L_x_1136:
[----:B------:R-:W-:-:S11]  /*1790*/  UISETP.NE.AND UP0, UPT, UR5, 0x1, UPT ;  /* 0x000000010500788c */ /* 0x000fd6000bf05270 */
[----:B------:R-:W-:Y:S02]  /*17a0*/  @UP0 ULDC.64 UR10, c[0x0][0x9e8] ;  /* 0x00027a00000a0ab9 */ /* 0x000fe40000000a00 */
[----:B------:R-:W-:-:S04]  /*17b0*/  UIMAD.WIDE.U32 UR6, UR4, UR10, URZ ;  /* 0x0000000a040672a5 */ /* 0x000fc8000f8e003f */
[----:B------:R-:W-:-:S12]  /*17c0*/  @UP0 USHF.R.U32.HI UR4, URZ, UR11, UR7 ;  /* 0x0000000b3f040299 */ /* 0x000fd80008011607 */
.L_x_1137:
[----:B------:R-:W-:-:S04]  /*17d0*/  UIMAD UR4, UR4, UR5, URZ ;  /* 0x00000005040472a4 */ /* 0x000fc8000f8e023f */
[----:B------:R-:W-:-:S04]  /*17e0*/  UISETP.LT.AND UP0, UPT, UR9, UR4, UPT ;  /* 0x000000040900728c */ /* 0x000fc8000bf01270 */
[----:B------:R-:W-:-:S12]  /*17f0*/  USEL UR9, UR9, UR4, !UP0 ;  /* 0x0000000409097287 */ /* 0x000fd8000c000000 */
.L_x_1135:
[----:B------:R-:W-:Y:S01]  /*1800*/  USHF.R.S32.HI UR4, URZ, 0x1f, UR9 ;  /* 0x0000001f3f047899 */ /* 0x000fe20008011409 */
[----:B------:R-:W-:Y:S01]  /*1810*/  PLOP3.LUT P0, PT, PT, PT, PT, 0x80, 0x0 ;  /* 0x000000000000781c */ /* 0x000fe20003f0f070 */
[----:B------:R-:W-:Y:S01]  /*1820*/  IMAD.MOV.U32 R0, RZ, RZ, RZ ;  /* 0x000000ffff007224 */ /* 0x000fe200078e00ff */
[----:B------:R-:W-:Y:S01]  /*1830*/  CS2R R150, SRZ ;  /* 0x0000000000967805 */ /* 0x000fe2000001ff00 */
[----:B------:R-:W-:Y:S01]  /*1840*/  ULEA.HI UR4, UR4, UR9, URZ, 0x6 ;  /* 0x0000000904047291 */ /* 0x000fe2000f8f303f */
[----:B------:R-:W-:Y:S01]  /*1850*/  IMAD.MOV.U32 R3, RZ, RZ, RZ ;  /* 0x000000ffff037224 */ /* 0x000fe200078e00ff */
[----:B------:R-:W-:Y:S02]  /*1860*/  CS2R R26, SRZ ;  /* 0x00000000001a7805 */ /* 0x000fe4000001ff00 */
[----:B------:R-:W-:Y:S01]  /*1870*/  CS2R R100, SRZ ;  /* 0x0000000000647805 */ /* 0x000fe2000001ff00 */
[----:B------:R-:W-:Y:S01]  /*1880*/  USHF.R.S32.HI UR4, URZ, 0x6, UR4 ;  /* 0x000000063f047899 */ /* 0x000fe20008011404 */
[----:B------:R-:W-:-:S02]  /*1890*/  CS2R R144, SRZ ;  /* 0x0000000000907805 */ /* 0x000fc4000001ff00 */
[----:B------:R-:W-:Y:S02]  /*18a0*/  CS2R R92, SRZ ;  /* 0x00000000005c7805 */ /* 0x000fe4000001ff00 */
[----:B------:R-:W-:Y:S01]  /*18b0*/  CS2R R142, SRZ ;  /* 0x00000000008e7805 */ /* 0x000fe2000001ff00 */
[----:B------:R-:W-:Y:S01]  /*18c0*/  UISETP.LT.AND UP0, UPT, URZ, UR4, UPT ;  /* 0x000000043f00728c */ /* 0x000fe2000bf01270 */
[----:B------:R-:W-:Y:S02]  /*18d0*/  CS2R R30, SRZ ;  /* 0x00000000001e7805 */ /* 0x000fe4000001ff00 */
[----:B------:R-:W-:Y:S02]  /*18e0*/  CS2R R136, SRZ ;  /* 0x0000000000887805 */ /* 0x000fe4000001ff00 */
[----:B------:R-:W-:Y:S01]  /*18f0*/  CS2R R84, SRZ ;  /* 0x0000000000547805 */ /* 0x000fe2000001ff00 */
[----:B------:R-:W-:Y:S01]  /*1900*/  USEL UR41, URZ, UR4, !UP0 ;  /* 0x000000043f297287 */ /* 0x000fe2000c000000 */
[----:B------:R-:W-:-:S02]  /*1910*/  CS2R R134, SRZ ;  /* 0x0000000000867805 */ /* 0x000fc4000001ff00 */
[----:B------:R-:W-:Y:S02]  /*1920*/  CS2R R34, SRZ ;  /* 0x0000000000227805 */ /* 0x000fe4000001ff00 */
[----:B------:R-:W-:Y:S02]  /*1930*/  CS2R R128, SRZ ;  /* 0x0000000000807805 */ /* 0x000fe4000001ff00 */
[----:B------:R-:W-:Y:S02]  /*1940*/  CS2R R76, SRZ ;  /* 0x00000000004c7805 */ /* 0x000fe4000001ff00 */
[----:B------:R-:W-:Y:S02]  /*1950*/  CS2R R126, SRZ ;  /* 0x00000000007e7805 */ /* 0x000fe4000001ff00 */
[----:B------:R-:W-:Y:S02]  /*1960*/  ISETP.GT.AND P1, PT, R160, UR41, PT ;  /* 0x00000029a0007c0c */ /* 0x000fe4000bf24270 */
        /* <DEDUP_REMOVED lines=27> */
[----:B------:R-:W-:Y:S01]  /*1b20*/  CS2R R70, SRZ ;  /* 0x0000000000467805 */ /* 0x000fe2000001ff00 */
[----:B------:R-:W-:Y:S01]  /*1b30*/  IMAD.MOV.U32 R66, RZ, RZ, RZ ;  /* 0x000000ffff427224 */ /* 0x000fe200078e00ff */
        /* <DEDUP_REMOVED lines=20> */
[----:B------:R-:W-:Y:S01]  /*1c80*/  CS2R R158, SRZ ;  /* 0x00000000009e7805 */ /* 0x000fe2000001ff00 */
[----:B------:R-:W-:Y:S01]  /*1c90*/  IMAD.MOV.U32 R5, RZ, RZ, RZ ;  /* 0x000000ffff057224 */ /* 0x000fe200078e00ff */
[----:B------:R-:W-:Y:S06]  /*1ca0*/  @!P1 BRA `(.L_x_1138) ;  /* 0x0000009000809947 */ /* 0x000fec0003800000 */
[----:B------:R-:W0:Y:S01]  /*1cb0*/  SHFL.IDX PT, R0, R186, RZ, 0x1f ;  /* 0x00001fffba007589 */ /* 0x000e2200000e0000 */
[----:B------:R-:W1:Y:S01]  /*1cc0*/  S2UR UR51, SR_CgaCtaId ;  /* 0x00000000003379c3 */ /* 0x000e620000008800 */
[----:B------:R-:W-:Y:S01]  /*1cd0*/  UMOV UR50, 0x400 ;  /* 0x0000040000327882 */ /* 0x000fe20000000000 */
        /* <DEDUP_REMOVED lines=28> */
.L_x_1139:
        /* <DEDUP_REMOVED lines=10> */
.L_x_1324:
[----:B0-----:R-:W-:Y:S01]  /*1f40*/  IMAD.U32 R0, RZ, RZ, UR46 ;  /* 0x0000002eff007e24 */ /* 0x001fe2000f8e00ff */
[----:B------:R-:W-:Y:S05]  /*1f50*/  WARPSYNC.ALL ;  /* 0x0000000000007948 */ /* 0x000fea0003800000 */
[----:B------:R0:W-:Y:S01]  /*1f60*/  BAR.SYNC.DEFER_BLOCKING R9, 0x100 ;  /* 0x000400090000751d */ /* 0x0001e20000010000 */
[----:B------:R-:W-:-:S13]  /*1f70*/  ISETP.NE.AND P0, PT, R0, 0x3, PT ;  /* 0x000000030000780c */ /* 0x000fda0003f05270 */
[----:B0-----:R-:W-:Y:S05]  /*1f80*/  @!P0 BRA `(.L_x_1141) ;  /* 0x0000000000048947 */ /* 0x001fea0003800000 */
[----:B------:R-:W-:Y:S01]  /*1f90*/  BPT.TRAP 0x1 ;  /* 0x000000040000795c */ /* 0x000fe20000300000 */
.L_x_1141:
[----:B------:R-:W-:Y:S01]  /*1fa0*/  ULEA UR55, UR43, UR50, 0x3 ;  /* 0x000000322b377291 */ /* 0x000fe2000f8e183f */
[----:B------:R-:W-:-:S05]  /*1fb0*/  IMAD.U32 R10, RZ, RZ, UR44 ;  /* 0x0000002cff0a7e24 */ /* 0x000fca000f8e00ff */
[----:B------:R-:W-:-:S04]  /*1fc0*/  SHF.L.U32 R10, R10, 0x1f, RZ ;  /* 0x0000001f0a0a7819 */ /* 0x000fc800000006ff */
[----:B------:R0:W1:Y:S01]  /*1fd0*/  SYNCS.PHASECHK.TRANS64.TRYWAIT P1, [UR55+0x28430], R10 ;  /* 0x0284300aff0075a7 */ /* 0x0000620008020177 */
[----:B------:R-:W-:Y:S05]  /*1fe0*/  @!P0 BRA `(.L_x_1142) ;  /* 0x0000000000048947 */ /* 0x000fea0003800000 */
[----:B------:R-:W-:Y:S01]  /*1ff0*/  BPT.TRAP 0x1 ;  /* 0x000000040000795c */ /* 0x000fe20000300000 */
.L_x_1142:
[----:B-1----:R-:W-:Y:S05]  /*2000*/  @P1 BRA `(.L_x_1143) ;  /* 0x0000000000081947 */ /* 0x002fea0003800000 */
[----:B------:R-:W1:Y:S02]  /*2010*/  SYNCS.PHASECHK.TRANS64.TRYWAIT P1, [UR55+0x28430], R10 ;  /* 0x0284300aff0075a7 */ /* 0x000e640008020177 */
[----:B-1----:R-:W-:Y:S05]  /*2020*/  @!P1 BRA `(.L_x_1144) ;  /* 0x0000011000889947 */ /* 0x002fea0003800000 */
.L_x_1143:
[----:B------:R-:W-:Y:S01]  /*2030*/  UIADD3 UR4, UR50, 0x20000, URZ ;  /* 0x0002000032047890 */ /* 0x000fe2000fffe03f */
[----:B------:R-:W-:Y:S01]  /*2040*/  WARPGROUP.ARRIVE ;  /* 0x00000000000079c5 */ /* 0x000fe20000000000 */
[----:B------:R-:W-:-:S05]  /*2050*/  ULOP3.LUT UR32, UR56, 0x10000, URZ, 0xfc, !UPT ;  /* 0x0001000038207892 */ /* 0x000fca000f8efc3f */
[----:B------:R-:W2:Y:S01]  /*2060*/  S2R R0, SR_TID.X ;  /* 0x0000000000007919 */ /* 0x000ea20000002100 */
        /* <DEDUP_REMOVED lines=13> */
[----:B------:R-:W-:Y:S01]  /*2140*/  QGMMA.64x64x32.F32.E4M3.E4M3 R24, gdesc[UR32], RZ, !UPT, gsb0 ;  /* 0x00e00000201879f3 */ /* 0x000fe2000c0008ff */
[----:B------:R-:W-:Y:S01]  /*2150*/  UMOV UR11, 0x40000040 ;  /* 0x40000040000b7882 */ /* 0x000fe20000000000 */
[----:B------:R-:W-:-:S02]  /*2160*/  UIADD3 UR12, UR32, 0x6, URZ ;  /* 0x00000006200c7890 */ /* 0x000fc4000fffe03f */
[----:B------:R-:W-:Y:S01]  /*2170*/  UIADD3 UR14, UR34, 0x6, URZ ;  /* 0x00000006220e7890 */ /* 0x000fe2000fffe03f */
[----:B------:R-:W-:Y:S01]  /*2180*/  UMOV UR13, 0x40000040 ;  /* 0x40000040000d7882 */ /* 0x000fe20000000000 */
[----:B------:R-:W-:Y:S01]  /*2190*/  UMOV UR15, 0x40000040 ;  /* 0x40000040000f7882 */ /* 0x000fe20000000000 */
[----:B------:R-:W-:Y:S02]  /*21a0*/  UIADD3 UR16, UR32, 0x400, URZ ;  /* 0x0000040020107890 */ /* 0x000fe4000fffe03f */
[----:B------:R-:W-:Y:S01]  /*21b0*/  UIADD3 UR18, UR34, 0x200, URZ ;  /* 0x0000020022127890 */ /* 0x000fe2000fffe03f */
[----:B--2---:R-:W-:Y:S01]  /*21c0*/  SHF.R.U32.HI R0, RZ, 0x7, R0 ;  /* 0x00000007ff007819 */ /* 0x004fe20000011600 */
        /* <DEDUP_REMOVED lines=17> */
[----:B------:R-:W-:Y:S03]  /*22e0*/  QGMMA.64x64x32.F32.E4M3.E4M3 R24, gdesc[UR4], R24, gsb0 ;  /* 0x00e00000041879f3 */ /* 0x000fe60008000818 */
        /* <DEDUP_REMOVED lines=19> */
[----:B------:R2:W-:Y:S06]  /*2420*/  BAR.ARV R0, 0x100 ;  /* 0x000400000000751d */ /* 0x0005ec0000002000 */
[----:B------:R-:W-:Y:S05]  /*2430*/  @!P0 BRA `(.L_x_1145) ;  /* 0x0000000000048947 */ /* 0x000fea0003800000 */
[----:B------:R-:W-:Y:S01]  /*2440*/  BPT.TRAP 0x1 ;  /* 0x000000040000795c */ /* 0x000fe20000300000 */
.L_x_1145:
[----:B------:R-:W-:Y:S01]  /*2450*/  UISETP.NE.AND UP1, UPT, UR48, URZ, UPT ;  /* 0x0000003f3000728c */ /* 0x000fe2000bf25270 */
[----:B------:R-:W3:Y:S01]  /*2460*/  LDC R6, c[0x0][0x2f0] ;  /* 0x0000bc00ff067b82 */ /* 0x000ee20000000800 */
[----:B------:R-:W-:Y:S01]  /*2470*/  VIADD R4, R17, UR38 ;  /* 0x0000002611047c36 */ /* 0x000fe20008000000 */
[----:B------:R-:W-:Y:S01]  /*2480*/  UISETP.NE.AND UP0, UPT, UR47, URZ, UPT ;  /* 0x0000003f2f00728c */ /* 0x000fe2000bf05270 */
[----:B------:R-:W-:Y:S01]  /*2490*/  IMAD.MOV.U32 R5, RZ, RZ, -0x40 ;  /* 0xffffffc0ff057424 */ /* 0x000fe200078e00ff */
[C---:B------:R-:W-:Y:S01]  /*24a0*/  LEA R12, R160.reuse, 0xffffffc0, 0x6 ;  /* 0xffffffc0a00c7811 */ /* 0x040fe200078e30ff */
[----:B------:R-:W-:Y:S01]  /*24b0*/  ULDC UR10, c[0x0][0x9dc] ;  /* 0x00027700000a7ab9 */ /* 0x000fe20000000800 */
[----:B------:R-:W-:Y:S01]  /*24c0*/  PLOP3.LUT P1, PT, PT, PT, UP1, 0x80, 0x0 ;  /* 0x000000000000781c */ /* 0x000fe20003f2f018 */
[----:B------:R-:W-:Y:S01]  /*24d0*/  IMAD R5, R160, R5, 0x41 ;  /* 0x00000041a0057424 */ /* 0x000fe200078e0205 */
[----:B------:R-:W-:Y:S01]  /*24e0*/  PLOP3.LUT P2, PT, PT, PT, UP1, 0x80, 0x0 ;  /* 0x000000000000781c */ /* 0x000fe20003f4f018 */
[----:B------:R-:W4:Y:S01]  /*24f0*/  LDC R7, c[0x0][0x288] ;  /* 0x0000a200ff077b82 */ /* 0x000f220000000800 */
[----:B------:R-:W-:Y:S01]  /*2500*/  @UP1 ULDC UR6, c[0x0][0x44c] ;  /* 0x0001130000061ab9 */ /* 0x000fe20000000800 */
[----:B------:R-:W-:Y:S01]  /*2510*/  ULDC UR11, c[0x0][0x9e0] ;  /* 0x00027800000b7ab9 */ /* 0x000fe20000000800 */
[----:B------:R-:W-:-:S07]  /*2520*/  VIADD R20, R5, 0xffffffff ;  /* 0xffffffff05147836 */ /* 0x000fce0000000000 */
[----:B-1----:R-:W-:Y:S01]  /*2530*/  @P1 IMAD.HI.U32 R3, R4, UR6, RZ ;  /* 0x0000000604031c27 */ /* 0x002fe2000f8e00ff */
[----:B------:R-:W-:Y:S01]  /*2540*/  @UP1 ULDC UR6, c[0x0][0x450] ;  /* 0x0001140000061ab9 */ /* 0x000fe20000000800 */
[----:B------:R-:W-:-:S03]  /*2550*/  PLOP3.LUT P1, PT, PT, PT, UP0, 0x40, 0x0 ;  /* 0x000000000000781c */ /* 0x000fc60003f2e808 */
[----:B------:R-:W-:Y:S01]  /*2560*/  @P2 SHF.R.U32.HI R4, RZ, UR6, R3 ;  /* 0x00000006ff042c19 */ /* 0x000fe20008011603 */
[----:B------:R-:W-:Y:S01]  /*2570*/  UIADD3 UR6, UR55, 0x28440, URZ ;  /* 0x0002844037067890 */ /* 0x000fe2000fffe03f */
[----:B---3--:R-:W-:-:S03]  /*2580*/  IMAD R3, R6, UR39, R5 ;  /* 0x0000002706037c24 */ /* 0x008fc6000f8e0205 */
[----:B------:R-:W1:Y:S01]  /*2590*/  SHFL.IDX PT, R11, R4, RZ, 0x1c1f ;  /* 0x001c1fff040b7589 */ /* 0x000e6200000e0000 */
[----:B------:R-:W-:Y:S01]  /*25a0*/  UPRMT UR6, UR51, 0x654, UR6 ;  /* 0x0000065433067896 */ /* 0x000fe20008000006 */
[----:B------:R-:W-:Y:S02]  /*25b0*/  IMAD R8, R2, -0x2, R3 ;  /* 0xfffffffe02087824 */ /* 0x000fe400078e0203 */
[----:B------:R-:W-:Y:S02]  /*25c0*/  IMAD R3, R6, UR39, -R12 ;  /* 0x0000002706037c24 */ /* 0x000fe4000f8e0a0c */
[----:B----4-:R-:W-:Y:S02]  /*25d0*/  IMAD.IADD R8, R8, 0x1, -R7 ;  /* 0x0000000108087824 */ /* 0x010fe400078e0a07 */
[----:B------:R-:W-:Y:S02]  /*25e0*/  IMAD R13, R2, -0x2, R3 ;  /* 0xfffffffe020d7824 */ /* 0x000fe400078e0203 */
[----:B------:R-:W-:Y:S01]  /*25f0*/  SYNCS.ARRIVE.TRANS64.RED.A1T0 RZ, [UR6], RZ ;  /* 0x000000ffffff79a7 */ /* 0x000fe20008100406 */
[----:B------:R-:W-:Y:S01]  /*2600*/  ULOP3.LUT UR6, URZ, UR10, URZ, 0x33, !UPT ;  /* 0x0000000a3f067292 */ /* 0x000fe2000f8e333f */
[----:B------:R-:W-:-:S05]  /*2610*/  VIADD R14, R8, UR11 ;  /* 0x0000000b080e7c36 */ /* 0x000fca0008000000 */
[----:B------:R-:W-:Y:S01]  /*2620*/  VIADD R15, R8, UR6 ;  /* 0x00000006080f7c36 */ /* 0x000fe20008000000 */
[----:B-1----:R-:W-:-:S03]  /*2630*/  VIADDMNMX R3, R11, R14, R13, PT ;  /* 0x0000000e0b037246 */ /* 0x002fc6000380010d */
[----:B------:R-:W-:Y:S01]  /*2640*/  IMAD.IADD R5, R15, 0x1, R11 ;  /* 0x000000010f057824 */ /* 0x000fe200078e020b */
[----:B------:R-:W-:Y:S06]  /*2650*/  @P1 BRA `(.L_x_1146) ;  /* 0x0000000000641947 */ /* 0x000fec0003800000 */
[----:B------:R-:W-:Y:S01]  /*2660*/  IMAD R8, R6, UR39, R11 ;  /* 0x0000002706087c24 */ /* 0x000fe2000f8e020b */
[----:B------:R-:W-:Y:S03]  /*2670*/  BSSY B0, `(.L_x_1147) ;  /* 0x0000013000007945 */ /* 0x000fe60003800000 */
[----:B------:R-:W-:-:S05]  /*2680*/  IMAD.IADD R11, R8, 0x1, -R7 ;  /* 0x00000001080b7824 */ /* 0x000fca00078e0a07 */
[----:B------:R-:W-:-:S13]  /*2690*/  ISETP.GT.AND P1, PT, R11, -0x1, PT ;  /* 0xffffffff0b00780c */ /* 0x000fda0003f24270 */
[----:B------:R-:W-:Y:S05]  /*26a0*/  @P1 BRA `(.L_x_1148) ;  /* 0x0000000000241947 */ /* 0x000fea0003800000 */
[----:B------:R-:W-:Y:S01]  /*26b0*/  ULDC UR6, c[0x0][0x9e4] ;  /* 0x0002790000067ab9 */ /* 0x000fe20000000800 */
[----:B------:R-:W-:Y:S01]  /*26c0*/  LOP3.LUT R11, RZ, R11, RZ, 0x33, !PT ;  /* 0x0000000bff0b7212 */ /* 0x000fe200078e33ff */
[----:B------:R-:W-:-:S05]  /*26d0*/  IMAD.U32 R21, RZ, RZ, UR6 ;  /* 0x00000006ff157e24 */ /* 0x000fca000f8e00ff */
[----:B------:R-:W-:-:S13]  /*26e0*/  ISETP.NE.AND P1, PT, R21, 0x1, PT ;  /* 0x000000011500780c */ /* 0x000fda0003f25270 */
[----:B------:R-:W1:Y:S02]  /*26f0*/  @P1 LDC.64 R56, c[0x0][0x9e8] ;  /* 0x00027a00ff381b82 */ /* 0x000e640000000a00 */
[----:B-1----:R-:W-:-:S05]  /*2700*/  @P1 IMAD.HI.U32 R8, R11, R56, RZ ;  /* 0x000000380b081227 */ /* 0x002fca00078e00ff */
[----:B------:R-:W-:-:S04]  /*2710*/  @P1 SHF.R.U32.HI R11, RZ, R57, R8 ;  /* 0x00000039ff0b1219 */ /* 0x000fc80000011608 */
[----:B------:R-:W-:Y:S01]  /*2720*/  LOP3.LUT R11, RZ, R11, RZ, 0x33, !PT ;  /* 0x0000000bff0b7212 */ /* 0x000fe200078e33ff */
[----:B------:R-:W-:Y:S06]  /*2730*/  BRA `(.L_x_1149) ;  /* 0x0000000000187947 */ /* 0x000fec0003800000 */
.L_x_1148:
[----:B------:R-:W-:Y:S02]  /*2740*/  ULDC UR6, c[0x0][0x9e4] ;  /* 0x0002790000067ab9 */ /* 0x000fe40000000800 */
[----:B------:R-:W-:-:S05]  /*2750*/  IMAD.U32 R21, RZ, RZ, UR6 ;  /* 0x00000006ff157e24 */ /* 0x000fca000f8e00ff */
[----:B------:R-:W-:-:S13]  /*2760*/  ISETP.NE.AND P1, PT, R21, 0x1, PT ;  /* 0x000000011500780c */ /* 0x000fda0003f25270 */
[----:B------:R-:W1:Y:S02]  /*2770*/  @P1 LDC.64 R56, c[0x0][0x9e8] ;  /* 0x00027a00ff381b82 */ /* 0x000e640000000a00 */
[----:B-1----:R-:W-:-:S05]  /*2780*/  @P1 IMAD.HI.U32 R8, R11, R56, RZ ;  /* 0x000000380b081227 */ /* 0x002fca00078e00ff */
[----:B------:R-:W-:-:S07]  /*2790*/  @P1 SHF.R.U32.HI R11, RZ, R57, R8 ;  /* 0x00000039ff0b1219 */ /* 0x000fce0000011608 */
.L_x_1149:
[----:B------:R-:W-:Y:S05]  /*27a0*/  BSYNC B0 ;  /* 0x0000000000007941 */ /* 0x000fea0003800000 */
.L_x_1147:
[----:B------:R-:W-:-:S04]  /*27b0*/  IMAD R11, R11, R21, -R12 ;  /* 0x000000150b0b7224 */ /* 0x000fc800078e0a0c */
[----:B------:R-:W-:-:S05]  /*27c0*/  IMAD R8, R2, -0x2, R11 ;  /* 0xfffffffe02087824 */ /* 0x000fca00078e020b */
[----:B------:R-:W-:Y:S02]  /*27d0*/  VIADDMNMX R3, R8, R21, R3, PT ;  /* 0x0000001508037246 */ /* 0x000fe40003800103 */
[----:B------:R-:W-:-:S07]  /*27e0*/  VIMNMX R5, R5, R8, !PT ;  /* 0x0000000805057248 */ /* 0x000fce0007fe0100 */
.L_x_1146:
[C---:B------:R-:W-:Y:S01]  /*27f0*/  ISETP.GE.AND P2, PT, R20.reuse, 0x9, PT ;  /* 0x000000091400780c */ /* 0x040fe20003f46270 */
[----:B------:R-:W1:Y:S01]  /*2800*/  SHFL.IDX PT, R4, R4, 0x1, 0x1c1f ;  /* 0x003c1f0004047f89 */ /* 0x000e6200000e0000 */
[C---:B------:R-:W-:Y:S01]  /*2810*/  ISETP.GE.AND P1, PT, R20.reuse, 0x2, PT ;  /* 0x000000021400780c */ /* 0x040fe20003f26270 */
[----:B------:R-:W-:Y:S01]  /*2820*/  UISETP.NE.AND UP0, UPT, UR47, URZ, UPT ;  /* 0x0000003f2f00728c */ /* 0x000fe2000bf05270 */
[C---:B------:R-:W-:Y:S02]  /*2830*/  ISETP.GT.AND P3, PT, R5.reuse, 0x8, !P2 ;  /* 0x000000080500780c */ /* 0x040fe40005764270 */
[----:B------:R-:W-:Y:S02]  /*2840*/  ISETP.GT.AND P4, PT, R5, 0x1, !P1 ;  /* 0x000000010500780c */ /* 0x000fe40004f84270 */
[----:B------:R-:W-:Y:S02]  /*2850*/  ISETP.LT.OR P3, PT, R3, 0x9, P3 ;  /* 0x000000090300780c */ /* 0x000fe40001f61670 */
[----:B------:R-:W-:-:S02]  /*2860*/  ISETP.GE.AND P5, PT, R20, 0x11, PT ;  /* 0x000000111400780c */ /* 0x000fc40003fa6270 */
[----:B------:R-:W-:Y:S02]  /*2870*/  FSEL R57, R28, -INF , !P3 ;  /* 0xff8000001c397808 */ /* 0x000fe40005800000 */
[----:B------:R-:W-:Y:S02]  /*2880*/  ISETP.LT.OR P4, PT, R3, 0x2, P4 ;  /* 0x000000020300780c */ /* 0x000fe40002781670 */
[----:B------:R-:W-:Y:S02]  /*2890*/  ISETP.GT.AND P3, PT, R5, 0x10, !P5 ;  /* 0x000000100500780c */ /* 0x000fe40006f64270 */
[----:B------:R-:W-:Y:S02]  /*28a0*/  ISETP.GE.AND P6, PT, R20, 0xa, PT ;  /* 0x0000000a1400780c */ /* 0x000fe40003fc6270 */
[----:B------:R-:W-:Y:S02]  /*28b0*/  FSEL R25, R25, -INF , !P4 ;  /* 0xff80000019197808 */ /* 0x000fe40006000000 */
[----:B------:R-:W-:-:S02]  /*28c0*/  P2R R58, PR, RZ, 0x20 ;  /* 0x00000020ff3a7803 */ /* 0x000fc40000000000 */
[----:B------:R-:W-:Y:S01]  /*28d0*/  ISETP.LT.OR P3, PT, R3, 0x11, P3 ;  /* 0x000000110300780c */ /* 0x000fe20001f61670 */
[----:B-1----:R-:W-:Y:S01]  /*28e0*/  IMAD.IADD R8, R15, 0x1, R4 ;  /* 0x000000010f087824 */ /* 0x002fe200078e0204 */
[----:B------:R-:W-:Y:S02]  /*28f0*/  ISETP.GT.AND P4, PT, R5, 0x9, !P6 ;  /* 0x000000090500780c */ /* 0x000fe40007784270 */
[----:B------:R-:W-:Y:S02]  /*2900*/  ISETP.GE.AND P5, PT, R20, 0x12, PT ;  /* 0x000000121400780c */ /* 0x000fe40003fa6270 */
[----:B------:R-:W-:Y:S02]  /*2910*/  FSEL R59, R32, -INF , !P3 ;  /* 0xff800000203b7808 */ /* 0x000fe40005800000 */
[----:B------:R-:W-:Y:S02]  /*2920*/  ISETP.LT.OR P4, PT, R3, 0xa, P4 ;  /* 0x0000000a0300780c */ /* 0x000fe40002781670 */
[----:B------:R-:W-:-:S02]  /*2930*/  ISETP.GT.AND P3, PT, R5, 0x11, !P5 ;  /* 0x000000110500780c */ /* 0x000fc40006f64270 */
[----:B------:R-:W-:Y:S02]  /*2940*/  FSEL R29, R29, -INF , !P4 ;  /* 0xff8000001d1d7808 */ /* 0x000fe40006000000 */
[----:B------:R-:W-:Y:S02]  /*2950*/  ISETP.LT.OR P3, PT, R3, 0x12, P3 ;  /* 0x000000120300780c */ /* 0x000fe40001f61670 */
[----:B------:R-:W-:Y:S02]  /*2960*/  ISETP.GE.AND P4, PT, R20, 0x19, PT ;  /* 0x000000191400780c */ /* 0x000fe40003f86270 */
[----:B------:R-:W-:Y:S02]  /*2970*/  FSEL R33, R33, -INF , !P3 ;  /* 0xff80000021217808 */ /* 0x000fe40005800000 */
[----:B------:R-:W-:Y:S02]  /*2980*/  ISETP.GT.AND P3, PT, R5, 0x18, !P4 ;  /* 0x000000180500780c */ /* 0x000fe40006764270 */
[----:B------:R-:W-:-:S02]  /*2990*/  P2R R32, PR, RZ, 0x10 ;  /* 0x00000010ff207803 */ /* 0x000fc40000000000 */
[----:B------:R-:W-:Y:S02]  /*29a0*/  ISETP.LT.OR P3, PT, R3, 0x19, P3 ;  /* 0x000000190300780c */ /* 0x000fe40001f61670 */
[----:B------:R-:W-:Y:S02]  /*29b0*/  ISETP.GE.AND P4, PT, R20, 0x1a, PT ;  /* 0x0000001a1400780c */ /* 0x000fe40003f86270 */
[----:B------:R-:W-:Y:S02]  /*29c0*/  FSEL R61, R36, -INF , !P3 ;  /* 0xff800000243d7808 */ /* 0x000fe40005800000 */
[----:B------:R-:W-:Y:S02]  /*29d0*/  ISETP.GT.AND P3, PT, R5, 0x19, !P4 ;  /* 0x000000190500780c */ /* 0x000fe40006764270 */
[----:B------:R-:W-:Y:S02]  /*29e0*/  P2R R36, PR, RZ, 0x10 ;  /* 0x00000010ff247803 */ /* 0x000fe40000000000 */
[----:B------:R-:W-:-:S02]  /*29f0*/  ISETP.LT.OR P3, PT, R3, 0x1a, P3 ;  /* 0x0000001a0300780c */ /* 0x000fc40001f61670 */
[C---:B------:R-:W-:Y:S02]  /*2a00*/  ISETP.GE.AND P4, PT, R20.reuse, 0x21, PT ;  /* 0x000000211400780c */ /* 0x040fe40003f86270 */
[----:B------:R-:W-:Y:S02]  /*2a10*/  FSEL R37, R37, -INF , !P3 ;  /* 0xff80000025257808 */ /* 0x000fe40005800000 */
[----:B------:R-:W-:Y:S02]  /*2a20*/  ISETP.GT.AND P3, PT, R5, 0x20, !P4 ;  /* 0x000000200500780c */ /* 0x000fe40006764270 */
[----:B------:R-:W-:Y:S02]  /*2a30*/  P2R R60, PR, RZ, 0x10 ;  /* 0x00000010ff3c7803 */ /* 0x000fe40000000000 */
[----:B------:R-:W-:Y:S02]  /*2a40*/  ISETP.LT.OR P3, PT, R3, 0x21, P3 ;  /* 0x000000210300780c */ /* 0x000fe40001f61670 */
[----:B------:R-:W-:-:S02]  /*2a50*/  ISETP.GE.AND P4, PT, R20, 0x22, PT ;  /* 0x000000221400780c */ /* 0x000fc40003f86270 */
[----:B------:R-:W-:Y:S02]  /*2a60*/  FSEL R63, R40, -INF , !P3 ;  /* 0xff800000283f7808 */ /* 0x000fe40005800000 */
[----:B------:R-:W-:Y:S02]  /*2a70*/  ISETP.GT.AND P3, PT, R5, 0x21, !P4 ;  /* 0x000000210500780c */ /* 0x000fe40006764270 */
[----:B------:R-:W-:Y:S02]  /*2a80*/  P2R R40, PR, RZ, 0x10 ;  /* 0x00000010ff287803 */ /* 0x000fe40000000000 */
[----:B------:R-:W-:Y:S02]  /*2a90*/  ISETP.LT.OR P3, PT, R3, 0x22, P3 ;  /* 0x000000220300780c */ /* 0x000fe40001f61670 */
[----:B------:R-:W-:Y:S02]  /*2aa0*/  ISETP.GE.AND P4, PT, R20, 0x29, PT ;  /* 0x000000291400780c */ /* 0x000fe40003f86270 */
[----:B------:R-:W-:-:S02]  /*2ab0*/  FSEL R41, R41, -INF , !P3 ;  /* 0xff80000029297808 */ /* 0x000fc40005800000 */
[----:B------:R-:W-:Y:S02]  /*2ac0*/  ISETP.GT.AND P3, PT, R5, 0x28, !P4 ;  /* 0x000000280500780c */ /* 0x000fe40006764270 */
[----:B------:R-:W-:Y:S02]  /*2ad0*/  P2R R62, PR, RZ, 0x10 ;  /* 0x00000010ff3e7803 */ /* 0x000fe40000000000 */
[----:B------:R-:W-:Y:S02]  /*2ae0*/  ISETP.LT.OR P3, PT, R3, 0x29, P3 ;  /* 0x000000290300780c */ /* 0x000fe40001f61670 */
[----:B------:R-:W-:Y:S02]  /*2af0*/  ISETP.GE.AND P4, PT, R20, 0x2a, PT ;  /* 0x0000002a1400780c */ /* 0x000fe40003f86270 */
[----:B------:R-:W-:Y:S02]  /*2b00*/  FSEL R65, R44, -INF , !P3 ;  /* 0xff8000002c417808 */ /* 0x000fe40005800000 */
[----:B------:R-:W-:-:S02]  /*2b10*/  ISETP.GT.AND P3, PT, R5, 0x29, !P4 ;  /* 0x000000290500780c */ /* 0x000fc40006764270 */
[----:B------:R-:W-:Y:S02]  /*2b20*/  P2R R44, PR, RZ, 0x10 ;  /* 0x00000010ff2c7803 */ /* 0x000fe40000000000 */
[----:B------:R-:W-:Y:S02]  /*2b30*/  ISETP.LT.OR P3, PT, R3, 0x2a, P3 ;  /* 0x0000002a0300780c */ /* 0x000fe40001f61670 */
[----:B------:R-:W-:Y:S02]  /*2b40*/  P2R R28, PR, RZ, 0x20 ;  /* 0x00000020ff1c7803 */ /* 0x000fe40000000000 */
[----:B------:R-:W-:Y:S02]  /*2b50*/  FSEL R45, R45, -INF , !P3 ;  /* 0xff8000002d2d7808 */ /* 0x000fe40005800000 */
[----:B------:R-:W-:Y:S02]  /*2b60*/  ISETP.GE.AND P3, PT, R20, 0x31, PT ;  /* 0x000000311400780c */ /* 0x000fe40003f66270 */
[----:B------:R-:W-:-:S02]  /*2b70*/  P2R R56, PR, RZ, 0x40 ;  /* 0x00000040ff387803 */ /* 0x000fc40000000000 */
[----:B------:R-:W-:-:S04]  /*2b80*/  ISETP.GT.AND P4, PT, R5, 0x30, !P3 ;  /* 0x000000300500780c */ /* 0x000fc80005f84270 */
[----:B------:R-:W-:-:S04]  /*2b90*/  ISETP.LT.OR P4, PT, R3, 0x31, P4 ;  /* 0x000000310300780c */ /* 0x000fc80002781670 */
[----:B------:R-:W-:Y:S02]  /*2ba0*/  FSEL R67, R48, -INF , !P4 ;  /* 0xff80000030437808 */ /* 0x000fe40006000000 */
[----:B------:R-:W-:-:S04]  /*2bb0*/  ISETP.GE.AND P4, PT, R20, 0x32, PT ;  /* 0x000000321400780c */ /* 0x000fc80003f86270 */
        /* <DEDUP_REMOVED lines=8> */
[----:B------:R-:W-:Y:S02]  /*2c40*/  P2R R11, PR, RZ, 0x40 ;  /* 0x00000040ff0b7803 */ /* 0x000fe40000000000 */
[----:B------:R-:W-:-:S04]  /*2c50*/  ISETP.GT.AND P6, PT, R5, RZ, !P6 ;  /* 0x000000ff0500720c */ /* 0x000fc800077c4270 */
[----:B------:R-:W-:-:S04]  /*2c60*/  ISETP.LT.OR P6, PT, R3, 0x1, P6 ;  /* 0x000000010300780c */ /* 0x000fc800037c1670 */
[----:B------:R-:W-:Y:S02]  /*2c70*/  FSEL R21, R24, -INF , !P6 ;  /* 0xff80000018157808 */ /* 0x000fe40007000000 */
[----:B------:R-:W-:-:S04]  /*2c80*/  ISETP.GE.AND P6, PT, R20, 0x3a, PT ;  /* 0x0000003a1400780c */ /* 0x000fc80003fc6270 */
[----:B------:R-:W-:Y:S02]  /*2c90*/  P2R R20, PR, RZ, 0x40 ;  /* 0x00000040ff147803 */ /* 0x000fe40000000000 */
[----:B------:R-:W-:-:S04]  /*2ca0*/  ISETP.GT.AND P6, PT, R5, 0x39, !P6 ;  /* 0x000000390500780c */ /* 0x000fc800077c4270 */
[----:B------:R-:W-:Y:S02]  /*2cb0*/  ISETP.LT.OR P6, PT, R3, 0x3a, P6 ;  /* 0x0000003a0300780c */ /* 0x000fe400037c1670 */
[----:B------:R-:W-:Y:S02]  /*2cc0*/  VIADDMNMX R3, R4, R14, R13, PT ;  /* 0x0000000e04037246 */ /* 0x000fe4000380010d */
[----:B------:R-:W-:Y:S02]  /*2cd0*/  FSEL R53, R53, -INF , !P6 ;  /* 0xff80000035357808 */ /* 0x000fe40007000000 */
[----:B------:R-:W-:-:S13]  /*2ce0*/  PLOP3.LUT P6, PT, PT, PT, UP0, 0x40, 0x0 ;  /* 0x000000000000781c */ /* 0x000fda0003fce808 */
[----:B------:R-:W-:Y:S05]  /*2cf0*/  @P6 BRA `(.L_x_1150) ;  /* 0x0000000000646947 */ /* 0x000fea0003800000 */
        /* <DEDUP_REMOVED lines=14> */
.L_x_1152:
[----:B------:R-:W-:Y:S02]  /*2de0*/  ULDC UR6, c[0x0][0x9e4] ;  /* 0x0002790000067ab9 */ /* 0x000fe40000000800 */
[----:B------:R-:W-:-:S05]  /*2df0*/  IMAD.U32 R14, RZ, RZ, UR6 ;  /* 0x00000006ff0e7e24 */ /* 0x000fca000f8e00ff */
[----:B------:R-:W-:-:S13]  /*2e00*/  ISETP.NE.AND P6, PT, R14, 0x1, PT ;  /* 0x000000010e00780c */ /* 0x000fda0003fc5270 */
[----:B------:R-:W1:Y:S02]  /*2e10*/  @P6 LDC.64 R70, c[0x0][0x9e8] ;  /* 0x00027a00ff466b82 */ /* 0x000e640000000a00 */
[----:B-1----:R-:W-:-:S05]  /*2e20*/  @P6 IMAD.HI.U32 R4, R5, R70, RZ ;  /* 0x0000004605046227 */ /* 0x002fca00078e00ff */
[----:B------:R-:W-:-:S07]  /*2e30*/  @P6 SHF.R.U32.HI R5, RZ, R71, R4 ;  /* 0x00000047ff056219 */ /* 0x000fce0000011604 */
.L_x_1153:
[----:B------:R-:W-:Y:S05]  /*2e40*/  BSYNC B0 ;  /* 0x0000000000007941 */ /* 0x000fea0003800000 */
.L_x_1151:
[----:B------:R-:W-:-:S04]  /*2e50*/  IMAD R5, R5, R14, -R12 ;  /* 0x0000000e05057224 */ /* 0x000fc800078e0a0c */
[----:B------:R-:W-:-:S05]  /*2e60*/  IMAD R5, R2, -0x2, R5 ;  /* 0xfffffffe02057824 */ /* 0x000fca00078e0205 */
[----:B------:R-:W-:Y:S02]  /*2e70*/  VIADDMNMX R3, R5, R14, R3, PT ;  /* 0x0000000e05037246 */ /* 0x000fe40003800103 */
[----:B------:R-:W-:-:S07]  /*2e80*/  VIMNMX R8, R8, R5, !PT ;  /* 0x0000000508087248 */ /* 0x000fce0007fe0100 */
.L_x_1150:
[----:B------:R-:W-:Y:S02]  /*2e90*/  ISETP.GT.AND P1, PT, R8, 0x1, !P1 ;  /* 0x000000010800780c */ /* 0x000fe40004f24270 */
[----:B------:R-:W-:Y:S02]  /*2ea0*/  FMNMX.FTZ R4, R21, R25, !PT ;  /* 0x0000001915047209 */ /* 0x000fe40007810000 */
[----:B------:R-:W-:Y:S02]  /*2eb0*/  ISETP.LT.OR P1, PT, R3, 0x2, P1 ;  /* 0x000000020300780c */ /* 0x000fe40000f21670 */
[----:B------:R-:W-:Y:S02]  /*2ec0*/  FMNMX.FTZ R4, R57, R4, !PT ;  /* 0x0000000439047209 */ /* 0x000fe40007810000 */
[----:B------:R-:W-:Y:S02]  /*2ed0*/  FSEL R27, R27, -INF , !P1 ;  /* 0xff8000001b1b7808 */ /* 0x000fe40004800000 */
[----:B------:R-:W-:-:S02]  /*2ee0*/  ISETP.NE.AND P1, PT, R56, RZ, PT ;  /* 0x000000ff3800720c */ /* 0x000fc40003f25270 */
[----:B------:R-:W-:Y:S02]  /*2ef0*/  FMNMX.FTZ R4, R29, R4, !PT ;  /* 0x000000041d047209 */ /* 0x000fe40007810000 */
[----:B------:R-:W-:Y:S02]  /*2f00*/  ISETP.GT.AND P1, PT, R8, 0x9, !P1 ;  /* 0x000000090800780c */ /* 0x000fe40004f24270 */
[----:B------:R-:W-:Y:S02]  /*2f10*/  FMNMX.FTZ R4, R59, R4, !PT ;  /* 0x000000043b047209 */ /* 0x000fe40007810000 */
[----:B------:R-:W-:Y:S02]  /*2f20*/  ISETP.LT.OR P1, PT, R3, 0xa, P1 ;  /* 0x0000000a0300780c */ /* 0x000fe40000f21670 */
[----:B------:R-:W-:Y:S02]  /*2f30*/  FMNMX.FTZ R4, R33, R4, !PT ;  /* 0x0000000421047209 */ /* 0x000fe40007810000 */
[----:B------:R-:W-:-:S02]  /*2f40*/  FSEL R31, R31, -INF , !P1 ;  /* 0xff8000001f1f7808 */ /* 0x000fc40004800000 */
[----:B------:R-:W-:Y:S02]  /*2f50*/  ISETP.NE.AND P1, PT, R58, RZ, PT ;  /* 0x000000ff3a00720c */ /* 0x000fe40003f25270 */
[----:B------:R-:W-:Y:S02]  /*2f60*/  FMNMX.FTZ R4, R61, R4, !PT ;  /* 0x000000043d047209 */ /* 0x000fe40007810000 */
[----:B------:R-:W-:Y:S02]  /*2f70*/  ISETP.GT.AND P1, PT, R8, 0x10, !P1 ;  /* 0x000000100800780c */ /* 0x000fe40004f24270 */
[----:B------:R-:W-:Y:S02]  /*2f80*/  FMNMX.FTZ R4, R37, R4, !PT ;  /* 0x0000000425047209 */ /* 0x000fe40007810000 */
[----:B------:R-:W-:Y:S02]  /*2f90*/  ISETP.LT.OR P1, PT, R3, 0x11, P1 ;  /* 0x000000110300780c */ /* 0x000fe40000f21670 */
[----:B------:R-:W-:-:S02]  /*2fa0*/  FMNMX.FTZ R4, R63, R4, !PT ;  /* 0x000000043f047209 */ /* 0x000fc40007810000 */
[----:B------:R-:W-:Y:S02]  /*2fb0*/  FSEL R34, R34, -INF , !P1 ;  /* 0xff80000022227808 */ /* 0x000fe40004800000 */
[----:B------:R-:W-:Y:S02]  /*2fc0*/  ISETP.NE.AND P1, PT, R28, RZ, PT ;  /* 0x000000ff1c00720c */ /* 0x000fe40003f25270 */
[----:B------:R-:W-:Y:S02]  /*2fd0*/  FMNMX.FTZ R4, R41, R4, !PT ;  /* 0x0000000429047209 */ /* 0x000fe40007810000 */
[----:B------:R-:W-:Y:S02]  /*2fe0*/  ISETP.GT.AND P1, PT, R8, 0x11, !P1 ;  /* 0x000000110800780c */ /* 0x000fe40004f24270 */
[----:B------:R-:W-:Y:S02]  /*2ff0*/  FMNMX.FTZ R4, R65, R4, !PT ;  /* 0x0000000441047209 */ /* 0x000fe40007810000 */
[----:B------:R-:W-:-:S02]  /*3000*/  ISETP.LT.OR P1, PT, R3, 0x12, P1 ;  /* 0x000000120300780c */ /* 0x000fc40000f21670 */
[----:B------:R-:W-:Y:S02]  /*3010*/  FMNMX.FTZ R4, R45, R4, !PT ;  /* 0x000000042d047209 */ /* 0x000fe40007810000 */
[----:B------:R-:W-:Y:S02]  /*3020*/  FSEL R35, R35, -INF , !P1 ;  /* 0xff80000023237808 */ /* 0x000fe40004800000 */
[----:B------:R-:W-:Y:S02]  /*3030*/  ISETP.NE.AND P1, PT, R32, RZ, PT ;  /* 0x000000ff2000720c */ /* 0x000fe40003f25270 */
[----:B------:R-:W-:Y:S02]  /*3040*/  FMNMX.FTZ R4, R67, R4, !PT ;  /* 0x0000000443047209 */ /* 0x000fe40007810000 */
[----:B------:R-:W-:Y:S02]  /*3050*/  ISETP.GT.AND P1, PT, R8, 0x18, !P1 ;  /* 0x000000180800780c */ /* 0x000fe40004f24270 */
[----:B------:R-:W-:-:S02]  /*3060*/  FMNMX.FTZ R4, R49, R4, !PT ;  /* 0x0000000431047209 */ /* 0x000fc40007810000 */
[----:B------:R-:W-:Y:S02]  /*3070*/  ISETP.LT.OR P1, PT, R3, 0x19, P1 ;  /* 0x000000190300780c */ /* 0x000fe40000f21670 */
[----:B------:R-:W-:Y:S02]  /*3080*/  ISETP.GT.AND P2, PT, R8, 0x8, !P2 ;  /* 0x000000080800780c */ /* 0x000fe40005744270 */
[----:B------:R-:W-:Y:S02]  /*3090*/  FSEL R38, R38, -INF , !P1 ;  /* 0xff80000026267808 */ /* 0x000fe40004800000 */
[----:B------:R-:W-:Y:S02]  /*30a0*/  ISETP.NE.AND P1, PT, R36, RZ, PT ;  /* 0x000000ff2400720c */ /* 0x000fe40003f25270 */
[----:B------:R-:W-:Y:S02]  /*30b0*/  FMNMX.FTZ R4, R69, R4, !PT ;  /* 0x0000000445047209 */ /* 0x000fe40007810000 */
[----:B------:R-:W-:-:S02]  /*30c0*/  ISETP.GT.AND P1, PT, R8, 0x19, !P1 ;  /* 0x000000190800780c */ /* 0x000fc40004f24270 */
[C---:B------:R-:W-:Y:S02]  /*30d0*/  ISETP.LT.OR P2, PT, R3.reuse, 0x9, P2 ;  /* 0x000000090300780c */ /* 0x040fe40001741670 */
[----:B------:R-:W-:Y:S02]  /*30e0*/  ISETP.LT.OR P1, PT, R3, 0x1a, P1 ;  /* 0x0000001a0300780c */ /* 0x000fe40000f21670 */
[----:B------:R-:W-:Y:S02]  /*30f0*/  FMNMX.FTZ R12, R53, R4, !PT ;  /* 0x00000004350c7209 */ /* 0x000fe40007810000 */
[----:B------:R-:W-:Y:S02]  /*3100*/  FSEL R39, R39, -INF , !P1 ;  /* 0xff80000027277808 */ /* 0x000fe40004800000 */
[----:B------:R-:W-:Y:S01]  /*3110*/  ISETP.NE.AND P1, PT, R60, RZ, PT ;  /* 0x000000ff3c00720c */ /* 0x000fe20003f25270 */
[----:B------:R-:W1:Y:S01]  /*3120*/  SHFL.BFLY PT, R5, R12, 0x2, 0x1f ;  /* 0x0c401f000c057f89 */ /* 0x000e6200000e0000 */
[----:B------:R-:W-:-:S02]  /*3130*/  FSEL R30, R30, -INF , !P2 ;  /* 0xff8000001e1e7808 */ /* 0x000fc40005000000 */
[----:B------:R-:W-:Y:S02]  /*3140*/  ISETP.GT.AND P1, PT, R8, 0x20, !P1 ;  /* 0x000000200800780c */ /* 0x000fe40004f24270 */
[----:B------:R-:W-:Y:S02]  /*3150*/  ISETP.NE.AND P2, PT, R40, RZ, PT ;  /* 0x000000ff2800720c */ /* 0x000fe40003f45270 */
[----:B------:R-:W-:Y:S02]  /*3160*/  ISETP.LT.OR P1, PT, R3, 0x21, P1 ;  /* 0x000000210300780c */ /* 0x000fe40000f21670 */
[----:B------:R-:W-:Y:S02]  /*3170*/  ISETP.NE.AND P6, PT, R11, RZ, PT ;  /* 0x000000ff0b00720c */ /* 0x000fe40003fc5270 */
[----:B------:R-:W-:Y:S02]  /*3180*/  FSEL R42, R42, -INF , !P1 ;  /* 0xff8000002a2a7808 */ /* 0x000fe40004800000 */
[----:B------:R-:W-:-:S02]  /*3190*/  ISETP.GT.AND P1, PT, R8, 0x21, !P2 ;  /* 0x000000210800780c */ /* 0x000fc40005724270 */
[----:B------:R-:W-:Y:S02]  /*31a0*/  ISETP.NE.AND P2, PT, R44, RZ, PT ;  /* 0x000000ff2c00720c */ /* 0x000fe40003f45270 */
[----:B------:R-:W-:Y:S02]  /*31b0*/  ISETP.LT.OR P1, PT, R3, 0x22, P1 ;  /* 0x000000220300780c */ /* 0x000fe40000f21670 */
[C---:B------:R-:W-:Y:S02]  /*31c0*/  ISETP.GT.AND P2, PT, R8.reuse, 0x29, !P2 ;  /* 0x000000290800780c */ /* 0x040fe40005744270 */
[----:B------:R-:W-:Y:S02]  /*31d0*/  FSEL R43, R43, -INF , !P1 ;  /* 0xff8000002b2b7808 */ /* 0x000fe40004800000 */
[----:B------:R-:W-:Y:S02]  /*31e0*/  ISETP.GT.AND P1, PT, R8, RZ, !P6 ;  /* 0x000000ff0800720c */ /* 0x000fe40007724270 */
[----:B-1----:R-:W-:Y:S01]  /*31f0*/  FMNMX.FTZ R13, R12, R5, !PT ;  /* 0x000000050c0d7209 */ /* 0x002fe20007810000 */
[----:B------:R-:W-:Y:S01]  /*3200*/  IMAD.U32 R12, RZ, RZ, UR40 ;  /* 0x00000028ff0c7e24 */ /* 0x000fe2000f8e00ff */
[----:B------:R-:W-:-:S02]  /*3210*/  ISETP.LT.OR P1, PT, R3, 0x1, P1 ;  /* 0x000000010300780c */ /* 0x000fc40000f21670 */
[----:B------:R-:W-:Y:S01]  /*3220*/  ISETP.GT.AND P3, PT, R8, 0x30, !P3 ;  /* 0x000000300800780c */ /* 0x000fe20005f64270 */
[----:B------:R-:W1:Y:S01]  /*3230*/  SHFL.BFLY PT, R14, R13, 0x1, 0x1f ;  /* 0x0c201f000d0e7f89 */ /* 0x000e6200000e0000 */
[----:B------:R-:W-:Y:S02]  /*3240*/  FSEL R26, R26, -INF , !P1 ;  /* 0xff8000001a1a7808 */ /* 0x000fe40004800000 */
[----:B------:R-:W-:Y:S02]  /*3250*/  ISETP.NE.AND P1, PT, R62, RZ, PT ;  /* 0x000000ff3e00720c */ /* 0x000fe40003f25270 */
[----:B------:R-:W-:Y:S02]  /*3260*/  FMNMX.FTZ R5, R26, R27, !PT ;  /* 0x0000001b1a057209 */ /* 0x000fe40007810000 */
[----:B------:R-:W-:Y:S02]  /*3270*/  ISETP.GT.AND P1, PT, R8, 0x28, !P1 ;  /* 0x000000280800780c */ /* 0x000fe40004f24270 */
[----:B------:R-:W-:-:S02]  /*3280*/  FMNMX.FTZ R4, R30, R5, !PT ;  /* 0x000000051e047209 */ /* 0x000fc40007810000 */
[----:B------:R-:W-:Y:S02]  /*3290*/  ISETP.LT.OR P1, PT, R3, 0x29, P1 ;  /* 0x000000290300780c */ /* 0x000fe40000f21670 */
[----:B------:R-:W-:Y:S02]  /*32a0*/  FMNMX.FTZ R5, R31, R4, !PT ;  /* 0x000000041f057209 */ /* 0x000fe40007810000 */
[----:B------:R-:W-:Y:S02]  /*32b0*/  FSEL R46, R46, -INF , !P1 ;  /* 0xff8000002e2e7808 */ /* 0x000fe40004800000 */
[----:B------:R-:W-:Y:S02]  /*32c0*/  FMNMX.FTZ R4, R34, R5, !PT ;  /* 0x0000000522047209 */ /* 0x000fe40007810000 */
[----:B------:R-:W-:Y:S02]  /*32d0*/  ISETP.LT.OR P2, PT, R3, 0x2a, P2 ;  /* 0x0000002a0300780c */ /* 0x000fe40001741670 */
[----:B------:R-:W-:-:S02]  /*32e0*/  FMNMX.FTZ R11, R35, R4, !PT ;  /* 0x00000004230b7209 */ /* 0x000fc40007810000 */
[----:B------:R-:W-:Y:S02]  /*32f0*/  ISETP.GT.AND P4, PT, R8, 0x31, !P4 ;  /* 0x000000310800780c */ /* 0x000fe40006784270 */
[----:B------:R-:W-:Y:S02]  /*3300*/  FMNMX.FTZ R4, R38, R11, !PT ;  /* 0x0000000b26047209 */ /* 0x000fe40007810000 */
[----:B-1----:R-:W-:Y:S02]  /*3310*/  FMNMX.FTZ R5, R13, R14, !PT ;  /* 0x0000000e0d057209 */ /* 0x002fe40007810000 */
[----:B------:R-:W-:Y:S02]  /*3320*/  FMNMX.FTZ R11, R39, R4, !PT ;  /* 0x00000004270b7209 */ /* 0x000fe40007810000 */
[----:B------:R-:W-:Y:S01]  /*3330*/  ISETP.LT.OR P3, PT, R3, 0x31, P3 ;  /* 0x000000310300780c */ /* 0x000fe20001f61670 */
[----:B------:R-:W-:-:S01]  /*3340*/  FFMA.FTZ R12, R5, R12, -8 ;  /* 0xc1000000050c7423 */ /* 0x000fc2000001000c */
[----:B------:R-:W-:-:S02]  /*3350*/  FMNMX.FTZ R4, R42, R11, !PT ;  /* 0x0000000b2a047209 */ /* 0x000fc40007810000 */
[----:B------:R-:W-:Y:S02]  /*3360*/  FSEL R47, R47, -INF , !P2 ;  /* 0xff8000002f2f7808 */ /* 0x000fe40005000000 */
[----:B------:R-:W-:Y:S02]  /*3370*/  FMNMX.FTZ R11, R43, R4, !PT ;  /* 0x000000042b0b7209 */ /* 0x000fe40007810000 */
[----:B------:R-:W-:Y:S02]  /*3380*/  FSETP.NEU.FTZ.AND P1, PT, R5, -INF , PT ;  /* 0xff8000000500780b */ /* 0x000fe40003f3d000 */
[----:B------:R-:W-:Y:S02]  /*3390*/  FMNMX.FTZ R4, R46, R11, !PT ;  /* 0x0000000b2e047209 */ /* 0x000fe40007810000 */
[----:B------:R-:W-:Y:S02]  /*33a0*/  ISETP.NE.AND P6, PT, R20, RZ, PT ;  /* 0x000000ff1400720c */ /* 0x000fe40003fc5270 */
[----:B------:R-:W-:-:S02]  /*33b0*/  ISETP.GT.AND P5, PT, R8, 0x38, !P5 ;  /* 0x000000380800780c */ /* 0x000fc40006fa4270 */
[----:B------:R-:W-:Y:S02]  /*33c0*/  ISETP.LT.OR P4, PT, R3, 0x32, P4 ;  /* 0x000000320300780c */ /* 0x000fe40002781670 */
[----:B------:R-:W-:Y:S02]  /*33d0*/  FSEL R50, R50, -INF , !P3 ;  /* 0xff80000032327808 */ /* 0x000fe40005800000 */
[----:B------:R-:W-:Y:S02]  /*33e0*/  FMNMX.FTZ R11, R47, R4, !PT ;  /* 0x000000042f0b7209 */ /* 0x000fe40007810000 */
[----:B------:R-:W-:Y:S02]  /*33f0*/  FSEL R12, R12, RZ, P1 ;  /* 0x000000ff0c0c7208 */ /* 0x000fe40000800000 */
[----:B------:R-:W-:Y:S02]  /*3400*/  ISETP.GT.AND P1, PT, R8, 0x39, !P6 ;  /* 0x000000390800780c */ /* 0x000fe40007724270 */
[----:B------:R-:W-:Y:S01]  /*3410*/  ISETP.LT.OR P5, PT, R3, 0x39, P5 ;  /* 0x000000390300780c */ /* 0x000fe20002fa1670 */
[----:B------:R-:W-:-:S01]  /*3420*/  FFMA.FTZ R8, R21, UR40, -R12 ;  /* 0x0000002815087c23 */ /* 0x000fc2000801080c */
[----:B------:R-:W-:Y:S01]  /*3430*/  FSEL R51, R51, -INF , !P4 ;  /* 0xff80000033337808 */ /* 0x000fe20006000000 */
[----:B------:R-:W-:-:S01]  /*3440*/  FFMA.FTZ R24, R37, UR40, -R12 ;  /* 0x0000002825187c23 */ /* 0x000fc2000801080c */
[----:B------:R-:W-:Y:S01]  /*3450*/  FMNMX.FTZ R4, R50, R11, !PT ;  /* 0x0000000b32047209 */ /* 0x000fe20007810000 */
[----:B------:R1:W-:Y:S01]  /*3460*/  MUFU.EX2 R152, R8 ;  /* 0x0000000800987308 */ /* 0x0003e20000000800 */
[----:B------:R-:W-:Y:S01]  /*3470*/  ISETP.LT.OR P1, PT, R3, 0x3a, P1 ;  /* 0x0000003a0300780c */ /* 0x000fe20000f21670 */
[----:B------:R-:W-:Y:S01]  /*3480*/  IMAD.U32 R37, RZ, RZ, UR40 ;  /* 0x00000028ff257e24 */ /* 0x000fe2000f8e00ff */
[----:B------:R-:W-:Y:S01]  /*3490*/  FSEL R54, R54, -INF , !P5 ;  /* 0xff80000036367808 */ /* 0x000fe20006800000 */
[--C-:B------:R-:W-:Y:S01]  /*34a0*/  FFMA.FTZ R13, R25, UR40, -R12.reuse ;  /* 0x00000028190d7c23 */ /* 0x100fe2000801080c */
[----:B------:R-:W-:Y:S01]  /*34b0*/  FMNMX.FTZ R3, R51, R4, !PT ;  /* 0x0000000433037209 */ /* 0x000fe20007810000 */
[--C-:B------:R-:W-:Y:S01]  /*34c0*/  FFMA.FTZ R14, R29, UR40, -R12.reuse ;  /* 0x000000281d0e7c23 */ /* 0x100fe2000801080c */
[----:B------:R-:W-:Y:S01]  /*34d0*/  FSEL R55, R55, -INF , !P1 ;  /* 0xff80000037377808 */ /* 0x000fe20004800000 */
[--C-:B------:R-:W-:Y:S01]  /*34e0*/  FFMA.FTZ R15, R59, UR40, -R12.reuse ;  /* 0x000000283b0f7c23 */ /* 0x100fe2000801080c */
[----:B------:R-:W-:Y:S01]  /*34f0*/  FMNMX.FTZ R4, R54, R3, !PT ;  /* 0x0000000336047209 */ /* 0x000fe20007810000 */
[--C-:B-1----:R-:W-:Y:S01]  /*3500*/  FFMA.FTZ R8, R57, UR40, -R12.reuse ;  /* 0x0000002839087c23 */ /* 0x102fe2000801080c */
[----:B------:R-:W1:Y:S01]  /*3510*/  MUFU.EX2 R13, R13 ;  /* 0x0000000d000d7308 */ /* 0x000e620000000800 */
[----:B------:R-:W-:-:S01]  /*3520*/  FFMA.FTZ R20, R33, UR40, -R12 ;  /* 0x0000002821147c23 */ /* 0x000fc2000801080c */
[----:B------:R-:W-:Y:S01]  /*3530*/  FMNMX.FTZ R4, R55, R4, !PT ;  /* 0x0000000437047209 */ /* 0x000fe20007810000 */
[----:B------:R-:W-:-:S01]  /*3540*/  FFMA.FTZ R21, R61, UR40, -R12 ;  /* 0x000000283d157c23 */ /* 0x000fc2000801080c */
[--C-:B------:R-:W-:Y:S01]  /*3550*/  FFMA.FTZ R25, R63, UR40, -R12.reuse ;  /* 0x000000283f197c23 */ /* 0x100fe2000801080c */
[----:B------:R-:W-:-:S01]  /*3560*/  FFMA.FTZ R28, R65, UR40, -R12 ;  /* 0x00000028411c7c23 */ /* 0x000fc2000801080c */
[--C-:B------:R-:W-:Y:S01]  /*3570*/  FFMA.FTZ R29, R45, UR40, -R12.reuse ;  /* 0x000000282d1d7c23 */ /* 0x100fe2000801080c */
[----:B------:R-:W3:Y:S01]  /*3580*/  SHFL.BFLY PT, R3, R4, 0x2, 0x1f ;  /* 0x0c401f0004037f89 */ /* 0x000ee200000e0000 */
[----:B------:R-:W4:Y:S01]  /*3590*/  MUFU.EX2 R11, R8 ;  /* 0x00000008000b7308 */ /* 0x000f220000000800 */
[----:B------:R-:W-:-:S01]  /*35a0*/  FFMA.FTZ R32, R67, UR40, -R12 ;  /* 0x0000002843207c23 */ /* 0x000fc2000801080c */
[----:B------:R-:W-:-:S06]  /*35b0*/  FFMA.FTZ R33, R49, UR40, -R12 ;  /* 0x0000002831217c23 */ /* 0x000fcc000801080c */
[----:B------:R-:W5:Y:S01]  /*35c0*/  MUFU.EX2 R14, R14 ;  /* 0x0000000e000e7308 */ /* 0x000f620000000800 */
[----:B-1----:R-:W-:-:S07]  /*35d0*/  FADD.FTZ R36, R152, R13 ;  /* 0x0000000d98247221 */ /* 0x002fce0000010000 */
[----:B------:R-:W1:Y:S01]  /*35e0*/  MUFU.EX2 R15, R15 ;  /* 0x0000000f000f7308 */ /* 0x000e620000000800 */
[----:B---3--:R-:W-:Y:S01]  /*35f0*/  FMNMX.FTZ R3, R4, R3, !PT ;  /* 0x0000000304037209 */ /* 0x008fe20007810000 */
[----:B------:R-:W-:-:S06]  /*3600*/  FFMA.FTZ R4, R41, UR40, -R12 ;  /* 0x0000002829047c23 */ /* 0x000fcc000801080c */
[----:B------:R-:W3:Y:S01]  /*3610*/  MUFU.EX2 R20, R20 ;  /* 0x0000001400147308 */ /* 0x000ee20000000800 */
[----:B----4-:R-:W-:-:S01]  /*3620*/  FADD.FTZ R41, R11, R36 ;  /* 0x000000240b297221 */ /* 0x010fc20000010000 */
[----:B------:R-:W4:Y:S03]  /*3630*/  SHFL.BFLY PT, R8, R3, 0x1, 0x1f ;  /* 0x0c201f0003087f89 */ /* 0x000f2600000e0000 */
[----:B-----5:R-:W-:-:S03]  /*3640*/  FADD.FTZ R40, R14, R41 ;  /* 0x000000290e287221 */ /* 0x020fc60000010000 */
[----:B------:R5:W-:Y:S01]  /*3650*/  MUFU.EX2 R156, R4 ;  /* 0x00000004009c7308 */ /* 0x000be20000000800 */
[----:B-1----:R-:W-:-:S07]  /*3660*/  FADD.FTZ R41, R15, R40 ;  /* 0x000000280f297221 */ /* 0x002fce0000010000 */
[----:B------:R-:W1:Y:S01]  /*3670*/  MUFU.EX2 R21, R21 ;  /* 0x0000001500157308 */ /* 0x000e620000000800 */
[----:B---3--:R-:W-:-:S07]  /*3680*/  FADD.FTZ R40, R20, R41 ;  /* 0x0000002914287221 */ /* 0x008fce0000010000 */
[----:B------:R-:W3:Y:S01]  /*3690*/  MUFU.EX2 R24, R24 ;  /* 0x0000001800187308 */ /* 0x000ee20000000800 */
[----:B----4-:R-:W-:Y:S01]  /*36a0*/  FMNMX.FTZ R8, R3, R8, !PT ;  /* 0x0000000803087209 */ /* 0x010fe20007810000 */
[--C-:B------:R-:W-:Y:S01]  /*36b0*/  FFMA.FTZ R3, R69, UR40, -R12.reuse ;  /* 0x0000002845037c23 */ /* 0x100fe2000801080c */
[----:B------:R-:W-:-:S02]  /*36c0*/  FFMA.FTZ R12, R53, UR40, -R12 ;  /* 0x00000028350c7c23 */ /* 0x000fc4000801080c */
[C---:B------:R-:W-:Y:S01]  /*36d0*/  FSETP.NEU.FTZ.AND P1, PT, R8.reuse, -INF , PT ;  /* 0xff8000000800780b */ /* 0x040fe20003f3d000 */
[----:B-----5:R-:W-:-:S02]  /*36e0*/  FFMA.FTZ R4, R8, R37, -8 ;  /* 0xc100000008047423 */ /* 0x020fc40000010025 */
[----:B------:R-:W4:Y:S01]  /*36f0*/  MUFU.EX2 R25, R25 ;  /* 0x0000001900197308 */ /* 0x000f220000000800 */
[----:B-1----:R-:W-:-:S02]  /*3700*/  FADD.FTZ R41, R21, R40 ;  /* 0x0000002815297221 */ /* 0x002fc40000010000 */
        /* <DEDUP_REMOVED lines=17> */
[----:B------:R-:W1:Y:S01]  /*3820*/  MUFU.EX2 R27, R27 ;  /* 0x0000001b001b7308 */ /* 0x000e620000000800 */
[----:B---3--:R-:W-:-:S01]  /*3830*/  FADD.FTZ R40, R24, R41 ;  /* 0x0000002918287221 */ /* 0x008fc20000010000 */
[--C-:B------:R-:W-:Y:S01]  /*3840*/  FFMA.FTZ R54, R54, UR40, -R4.reuse ;  /* 0x0000002836367c23 */ /* 0x100fe20008010804 */
[----:B------:R-:W-:-:S01]  /*3850*/  FFMA.FTZ R4, R55, UR40, -R4 ;  /* 0x0000002837047c23 */ /* 0x000fc20008010804 */
[----:B------:R-:W-:Y:S01]  /*3860*/  F2FP.SATFINITE.E4M3.F32.PACK_AB_MERGE_C R154, R24, R21, RZ ;  /* 0x00000015189a723e */ /* 0x000fe200048070ff */
[----:B----4-:R-:W-:-:S03]  /*3870*/  FADD.FTZ R41, R25, R40 ;  /* 0x0000002819297221 */ /* 0x010fc60000010000 */
[----:B------:R-:W3:Y:S01]  /*3880*/  MUFU.EX2 R30, R30 ;  /* 0x0000001e001e7308 */ /* 0x000ee20000000800 */
[----:B------:R-:W-:-:S01]  /*3890*/  FADD.FTZ R41, R156, R41 ;  /* 0x000000299c297221 */ /* 0x000fc20000010000 */
[----:B------:R-:W-:-:S06]  /*38a0*/  F2FP.SATFINITE.E4M3.F32.PACK_AB_MERGE_C R154, R20, R15, R154 ;  /* 0x0000000f149a723e */ /* 0x000fcc000480709a */
[----:B------:R-:W4:Y:S01]  /*38b0*/  MUFU.EX2 R31, R31 ;  /* 0x0000001f001f7308 */ /* 0x000f220000000800 */
[----:B-1----:R-:W-:-:S07]  /*38c0*/  FADD.FTZ R37, R26, R27 ;  /* 0x0000001b1a257221 */ /* 0x002fce0000010000 */
[----:B------:R-:W1:Y:S01]  /*38d0*/  MUFU.EX2 R34, R34 ;  /* 0x0000002200227308 */ /* 0x000e620000000800 */
[----:B---3--:R-:W-:-:S07]  /*38e0*/  FADD.FTZ R36, R30, R37 ;  /* 0x000000251e247221 */ /* 0x008fce0000010000 */
[----:B------:R-:W3:Y:S01]  /*38f0*/  MUFU.EX2 R35, R35 ;  /* 0x0000002300237308 */ /* 0x000ee20000000800 */
[----:B----4-:R-:W-:-:S01]  /*3900*/  FADD.FTZ R37, R31, R36 ;  /* 0x000000241f257221 */ /* 0x010fc20000010000 */
[----:B------:R-:W-:-:S04]  /*3910*/  F2FP.SATFINITE.E4M3.F32.PACK_AB_MERGE_C R30, R31, R30, RZ ;  /* 0x0000001e1f1e723e */ /* 0x000fc800048070ff */
[----:B------:R-:W-:Y:S02]  /*3920*/  F2FP.SATFINITE.E4M3.F32.PACK_AB_MERGE_C R153, R27, R26, R30 ;  /* 0x0000001a1b99723e */ /* 0x000fe4000480701e */
[----:B------:R-:W4:Y:S01]  /*3930*/  MUFU.EX2 R38, R38 ;  /* 0x0000002600267308 */ /* 0x000f220000000800 */
[----:B-1----:R-:W-:-:S07]  /*3940*/  FADD.FTZ R36, R34, R37 ;  /* 0x0000002522247221 */ /* 0x002fce0000010000 */
[----:B------:R-:W1:Y:S01]  /*3950*/  MUFU.EX2 R39, R39 ;  /* 0x0000002700277308 */ /* 0x000e620000000800 */
[----:B---3--:R-:W-:-:S07]  /*3960*/  FADD.FTZ R37, R35, R36 ;  /* 0x0000002423257221 */ /* 0x008fce0000010000 */
[----:B------:R-:W3:Y:S01]  /*3970*/  MUFU.EX2 R42, R42 ;  /* 0x0000002a002a7308 */ /* 0x000ee20000000800 */
[----:B----4-:R-:W-:-:S07]  /*3980*/  FADD.FTZ R36, R38, R37 ;  /* 0x0000002526247221 */ /* 0x010fce0000010000 */
[----:B------:R-:W4:Y:S01]  /*3990*/  MUFU.EX2 R43, R43 ;  /* 0x0000002b002b7308 */ /* 0x000f220000000800 */
[----:B-1----:R-:W-:-:S01]  /*39a0*/  FADD.FTZ R37, R39, R36 ;  /* 0x0000002427257221 */ /* 0x002fc20000010000 */
[----:B------:R-:W-:-:S04]  /*39b0*/  F2FP.SATFINITE.E4M3.F32.PACK_AB_MERGE_C R38, R39, R38, RZ ;  /* 0x000000262726723e */ /* 0x000fc800048070ff */
[----:B------:R-:W-:Y:S02]  /*39c0*/  F2FP.SATFINITE.E4M3.F32.PACK_AB_MERGE_C R155, R35, R34, R38 ;  /* 0x00000022239b723e */ /* 0x000fe40004807026 */
[----:B------:R-:W1:Y:S01]  /*39d0*/  MUFU.EX2 R46, R46 ;  /* 0x0000002e002e7308 */ /* 0x000e620000000800 */
[----:B---3--:R-:W-:-:S07]  /*39e0*/  FADD.FTZ R36, R42, R37 ;  /* 0x000000252a247221 */ /* 0x008fce0000010000 */
[----:B------:R-:W3:Y:S01]  /*39f0*/  MUFU.EX2 R47, R47 ;  /* 0x0000002f002f7308 */ /* 0x000ee20000000800 */
[----:B----4-:R-:W-:-:S01]  /*3a00*/  FADD.FTZ R37, R43, R36 ;  /* 0x000000242b257221 */ /* 0x010fc20000010000 */
[----:B------:R-:W-:-:S06]  /*3a10*/  FADD.FTZ R36, R28, R41 ;  /* 0x000000291c247221 */ /* 0x000fcc0000010000 */
[----:B------:R-:W4:Y:S01]  /*3a20*/  MUFU.EX2 R29, R29 ;  /* 0x0000001d001d7308 */ /* 0x000f220000000800 */
[----:B-1----:R-:W-:-:S07]  /*3a30*/  FADD.FTZ R40, R46, R37 ;  /* 0x000000252e287221 */ /* 0x002fce0000010000 */
[----:B------:R-:W1:Y:S01]  /*3a40*/  MUFU.EX2 R50, R50 ;  /* 0x0000003200327308 */ /* 0x000e620000000800 */
[----:B---3--:R-:W-:-:S01]  /*3a50*/  FADD.FTZ R45, R47, R40 ;  /* 0x000000282f2d7221 */ /* 0x008fc20000010000 */
[----:B------:R-:W-:-:S04]  /*3a60*/  F2FP.SATFINITE.E4M3.F32.PACK_AB_MERGE_C R46, R47, R46, RZ ;  /* 0x0000002e2f2e723e */ /* 0x000fc800048070ff */
[----:B------:R-:W-:Y:S02]  /*3a70*/  F2FP.SATFINITE.E4M3.F32.PACK_AB_MERGE_C R157, R43, R42, R46 ;  /* 0x0000002a2b9d723e */ /* 0x000fe4000480702e */
[----:B------:R-:W3:Y:S01]  /*3a80*/  MUFU.EX2 R32, R32 ;  /* 0x0000002000207308 */ /* 0x000ee20000000800 */
[----:B----4-:R-:W-:-:S01]  /*3a90*/  FADD.FTZ R41, R29, R36 ;  /* 0x000000241d297221 */ /* 0x010fc20000010000 */
[----:B------:R-:W-:Y:S02]  /*3aa0*/  F2FP.SATFINITE.E4M3.F32.PACK_AB_MERGE_C R36, R14, R11, RZ ;  /* 0x0000000b0e24723e */ /* 0x000fe400048070ff */
[----:B------:R-:W-:Y:S02]  /*3ab0*/  F2FP.SATFINITE.E4M3.F32.PACK_AB_MERGE_C R28, R29, R28, RZ ;  /* 0x0000001c1d1c723e */ /* 0x000fe400048070ff */
[----:B------:R-:W-:Y:S02]  /*3ac0*/  F2FP.SATFINITE.E4M3.F32.PACK_AB_MERGE_C R152, R13, R152, R36 ;  /* 0x000000980d98723e */ /* 0x000fe40004807024 */
[----:B------:R-:W4:Y:S01]  /*3ad0*/  MUFU.EX2 R51, R51 ;  /* 0x0000003300337308 */ /* 0x000f220000000800 */
[----:B-1----:R-:W-:-:S01]  /*3ae0*/  FADD.FTZ R24, R50, R45 ;  /* 0x0000002d32187221 */ /* 0x002fc20000010000 */
[----:B------:R-:W-:-:S06]  /*3af0*/  F2FP.SATFINITE.E4M3.F32.PACK_AB_MERGE_C R156, R156, R25, R28 ;  /* 0x000000199c9c723e */ /* 0x000fcc000480701c */
[----:B------:R-:W1:Y:S01]  /*3b00*/  MUFU.EX2 R33, R33 ;  /* 0x0000002100217308 */ /* 0x000e620000000800 */
[----:B---3--:R-:W-:-:S07]  /*3b10*/  FADD.FTZ R14, R32, R41 ;  /* 0x00000029200e7221 */ /* 0x008fce0000010000 */
[----:B------:R-:W-:Y:S01]  /*3b20*/  MUFU.EX2 R54, R54 ;  /* 0x0000003600367308 */ /* 0x000fe20000000800 */
[----:B----4-:R-:W-:-:S07]  /*3b30*/  FADD.FTZ R11, R51, R24 ;  /* 0x00000018330b7221 */ /* 0x010fce0000010000 */
[----:B------:R-:W3:Y:S01]  /*3b40*/  MUFU.EX2 R3, R3 ;  /* 0x0000000300037308 */ /* 0x000ee20000000800 */
[----:B-1----:R-:W-:-:S07]  /*3b50*/  FADD.FTZ R14, R33, R14 ;  /* 0x0000000e210e7221 */ /* 0x002fce0000010000 */
[----:B------:R-:W1:Y:S08]  /*3b60*/  MUFU.EX2 R12, R12 ;  /* 0x0000000c000c7308 */ /* 0x000e700000000800 */
[----:B------:R4:W5:Y:S01]  /*3b70*/  MUFU.EX2 R37, R4 ;  /* 0x0000000400257308 */ /* 0x0009620000000800 */
[----:B---3--:R-:W-:-:S01]  /*3b80*/  FADD.FTZ R21, R3, R14 ;  /* 0x0000000e03157221 */ /* 0x008fc20000010000 */
[----:B----4-:R-:W-:Y:S01]  /*3b90*/  FADD.FTZ R4, R54, R11 ;  /* 0x0000000b36047221 */ /* 0x010fe20000010000 */
[----:B-1----:R-:W-:-:S02]  /*3ba0*/  F2FP.SATFINITE.E4M3.F32.PACK_AB_MERGE_C R158, R12, R3, RZ ;  /* 0x000000030c9e723e */ /* 0x002fc400048070ff */
[----:B------:R-:W-:Y:S02]  /*3bb0*/  FADD.FTZ R3, R12, R21 ;  /* 0x000000150c037221 */ /* 0x000fe40000010000 */
[----:B------:R-:W-:Y:S02]  /*3bc0*/  F2FP.SATFINITE.E4M3.F32.PACK_AB_MERGE_C R158, R33, R32, R158 ;  /* 0x00000020219e723e */ /* 0x000fe4000480709e */
[C---:B-----5:R-:W-:Y:S01]  /*3bd0*/  F2FP.SATFINITE.E4M3.F32.PACK_AB_MERGE_C R54, R37.reuse, R54, RZ ;  /* 0x000000362536723e */ /* 0x060fe200048070ff */
[----:B------:R-:W-:-:S03]  /*3be0*/  FADD.FTZ R4, R37, R4 ;  /* 0x0000000425047221 */ /* 0x000fc60000010000 */
[----:B------:R-:W-:Y:S01]  /*3bf0*/  F2FP.SATFINITE.E4M3.F32.PACK_AB_MERGE_C R159, R51, R50, R54 ;  /* 0x00000032339f723e */ /* 0x000fe20004807036 */
[----:B------:R-:W-:Y:S06]  /*3c00*/  @!P0 BRA `(.L_x_1154) ;  /* 0x0000000000048947 */ /* 0x000fec0003800000 */
[----:B------:R-:W-:Y:S01]  /*3c10*/  BPT.TRAP 0x1 ;  /* 0x000000040000795c */ /* 0x000fe20000300000 */
.L_x_1154:
[----:B------:R1:W3:Y:S01]  /*3c20*/  SYNCS.PHASECHK.TRANS64.TRYWAIT P1, [UR55+0x28450], R10 ;  /* 0x0284500aff0075a7 */ /* 0x0002e20008020177 */
[----:B------:R-:W-:Y:S05]  /*3c30*/  @!P0 BRA `(.L_x_1155) ;  /* 0x0000000000048947 */ /* 0x000fea0003800000 */
[----:B------:R-:W-:Y:S01]  /*3c40*/  BPT.TRAP 0x1 ;  /* 0x000000040000795c */ /* 0x000fe20000300000 */
.L_x_1155:
[----:B---3--:R-:W-:Y:S05]  /*3c50*/  @P1 BRA `(.L_x_1156) ;  /* 0x0000000000081947 */ /* 0x008fea0003800000 */
[----:B------:R-:W3:Y:S02]  /*3c60*/  SYNCS.PHASECHK.TRANS64.TRYWAIT P1, [UR55+0x28450], R10 ;  /* 0x0284500aff0075a7 */ /* 0x000ee40008020177 */
[----:B---3--:R-:W-:Y:S05]  /*3c70*/  @!P1 BRA `(.L_x_1157) ;  /* 0x000000f4008c9947 */ /* 0x008fea0003800000 */
.L_x_1156:
[----:B------:R4:W-:Y:S01]  /*3c80*/  BAR.SYNC.DEFER_BLOCKING R9, 0x100 ;  /* 0x000400090000751d */ /* 0x0009e20000010000 */
[----:B------:R-:W-:-:S04]  /*3c90*/  UIADD3 UR50, UR50, 0x8000, URZ ;  /* 0x0000800032327890 */ /* 0x000fc8000fffe03f */
[----:B------:R-:W-:Y:S01]  /*3ca0*/  USHF.R.U32.HI UR50, URZ, 0x4, UR50 ;  /* 0x000000043f327899 */ /* 0x000fe20008011632 */
[----:B------:R-:W-:-:S03]  /*3cb0*/  UMOV UR7, 0x80000020 ;  /* 0x8000002000077882 */ /* 0x000fc60000000000 */
[----:B------:R-:W-:-:S04]  /*3cc0*/  ULOP3.LUT UR50, UR50, 0x3fff, URZ, 0xc0, !UPT ;  /* 0x00003fff32327892 */ /* 0x000fc8000f8ec03f */
[----:B------:R-:W-:-:S04]  /*3cd0*/  ULOP3.LUT UR50, UR50, 0x10000, URZ, 0xfc, !UPT ;  /* 0x0001000032327892 */ /* 0x000fc8000f8efc3f */
[----:B------:R-:W-:Y:S01]  /*3ce0*/  ULEA UR6, UR43, UR50, 0xa ;  /* 0x000000322b067291 */ /* 0x000fe2000f8e503f */
[----:B------:R-:W-:-:S08]  /*3cf0*/  WARPGROUP.ARRIVE ;  /* 0x00000000000079c5 */ /* 0x000fd00000000000 */
[----:B------:R-:W-:Y:S01]  /*3d00*/  QGMMA.64x256x32.F32.E4M3.E4M3 R24, R152, gdesc[UR4], RZ, !UPT, gsb0 ;  /* 0x03e0000498187df3 */ /* 0x000fe2000c0008ff */
[----:B------:R-:W-:Y:S01]  /*3d10*/  UIADD3 UR6, UR6, 0x2, URZ ;  /* 0x0000000206067890 */ /* 0x000fe2000fffe03f */
[----:B------:R-:W-:Y:S01]  /*3d20*/  UMOV UR7, 0x80000020 ;  /* 0x8000002000077882 */ /* 0x000fe20000000000 */
[----:B------:R-:W-:Y:S02]  /*3d30*/  WARPGROUP.DEPBAR.LE gsb0, 0x0 ;  /* 0x00008000000079c5 */ /* 0x000fe40000010000 */
[----:B------:R-:W-:-:S15]  /*3d40*/  WARPGROUP.ARRIVE ;  /* 0x00000000000079c5 */ /* 0x000fde0000000000 */
[----:B------:R-:W-:-:S08]  /*3d50*/  NOP ;  /* 0x0000000000007918 */ /* 0x000fd00000000000 */
[----:B------:R-:W-:Y:S03]  /*3d60*/  QGMMA.64x256x32.F32.E4M3.E4M3 R24, R156, gdesc[UR4], R24, gsb0 ;  /* 0x03e000049c187df3 */ /* 0x000fe60008000818 */
[----:B------:R-:W-:Y:S02]  /*3d70*/  WARPGROUP.DEPBAR.LE gsb0, 0x0 ;  /* 0x00008000000079c5 */ /* 0x000fe40000010000 */
[----:B----4-:R-:W-:Y:S05]  /*3d80*/  @!P0 BRA `(.L_x_1158) ;  /* 0x0000000000048947 */ /* 0x010fea0003800000 */
[----:B------:R-:W-:Y:S01]  /*3d90*/  BPT.TRAP 0x1 ;  /* 0x000000040000795c */ /* 0x000fe20000300000 */
.L_x_1158:
[----:B------:R-:W-:Y:S01]  /*3da0*/  UISETP.NE.AND UP1, UPT, UR48, URZ, UPT ;  /* 0x0000003f3000728c */ /* 0x000fe2000bf25270 */
[----:B---3--:R-:W-:Y:S01]  /*3db0*/  VIADD R11, R160, 0xfffffffe ;  /* 0xfffffffea00b7836 */ /* 0x008fe20000000000 */
[----:B------:R-:W-:Y:S02]  /*3dc0*/  UISETP.NE.AND UP0, UPT, UR47, URZ, UPT ;  /* 0x0000003f2f00728c */ /* 0x000fe4000bf05270 */
[----:B------:R-:W-:Y:S01]  /*3dd0*/  UIADD3 UR55, UR55, 0x28460, URZ ;  /* 0x0002846037377890 */ /* 0x000fe2000fffe03f */
[----:B------:R-:W-:-:S03]  /*3de0*/  UMOV UR14, UR38 ;  /* 0x00000026000e7c82 */ /* 0x000fc60008000000 */
[----:B------:R-:W-:Y:S01]  /*3df0*/  PLOP3.LUT P1, PT, PT, PT, UP0, 0x40, 0x0 ;  /* 0x000000000000781c */ /* 0x000fe20003f2e808 */
[----:B------:R-:W-:Y:S02]  /*3e00*/  UPRMT UR55, UR51, 0x654, UR55 ;  /* 0x0000065433377896 */ /* 0x000fe40008000037 */
[----:B------:R-:W-:Y:S01]  /*3e10*/  @UP1 ULDC UR6, c[0x0][0x44c] ;  /* 0x0001130000061ab9 */ /* 0x000fe20000000800 */
[----:B------:R-:W-:Y:S01]  /*3e20*/  @UP1 ULDC UR15, c[0x0][0x450] ;  /* 0x00011400000f1ab9 */ /* 0x000fe20000000800 */
[----:B------:R-:W-:-:S04]  /*3e30*/  UIMAD.WIDE.U32 UR6, UR38, UR6, URZ ;  /* 0x00000006260672a5 */ /* 0x000fc8000f8e003f */
[----:B------:R-:W-:Y:S01]  /*3e40*/  @UP1 USHF.R.U32.HI UR14, URZ, UR15, UR7 ;  /* 0x0000000f3f0e1299 */ /* 0x000fe20008011607 */
[----:B------:R-:W-:Y:S03]  /*3e50*/  SYNCS.ARRIVE.TRANS64.RED.A1T0 RZ, [UR55], RZ ;  /* 0x000000ffffff79a7 */ /* 0x000fe60008100437 */
[----:B------:R-:W-:-:S04]  /*3e60*/  UIADD3 UR54, UR54, UR14, URZ ;  /* 0x0000000e36367290 */ /* 0x000fc8000fffe03f */
[----:B------:R-:W-:Y:S01]  /*3e70*/  UIADD3 UR11, UR54, UR11, URZ ;  /* 0x0000000b360b7290 */ /* 0x000fe2000fffe03f */
[----:B------:R-:W-:Y:S11]  /*3e80*/  @P1 BRA `(.L_x_1159) ;  /* 0x00000000004c1947 */ /* 0x000ff60003800000 */
[----:B------:R-:W-:Y:S01]  /*3e90*/  ISETP.LT.AND P1, PT, RZ, UR54, PT ;  /* 0x00000036ff007c0c */ /* 0x000fe2000bf21270 */
[----:B------:R-:W-:-:S12]  /*3ea0*/  UIADD3 UR18, UR54, -0x1, URZ ;  /* 0xffffffff36127890 */ /* 0x000fd8000fffe03f */
[----:B------:R-:W-:Y:S05]  /*3eb0*/  @P1 BRA `(.L_x_1160) ;  /* 0x0000000000201947 */ /* 0x000fea0003800000 */
[----:B------:R-:W-:Y:S01]  /*3ec0*/  ULDC UR19, c[0x0][0x9e4] ;  /* 0x0002790000137ab9 */ /* 0x000fe20000000800 */
[----:B------:R-:W-:Y:S02]  /*3ed0*/  UIADD3 UR18, -UR54, URZ, URZ ;  /* 0x0000003f36127290 */ /* 0x000fe4000fffe13f */
[----:B------:R-:W-:-:S11]  /*3ee0*/  UISETP.NE.AND UP0, UPT, UR19, 0x1, UPT ;  /* 0x000000011300788c */ /* 0x000fd6000bf05270 */
[----:B------:R-:W-:Y:S02]  /*3ef0*/  @UP0 ULDC.64 UR6, c[0x0][0x9e8] ;  /* 0x00027a0000060ab9 */ /* 0x000fe40000000a00 */
[----:B------:R-:W-:-:S04]  /*3f00*/  UIMAD.WIDE.U32 UR14, UR18, UR6, URZ ;  /* 0x00000006120e72a5 */ /* 0x000fc8000f8e003f */
[----:B------:R-:W-:-:S04]  /*3f10*/  @UP0 USHF.R.U32.HI UR18, URZ, UR7, UR15 ;  /* 0x000000073f120299 */ /* 0x000fc8000801160f */
[----:B------:R-:W-:Y:S01]  /*3f20*/  ULOP3.LUT UR18, URZ, UR18, URZ, 0x33, !UPT ;  /* 0x000000123f127292 */ /* 0x000fe2000f8e333f */
[----:B------:R-:W-:Y:S11]  /*3f30*/  BRA `(.L_x_1161) ;  /* 0x0000000000147947 */ /* 0x000ff60003800000 */
.L_x_1160:
[----:B------:R-:W-:Y:S02]  /*3f40*/  ULDC UR19, c[0x0][0x9e4] ;  /* 0x0002790000137ab9 */ /* 0x000fe40000000800 */
[----:B------:R-:W-:-:S11]  /*3f50*/  UISETP.NE.AND UP0, UPT, UR19, 0x1, UPT ;  /* 0x000000011300788c */ /* 0x000fd6000bf05270 */
[----:B------:R-:W-:Y:S02]  /*3f60*/  @UP0 ULDC.64 UR6, c[0x0][0x9e8] ;  /* 0x00027a0000060ab9 */ /* 0x000fe40000000a00 */
[----:B------:R-:W-:-:S04]  /*3f70*/  UIMAD.WIDE.U32 UR14, UR18, UR6, URZ ;  /* 0x00000006120e72a5 */ /* 0x000fc8000f8e003f */
[----:B------:R-:W-:-:S12]  /*3f80*/  @UP0 USHF.R.U32.HI UR18, URZ, UR7, UR15 ;  /* 0x000000073f120299 */ /* 0x000fd8000801160f */
.L_x_1161:
[----:B------:R-:W-:-:S04]  /*3f90*/  UIMAD UR18, UR18, UR19, UR19 ;  /* 0x00000013121272a4 */ /* 0x000fc8000f8e0213 */
[----:B------:R-:W-:-:S04]  /*3fa0*/  UISETP.LT.AND UP0, UPT, UR11, UR18, UPT ;  /* 0x000000120b00728c */ /* 0x000fc8000bf01270 */
[----:B------:R-:W-:-:S12]  /*3fb0*/  USEL UR11, UR11, UR18, UP0 ;  /* 0x000000120b0b7287 */ /* 0x000fd80008000000 */
.L_x_1159:
[----:B------:R-:W-:-:S04]  /*3fc0*/  USHF.R.S32.HI UR6, URZ, 0x1f, UR11 ;  /* 0x0000001f3f067899 */ /* 0x000fc8000801140b */
[----:B------:R-:W-:-:S04]  /*3fd0*/  ULEA.HI UR6, UR6, UR11, URZ, 0x6 ;  /* 0x0000000b06067291 */ /* 0x000fc8000f8f303f */
[----:B------:R-:W-:-:S04]  /*3fe0*/  USHF.R.S32.HI UR6, URZ, 0x6, UR6 ;  /* 0x000000063f067899 */ /* 0x000fc80008011406 */
[----:B------:R-:W-:-:S04]  /*3ff0*/  UISETP.LT.AND UP0, UPT, UR41, UR6, UPT ;  /* 0x000000062900728c */ /* 0x000fc8000bf01270 */
[----:B------:R-:W-:-:S06]  /*4000*/  USEL UR58, UR41, UR6, !UP0 ;  /* 0x00000006293a7287 */ /* 0x000fcc000c000000 */
[----:B------:R-:W-:-:S13]  /*4010*/  ISETP.GE.AND P1, PT, R11, UR58, PT ;  /* 0x0000003a0b007c0c */ /* 0x000fda000bf26270 */
[----:B------:R-:W-:Y:S05]  /*4020*/  @!P1 BRA `(.L_x_1162) ;  /* 0x0000002000f89947 */ /* 0x000fea0003800000 */
[----:B------:R-:W-:Y:S01]  /*4030*/  IMAD.MOV.U32 R13, RZ, RZ, R8 ;  /* 0x000000ffff0d7224 */ /* 0x000fe200078e0008 */
[----:B------:R-:W-:Y:S01]  /*4040*/  ULDC UR51, c[0x0][0x9e4] ;  /* 0x0002790000337ab9 */ /* 0x000fe20000000800 */
[----:B------:R-:W-:Y:S01]  /*4050*/  IMAD.MOV.U32 R12, RZ, RZ, R5 ;  /* 0x000000ffff0c7224 */ /* 0x000fe200078e0005 */
[----:B------:R-:W-:Y:S01]  /*4060*/  ULDC UR54, c[0x0][0x9dc] ;  /* 0x0002770000367ab9 */ /* 0x000fe20000000800 */
[----:B------:R-:W-:-:S05]  /*4070*/  ULDC UR55, c[0x0][0x9e0] ;  /* 0x0002780000377ab9 */ /* 0x000fca0000000800 */
.L_x_1181:
[----:B------:R-:W-:-:S04]  /*4080*/  UIADD3 UR43, UR43, 0x1, URZ ;  /* 0x000000012b2b7890 */ /* 0x000fc8000fffe03f */
[----:B------:R-:W-:-:S04]  /*4090*/  UISETP.NE.AND UP0, UPT, UR43, 0x2, UPT ;  /* 0x000000022b00788c */ /* 0x000fc8000bf05270 */
[----:B------:R-:W-:Y:S02]  /*40a0*/  USEL UR6, URZ, 0x1, UP0 ;  /* 0x000000013f067887 */ /* 0x000fe40008000000 */
[----:B------:R-:W-:Y:S02]  /*40b0*/  USEL UR43, UR43, URZ, UP0 ;  /* 0x0000003f2b2b7287 */ /* 0x000fe40008000000 */
[----:B------:R-:W-:Y:S01]  /*40c0*/  ULOP3.LUT UR44, UR44, UR6, URZ, 0x3c, !UPT ;  /* 0x000000062c2c7292 */ /* 0x000fe2000f8e3c3f */
[----:B------:R-:W-:Y:S11]  /*40d0*/  @!P0 BRA `(.L_x_1163) ;  /* 0x0000000000048947 */ /* 0x000ff60003800000 */
[----:B------:R-:W-:Y:S01]  /*40e0*/  BPT.TRAP 0x1 ;  /* 0x000000040000795c */ /* 0x000fe20000300000 */
.L_x_1163:
[----:B------:R-:W3:Y:S01]  /*40f0*/  S2UR UR57, SR_CgaCtaId ;  /* 0x00000000003979c3 */ /* 0x000ee20000008800 */
[----:B------:R-:W-:Y:S01]  /*4100*/  UMOV UR6, 0x400 ;  /* 0x0000040000067882 */ /* 0x000fe20000000000 */
[----:B01----:R-:W-:-:S05]  /*4110*/  IMAD.U32 R10, RZ, RZ, UR44 ;  /* 0x0000002cff0a7e24 */ /* 0x003fca000f8e00ff */
[----:B------:R-:W-:Y:S01]  /*4120*/  SHF.L.U32 R10, R10, 0x1f, RZ ;  /* 0x0000001f0a0a7819 */ /* 0x000fe200000006ff */
[----:B---3--:R-:W-:-:S04]  /*4130*/  ULEA UR6, UR57, UR6, 0x18 ;  /* 0x0000000639067291 */ /* 0x008fc8000f8ec03f */
[----:B------:R-:W-:-:S09]  /*4140*/  ULEA UR56, UR43, UR6, 0x3 ;  /* 0x000000062b387291 */ /* 0x000fd2000f8e183f */
[----:B------:R0:W1:Y:S01]  /*4150*/  SYNCS.PHASECHK.TRANS64.TRYWAIT P1, [UR56+0x28430], R10 ;  /* 0x0284300aff0075a7 */ /* 0x0000620008020178 */
[----:B------:R-:W-:Y:S05]  /*4160*/  @!P0 BRA `(.L_x_1164) ;  /* 0x0000000000048947 */ /* 0x000fea0003800000 */
[----:B------:R-:W-:Y:S01]  /*4170*/  BPT.TRAP 0x1 ;  /* 0x000000040000795c */ /* 0x000fe20000300000 */
.L_x_1164:
[----:B-1----:R-:W-:Y:S05]  /*4180*/  @P1 BRA `(.L_x_1165) ;  /* 0x0000000000081947 */ /* 0x002fea0003800000 */
[----:B------:R-:W1:Y:S02]  /*4190*/  SYNCS.PHASECHK.TRANS64.TRYWAIT P1, [UR56+0x28430], R10 ;  /* 0x0284300aff0075a7 */ /* 0x000e640008020178 */
[----:B-1----:R-:W-:Y:S05]  /*41a0*/  @!P1 BRA `(.L_x_1166) ;  /* 0x000000f000589947 */ /* 0x002fea0003800000 */
.L_x_1165:
[----:B------:R-:W-:Y:S01]  /*41b0*/  ULEA UR34, UR43, UR49, 0xa ;  /* 0x000000312b227291 */ /* 0x000fe2000f8e503f */
[----:B------:R-:W-:Y:S01]  /*41c0*/  WARPGROUP.ARRIVE ;  /* 0x00000000000079c5 */ /* 0x000fe20000000000 */
[----:B------:R-:W-:Y:S01]  /*41d0*/  UMOV UR35, 0x40000040 ;  /* 0x4000004000237882 */ /* 0x000fe20000000000 */
[----:B------:R-:W-:Y:S01]  /*41e0*/  UMOV UR7, 0x40000040 ;  /* 0x4000004000077882 */ /* 0x000fe20000000000 */
[----:B------:R-:W-:-:S03]  /*41f0*/  UIADD3 UR6, UR34, 0x2, URZ ;  /* 0x0000000222067890 */ /* 0x000fc6000fffe03f */
[----:B--2---:R-:W2:Y:S01]  /*4200*/  S2R R0, SR_TID.X ;  /* 0x0000000000007919 */ /* 0x004ea20000002100 */
[----:B------:R-:W-:Y:S01]  /*4210*/  UIADD3 UR10, UR34, 0x4, URZ ;  /* 0x00000004220a7890 */ /* 0x000fe2000fffe03f */
[----:B------:R-:W-:Y:S01]  /*4220*/  UMOV UR11, 0x40000040 ;  /* 0x40000040000b7882 */ /* 0x000fe20000000000 */
[----:B------:R-:W-:Y:S01]  /*4230*/  QGMMA.64x64x32.F32.E4M3.E4M3 R152, gdesc[UR32], RZ, !UPT, gsb0 ;  /* 0x00e00000209879f3 */ /* 0x000fe2000c0008ff */
        /* <DEDUP_REMOVED lines=10> */
[----:B--2---:R-:W-:-:S04]  /*42e0*/  SHF.R.U32.HI R197, RZ, 0x7, R0 ;  /* 0x00000007ffc57819 */ /* 0x004fc80000011600 */
[----:B------:R-:W-:Y:S01]  /*42f0*/  IADD3 R0, -R197, 0xb, RZ ;  /* 0x0000000bc5007810 */ /* 0x000fe20007ffe1ff */
        /* <DEDUP_REMOVED lines=25> */
.L_x_1167:
[----:B------:R-:W-:Y:S01]  /*4490*/  UISETP.NE.AND UP1, UPT, UR48, URZ, UPT ;  /* 0x0000003f3000728c */ /* 0x000fe2000bf25270 */
[----:B------:R-:W-:Y:S01]  /*44a0*/  VIADD R14, R17, UR38 ;  /* 0x00000026110e7c36 */ /* 0x000fe20008000000 */
[----:B------:R-:W3:Y:S01]  /*44b0*/  LDC R6, c[0x0][0x2f0] ;  /* 0x0000bc00ff067b82 */ /* 0x000ee20000000800 */
[----:B------:R-:W-:Y:S01]  /*44c0*/  UISETP.NE.AND UP0, UPT, UR47, URZ, UPT ;  /* 0x0000003f2f00728c */ /* 0x000fe2000bf05270 */
[----:B------:R-:W-:Y:S02]  /*44d0*/  UMOV UR10, UR54 ;  /* 0x00000036000a7c82 */ /* 0x000fe40008000000 */
[----:B------:R-:W-:Y:S02]  /*44e0*/  PLOP3.LUT P1, PT, PT, PT, UP1, 0x80, 0x0 ;  /* 0x000000000000781c */ /* 0x000fe40003f2f018 */
[----:B------:R-:W-:Y:S02]  /*44f0*/  PLOP3.LUT P2, PT, PT, PT, UP1, 0x80, 0x0 ;  /* 0x000000000000781c */ /* 0x000fe40003f4f018 */
[----:B------:R-:W4:Y:S01]  /*4500*/  LDC R7, c[0x0][0x288] ;  /* 0x0000a200ff077b82 */ /* 0x000f220000000800 */
[----:B------:R-:W-:-:S08]  /*4510*/  @UP1 ULDC UR6, c[0x0][0x44c] ;  /* 0x0001130000061ab9 */ /* 0x000fd00000000800 */
[----:B-1----:R-:W-:Y:S01]  /*4520*/  @P1 IMAD.HI.U32 R5, R14, UR6, RZ ;  /* 0x000000060e051c27 */ /* 0x002fe2000f8e00ff */
[----:B------:R-:W-:Y:S01]  /*4530*/  @UP1 ULDC UR6, c[0x0][0x450] ;  /* 0x0001140000061ab9 */ /* 0x000fe20000000800 */
[----:B------:R-:W-:-:S03]  /*4540*/  PLOP3.LUT P1, PT, PT, PT, UP0, 0x40, 0x0 ;  /* 0x000000000000781c */ /* 0x000fc60003f2e808 */
[----:B------:R-:W-:Y:S01]  /*4550*/  @P2 SHF.R.U32.HI R14, RZ, UR6, R5 ;  /* 0x00000006ff0e2c19 */ /* 0x000fe20008011605 */
[----:B------:R-:W-:Y:S01]  /*4560*/  IMAD.SHL.U32 R5, R11, 0x40, RZ ;  /* 0x000000400b057824 */ /* 0x000fe200078e00ff */
[----:B------:R-:W-:-:S03]  /*4570*/  UIADD3 UR6, UR56, 0x28440, URZ ;  /* 0x0002844038067890 */ /* 0x000fc6000fffe03f */
[----:B------:R-:W1:Y:S01]  /*4580*/  SHFL.IDX PT, R15, R14, RZ, 0x1c1f ;  /* 0x001c1fff0e0f7589 */ /* 0x000e6200000e0000 */
[----:B------:R-:W-:Y:S01]  /*4590*/  IADD3 R9, -R5, 0x1, RZ ;  /* 0x0000000105097810 */ /* 0x000fe20007ffe1ff */
[----:B------:R-:W-:-:S04]  /*45a0*/  UPRMT UR6, UR57, 0x654, UR6 ;  /* 0x0000065439067896 */ /* 0x000fc80008000006 */
[----:B------:R-:W-:-:S04]  /*45b0*/  IMAD R9, R2, -0x2, R9 ;  /* 0xfffffffe02097824 */ /* 0x000fc800078e0209 */
[----:B---3--:R-:W-:Y:S01]  /*45c0*/  IMAD R8, R6, UR39, R9 ;  /* 0x0000002706087c24 */ /* 0x008fe2000f8e0209 */
[----:B------:R-:W-:Y:S01]  /*45d0*/  SYNCS.ARRIVE.TRANS64.RED.A1T0 RZ, [UR6], RZ ;  /* 0x000000ffffff79a7 */ /* 0x000fe20008100406 */
[----:B------:R-:W-:Y:S02]  /*45e0*/  ULOP3.LUT UR6, URZ, UR10, URZ, 0x33, !UPT ;  /* 0x0000000a3f067292 */ /* 0x000fe4000f8e333f */
[----:B----4-:R-:W-:-:S04]  /*45f0*/  IMAD.IADD R8, R8, 0x1, -R7 ;  /* 0x0000000108087824 */ /* 0x010fc800078e0a07 */
[C---:B------:R-:W-:Y:S02]  /*4600*/  VIADD R194, R8.reuse, UR55 ;  /* 0x0000003708c27c36 */ /* 0x040fe40008000000 */
[----:B------:R-:W-:Y:S02]  /*4610*/  VIADD R196, R8, UR6 ;  /* 0x0000000608c47c36 */ /* 0x000fe40008000000 */
[----:B-1----:R-:W-:Y:S02]  /*4620*/  IMAD.IADD R20, R194, 0x1, R15 ;  /* 0x00000001c2147824 */ /* 0x002fe400078e020f */
[----:B------:R-:W-:Y:S01]  /*4630*/  IMAD.IADD R21, R15, 0x1, R196 ;  /* 0x000000010f157824 */ /* 0x000fe200078e02c4 */
[----:B------:R-:W-:Y:S06]  /*4640*/  @P1 BRA `(.L_x_1168) ;  /* 0x00000000005c1947 */ /* 0x000fec0003800000 */
[----:B------:R-:W-:Y:S01]  /*4650*/  IMAD R8, R6, UR39, R15 ;  /* 0x0000002706087c24 */ /* 0x000fe2000f8e020f */
[----:B------:R-:W-:Y:S03]  /*4660*/  BSSY B0, `(.L_x_1169) ;  /* 0x0000011000007945 */ /* 0x000fe60003800000 */
[----:B------:R-:W-:-:S05]  /*4670*/  IMAD.IADD R15, R8, 0x1, -R7 ;  /* 0x00000001080f7824 */ /* 0x000fca00078e0a07 */
[----:B------:R-:W-:-:S13]  /*4680*/  ISETP.GT.AND P1, PT, R15, -0x1, PT ;  /* 0xffffffff0f00780c */ /* 0x000fda0003f24270 */
[----:B------:R-:W-:Y:S05]  /*4690*/  @P1 BRA `(.L_x_1170) ;  /* 0x0000000000201947 */ /* 0x000fea0003800000 */
[----:B------:R-:W-:Y:S01]  /*46a0*/  IMAD.U32 R198, RZ, RZ, UR51 ;  /* 0x00000033ffc67e24 */ /* 0x000fe2000f8e00ff */
[----:B------:R-:W-:-:S04]  /*46b0*/  LOP3.LUT R15, RZ, R15, RZ, 0x33, !PT ;  /* 0x0000000fff0f7212 */ /* 0x000fc800078e33ff */
[----:B------:R-:W-:-:S13]  /*46c0*/  ISETP.NE.AND P1, PT, R198, 0x1, PT ;  /* 0x00000001c600780c */ /* 0x000fda0003f25270 */
[----:B------:R-:W1:Y:S02]  /*46d0*/  @P1 LDC.64 R8, c[0x0][0x9e8] ;  /* 0x00027a00ff081b82 */ /* 0x000e640000000a00 */
[----:B-1----:R-:W-:-:S05]  /*46e0*/  @P1 IMAD.HI.U32 R8, R15, R8, RZ ;  /* 0x000000080f081227 */ /* 0x002fca00078e00ff */
[----:B------:R-:W-:-:S04]  /*46f0*/  @P1 SHF.R.U32.HI R15, RZ, R9, R8 ;  /* 0x00000009ff0f1219 */ /* 0x000fc80000011608 */
[----:B------:R-:W-:Y:S01]  /*4700*/  LOP3.LUT R15, RZ, R15, RZ, 0x33, !PT ;  /* 0x0000000fff0f7212 */ /* 0x000fe200078e33ff */
[----:B------:R-:W-:Y:S06]  /*4710*/  BRA `(.L_x_1171) ;  /* 0x0000000000147947 */ /* 0x000fec0003800000 */
.L_x_1170:
[----:B------:R-:W-:-:S05]  /*4720*/  IMAD.U32 R198, RZ, RZ, UR51 ;  /* 0x00000033ffc67e24 */ /* 0x000fca000f8e00ff */
[----:B------:R-:W-:-:S13]  /*4730*/  ISETP.NE.AND P1, PT, R198, 0x1, PT ;  /* 0x00000001c600780c */ /* 0x000fda0003f25270 */
[----:B------:R-:W1:Y:S02]  /*4740*/  @P1 LDC.64 R8, c[0x0][0x9e8] ;  /* 0x00027a00ff081b82 */ /* 0x000e640000000a00 */
[----:B-1----:R-:W-:-:S05]  /*4750*/  @P1 IMAD.HI.U32 R8, R15, R8, RZ ;  /* 0x000000080f081227 */ /* 0x002fca00078e00ff */
[----:B------:R-:W-:-:S07]  /*4760*/  @P1 SHF.R.U32.HI R15, RZ, R9, R8 ;  /* 0x00000009ff0f1219 */ /* 0x000fce0000011608 */
.L_x_1171:
[----:B------:R-:W-:Y:S05]  /*4770*/  BSYNC B0 ;  /* 0x0000000000007941 */ /* 0x000fea0003800000 */
.L_x_1169:
[----:B------:R-:W-:-:S04]  /*4780*/  IMAD R15, R15, R198, -R5 ;  /* 0x000000c60f0f7224 */ /* 0x000fc800078e0a05 */
[----:B------:R-:W-:-:S05]  /*4790*/  IMAD R15, R2, -0x2, R15 ;  /* 0xfffffffe020f7824 */ /* 0x000fca00078e020f */
[----:B------:R-:W-:Y:S02]  /*47a0*/  VIADDMNMX R20, R15, R198, R20, PT ;  /* 0x000000c60f147246 */ /* 0x000fe40003800114 */
[----:B------:R-:W-:-:S07]  /*47b0*/  VIMNMX R21, R21, R15, !PT ;  /* 0x0000000f15157248 */ /* 0x000fce0007fe0100 */
.L_x_1168:
[----:B------:R-:W-:Y:S01]  /*47c0*/  ISETP.GT.AND P1, PT, R11, -0x1, PT ;  /* 0xffffffff0b00780c */ /* 0x000fe20003f24270 */
[----:B------:R-:W1:Y:S01]  /*47d0*/  SHFL.IDX PT, R9, R14, 0x1, 0x1c1f ;  /* 0x003c1f000e097f89 */ /* 0x000e6200000e0000 */
[----:B------:R-:W-:Y:S02]  /*47e0*/  UISETP.NE.AND UP0, UPT, UR47, URZ, UPT ;  /* 0x0000003f2f00728c */ /* 0x000fe4000bf05270 */
[C---:B------:R-:W-:Y:S02]  /*47f0*/  ISETP.GT.AND P4, PT, R21.reuse, 0x1, P1 ;  /* 0x000000011500780c */ /* 0x040fe40000f84270 */
[----:B------:R-:W-:Y:S02]  /*4800*/  ISETP.GT.AND P5, PT, R21, RZ, P1 ;  /* 0x000000ff1500720c */ /* 0x000fe40000fa4270 */
[C---:B------:R-:W-:Y:S02]  /*4810*/  ISETP.LT.OR P4, PT, R20.reuse, 0x2, P4 ;  /* 0x000000021400780c */ /* 0x040fe40002781670 */
[----:B------:R-:W-:-:S02]  /*4820*/  ISETP.LT.OR P5, PT, R20, 0x1, P5 ;  /* 0x000000011400780c */ /* 0x000fc40002fa1670 */
[----:B------:R-:W-:Y:S02]  /*4830*/  FSEL R153, R153, -INF , !P4 ;  /* 0xff80000099997808 */ /* 0x000fe40006000000 */
[C---:B------:R-:W-:Y:S02]  /*4840*/  ISETP.GT.AND P4, PT, R21.reuse, 0x18, P1 ;  /* 0x000000181500780c */ /* 0x040fe40000f84270 */
[----:B------:R-:W-:Y:S02]  /*4850*/  FSEL R15, R152, -INF , !P5 ;  /* 0xff800000980f7808 */ /* 0x000fe40006800000 */
[----:B------:R-:W-:Y:S02]  /*4860*/  ISETP.LT.OR P4, PT, R20, 0x19, P4 ;  /* 0x000000191400780c */ /* 0x000fe40002781670 */
[C---:B------:R-:W-:Y:S02]  /*4870*/  ISETP.GT.AND P6, PT, R21.reuse, 0x8, P1 ;  /* 0x000000081500780c */ /* 0x040fe40000fc4270 */
[----:B------:R-:W-:-:S02]  /*4880*/  ISETP.GT.AND P2, PT, R21, 0x9, P1 ;  /* 0x000000091500780c */ /* 0x000fc40000f44270 */
[C---:B------:R-:W-:Y:S01]  /*4890*/  ISETP.GT.AND P3, PT, R21.reuse, 0x10, P1 ;  /* 0x000000101500780c */ /* 0x040fe20000f64270 */
[----:B-1----:R-:W-:Y:S01]  /*48a0*/  IMAD.IADD R14, R194, 0x1, R9 ;  /* 0x00000001c20e7824 */ /* 0x002fe200078e0209 */
[C---:B------:R-:W-:Y:S02]  /*48b0*/  ISETP.GT.AND P5, PT, R21.reuse, 0x11, P1 ;  /* 0x000000111500780c */ /* 0x040fe40000fa4270 */
[----:B------:R-:W-:Y:S02]  /*48c0*/  FSEL R164, R164, -INF , !P4 ;  /* 0xff800000a4a47808 */ /* 0x000fe40006000000 */
[----:B------:R-:W-:Y:S02]  /*48d0*/  ISETP.GT.AND P4, PT, R21, 0x29, P1 ;  /* 0x000000291500780c */ /* 0x000fe40000f84270 */
[C---:B------:R-:W-:Y:S02]  /*48e0*/  ISETP.LT.OR P6, PT, R20.reuse, 0x9, P6 ;  /* 0x000000091400780c */ /* 0x040fe400037c1670 */
[----:B------:R-:W-:-:S02]  /*48f0*/  ISETP.LT.OR P2, PT, R20, 0xa, P2 ;  /* 0x0000000a1400780c */ /* 0x000fc40001741670 */
[C---:B------:R-:W-:Y:S02]  /*4900*/  ISETP.LT.OR P3, PT, R20.reuse, 0x11, P3 ;  /* 0x000000111400780c */ /* 0x040fe40001f61670 */
[C---:B------:R-:W-:Y:S02]  /*4910*/  ISETP.LT.OR P5, PT, R20.reuse, 0x12, P5 ;  /* 0x000000121400780c */ /* 0x040fe40002fa1670 */
[----:B------:R-:W-:Y:S02]  /*4920*/  ISETP.LT.OR P4, PT, R20, 0x2a, P4 ;  /* 0x0000002a1400780c */ /* 0x000fe40002781670 */
[----:B------:R-:W-:Y:S02]  /*4930*/  FSEL R156, R156, -INF , !P6 ;  /* 0xff8000009c9c7808 */ /* 0x000fe40007000000 */
[----:B------:R-:W-:Y:S02]  /*4940*/  FSEL R157, R157, -INF , !P2 ;  /* 0xff8000009d9d7808 */ /* 0x000fe40005000000 */
[----:B------:R-:W-:-:S02]  /*4950*/  FSEL R160, R160, -INF , !P3 ;  /* 0xff800000a0a07808 */ /* 0x000fc40005800000 */
[----:B------:R-:W-:Y:S02]  /*4960*/  FSEL R161, R161, -INF , !P5 ;  /* 0xff800000a1a17808 */ /* 0x000fe40006800000 */
[C---:B------:R-:W-:Y:S02]  /*4970*/  ISETP.GT.AND P6, PT, R21.reuse, 0x19, P1 ;  /* 0x000000191500780c */ /* 0x040fe40000fc4270 */
[C---:B------:R-:W-:Y:S02]  /*4980*/  ISETP.GT.AND P2, PT, R21.reuse, 0x20, P1 ;  /* 0x000000201500780c */ /* 0x040fe40000f44270 */
[C---:B------:R-:W-:Y:S02]  /*4990*/  ISETP.GT.AND P3, PT, R21.reuse, 0x21, P1 ;  /* 0x000000211500780c */ /* 0x040fe40000f64270 */
[----:B------:R-:W-:Y:S02]  /*49a0*/  ISETP.GT.AND P5, PT, R21, 0x28, P1 ;  /* 0x000000281500780c */ /* 0x000fe40000fa4270 */
[----:B------:R-:W-:-:S02]  /*49b0*/  FSEL R173, R173, -INF , !P4 ;  /* 0xff800000adad7808 */ /* 0x000fc40006000000 */
[----:B------:R-:W-:Y:S02]  /*49c0*/  PLOP3.LUT P4, PT, PT, PT, UP0, 0x40, 0x0 ;  /* 0x000000000000781c */ /* 0x000fe40003f8e808 */
[C---:B------:R-:W-:Y:S02]  /*49d0*/  ISETP.LT.OR P6, PT, R20.reuse, 0x1a, P6 ;  /* 0x0000001a1400780c */ /* 0x040fe400037c1670 */
[C---:B------:R-:W-:Y:S02]  /*49e0*/  ISETP.LT.OR P2, PT, R20.reuse, 0x21, P2 ;  /* 0x000000211400780c */ /* 0x040fe40001741670 */
[C---:B------:R-:W-:Y:S02]  /*49f0*/  ISETP.LT.OR P3, PT, R20.reuse, 0x22, P3 ;  /* 0x000000221400780c */ /* 0x040fe40001f61670 */
[----:B------:R-:W-:Y:S02]  /*4a00*/  ISETP.LT.OR P5, PT, R20, 0x29, P5 ;  /* 0x000000291400780c */ /* 0x000fe40002fa1670 */
[----:B------:R-:W-:-:S02]  /*4a10*/  FSEL R165, R165, -INF , !P6 ;  /* 0xff800000a5a57808 */ /* 0x000fc40007000000 */
[----:B------:R-:W-:Y:S02]  /*4a20*/  FSEL R168, R168, -INF , !P2 ;  /* 0xff800000a8a87808 */ /* 0x000fe40005000000 */
[----:B------:R-:W-:Y:S02]  /*4a30*/  FSEL R169, R169, -INF , !P3 ;  /* 0xff800000a9a97808 */ /* 0x000fe40005800000 */
[----:B------:R-:W-:Y:S02]  /*4a40*/  FSEL R172, R172, -INF , !P5 ;  /* 0xff800000acac7808 */ /* 0x000fe40006800000 */
[C---:B------:R-:W-:Y:S02]  /*4a50*/  ISETP.GT.AND P6, PT, R21.reuse, 0x30, P1 ;  /* 0x000000301500780c */ /* 0x040fe40000fc4270 */
[C---:B------:R-:W-:Y:S02]  /*4a60*/  ISETP.GT.AND P2, PT, R21.reuse, 0x31, P1 ;  /* 0x000000311500780c */ /* 0x040fe40000f44270 */
[----:B------:R-:W-:-:S02]  /*4a70*/  ISETP.GT.AND P3, PT, R21, 0x38, P1 ;  /* 0x000000381500780c */ /* 0x000fc40000f64270 */
[----:B------:R-:W-:Y:S02]  /*4a80*/  ISETP.GT.AND P5, PT, R21, 0x39, P1 ;  /* 0x000000391500780c */ /* 0x000fe40000fa4270 */
[C---:B------:R-:W-:Y:S02]  /*4a90*/  ISETP.LT.OR P6, PT, R20.reuse, 0x31, P6 ;  /* 0x000000311400780c */ /* 0x040fe400037c1670 */
[C---:B------:R-:W-:Y:S02]  /*4aa0*/  ISETP.LT.OR P2, PT, R20.reuse, 0x32, P2 ;  /* 0x000000321400780c */ /* 0x040fe40001741670 */
[C---:B------:R-:W-:Y:S02]  /*4ab0*/  ISETP.LT.OR P3, PT, R20.reuse, 0x39, P3 ;  /* 0x000000391400780c */ /* 0x040fe40001f61670 */
[----:B------:R-:W-:Y:S01]  /*4ac0*/  ISETP.LT.OR P5, PT, R20, 0x3a, P5 ;  /* 0x0000003a1400780c */ /* 0x000fe20002fa1670 */
[----:B------:R-:W-:Y:S01]  /*4ad0*/  IMAD.IADD R20, R196, 0x1, R9 ;  /* 0x00000001c4147824 */ /* 0x000fe200078e0209 */
[----:B------:R-:W-:-:S02]  /*4ae0*/  FSEL R176, R176, -INF , !P6 ;  /* 0xff800000b0b07808 */ /* 0x000fc40007000000 */
[----:B------:R-:W-:Y:S02]  /*4af0*/  FSEL R177, R177, -INF , !P2 ;  /* 0xff800000b1b17808 */ /* 0x000fe40005000000 */
[----:B------:R-:W-:Y:S02]  /*4b00*/  FSEL R180, R180, -INF , !P3 ;  /* 0xff800000b4b47808 */ /* 0x000fe40005800000 */
[----:B------:R-:W-:Y:S01]  /*4b10*/  FSEL R181, R181, -INF , !P5 ;  /* 0xff800000b5b57808 */ /* 0x000fe20006800000 */
        /* <DEDUP_REMOVED lines=14> */
.L_x_1174:
[----:B------:R-:W-:-:S05]  /*4c00*/  IMAD.U32 R152, RZ, RZ, UR51 ;  /* 0x00000033ff987e24 */ /* 0x000fca000f8e00ff */
[----:B------:R-:W-:-:S13]  /*4c10*/  ISETP.NE.AND P2, PT, R152, 0x1, PT ;  /* 0x000000019800780c */ /* 0x000fda0003f45270 */
[----:B------:R-:W1:Y:S02]  /*4c20*/  @P2 LDC.64 R8, c[0x0][0x9e8] ;  /* 0x00027a00ff082b82 */ /* 0x000e640000000a00 */
[----:B-1----:R-:W-:-:S05]  /*4c30*/  @P2 IMAD.HI.U32 R8, R21, R8, RZ ;  /* 0x0000000815082227 */ /* 0x002fca00078e00ff */
[----:B------:R-:W-:-:S07]  /*4c40*/  @P2 SHF.R.U32.HI R21, RZ, R9, R8 ;  /* 0x00000009ff152219 */ /* 0x000fce0000011608 */
.L_x_1175:
[----:B------:R-:W-:Y:S05]  /*4c50*/  BSYNC B0 ;  /* 0x0000000000007941 */ /* 0x000fea0003800000 */
.L_x_1173:
[----:B------:R-:W-:-:S04]  /*4c60*/  IMAD R5, R21, R152, -R5 ;  /* 0x0000009815057224 */ /* 0x000fc800078e0a05 */
[----:B------:R-:W-:-:S05]  /*4c70*/  IMAD R5, R2, -0x2, R5 ;  /* 0xfffffffe02057824 */ /* 0x000fca00078e0205 */
[----:B------:R-:W-:Y:S02]  /*4c80*/  VIADDMNMX R14, R5, R152, R14, PT ;  /* 0x00000098050e7246 */ /* 0x000fe4000380010e */
[----:B------:R-:W-:-:S07]  /*4c90*/  VIMNMX R20, R20, R5, !PT ;  /* 0x0000000514147248 */ /* 0x000fce0007fe0100 */
.L_x_1172:
[----:B------:R-:W-:Y:S02]  /*4ca0*/  FMNMX.FTZ R8, R15, R12, !PT ;  /* 0x0000000c0f087209 */ /* 0x000fe40007810000 */
[C---:B------:R-:W-:Y:S02]  /*4cb0*/  ISETP.GT.AND P3, PT, R20.reuse, RZ, P1 ;  /* 0x000000ff1400720c */ /* 0x040fe40000f64270 */
[----:B------:R-:W-:Y:S02]  /*4cc0*/  FMNMX.FTZ R5, R153, R8, !PT ;  /* 0x0000000899057209 */ /* 0x000fe40007810000 */
[----:B------:R-:W-:Y:S02]  /*4cd0*/  ISETP.GT.AND P5, PT, R20, 0x1, P1 ;  /* 0x000000011400780c */ /* 0x000fe40000fa4270 */
[----:B------:R-:W-:Y:S02]  /*4ce0*/  FMNMX.FTZ R8, R156, R5, !PT ;  /* 0x000000059c087209 */ /* 0x000fe40007810000 */
[----:B------:R-:W-:-:S02]  /*4cf0*/  ISETP.LT.OR P3, PT, R14, 0x1, P3 ;  /* 0x000000010e00780c */ /* 0x000fc40001f61670 */
[----:B------:R-:W-:Y:S02]  /*4d00*/  FMNMX.FTZ R5, R157, R8, !PT ;  /* 0x000000089d057209 */ /* 0x000fe40007810000 */
[----:B------:R-:W-:Y:S02]  /*4d10*/  ISETP.GT.AND P6, PT, R20, 0x8, P1 ;  /* 0x000000081400780c */ /* 0x000fe40000fc4270 */
[----:B------:R-:W-:Y:S02]  /*4d20*/  FMNMX.FTZ R8, R160, R5, !PT ;  /* 0x00000005a0087209 */ /* 0x000fe40007810000 */
[----:B------:R-:W-:Y:S02]  /*4d30*/  ISETP.LT.OR P5, PT, R14, 0x2, P5 ;  /* 0x000000020e00780c */ /* 0x000fe40002fa1670 */
[----:B------:R-:W-:Y:S02]  /*4d40*/  FMNMX.FTZ R5, R161, R8, !PT ;  /* 0x00000008a1057209 */ /* 0x000fe40007810000 */
[----:B------:R-:W-:-:S02]  /*4d50*/  FSEL R154, R154, -INF , !P3 ;  /* 0xff8000009a9a7808 */ /* 0x000fc40005800000 */
        /* <DEDUP_REMOVED lines=15> */
[----:B------:R-:W-:Y:S02]  /*4e50*/  FSEL R159, R159, -INF , !P2 ;  /* 0xff8000009f9f7808 */ /* 0x000fe40005000000 */
[----:B------:R-:W-:Y:S02]  /*4e60*/  FMNMX.FTZ R8, R180, R5, !PT ;  /* 0x00000005b4087209 */ /* 0x000fe40007810000 */
[----:B------:R-:W-:-:S02]  /*4e70*/  ISETP.LT.OR P4, PT, R14, 0x11, P4 ;  /* 0x000000110e00780c */ /* 0x000fc40002781670 */
[----:B------:R-:W-:Y:S02]  /*4e80*/  FMNMX.FTZ R8, R181, R8, !PT ;  /* 0x00000008b5087209 */ /* 0x000fe40007810000 */
[----:B------:R-:W-:Y:S02]  /*4e90*/  ISETP.GT.AND P6, PT, R20, 0x18, P1 ;  /* 0x000000181400780c */ /* 0x000fe40000fc4270 */
[----:B------:R-:W-:Y:S01]  /*4ea0*/  ISETP.LT.OR P5, PT, R14, 0x12, P5 ;  /* 0x000000120e00780c */ /* 0x000fe20002fa1670 */
[----:B------:R-:W1:Y:S01]  /*4eb0*/  SHFL.BFLY PT, R5, R8, 0x2, 0x1f ;  /* 0x0c401f0008057f89 */ /* 0x000e6200000e0000 */
[----:B------:R-:W-:Y:S02]  /*4ec0*/  FSEL R162, R162, -INF , !P4 ;  /* 0xff800000a2a27808 */ /* 0x000fe40006000000 */
[----:B------:R-:W-:Y:S02]  /*4ed0*/  ISETP.GT.AND P2, PT, R20, 0x19, P1 ;  /* 0x000000191400780c */ /* 0x000fe40000f44270 */
[----:B------:R-:W-:-:S02]  /*4ee0*/  FSEL R163, R163, -INF , !P5 ;  /* 0xff800000a3a37808 */ /* 0x000fc40006800000 */
[----:B------:R-:W-:Y:S02]  /*4ef0*/  ISETP.LT.OR P6, PT, R14, 0x19, P6 ;  /* 0x000000190e00780c */ /* 0x000fe400037c1670 */
[----:B------:R-:W-:Y:S02]  /*4f00*/  ISETP.GT.AND P3, PT, R20, 0x20, P1 ;  /* 0x000000201400780c */ /* 0x000fe40000f64270 */
[----:B------:R-:W-:Y:S02]  /*4f10*/  ISETP.LT.OR P2, PT, R14, 0x1a, P2 ;  /* 0x0000001a0e00780c */ /* 0x000fe40001741670 */
[----:B------:R-:W-:Y:S02]  /*4f20*/  FSEL R166, R166, -INF , !P6 ;  /* 0xff800000a6a67808 */ /* 0x000fe40007000000 */
[----:B------:R-:W-:Y:S02]  /*4f30*/  ISETP.LT.OR P3, PT, R14, 0x21, P3 ;  /* 0x000000210e00780c */ /* 0x000fe40001f61670 */
[----:B------:R-:W-:-:S02]  /*4f40*/  ISETP.GT.AND P4, PT, R20, 0x21, P1 ;  /* 0x000000211400780c */ /* 0x000fc40000f84270 */
[----:B------:R-:W-:Y:S02]  /*4f50*/  FSEL R167, R167, -INF , !P2 ;  /* 0xff800000a7a77808 */ /* 0x000fe40005000000 */
[----:B------:R-:W-:Y:S02]  /*4f60*/  FSEL R170, R170, -INF , !P3 ;  /* 0xff800000aaaa7808 */ /* 0x000fe40005800000 */
[----:B------:R-:W-:Y:S02]  /*4f70*/  ISETP.GT.AND P5, PT, R20, 0x28, P1 ;  /* 0x000000281400780c */ /* 0x000fe40000fa4270 */
[----:B-1----:R-:W-:Y:S02]  /*4f80*/  FMNMX.FTZ R9, R8, R5, !PT ;  /* 0x0000000508097209 */ /* 0x002fe40007810000 */
[----:B------:R-:W-:Y:S02]  /*4f90*/  FMNMX.FTZ R8, R154, R13, !PT ;  /* 0x0000000d9a087209 */ /* 0x000fe40007810000 */
[----:B------:R-:W-:Y:S01]  /*4fa0*/  ISETP.LT.OR P4, PT, R14, 0x22, P4 ;  /* 0x000000220e00780c */ /* 0x000fe20002781670 */
[----:B------:R-:W1:Y:S01]  /*4fb0*/  SHFL.BFLY PT, R152, R9, 0x1, 0x1f ;  /* 0x0c201f0009987f89 */ /* 0x000e6200000e0000 */
[----:B------:R-:W-:-:S02]  /*4fc0*/  ISETP.GT.AND P6, PT, R20, 0x29, P1 ;  /* 0x000000291400780c */ /* 0x000fc40000fc4270 */
[----:B------:R-:W-:Y:S02]  /*4fd0*/  ISETP.LT.OR P5, PT, R14, 0x29, P5 ;  /* 0x000000290e00780c */ /* 0x000fe40002fa1670 */
[----:B------:R-:W-:Y:S02]  /*4fe0*/  FSEL R171, R171, -INF , !P4 ;  /* 0xff800000abab7808 */ /* 0x000fe40006000000 */
[----:B------:R-:W-:Y:S02]  /*4ff0*/  ISETP.GT.AND P2, PT, R20, 0x30, P1 ;  /* 0x000000301400780c */ /* 0x000fe40000f44270 */
[----:B------:R-:W-:Y:S02]  /*5000*/  FSEL R174, R174, -INF , !P5 ;  /* 0xff800000aeae7808 */ /* 0x000fe40006800000 */
[----:B------:R-:W-:Y:S02]  /*5010*/  ISETP.LT.OR P6, PT, R14, 0x2a, P6 ;  /* 0x0000002a0e00780c */ /* 0x000fe400037c1670 */
[----:B------:R-:W-:-:S02]  /*5020*/  ISETP.GT.AND P4, PT, R20, 0x31, P1 ;  /* 0x000000311400780c */ /* 0x000fc40000f84270 */
[C---:B------:R-:W-:Y:S02]  /*5030*/  ISETP.GT.AND P5, PT, R20.reuse, 0x38, P1 ;  /* 0x000000381400780c */ /* 0x040fe40000fa4270 */
[----:B------:R-:W-:Y:S02]  /*5040*/  ISETP.GT.AND P1, PT, R20, 0x39, P1 ;  /* 0x000000391400780c */ /* 0x000fe40000f24270 */
[C---:B------:R-:W-:Y:S02]  /*5050*/  ISETP.LT.OR P2, PT, R14.reuse, 0x31, P2 ;  /* 0x000000310e00780c */ /* 0x040fe40001741670 */
[----:B------:R-:W-:Y:S02]  /*5060*/  FSEL R175, R175, -INF , !P6 ;  /* 0xff800000afaf7808 */ /* 0x000fe40007000000 */
[----:B------:R-:W-:Y:S02]  /*5070*/  ISETP.LT.OR P4, PT, R14, 0x32, P4 ;  /* 0x000000320e00780c */ /* 0x000fe40002781670 */
[----:B-1----:R-:W-:Y:S01]  /*5080*/  FMNMX.FTZ R5, R9, R152, !PT ;  /* 0x0000009809057209 */ /* 0x002fe20007810000 */
[----:B------:R-:W-:Y:S01]  /*5090*/  IMAD.U32 R152, RZ, RZ, UR40 ;  /* 0x00000028ff987e24 */ /* 0x000fe2000f8e00ff */
[----:B------:R-:W-:-:S02]  /*50a0*/  FMNMX.FTZ R9, R155, R8, !PT ;  /* 0x000000089b097209 */ /* 0x000fc40007810000 */
[C---:B------:R-:W-:Y:S01]  /*50b0*/  FSETP.NEU.FTZ.AND P3, PT, R5.reuse, -INF , PT ;  /* 0xff8000000500780b */ /* 0x040fe20003f7d000 */
[----:B------:R-:W-:-:S01]  /*50c0*/  FFMA.FTZ R21, R5, R152, -8 ;  /* 0xc100000005157423 */ /* 0x000fc20000010098 */
[----:B------:R-:W-:Y:S02]  /*50d0*/  FMNMX.FTZ R8, R158, R9, !PT ;  /* 0x000000099e087209 */ /* 0x000fe40007810000 */
[----:B------:R-:W-:Y:S02]  /*50e0*/  FSEL R178, R178, -INF , !P2 ;  /* 0xff800000b2b27808 */ /* 0x000fe40005000000 */
[----:B------:R-:W-:Y:S02]  /*50f0*/  FMNMX.FTZ R9, R159, R8, !PT ;  /* 0x000000089f097209 */ /* 0x000fe40007810000 */
[----:B------:R-:W-:Y:S02]  /*5100*/  ISETP.LT.OR P5, PT, R14, 0x39, P5 ;  /* 0x000000390e00780c */ /* 0x000fe40002fa1670 */
[----:B------:R-:W-:-:S02]  /*5110*/  FMNMX.FTZ R8, R162, R9, !PT ;  /* 0x00000009a2087209 */ /* 0x000fc40007810000 */
[----:B------:R-:W-:Y:S02]  /*5120*/  FSEL R179, R179, -INF , !P4 ;  /* 0xff800000b3b37808 */ /* 0x000fe40006000000 */
[----:B------:R-:W-:Y:S02]  /*5130*/  FMNMX.FTZ R9, R163, R8, !PT ;  /* 0x00000008a3097209 */ /* 0x000fe40007810000 */
[----:B------:R-:W-:Y:S02]  /*5140*/  FSEL R8, R21, RZ, P3 ;  /* 0x000000ff15087208 */ /* 0x000fe40001800000 */
[----:B------:R-:W-:Y:S02]  /*5150*/  FMNMX.FTZ R152, R166, R9, !PT ;  /* 0x00000009a6987209 */ /* 0x000fe40007810000 */
[----:B------:R-:W-:Y:S01]  /*5160*/  ISETP.LT.OR P1, PT, R14, 0x3a, P1 ;  /* 0x0000003a0e00780c */ /* 0x000fe20000f21670 */
[--C-:B------:R-:W-:Y:S01]  /*5170*/  FFMA.FTZ R21, R15, UR40, -R8.reuse ;  /* 0x000000280f157c23 */ /* 0x100fe20008010808 */
[----:B------:R-:W-:Y:S01]  /*5180*/  FMNMX.FTZ R9, R167, R152, !PT ;  /* 0x00000098a7097209 */ /* 0x000fe20007810000 */
[--C-:B------:R-:W-:Y:S01]  /*5190*/  FFMA.FTZ R14, R157, UR40, -R8.reuse ;  /* 0x000000289d0e7c23 */ /* 0x100fe20008010808 */
[----:B------:R-:W-:Y:S01]  /*51a0*/  FSEL R182, R182, -INF , !P5 ;  /* 0xff800000b6b67808 */ /* 0x000fe20006800000 */
[----:B------:R1:W-:Y:S01]  /*51b0*/  MUFU.EX2 R152, R21 ;  /* 0x0000001500987308 */ /* 0x0003e20000000800 */
[----:B------:R-:W-:Y:S01]  /*51c0*/  FMNMX.FTZ R194, R170, R9, !PT ;  /* 0x00000009aac27209 */ /* 0x000fe20007810000 */
[--C-:B------:R-:W-:Y:S01]  /*51d0*/  FFMA.FTZ R157, R160, UR40, -R8.reuse ;  /* 0x00000028a09d7c23 */ /* 0x100fe20008010808 */
[----:B------:R-:W-:Y:S01]  /*51e0*/  FSEL R183, R183, -INF , !P1 ;  /* 0xff800000b7b77808 */ /* 0x000fe20004800000 */
        /* <DEDUP_REMOVED lines=9> */
[----:B-1----:R-:W-:Y:S01]  /*5280*/  FMNMX.FTZ R21, R175, R20, !PT ;  /* 0x00000014af157209 */ /* 0x002fe20007810000 */
[--C-:B------:R-:W-:Y:S01]  /*5290*/  FFMA.FTZ R164, R176, UR40, -R8.reuse ;  /* 0x00000028b0a47c23 */ /* 0x100fe20008010808 */
[----:B------:R-:W-:-:S01]  /*52a0*/  FFMA.FTZ R165, R177, UR40, -R8 ;  /* 0x00000028b1a57c23 */ /* 0x000fc20008010808 */
[----:B------:R-:W-:Y:S01]  /*52b0*/  FFMA.FTZ R181, R181, UR40, -R8 ;  /* 0x00000028b5b57c23 */ /* 0x000fe20008010808 */
[----:B------:R-:W-:Y:S01]  /*52c0*/  FMNMX.FTZ R20, R178, R21, !PT ;  /* 0x00000015b2147209 */ /* 0x000fe20007810000 */
[----:B------:R-:W-:Y:S01]  /*52d0*/  IMAD.U32 R177, RZ, RZ, UR40 ;  /* 0x00000028ffb17e24 */ /* 0x000fe2000f8e00ff */
[----:B------:R-:W-:Y:S01]  /*52e0*/  FSEL R173, R5, RZ, P3 ;  /* 0x000000ff05ad7208 */ /* 0x000fe20001800000 */
[----:B------:R-:W-:Y:S01]  /*52f0*/  MUFU.EX2 R9, R9 ;  /* 0x0000000900097308 */ /* 0x000fe20000000800 */
[----:B------:R-:W-:-:S03]  /*5300*/  FMNMX.FTZ R21, R179, R20, !PT ;  /* 0x00000014b3157209 */ /* 0x000fc60007810000 */
[----:B------:R-:W-:Y:S01]  /*5310*/  FADD.FTZ R173, -R173, R12 ;  /* 0x0000000cadad7221 */ /* 0x000fe20000010100 */
[----:B------:R-:W-:Y:S01]  /*5320*/  FMNMX.FTZ R20, R182, R21, !PT ;  /* 0x00000015b6147209 */ /* 0x000fe20007810000 */
[--C-:B------:R-:W-:Y:S02]  /*5330*/  FFMA.FTZ R21, R161, UR40, -R8.reuse ;  /* 0x00000028a1157c23 */ /* 0x100fe40008010808 */
[----:B------:R-:W-:Y:S01]  /*5340*/  FMUL.FTZ R173, R173, UR40 ;  /* 0x00000028adad7c20 */ /* 0x000fe20008410000 */
[----:B------:R-:W-:Y:S01]  /*5350*/  FMNMX.FTZ R194, R183, R20, !PT ;  /* 0x00000014b7c27209 */ /* 0x000fe20007810000 */
[----:B------:R-:W-:Y:S04]  /*5360*/  MUFU.EX2 R15, R15 ;  /* 0x0000000f000f7308 */ /* 0x000fe80000000800 */
[----:B------:R-:W1:Y:S04]  /*5370*/  SHFL.BFLY PT, R161, R194, 0x2, 0x1f ;  /* 0x0c401f00c2a17f89 */ /* 0x000e6800000e0000 */
[----:B------:R-:W-:Y:S08]  /*5380*/  MUFU.EX2 R20, R157 ;  /* 0x0000009d00147308 */ /* 0x000ff00000000800 */
[----:B------:R3:W-:Y:S08]  /*5390*/  MUFU.EX2 R157, R169 ;  /* 0x000000a9009d7308 */ /* 0x0007f00000000800 */
[----:B------:R-:W4:Y:S01]  /*53a0*/  MUFU.EX2 R173, R173 ;  /* 0x000000ad00ad7308 */ /* 0x000f220000000800 */
[----:B---3--:R-:W-:-:S01]  /*53b0*/  FFMA.FTZ R169, R180, UR40, -R8 ;  /* 0x00000028b4a97c23 */ /* 0x008fc20008010808 */
[----:B-1----:R-:W-:Y:S01]  /*53c0*/  FMNMX.FTZ R195, R194, R161, !PT ;  /* 0x000000a1c2c37209 */ /* 0x002fe20007810000 */
[----:B------:R-:W-:-:S05]  /*53d0*/  FFMA.FTZ R161, R172, UR40, -R8 ;  /* 0x00000028aca17c23 */ /* 0x000fca0008010808 */
[----:B------:R-:W1:Y:S01]  /*53e0*/  MUFU.EX2 R14, R14 ;  /* 0x0000000e000e7308 */ /* 0x000e620000000800 */
[----:B------:R-:W3:Y:S07]  /*53f0*/  SHFL.BFLY PT, R172, R195, 0x1, 0x1f ;  /* 0x0c201f00c3ac7f89 */ /* 0x000eee00000e0000 */
[----:B------:R-:W-:Y:S01]  /*5400*/  MUFU.EX2 R21, R21 ;  /* 0x0000001500157308 */ /* 0x000fe20000000800 */
[----:B----4-:R-:W-:-:S01]  /*5410*/  FFMA.FTZ R180, R173, R3, R152 ;  /* 0x00000003adb47223 */ /* 0x010fc20000010098 */
[-C--:B------:R-:W-:Y:S01]  /*5420*/  FMUL.FTZ R24, R24, R173.reuse ;  /* 0x000000ad18187220 */ /* 0x080fe20000410000 */
[-C--:B------:R-:W-:Y:S01]  /*5430*/  FMUL.FTZ R25, R25, R173.reuse ;  /* 0x000000ad19197220 */ /* 0x080fe20000410000 */
[----:B------:R-:W-:Y:S01]  /*5440*/  FMUL.FTZ R28, R28, R173 ;  /* 0x000000ad1c1c7220 */ /* 0x000fe20000410000 */
[----:B------:R-:W-:-:S01]  /*5450*/  FADD.FTZ R180, R9, R180 ;  /* 0x000000b409b47221 */ /* 0x000fc20000010000 */
        /* <DEDUP_REMOVED lines=11> */
[----:B---3--:R-:W-:Y:S01]  /*5510*/  FMNMX.FTZ R8, R195, R172, !PT ;  /* 0x000000acc3087209 */ /* 0x008fe20007810000 */
[-C--:B------:R-:W-:Y:S01]  /*5520*/  FMUL.FTZ R48, R48, R173.reuse ;  /* 0x000000ad30307220 */ /* 0x080fe20000410000 */
[-C--:B------:R-:W-:Y:S01]  /*5530*/  FMUL.FTZ R49, R49, R173.reuse ;  /* 0x000000ad31317220 */ /* 0x080fe20000410000 */
[----:B------:R-:W-:Y:S01]  /*5540*/  FMUL.FTZ R52, R52, R173 ;  /* 0x000000ad34347220 */ /* 0x000fe20000410000 */
[C---:B------:R-:W-:Y:S01]  /*5550*/  FSETP.NEU.FTZ.AND P1, PT, R8.reuse, -INF , PT ;  /* 0xff8000000800780b */ /* 0x040fe20003f3d000 */
[----:B------:R-:W-:Y:S01]  /*5560*/  FFMA.FTZ R176, R8, R177, -8 ;  /* 0xc100000008b07423 */ /* 0x000fe200000100b1 */
[-C--:B------:R-:W-:Y:S01]  /*5570*/  FMUL.FTZ R53, R53, R173.reuse ;  /* 0x000000ad35357220 */ /* 0x080fe20000410000 */
[----:B------:R-:W-:Y:S01]  /*5580*/  MUFU.EX2 R156, R156 ;  /* 0x0000009c009c7308 */ /* 0x000fe20000000800 */
[-C--:B------:R-:W-:Y:S01]  /*5590*/  FMUL.FTZ R56, R56, R173.reuse ;  /* 0x000000ad38387220 */ /* 0x080fe20000410000 */
[-C--:B------:R-:W-:Y:S01]  /*55a0*/  FMUL.FTZ R57, R57, R173.reuse ;  /* 0x000000ad39397220 */ /* 0x080fe20000410000 */
[----:B------:R-:W-:Y:S01]  /*55b0*/  FSEL R176, R176, RZ, P1 ;  /* 0x000000ffb0b07208 */ /* 0x000fe20000800000 */
[-C--:B------:R-:W-:Y:S01]  /*55c0*/  FMUL.FTZ R60, R60, R173.reuse ;  /* 0x000000ad3c3c7220 */ /* 0x080fe20000410000 */
[-C--:B------:R-:W-:Y:S01]  /*55d0*/  FMUL.FTZ R61, R61, R173.reuse ;  /* 0x000000ad3d3d7220 */ /* 0x080fe20000410000 */
[-C--:B------:R-:W-:Y:S01]  /*55e0*/  FMUL.FTZ R64, R64, R173.reuse ;  /* 0x000000ad40407220 */ /* 0x080fe20000410000 */
[----:B------:R-:W-:Y:S01]  /*55f0*/  FMUL.FTZ R65, R65, R173 ;  /* 0x000000ad41417220 */ /* 0x000fe20000410000 */
[--C-:B------:R-:W-:Y:S01]  /*5600*/  FFMA.FTZ R177, R154, UR40, -R176.reuse ;  /* 0x000000289ab17c23 */ /* 0x100fe200080108b0 */
[----:B------:R-:W-:-:S01]  /*5610*/  FFMA.FTZ R154, R158, UR40, -R176 ;  /* 0x000000289e9a7c23 */ /* 0x000fc200080108b0 */
[--C-:B------:R-:W-:Y:S01]  /*5620*/  FFMA.FTZ R158, R166, UR40, -R176.reuse ;  /* 0x00000028a69e7c23 */ /* 0x100fe200080108b0 */
[----:B------:R-:W-:Y:S01]  /*5630*/  FSEL R166, R8, RZ, P1 ;  /* 0x000000ff08a67208 */ /* 0x000fe20000800000 */
[--C-:B------:R-:W-:Y:S01]  /*5640*/  FFMA.FTZ R172, R155, UR40, -R176.reuse ;  /* 0x000000289bac7c23 */ /* 0x100fe200080108b0 */
[----:B------:R-:W-:-:S01]  /*5650*/  FFMA.FTZ R159, R159, UR40, -R176 ;  /* 0x000000289f9f7c23 */ /* 0x000fc200080108b0 */
[----:B------:R-:W-:Y:S01]  /*5660*/  MUFU.EX2 R177, R177 ;  /* 0x000000b100b17308 */ /* 0x000fe20000000800 */
[----:B------:R-:W-:-:S01]  /*5670*/  FFMA.FTZ R155, R162, UR40, -R176 ;  /* 0x00000028a29b7c23 */ /* 0x000fc200080108b0 */
[----:B------:R-:W-:Y:S01]  /*5680*/  FADD.FTZ R166, -R166, R13 ;  /* 0x0000000da6a67221 */ /* 0x000fe20000010100 */
[----:B------:R-:W-:-:S01]  /*5690*/  FFMA.FTZ R162, R163, UR40, -R176 ;  /* 0x00000028a3a27c23 */ /* 0x000fc200080108b0 */
[--C-:B------:R-:W-:Y:S01]  /*56a0*/  FFMA.FTZ R163, R167, UR40, -R176.reuse ;  /* 0x00000028a7a37c23 */ /* 0x100fe200080108b0 */
[----:B------:R-:W-:-:S01]  /*56b0*/  FFMA.FTZ R13, R170, UR40, -R176 ;  /* 0x00000028aa0d7c23 */ /* 0x000fc200080108b0 */
[----:B------:R-:W-:Y:S01]  /*56c0*/  FMUL.FTZ R166, R166, UR40 ;  /* 0x00000028a6a67c20 */ /* 0x000fe20008410000 */
[----:B------:R-:W-:-:S01]  /*56d0*/  FFMA.FTZ R170, R171, UR40, -R176 ;  /* 0x00000028abaa7c23 */ /* 0x000fc200080108b0 */
[----:B------:R-:W-:Y:S01]  /*56e0*/  MUFU.EX2 R172, R172 ;  /* 0x000000ac00ac7308 */ /* 0x000fe20000000800 */
[----:B------:R-:W-:-:S01]  /*56f0*/  FADD.FTZ R171, R15, R180 ;  /* 0x000000b40fab7221 */ /* 0x000fc20000010000 */
[--C-:B------:R-:W-:Y:S01]  /*5700*/  FFMA.FTZ R174, R174, UR40, -R176.reuse ;  /* 0x00000028aeae7c23 */ /* 0x100fe200080108b0 */
[----:B------:R-:W-:-:S01]  /*5710*/  FFMA.FTZ R175, R175, UR40, -R176 ;  /* 0x00000028afaf7c23 */ /* 0x000fc200080108b0 */
[----:B------:R-:W-:Y:S01]  /*5720*/  FFMA.FTZ R179, R179, UR40, -R176 ;  /* 0x00000028b3b37c23 */ /* 0x000fe200080108b0 */
[----:B-1----:R-:W-:-:S01]  /*5730*/  FADD.FTZ R171, R14, R171 ;  /* 0x000000ab0eab7221 */ /* 0x002fc20000010000 */
[----:B------:R-:W-:Y:S01]  /*5740*/  FFMA.FTZ R182, R182, UR40, -R176 ;  /* 0x00000028b6b67c23 */ /* 0x000fe200080108b0 */
        /* <DEDUP_REMOVED lines=9> */
[----:B------:R-:W3:Y:S01]  /*57e0*/  MUFU.EX2 R154, R154 ;  /* 0x0000009a009a7308 */ /* 0x000ee20000000800 */
[-C--:B------:R-:W-:Y:S01]  /*57f0*/  FMUL.FTZ R84, R84, R173.reuse ;  /* 0x000000ad54547220 */ /* 0x080fe20000410000 */
[-C--:B------:R-:W-:Y:S01]  /*5800*/  FMUL.FTZ R85, R85, R173.reuse ;  /* 0x000000ad55557220 */ /* 0x080fe20000410000 */
[-C--:B------:R-:W-:Y:S01]  /*5810*/  FMUL.FTZ R88, R88, R173.reuse ;  /* 0x000000ad58587220 */ /* 0x080fe20000410000 */
[-C--:B------:R-:W-:Y:S01]  /*5820*/  FMUL.FTZ R89, R89, R173.reuse ;  /* 0x000000ad59597220 */ /* 0x080fe20000410000 */
[-C--:B------:R-:W-:Y:S01]  /*5830*/  FMUL.FTZ R92, R92, R173.reuse ;  /* 0x000000ad5c5c7220 */ /* 0x080fe20000410000 */
[-C--:B------:R-:W-:Y:S01]  /*5840*/  FMUL.FTZ R93, R93, R173.reuse ;  /* 0x000000ad5d5d7220 */ /* 0x080fe20000410000 */
[----:B------:R-:W-:Y:S01]  /*5850*/  FMUL.FTZ R96, R96, R173 ;  /* 0x000000ad60607220 */ /* 0x000fe20000410000 */
[----:B------:R-:W4:Y:S01]  /*5860*/  MUFU.EX2 R159, R159 ;  /* 0x0000009f009f7308 */ /* 0x000f220000000800 */
[----:B-1----:R-:W-:-:S01]  /*5870*/  FFMA.FTZ R167, R166, R4, R177 ;  /* 0x00000004a6a77223 */ /* 0x002fc200000100b1 */
[-C--:B------:R-:W-:Y:S01]  /*5880*/  FMUL.FTZ R97, R97, R173.reuse ;  /* 0x000000ad61617220 */ /* 0x080fe20000410000 */
[-C--:B------:R-:W-:Y:S01]  /*5890*/  FMUL.FTZ R100, R100, R173.reuse ;  /* 0x000000ad64647220 */ /* 0x080fe20000410000 */
[----:B------:R-:W-:Y:S01]  /*58a0*/  FMUL.FTZ R101, R101, R173 ;  /* 0x000000ad65657220 */ /* 0x000fe20000410000 */
[----:B------:R-:W-:-:S01]  /*58b0*/  FADD.FTZ R167, R172, R167 ;  /* 0x000000a7aca77221 */ /* 0x000fc20000010000 */
[-C--:B------:R-:W-:Y:S01]  /*58c0*/  FMUL.FTZ R104, R104, R173.reuse ;  /* 0x000000ad68687220 */ /* 0x080fe20000410000 */
[----:B------:R-:W-:Y:S01]  /*58d0*/  FMUL.FTZ R105, R105, R173 ;  /* 0x000000ad69697220 */ /* 0x000fe20000410000 */
[----:B------:R-:W1:Y:S01]  /*58e0*/  MUFU.EX2 R155, R155 ;  /* 0x0000009b009b7308 */ /* 0x000e620000000800 */
[----:B---3--:R-:W-:-:S01]  /*58f0*/  FADD.FTZ R180, R154, R167 ;  /* 0x000000a79ab47221 */ /* 0x008fc20000010000 */
[----:B------:R-:W-:Y:S01]  /*5900*/  FFMA.FTZ R167, R178, UR40, -R176 ;  /* 0x00000028b2a77c23 */ /* 0x000fe200080108b0 */
[----:B------:R-:W-:-:S01]  /*5910*/  FADD.FTZ R178, R20, R171 ;  /* 0x000000ab14b27221 */ /* 0x000fc20000010000 */
[----:B------:R-:W-:Y:S01]  /*5920*/  FFMA.FTZ R176, R183, UR40, -R176 ;  /* 0x00000028b7b07c23 */ /* 0x000fe200080108b0 */
[-C--:B------:R-:W-:Y:S01]  /*5930*/  FMUL.FTZ R108, R108, R173.reuse ;  /* 0x000000ad6c6c7220 */ /* 0x080fe20000410000 */
[----:B------:R-:W-:Y:S01]  /*5940*/  FMUL.FTZ R109, R109, R173 ;  /* 0x000000ad6d6d7220 */ /* 0x000fe20000410000 */
[----:B------:R-:W-:-:S01]  /*5950*/  FADD.FTZ R178, R21, R178 ;  /* 0x000000b215b27221 */ /* 0x000fc20000010000 */
[----:B------:R-:W3:Y:S01]  /*5960*/  MUFU.EX2 R162, R162 ;  /* 0x000000a200a27308 */ /* 0x000ee20000000800 */
[----:B----4-:R-:W-:-:S01]  /*5970*/  FADD.FTZ R180, R159, R180 ;  /* 0x000000b49fb47221 */ /* 0x010fc20000010000 */
[----:B------:R-:W-:Y:S01]  /*5980*/  F2FP.SATFINITE.E4M3.F32.PACK_AB_MERGE_C R159, R159, R154, RZ ;  /* 0x0000009a9f9f723e */ /* 0x000fe200048070ff */
[-C--:B------:R-:W-:Y:S01]  /*5990*/  FMUL.FTZ R112, R112, R173.reuse ;  /* 0x000000ad70707220 */ /* 0x080fe20000410000 */
[-C--:B------:R-:W-:Y:S01]  /*59a0*/  FMUL.FTZ R113, R113, R173.reuse ;  /* 0x000000ad71717220 */ /* 0x080fe20000410000 */
[-C--:B------:R-:W-:Y:S01]  /*59b0*/  FMUL.FTZ R116, R116, R173.reuse ;  /* 0x000000ad74747220 */ /* 0x080fe20000410000 */
[-C--:B------:R-:W-:Y:S01]  /*59c0*/  FMUL.FTZ R117, R117, R173.reuse ;  /* 0x000000ad75757220 */ /* 0x080fe20000410000 */
[----:B------:R-:W-:Y:S01]  /*59d0*/  FMUL.FTZ R120, R120, R173 ;  /* 0x000000ad78787220 */ /* 0x000fe20000410000 */
[----:B------:R-:W4:Y:S01]  /*59e0*/  MUFU.EX2 R158, R158 ;  /* 0x0000009e009e7308 */ /* 0x000f220000000800 */
        /* <DEDUP_REMOVED lines=18> */
[----:B------:R-:W-:Y:S01]  /*5b10*/  FMUL.FTZ R149, R149, R173 ;  /* 0x000000ad95957220 */ /* 0x000fe20000410000 */
[-C--:B------:R-:W-:Y:S01]  /*5b20*/  FMUL.FTZ R26, R26, R166.reuse ;  /* 0x000000a61a1a7220 */ /* 0x080fe20000410000 */
[-C--:B------:R-:W-:Y:S01]  /*5b30*/  FMUL.FTZ R27, R27, R166.reuse ;  /* 0x000000a61b1b7220 */ /* 0x080fe20000410000 */
[-C--:B------:R-:W-:Y:S01]  /*5b40*/  FMUL.FTZ R30, R30, R166.reuse ;  /* 0x000000a61e1e7220 */ /* 0x080fe20000410000 */
[-C--:B------:R-:W-:Y:S01]  /*5b50*/  FMUL.FTZ R31, R31, R166.reuse ;  /* 0x000000a61f1f7220 */ /* 0x080fe20000410000 */
[----:B------:R-:W5:Y:S01]  /*5b60*/  MUFU.EX2 R170, R170 ;  /* 0x000000aa00aa7308 */ /* 0x000f620000000800 */
[-C--:B------:R-:W-:Y:S01]  /*5b70*/  FMUL.FTZ R34, R34, R166.reuse ;  /* 0x000000a622227220 */ /* 0x080fe20000410000 */
[-C--:B------:R-:W-:Y:S01]  /*5b80*/  FMUL.FTZ R35, R35, R166.reuse ;  /* 0x000000a623237220 */ /* 0x080fe20000410000 */
[-C--:B------:R-:W-:Y:S01]  /*5b90*/  FMUL.FTZ R38, R38, R166.reuse ;  /* 0x000000a626267220 */ /* 0x080fe20000410000 */
[-C--:B------:R-:W-:Y:S01]  /*5ba0*/  FMUL.FTZ R39, R39, R166.reuse ;  /* 0x000000a627277220 */ /* 0x080fe20000410000 */
[-C--:B------:R-:W-:Y:S01]  /*5bb0*/  FMUL.FTZ R42, R42, R166.reuse ;  /* 0x000000a62a2a7220 */ /* 0x080fe20000410000 */
[-C--:B------:R-:W-:Y:S01]  /*5bc0*/  FMUL.FTZ R43, R43, R166.reuse ;  /* 0x000000a62b2b7220 */ /* 0x080fe20000410000 */
[-C--:B------:R-:W-:Y:S01]  /*5bd0*/  FMUL.FTZ R46, R46, R166.reuse ;  /* 0x000000a62e2e7220 */ /* 0x080fe20000410000 */
[----:B------:R-:W0:Y:S01]  /*5be0*/  MUFU.EX2 R161, R161 ;  /* 0x000000a100a17308 */ /* 0x000e220000000800 */
[-C--:B------:R-:W-:Y:S01]  /*5bf0*/  FMUL.FTZ R47, R47, R166.reuse ;  /* 0x000000a62f2f7220 */ /* 0x080fe20000410000 */
[-C--:B------:R-:W-:Y:S01]  /*5c00*/  FMUL.FTZ R50, R50, R166.reuse ;  /* 0x000000a632327220 */ /* 0x080fe20000410000 */
[-C--:B------:R-:W-:Y:S01]  /*5c10*/  FMUL.FTZ R51, R51, R166.reuse ;  /* 0x000000a633337220 */ /* 0x080fe20000410000 */
[-C--:B------:R-:W-:Y:S01]  /*5c20*/  FMUL.FTZ R54, R54, R166.reuse ;  /* 0x000000a636367220 */ /* 0x080fe20000410000 */
[-C--:B------:R-:W-:Y:S01]  /*5c30*/  FMUL.FTZ R55, R55, R166.reuse ;  /* 0x000000a637377220 */ /* 0x080fe20000410000 */
[-C--:B------:R-:W-:Y:S01]  /*5c40*/  FMUL.FTZ R58, R58, R166.reuse ;  /* 0x000000a63a3a7220 */ /* 0x080fe20000410000 */
[-C--:B------:R-:W-:Y:S01]  /*5c50*/  FMUL.FTZ R59, R59, R166.reuse ;  /* 0x000000a63b3b7220 */ /* 0x080fe20000410000 */
[----:B------:R2:W-:Y:S01]  /*5c60*/  MUFU.EX2 R12, R181 ;  /* 0x000000b5000c7308 */ /* 0x0005e20000000800 */
[-C--:B------:R-:W-:Y:S01]  /*5c70*/  FMUL.FTZ R62, R62, R166.reuse ;  /* 0x000000a63e3e7220 */ /* 0x080fe20000410000 */
[-C--:B------:R-:W-:Y:S01]  /*5c80*/  FMUL.FTZ R63, R63, R166.reuse ;  /* 0x000000a63f3f7220 */ /* 0x080fe20000410000 */
[-C--:B------:R-:W-:Y:S01]  /*5c90*/  FMUL.FTZ R66, R66, R166.reuse ;  /* 0x000000a642427220 */ /* 0x080fe20000410000 */
[-C--:B------:R-:W-:Y:S01]  /*5ca0*/  FMUL.FTZ R67, R67, R166.reuse ;  /* 0x000000a643437220 */ /* 0x080fe20000410000 */
[-C--:B------:R-:W-:Y:S01]  /*5cb0*/  FMUL.FTZ R70, R70, R166.reuse ;  /* 0x000000a646467220 */ /* 0x080fe20000410000 */
[-C--:B------:R-:W-:Y:S01]  /*5cc0*/  FMUL.FTZ R71, R71, R166.reuse ;  /* 0x000000a647477220 */ /* 0x080fe20000410000 */
[----:B------:R-:W-:Y:S01]  /*5cd0*/  FMUL.FTZ R74, R74, R166 ;  /* 0x000000a64a4a7220 */ /* 0x000fe20000410000 */
[----:B------:R-:W-:Y:S01]  /*5ce0*/  MUFU.EX2 R3, R174 ;  /* 0x000000ae00037308 */ /* 0x000fe20000000800 */
[----:B--2---:R-:W-:-:S01]  /*5cf0*/  FADD.FTZ R181, R153, R178 ;  /* 0x000000b299b57221 */ /* 0x004fc20000010000 */
[----:B----4-:R-:W-:Y:S01]  /*5d00*/  FADD.FTZ R178, R158, R171 ;  /* 0x000000ab9eb27221 */ /* 0x010fe20000010000 */
[-C--:B------:R-:W-:Y:S01]  /*5d10*/  FMUL.FTZ R75, R75, R166.reuse ;  /* 0x000000a64b4b7220 */ /* 0x080fe20000410000 */
[----:B------:R-:W-:Y:S01]  /*5d20*/  FMUL.FTZ R78, R78, R166 ;  /* 0x000000a64e4e7220 */ /* 0x000fe20000410000 */
[----:B------:R-:W-:-:S01]  /*5d30*/  FADD.FTZ R181, R160, R181 ;  /* 0x000000b5a0b57221 */ /* 0x000fc20000010000 */
[----:B-1----:R-:W-:Y:S01]  /*5d40*/  FADD.FTZ R178, R163, R178 ;  /* 0x000000b2a3b27221 */ /* 0x002fe20000010000 */
[----:B------:R-:W-:Y:S01]  /*5d50*/  F2FP.SATFINITE.E4M3.F32.PACK_AB_MERGE_C R160, R160, R153, RZ ;  /* 0x00000099a0a0723e */ /* 0x000fe200048070ff */
[----:B------:R-:W1:Y:S01]  /*5d60*/  MUFU.EX2 R168, R168 ;  /* 0x000000a800a87308 */ /* 0x000e620000000800 */
[----:B------:R-:W-:-:S01]  /*5d70*/  FADD.FTZ R180, R156, R181 ;  /* 0x000000b59cb47221 */ /* 0x000fc20000010000 */
[----:B---3--:R-:W-:Y:S01]  /*5d80*/  FADD.FTZ R171, R13, R178 ;  /* 0x000000b20dab7221 */ /* 0x008fe20000010000 */
[----:B------:R-:W-:Y:S01]  /*5d90*/  F2FP.SATFINITE.E4M3.F32.PACK_AB_MERGE_C R163, R163, R158, RZ ;  /* 0x0000009ea3a3723e */ /* 0x000fe200048070ff */
[----:B------:R-:W-:Y:S01]  /*5da0*/  FMUL.FTZ R79, R79, R166 ;  /* 0x000000a64f4f7220 */ /* 0x000fe20000410000 */
[----:B------:R-:W-:-:S01]  /*5db0*/  FADD.FTZ R180, R157, R180 ;  /* 0x000000b49db47221 */ /* 0x000fc20000010000 */
[----:B-----5:R-:W-:Y:S01]  /*5dc0*/  FADD.FTZ R178, R170, R171 ;  /* 0x000000abaab27221 */ /* 0x020fe20000010000 */
[----:B------:R-:W-:Y:S01]  /*5dd0*/  F2FP.SATFINITE.E4M3.F32.PACK_AB_MERGE_C R154, R21, R20, R160 ;  /* 0x00000014159a723e */ /* 0x000fe200048070a0 */
[----:B------:R0:W2:Y:S01]  /*5de0*/  MUFU.EX2 R4, R175 ;  /* 0x000000af00047308 */ /* 0x0000a20000000800 */
[----:B------:R-:W-:Y:S01]  /*5df0*/  F2FP.SATFINITE.E4M3.F32.PACK_AB_MERGE_C R155, R162, R155, R163 ;  /* 0x0000009ba29b723e */ /* 0x000fe200048070a3 */
[-C--:B------:R-:W-:Y:S01]  /*5e00*/  FMUL.FTZ R82, R82, R166.reuse ;  /* 0x000000a652527220 */ /* 0x080fe20000410000 */
[-C--:B------:R-:W-:Y:S01]  /*5e10*/  FMUL.FTZ R83, R83, R166.reuse ;  /* 0x000000a653537220 */ /* 0x080fe20000410000 */
[-C--:B------:R-:W-:Y:S01]  /*5e20*/  FMUL.FTZ R86, R86, R166.reuse ;  /* 0x000000a656567220 */ /* 0x080fe20000410000 */
[-C--:B------:R-:W-:Y:S01]  /*5e30*/  FMUL.FTZ R87, R87, R166.reuse ;  /* 0x000000a657577220 */ /* 0x080fe20000410000 */
[-C--:B------:R-:W-:Y:S01]  /*5e40*/  FMUL.FTZ R90, R90, R166.reuse ;  /* 0x000000a65a5a7220 */ /* 0x080fe20000410000 */
[----:B------:R-:W-:Y:S01]  /*5e50*/  FMUL.FTZ R91, R91, R166 ;  /* 0x000000a65b5b7220 */ /* 0x000fe20000410000 */
[----:B------:R-:W3:Y:S01]  /*5e60*/  MUFU.EX2 R164, R164 ;  /* 0x000000a400a47308 */ /* 0x000ee20000000800 */
[----:B0-----:R-:W-:-:S01]  /*5e70*/  FADD.FTZ R175, R161, R180 ;  /* 0x000000b4a1af7221 */ /* 0x001fc20000010000 */
[----:B-1----:R-:W-:Y:S01]  /*5e80*/  F2FP.SATFINITE.E4M3.F32.PACK_AB_MERGE_C R161, R168, R161, RZ ;  /* 0x000000a1a8a1723e */ /* 0x002fe200048070ff */
[-C--:B------:R-:W-:Y:S01]  /*5e90*/  FMUL.FTZ R94, R94, R166.reuse ;  /* 0x000000a65e5e7220 */ /* 0x080fe20000410000 */
[----:B------:R-:W-:Y:S01]  /*5ea0*/  FMUL.FTZ R95, R95, R166 ;  /* 0x000000a65f5f7220 */ /* 0x000fe20000410000 */
[----:B------:R-:W-:-:S01]  /*5eb0*/  FADD.FTZ R175, R168, R175 ;  /* 0x000000afa8af7221 */ /* 0x000fc20000010000 */
[----:B------:R-:W-:Y:S01]  /*5ec0*/  F2FP.SATFINITE.E4M3.F32.PACK_AB_MERGE_C R156, R157, R156, R161 ;  /* 0x0000009c9d9c723e */ /* 0x000fe200048070a1 */
        /* <DEDUP_REMOVED lines=17> */
[----:B------:R4:W5:Y:S01]  /*5fe0*/  MUFU.EX2 R174, R179 ;  /* 0x000000b300ae7308 */ /* 0x0009620000000800 */
[-C--:B------:R-:W-:Y:S01]  /*5ff0*/  FMUL.FTZ R127, R127, R166.reuse ;  /* 0x000000a67f7f7220 */ /* 0x080fe20000410000 */
[-C--:B------:R-:W-:Y:S01]  /*6000*/  FMUL.FTZ R130, R130, R166.reuse ;  /* 0x000000a682827220 */ /* 0x080fe20000410000 */
[-C--:B------:R-:W-:Y:S01]  /*6010*/  FMUL.FTZ R131, R131, R166.reuse ;  /* 0x000000a683837220 */ /* 0x080fe20000410000 */
[-C--:B------:R-:W-:Y:S01]  /*6020*/  FMUL.FTZ R134, R134, R166.reuse ;  /* 0x000000a686867220 */ /* 0x080fe20000410000 */
[-C--:B------:R-:W-:Y:S01]  /*6030*/  FMUL.FTZ R135, R135, R166.reuse ;  /* 0x000000a687877220 */ /* 0x080fe20000410000 */
[-C--:B------:R-:W-:Y:S01]  /*6040*/  FMUL.FTZ R138, R138, R166.reuse ;  /* 0x000000a68a8a7220 */ /* 0x080fe20000410000 */
[----:B------:R-:W-:Y:S01]  /*6050*/  FMUL.FTZ R139, R139, R166 ;  /* 0x000000a68b8b7220 */ /* 0x000fe20000410000 */
[----:B------:R-:W5:Y:S01]  /*6060*/  MUFU.EX2 R169, R169 ;  /* 0x000000a900a97308 */ /* 0x000f620000000800 */
[----:B----4-:R-:W-:-:S01]  /*6070*/  FADD.FTZ R179, R3, R178 ;  /* 0x000000b203b37221 */ /* 0x010fc20000010000 */
[-C--:B------:R-:W-:Y:S01]  /*6080*/  FMUL.FTZ R142, R142, R166.reuse ;  /* 0x000000a68e8e7220 */ /* 0x080fe20000410000 */
[-C--:B------:R-:W-:Y:S01]  /*6090*/  FMUL.FTZ R143, R143, R166.reuse ;  /* 0x000000a68f8f7220 */ /* 0x080fe20000410000 */
[----:B------:R-:W-:Y:S01]  /*60a0*/  FMUL.FTZ R146, R146, R166 ;  /* 0x000000a692927220 */ /* 0x000fe20000410000 */
[----:B--2---:R-:W-:-:S01]  /*60b0*/  FADD.FTZ R178, R4, R179 ;  /* 0x000000b304b27221 */ /* 0x004fc20000010000 */
[----:B------:R-:W-:Y:S01]  /*60c0*/  F2FP.SATFINITE.E4M3.F32.PACK_AB_MERGE_C R179, R14, R15, RZ ;  /* 0x0000000f0eb3723e */ /* 0x000fe200048070ff */
[----:B---3--:R-:W-:-:S01]  /*60d0*/  FADD.FTZ R14, R164, R175 ;  /* 0x000000afa40e7221 */ /* 0x008fc20000010000 */
[----:B------:R-:W2:Y:S01]  /*60e0*/  MUFU.EX2 R182, R182 ;  /* 0x000000b600b67308 */ /* 0x000ea20000000800 */
[----:B0-----:R-:W-:-:S01]  /*60f0*/  FADD.FTZ R15, R167, R178 ;  /* 0x000000b2a70f7221 */ /* 0x001fc20000010000 */
[----:B------:R-:W-:Y:S01]  /*6100*/  F2FP.SATFINITE.E4M3.F32.PACK_AB_MERGE_C R152, R9, R152, R179 ;  /* 0x000000980998723e */ /* 0x000fe200048070b3 */
[----:B-1----:R-:W-:-:S01]  /*6110*/  FADD.FTZ R14, R165, R14 ;  /* 0x0000000ea50e7221 */ /* 0x002fc20000010000 */
[----:B------:R-:W-:Y:S01]  /*6120*/  FMUL.FTZ R147, R147, R166 ;  /* 0x000000a693937220 */ /* 0x000fe20000410000 */
[----:B-----5:R-:W-:-:S01]  /*6130*/  FADD.FTZ R15, R174, R15 ;  /* 0x0000000fae0f7221 */ /* 0x020fc20000010000 */
[-C--:B------:R-:W-:Y:S01]  /*6140*/  FMUL.FTZ R150, R150, R166.reuse ;  /* 0x000000a696967220 */ /* 0x080fe20000410000 */
[----:B------:R-:W-:Y:S01]  /*6150*/  FMUL.FTZ R151, R151, R166 ;  /* 0x000000a697977220 */ /* 0x000fe20000410000 */
[----:B------:R-:W0:Y:S01]  /*6160*/  MUFU.EX2 R171, R176 ;  /* 0x000000b000ab7308 */ /* 0x000e220000000800 */
[----:B------:R-:W-:-:S01]  /*6170*/  FADD.FTZ R153, R169, R14 ;  /* 0x0000000ea9997221 */ /* 0x000fc20000010000 */
[----:B------:R-:W-:-:S02]  /*6180*/  F2FP.SATFINITE.E4M3.F32.PACK_AB_MERGE_C R14, R4, R3, RZ ;  /* 0x00000003040e723e */ /* 0x000fc400048070ff */
[C---:B------:R-:W-:Y:S01]  /*6190*/  F2FP.SATFINITE.E4M3.F32.PACK_AB_MERGE_C R158, R12.reuse, R169, RZ ;  /* 0x000000a90c9e723e */ /* 0x040fe200048070ff */
[----:B------:R-:W-:Y:S01]  /*61a0*/  FADD.FTZ R3, R12, R153 ;  /* 0x000000990c037221 */ /* 0x000fe20000010000 */
[----:B------:R-:W-:Y:S02]  /*61b0*/  F2FP.SATFINITE.E4M3.F32.PACK_AB_MERGE_C R153, R172, R177, R159 ;  /* 0x000000b1ac99723e */ /* 0x000fe4000480709f */
[----:B------:R-:W-:Y:S01]  /*61c0*/  F2FP.SATFINITE.E4M3.F32.PACK_AB_MERGE_C R158, R165, R164, R158 ;  /* 0x000000a4a59e723e */ /* 0x000fe2000480709e */
[----:B--2---:R-:W-:-:S01]  /*61d0*/  FADD.FTZ R4, R182, R15 ;  /* 0x0000000fb6047221 */ /* 0x004fc20000010000 */
[----:B------:R-:W-:Y:S02]  /*61e0*/  F2FP.SATFINITE.E4M3.F32.PACK_AB_MERGE_C R157, R170, R13, R14 ;  /* 0x0000000daa9d723e */ /* 0x000fe4000480700e */
[C---:B0-----:R-:W-:Y:S01]  /*61f0*/  F2FP.SATFINITE.E4M3.F32.PACK_AB_MERGE_C R182, R171.reuse, R182, RZ ;  /* 0x000000b6abb6723e */ /* 0x041fe200048070ff */
[----:B------:R-:W-:-:S03]  /*6200*/  FADD.FTZ R4, R171, R4 ;  /* 0x00000004ab047221 */ /* 0x000fc60000010000 */
[----:B------:R-:W-:Y:S01]  /*6210*/  F2FP.SATFINITE.E4M3.F32.PACK_AB_MERGE_C R159, R174, R167, R182 ;  /* 0x000000a7ae9f723e */ /* 0x000fe200048070b6 */
[----:B------:R-:W-:Y:S06]  /*6220*/  @!P0 BRA `(.L_x_1176) ;  /* 0x0000000000048947 */ /* 0x000fec0003800000 */
[----:B------:R-:W-:Y:S01]  /*6230*/  BPT.TRAP 0x1 ;  /* 0x000000040000795c */ /* 0x000fe20000300000 */
.L_x_1176:
[----:B------:R0:W1:Y:S01]  /*6240*/  SYNCS.PHASECHK.TRANS64.TRYWAIT P1, [UR56+0x28450], R10 ;  /* 0x0284500aff0075a7 */ /* 0x0000620008020178 */
[----:B------:R-:W-:Y:S05]  /*6250*/  @!P0 BRA `(.L_x_1177) ;  /* 0x0000000000048947 */ /* 0x000fea0003800000 */
[----:B------:R-:W-:Y:S01]  /*6260*/  BPT.TRAP 0x1 ;  /* 0x000000040000795c */ /* 0x000fe20000300000 */
.L_x_1177:
[----:B------:R-:W-:Y:S01]  /*6270*/  VIADD R9, R197, 0x8 ;  /* 0x00000008c5097836 */ /* 0x000fe20000000000 */
[----:B-1----:R-:W-:Y:S06]  /*6280*/  @P1 BRA `(.L_x_1178) ;  /* 0x0000000000081947 */ /* 0x002fec0003800000 */
[----:B------:R-:W1:Y:S02]  /*6290*/  SYNCS.PHASECHK.TRANS64.TRYWAIT P1, [UR56+0x28450], R10 ;  /* 0x0284500aff0075a7 */ /* 0x000e640008020178 */
[----:B-1----:R-:W-:Y:S05]  /*62a0*/  @!P1 BRA `(.L_x_1179) ;  /* 0x000000d000309947 */ /* 0x002fea0003800000 */
.L_x_1178:
[----:B------:R2:W-:Y:S01]  /*62b0*/  BAR.SYNC.DEFER_BLOCKING R9, 0x100 ;  /* 0x000400090000751d */ /* 0x0005e20000010000 */
[----:B------:R-:W-:-:S05]  /*62c0*/  ULEA UR6, UR43, UR50, 0xa ;  /* 0x000000322b067291 */ /* 0x000fca000f8e503f */
[----:B------:R-:W-:Y:S01]  /*62d0*/  UMOV UR7, 0x80000020 ;  /* 0x8000002000077882 */ /* 0x000fe20000000000 */
[----:B------:R-:W-:-:S06]  /*62e0*/  WARPGROUP.ARRIVE ;  /* 0x00000000000079c5 */ /* 0x000fcc0000000000 */
        /* <DEDUP_REMOVED lines=10> */
.L_x_1180:
[----:B------:R-:W-:Y:S01]  /*6390*/  UIADD3 UR56, UR56, 0x28460, URZ ;  /* 0x0002846038387890 */ /* 0x000fe2000fffe03f */
[C---:B------:R-:W-:Y:S01]  /*63a0*/  ISETP.GT.AND P1, PT, R11.reuse, UR58, PT ;  /* 0x0000003a0b007c0c */ /* 0x040fe2000bf24270 */
[----:B------:R-:W-:Y:S02]  /*63b0*/  VIADD R11, R11, 0xffffffff ;  /* 0xffffffff0b0b7836 */ /* 0x000fe40000000000 */
[----:B------:R-:W-:Y:S01]  /*63c0*/  UPRMT UR56, UR57, 0x654, UR56 ;  /* 0x0000065439387896 */ /* 0x000fe20008000038 */
[----:B-1----:R-:W-:Y:S02]  /*63d0*/  IMAD.MOV.U32 R13, RZ, RZ, R8 ;  /* 0x000000ffff0d7224 */ /* 0x002fe400078e0008 */
[----:B------:R-:W-:-:S06]  /*63e0*/  IMAD.MOV.U32 R12, RZ, RZ, R5 ;  /* 0x000000ffff0c7224 */ /* 0x000fcc00078e0005 */
[----:B------:R-:W-:Y:S01]  /*63f0*/  SYNCS.ARRIVE.TRANS64.RED.A1T0 RZ, [UR56], RZ ;  /* 0x000000ffffff79a7 */ /* 0x000fe20008100438 */
[----:B------:R-:W-:Y:S05]  /*6400*/  @P1 BRA `(.L_x_1181) ;  /* 0xffffffdc001c1947 */ /* 0x000fea000383ffff */
.L_x_1162:
[----:B------:R-:W-:Y:S01]  /*6410*/  UISETP.NE.AND UP1, UPT, UR48, URZ, UPT ;  /* 0x0000003f3000728c */ /* 0x000fe2000bf25270 */
[----:B------:R-:W-:Y:S01]  /*6420*/  IADD3 R7, -R7, 0x1, RZ ;  /* 0x0000000107077810 */ /* 0x000fe20007ffe1ff */
[----:B------:R-:W-:Y:S02]  /*6430*/  UISETP.NE.AND UP0, UPT, UR47, URZ, UPT ;  /* 0x0000003f2f00728c */ /* 0x000fe4000bf05270 */
[----:B------:R-:W-:Y:S02]  /*6440*/  UIADD3 UR11, UR38, 0x7f, URZ ;  /* 0x0000007f260b7890 */ /* 0x000fe4000fffe03f */
[----:B------:R-:W-:Y:S02]  /*6450*/  IMAD R6, R6, UR39, R7 ;  /* 0x0000002706067c24 */ /* 0x000fe4000f8e0207 */
[----:B------:R-:W-:-:S03]  /*6460*/  PLOP3.LUT P1, PT, PT, PT, UP0, 0x40, 0x0 ;  /* 0x000000000000781c */ /* 0x000fc60003f2e808 */
[----:B------:R-:W-:Y:S01]  /*6470*/  @UP1 ULDC UR6, c[0x0][0x44c] ;  /* 0x0001130000061ab9 */ /* 0x000fe20000000800 */
[----:B------:R-:W-:Y:S01]  /*6480*/  @UP1 ULDC UR14, c[0x0][0x450] ;  /* 0x00011400000e1ab9 */ /* 0x000fe20000000800 */
[----:B------:R-:W-:-:S04]  /*6490*/  UIMAD.WIDE.U32 UR6, UR11, UR6, URZ ;  /* 0x000000060b0672a5 */ /* 0x000fc8000f8e003f */
[----:B------:R-:W-:-:S06]  /*64a0*/  @UP1 USHF.R.U32.HI UR11, URZ, UR14, UR7 ;  /* 0x0000000e3f0b1299 */ /* 0x000fcc0008011607 */
[----:B------:R-:W-:-:S04]  /*64b0*/  VIADD R6, R6, UR11 ;  /* 0x0000000b06067c36 */ /* 0x000fc80008000000 */
[----:B------:R-:W-:Y:S01]  /*64c0*/  VIADD R7, R6, -UR10 ;  /* 0x8000000a06077c36 */ /* 0x000fe20008000000 */
[----:B------:R-:W-:Y:S06]  /*64d0*/  @P1 BRA `(.L_x_1182) ;  /* 0x0000000000441947 */ /* 0x000fec0003800000 */
[----:B------:R-:W-:-:S13]  /*64e0*/  ISETP.GT.AND P1, PT, R6, -0x1, PT ;  /* 0xffffffff0600780c */ /* 0x000fda0003f24270 */
[----:B------:R-:W-:Y:S05]  /*64f0*/  @P1 BRA `(.L_x_1183) ;  /* 0x0000000000201947 */ /* 0x000fea0003800000 */
[----:B------:R-:W3:Y:S01]  /*6500*/  LDC R13, c[0x0][0x9e4] ;  /* 0x00027900ff0d7b82 */ /* 0x000ee20000000800 */
[----:B------:R-:W-:Y:S02]  /*6510*/  LOP3.LUT R9, RZ, R6, RZ, 0x33, !PT ;  /* 0x00000006ff097212 */ /* 0x000fe400078e33ff */
[----:B---3--:R-:W-:-:S13]  /*6520*/  ISETP.NE.AND P1, PT, R13, 0x1, PT ;  /* 0x000000010d00780c */ /* 0x008fda0003f25270 */
[----:B------:R-:W3:Y:S02]  /*6530*/  @P1 LDC.64 R14, c[0x0][0x9e8] ;  /* 0x00027a00ff0e1b82 */ /* 0x000ee40000000a00 */
[----:B---3--:R-:W-:-:S05]  /*6540*/  @P1 IMAD.HI.U32 R6, R9, R14, RZ ;  /* 0x0000000e09061227 */ /* 0x008fca00078e00ff */
[----:B------:R-:W-:-:S04]  /*6550*/  @P1 SHF.R.U32.HI R9, RZ, R15, R6 ;  /* 0x0000000fff091219 */ /* 0x000fc80000011606 */
[----:B------:R-:W-:Y:S01]  /*6560*/  LOP3.LUT R6, RZ, R9, RZ, 0x33, !PT ;  /* 0x00000009ff067212 */ /* 0x000fe200078e33ff */
[----:B------:R-:W-:Y:S06]  /*6570*/  BRA `(.L_x_1184) ;  /* 0x0000000000147947 */ /* 0x000fec0003800000 */
.L_x_1183:
[----:B------:R-:W3:Y:S02]  /*6580*/  LDC R13, c[0x0][0x9e4] ;  /* 0x00027900ff0d7b82 */ /* 0x000ee40000000800 */
[----:B---3--:R-:W-:-:S13]  /*6590*/  ISETP.NE.AND P1, PT, R13, 0x1, PT ;  /* 0x000000010d00780c */ /* 0x008fda0003f25270 */
[----:B------:R-:W0:Y:S02]  /*65a0*/  @P1 LDC.64 R14, c[0x0][0x9e8] ;  /* 0x00027a00ff0e1b82 */ /* 0x000e240000000a00 */
[----:B01----:R-:W-:-:S05]  /*65b0*/  @P1 IMAD.HI.U32 R10, R6, R14, RZ ;  /* 0x0000000e060a1227 */ /* 0x003fca00078e00ff */
[----:B------:R-:W-:-:S07]  /*65c0*/  @P1 SHF.R.U32.HI R6, RZ, R15, R10 ;  /* 0x0000000fff061219 */ /* 0x000fce000001160a */
.L_x_1184:
[----:B------:R-:W-:-:S05]  /*65d0*/  IMAD R6, R6, R13, RZ ;  /* 0x0000000d06067224 */ /* 0x000fca00078e02ff */
[----:B------:R-:W-:-:S07]  /*65e0*/  VIMNMX R7, R7, R6, !PT ;  /* 0x0000000607077248 */ /* 0x000fce0007fe0100 */
.L_x_1182:
[----:B------:R-:W-:-:S05]  /*65f0*/  VIADD R7, R7, 0x3f ;  /* 0x0000003f07077836 */ /* 0x000fca0000000000 */
[----:B------:R-:W-:-:S04]  /*6600*/  SHF.R.S32.HI R6, RZ, 0x1f, R7 ;  /* 0x0000001fff067819 */ /* 0x000fc80000011407 */
[----:B------:R-:W-:-:S04]  /*6610*/  LEA.HI R6, R6, R7, RZ, 0x6 ;  /* 0x0000000706067211 */ /* 0x000fc800078f30ff */
[----:B------:R-:W-:-:S04]  /*6620*/  SHF.R.S32.HI R6, RZ, 0x6, R6 ;  /* 0x00000006ff067819 */ /* 0x000fc80000011406 */
[----:B------:R-:W-:-:S04]  /*6630*/  VIMNMX R6, R6, UR41, !PT ;  /* 0x0000002906067c48 */ /* 0x000fc8000ffe0100 */
[----:B------:R-:W-:-:S13]  /*6640*/  ISETP.GE.AND P1, PT, R11, R6, PT ;  /* 0x000000060b00720c */ /* 0x000fda0003f26270 */
[----:B------:R-:W-:Y:S05]  /*6650*/  @!P1 BRA `(.L_x_1185) ;  /* 0x00000018001c9947 */ /* 0x000fea0003800000 */
[----:B------:R-:W-:Y:S02]  /*6660*/  IMAD.MOV.U32 R9, RZ, RZ, R8 ;  /* 0x000000ffff097224 */ /* 0x000fe400078e0008 */
[----:B01----:R-:W-:-:S07]  /*6670*/  IMAD.MOV.U32 R10, RZ, RZ, R5 ;  /* 0x000000ffff0a7224 */ /* 0x003fce00078e0005 */
.L_x_1196:
[----:B------:R-:W-:Y:S01]  /*6680*/  UIADD3 UR43, UR43, 0x1, URZ ;  /* 0x000000012b2b7890 */ /* 0x000fe2000fffe03f */
[C---:B------:R-:W-:Y:S01]  /*6690*/  ISETP.GT.AND P1, PT, R11.reuse, R6, PT ;  /* 0x000000060b00720c */ /* 0x040fe20003f24270 */
[----:B------:R-:W-:Y:S02]  /*66a0*/  VIADD R11, R11, 0xffffffff ;  /* 0xffffffff0b0b7836 */ /* 0x000fe40000000000 */
[----:B------:R-:W-:-:S04]  /*66b0*/  UISETP.NE.AND UP0, UPT, UR43, 0x2, UPT ;  /* 0x000000022b00788c */ /* 0x000fc8000bf05270 */
[----:B------:R-:W-:Y:S02]  /*66c0*/  USEL UR6, URZ, 0x1, UP0 ;  /* 0x000000013f067887 */ /* 0x000fe40008000000 */
[----:B------:R-:W-:Y:S02]  /*66d0*/  USEL UR43, UR43, URZ, UP0 ;  /* 0x0000003f2b2b7287 */ /* 0x000fe40008000000 */
[----:B------:R-:W-:Y:S01]  /*66e0*/  ULOP3.LUT UR44, UR44, UR6, URZ, 0x3c, !UPT ;  /* 0x000000062c2c7292 */ /* 0x000fe2000f8e3c3f */
[----:B01----:R-:W-:Y:S11]  /*66f0*/  @!P0 BRA `(.L_x_1186) ;  /* 0x0000000000048947 */ /* 0x003ff60003800000 */
[----:B------:R-:W-:Y:S01]  /*6700*/  BPT.TRAP 0x1 ;  /* 0x000000040000795c */ /* 0x000fe20000300000 */
.L_x_1186:
[----:B------:R-:W0:Y:S01]  /*6710*/  S2UR UR54, SR_CgaCtaId ;  /* 0x00000000003679c3 */ /* 0x000e220000008800 */
[----:B------:R-:W-:Y:S01]  /*6720*/  UMOV UR6, 0x400 ;  /* 0x0000040000067882 */ /* 0x000fe20000000000 */
[----:B------:R-:W-:-:S05]  /*6730*/  IMAD.U32 R7, RZ, RZ, UR44 ;  /* 0x0000002cff077e24 */ /* 0x000fca000f8e00ff */
[----:B------:R-:W-:Y:S01]  /*6740*/  SHF.L.U32 R7, R7, 0x1f, RZ ;  /* 0x0000001f07077819 */ /* 0x000fe200000006ff */
[----:B0-----:R-:W-:-:S04]  /*6750*/  ULEA UR6, UR54, UR6, 0x18 ;  /* 0x0000000636067291 */ /* 0x001fc8000f8ec03f */
[----:B------:R-:W-:-:S09]  /*6760*/  ULEA UR51, UR43, UR6, 0x3 ;  /* 0x000000062b337291 */ /* 0x000fd2000f8e183f */
[----:B------:R0:W1:Y:S01]  /*6770*/  SYNCS.PHASECHK.TRANS64.TRYWAIT P2, [UR51+0x28430], R7 ;  /* 0x02843007ff0075a7 */ /* 0x0000620008040173 */
[----:B------:R-:W-:Y:S05]  /*6780*/  @!P0 BRA `(.L_x_1187) ;  /* 0x0000000000048947 */ /* 0x000fea0003800000 */
[----:B------:R-:W-:Y:S01]  /*6790*/  BPT.TRAP 0x1 ;  /* 0x000000040000795c */ /* 0x000fe20000300000 */
.L_x_1187:
[----:B-1----:R-:W-:Y:S05]  /*67a0*/  @P2 BRA `(.L_x_1188) ;  /* 0x0000000000082947 */ /* 0x002fea0003800000 */
[----:B------:R-:W1:Y:S02]  /*67b0*/  SYNCS.PHASECHK.TRANS64.TRYWAIT P2, [UR51+0x28430], R7 ;  /* 0x02843007ff0075a7 */ /* 0x000e640008040173 */
[----:B-1----:R-:W-:Y:S05]  /*67c0*/  @!P2 BRA `(.L_x_1189) ;  /* 0x000000cc0000a947 */ /* 0x002fea0003800000 */
.L_x_1188:
[----:B------:R-:W-:Y:S01]  /*67d0*/  ULEA UR34, UR43, UR49, 0xa ;  /* 0x000000312b227291 */ /* 0x000fe2000f8e503f */
[----:B------:R-:W-:Y:S01]  /*67e0*/  WARPGROUP.ARRIVE ;  /* 0x00000000000079c5 */ /* 0x000fe20000000000 */
[----:B------:R-:W-:Y:S01]  /*67f0*/  UMOV UR35, 0x40000040 ;  /* 0x4000004000237882 */ /* 0x000fe20000000000 */
[----:B------:R-:W-:Y:S01]  /*6800*/  UMOV UR7, 0x40000040 ;  /* 0x4000004000077882 */ /* 0x000fe20000000000 */
[----:B------:R-:W-:-:S03]  /*6810*/  UIADD3 UR6, UR34, 0x2, URZ ;  /* 0x0000000222067890 */ /* 0x000fc6000fffe03f */
[----:B-12---:R-:W1:Y:S01]  /*6820*/  S2R R0, SR_TID.X ;  /* 0x0000000000007919 */ /* 0x006e620000002100 */
        /* <DEDUP_REMOVED lines=13> */
[----:B-1----:R-:W-:-:S04]  /*6900*/  SHF.R.U32.HI R195, RZ, 0x7, R0 ;  /* 0x00000007ffc37819 */ /* 0x002fc80000011600 */
        /* <DEDUP_REMOVED lines=26> */
.L_x_1190:
[----:B------:R-:W-:Y:S01]  /*6ab0*/  FMNMX.FTZ R8, R152, R10, !PT ;  /* 0x0000000a98087209 */ /* 0x000fe20007810000 */
[----:B------:R-:W-:-:S03]  /*6ac0*/  UIADD3 UR6, UR51, 0x28440, URZ ;  /* 0x0002844033067890 */ /* 0x000fc6000fffe03f */
[----:B------:R-:W-:Y:S01]  /*6ad0*/  FMNMX.FTZ R5, R153, R8, !PT ;  /* 0x0000000899057209 */ /* 0x000fe20007810000 */
[----:B------:R-:W-:-:S03]  /*6ae0*/  UPRMT UR6, UR54, 0x654, UR6 ;  /* 0x0000065436067896 */ /* 0x000fc60008000006 */
[----:B------:R-:W-:-:S04]  /*6af0*/  FMNMX.FTZ R8, R156, R5, !PT ;  /* 0x000000059c087209 */ /* 0x000fc80007810000 */
[----:B------:R-:W-:Y:S02]  /*6b00*/  FMNMX.FTZ R5, R157, R8, !PT ;  /* 0x000000089d057209 */ /* 0x000fe40007810000 */
[----:B------:R-:W-:Y:S02]  /*6b10*/  SYNCS.ARRIVE.TRANS64.RED.A1T0 RZ, [UR6], RZ ;  /* 0x000000ffffff79a7 */ /* 0x000fe40008100406 */
        /* <DEDUP_REMOVED lines=11> */
[----:B------:R-:W-:Y:S02]  /*6bd0*/  FMNMX.FTZ R12, R181, R8, !PT ;  /* 0x00000008b50c7209 */ /* 0x000fe40007810000 */
[----:B------:R-:W-:-:S03]  /*6be0*/  FMNMX.FTZ R8, R154, R9, !PT ;  /* 0x000000099a087209 */ /* 0x000fc60007810000 */
[----:B------:R-:W2:Y:S02]  /*6bf0*/  SHFL.BFLY PT, R5, R12, 0x2, 0x1f ;  /* 0x0c401f000c057f89 */ /* 0x000ea400000e0000 */
[----:B--2---:R-:W-:Y:S01]  /*6c00*/  FMNMX.FTZ R14, R12, R5, !PT ;  /* 0x000000050c0e7209 */ /* 0x004fe20007810000 */
[----:B------:R-:W-:Y:S01]  /*6c10*/  IMAD.U32 R12, RZ, RZ, UR40 ;  /* 0x00000028ff0c7e24 */ /* 0x000fe2000f8e00ff */
[----:B------:R-:W-:-:S03]  /*6c20*/  FMNMX.FTZ R5, R155, R8, !PT ;  /* 0x000000089b057209 */ /* 0x000fc60007810000 */
[----:B------:R-:W2:Y:S01]  /*6c30*/  SHFL.BFLY PT, R13, R14, 0x1, 0x1f ;  /* 0x0c201f000e0d7f89 */ /* 0x000ea200000e0000 */
[----:B------:R-:W-:-:S04]  /*6c40*/  FMNMX.FTZ R8, R158, R5, !PT ;  /* 0x000000059e087209 */ /* 0x000fc80007810000 */
[----:B------:R-:W-:-:S04]  /*6c50*/  FMNMX.FTZ R5, R159, R8, !PT ;  /* 0x000000089f057209 */ /* 0x000fc80007810000 */
[----:B------:R-:W-:Y:S02]  /*6c60*/  FMNMX.FTZ R8, R162, R5, !PT ;  /* 0x00000005a2087209 */ /* 0x000fe40007810000 */
[----:B--2---:R-:W-:Y:S02]  /*6c70*/  FMNMX.FTZ R5, R14, R13, !PT ;  /* 0x0000000d0e057209 */ /* 0x004fe40007810000 */
[----:B------:R-:W-:-:S03]  /*6c80*/  FMNMX.FTZ R13, R163, R8, !PT ;  /* 0x00000008a30d7209 */ /* 0x000fc60007810000 */
[C---:B------:R-:W-:Y:S01]  /*6c90*/  FFMA.FTZ R14, R5.reuse, R12, -8 ;  /* 0xc1000000050e7423 */ /* 0x040fe2000001000c */
[----:B------:R-:W-:Y:S01]  /*6ca0*/  FMNMX.FTZ R8, R166, R13, !PT ;  /* 0x0000000da6087209 */ /* 0x000fe20007810000 */
[----:B------:R-:W-:Y:S02]  /*6cb0*/  FADD.FTZ R10, -R5, R10 ;  /* 0x0000000a050a7221 */ /* 0x000fe40000010100 */
[----:B------:R-:W-:-:S01]  /*6cc0*/  FFMA.FTZ R21, R157, UR40, -R14 ;  /* 0x000000289d157c23 */ /* 0x000fc2000801080e */
[----:B------:R-:W-:Y:S01]  /*6cd0*/  FMNMX.FTZ R13, R167, R8, !PT ;  /* 0x00000008a70d7209 */ /* 0x000fe20007810000 */
[----:B------:R-:W-:Y:S01]  /*6ce0*/  FMUL.FTZ R10, R10, UR40 ;  /* 0x000000280a0a7c20 */ /* 0x000fe20008410000 */
[--C-:B------:R-:W-:Y:S01]  /*6cf0*/  FFMA.FTZ R12, R156, UR40, -R14.reuse ;  /* 0x000000289c0c7c23 */ /* 0x100fe2000801080e */
[----:B------:R-:W-:-:S01]  /*6d00*/  FFMA.FTZ R20, R161, UR40, -R14 ;  /* 0x00000028a1147c23 */ /* 0x000fc2000801080e */
[----:B------:R-:W-:Y:S01]  /*6d10*/  FMNMX.FTZ R8, R170, R13, !PT ;  /* 0x0000000daa087209 */ /* 0x000fe20007810000 */
[----:B------:R-:W-:-:S01]  /*6d20*/  FFMA.FTZ R13, R152, UR40, -R14 ;  /* 0x00000028980d7c23 */ /* 0x000fc2000801080e */
[--C-:B------:R-:W-:Y:S01]  /*6d30*/  FFMA.FTZ R152, R153, UR40, -R14.reuse ;  /* 0x0000002899987c23 */ /* 0x100fe2000801080e */
[----:B------:R-:W-:-:S01]  /*6d40*/  FFMA.FTZ R153, R164, UR40, -R14 ;  /* 0x00000028a4997c23 */ /* 0x000fc2000801080e */
[----:B------:R-:W-:Y:S01]  /*6d50*/  FMNMX.FTZ R15, R171, R8, !PT ;  /* 0x00000008ab0f7209 */ /* 0x000fe20007810000 */
[----:B------:R-:W-:-:S01]  /*6d60*/  FFMA.FTZ R164, R172, UR40, -R14 ;  /* 0x00000028aca47c23 */ /* 0x000fc2000801080e */
[----:B------:R-:W2:Y:S01]  /*6d70*/  MUFU.EX2 R10, R10 ;  /* 0x0000000a000a7308 */ /* 0x000ea20000000800 */
[----:B------:R-:W-:-:S01]  /*6d80*/  FFMA.FTZ R156, R168, UR40, -R14 ;  /* 0x00000028a89c7c23 */ /* 0x000fc2000801080e */
[----:B------:R-:W-:Y:S01]  /*6d90*/  FMNMX.FTZ R8, R174, R15, !PT ;  /* 0x0000000fae087209 */ /* 0x000fe20007810000 */
[----:B------:R-:W-:-:S01]  /*6da0*/  FFMA.FTZ R168, R177, UR40, -R14 ;  /* 0x00000028b1a87c23 */ /* 0x000fc2000801080e */
[--C-:B------:R-:W-:Y:S01]  /*6db0*/  FFMA.FTZ R180, R180, UR40, -R14.reuse ;  /* 0x00000028b4b47c23 */ /* 0x100fe2000801080e */
[----:B------:R-:W-:-:S01]  /*6dc0*/  FFMA.FTZ R161, R176, UR40, -R14 ;  /* 0x00000028b0a17c23 */ /* 0x000fc2000801080e */
[----:B------:R-:W-:-:S02]  /*6dd0*/  FMNMX.FTZ R15, R175, R8, !PT ;  /* 0x00000008af0f7209 */ /* 0x000fc40007810000 */
[----:B------:R-:W3:Y:S02]  /*6de0*/  MUFU.EX2 R13, R13 ;  /* 0x0000000d000d7308 */ /* 0x000ee40000000800 */
[----:B------:R-:W-:-:S04]  /*6df0*/  FMNMX.FTZ R8, R178, R15, !PT ;  /* 0x0000000fb2087209 */ /* 0x000fc80007810000 */
[----:B------:R-:W-:Y:S02]  /*6e00*/  FMNMX.FTZ R15, R179, R8, !PT ;  /* 0x00000008b30f7209 */ /* 0x000fe40007810000 */
[----:B------:R-:W4:Y:S01]  /*6e10*/  MUFU.EX2 R152, R152 ;  /* 0x0000009800987308 */ /* 0x000f220000000800 */
[----:B--2---:R-:W-:Y:S01]  /*6e20*/  FMUL.FTZ R24, R24, R10 ;  /* 0x0000000a18187220 */ /* 0x004fe20000410000 */
[----:B------:R-:W-:Y:S01]  /*6e30*/  FMNMX.FTZ R8, R182, R15, !PT ;  /* 0x0000000fb6087209 */ /* 0x000fe20007810000 */
[----:B------:R-:W-:-:S01]  /*6e40*/  FFMA.FTZ R15, R160, UR40, -R14 ;  /* 0x00000028a00f7c23 */ /* 0x000fc2000801080e */
[--C-:B------:R-:W-:Y:S01]  /*6e50*/  FFMA.FTZ R160, R165, UR40, -R14.reuse ;  /* 0x00000028a5a07c23 */ /* 0x100fe2000801080e */
[----:B------:R-:W-:-:S01]  /*6e60*/  FFMA.FTZ R165, R173, UR40, -R14 ;  /* 0x00000028ada57c23 */ /* 0x000fc2000801080e */
[----:B------:R-:W-:Y:S01]  /*6e70*/  FMNMX.FTZ R8, R183, R8, !PT ;  /* 0x00000008b7087209 */ /* 0x000fe20007810000 */
[----:B------:R-:W-:Y:S01]  /*6e80*/  IMAD.U32 R173, RZ, RZ, UR40 ;  /* 0x00000028ffad7e24 */ /* 0x000fe2000f8e00ff */
[----:B------:R-:W2:Y:S01]  /*6e90*/  MUFU.EX2 R12, R12 ;  /* 0x0000000c000c7308 */ /* 0x000ea20000000800 */
[-C--:B------:R-:W-:Y:S01]  /*6ea0*/  FMUL.FTZ R25, R25, R10.reuse ;  /* 0x0000000a19197220 */ /* 0x080fe20000410000 */
[-C--:B------:R-:W-:Y:S01]  /*6eb0*/  FMUL.FTZ R28, R28, R10.reuse ;  /* 0x0000000a1c1c7220 */ /* 0x080fe20000410000 */
[----:B------:R-:W5:Y:S01]  /*6ec0*/  SHFL.BFLY PT, R157, R8, 0x2, 0x1f ;  /* 0x0c401f00089d7f89 */ /* 0x000f6200000e0000 */
        /* <DEDUP_REMOVED lines=22> */
[----:B------:R-:W-:Y:S01]  /*7030*/  FMUL.FTZ R68, R68, R10 ;  /* 0x0000000a44447220 */ /* 0x000fe20000410000 */
[----:B-----5:R-:W-:Y:S01]  /*7040*/  FMNMX.FTZ R194, R8, R157, !PT ;  /* 0x0000009d08c27209 */ /* 0x020fe20007810000 */
[--C-:B------:R-:W-:Y:S01]  /*7050*/  FFMA.FTZ R157, R169, UR40, -R14.reuse ;  /* 0x00000028a99d7c23 */ /* 0x100fe2000801080e */
[----:B------:R-:W-:-:S01]  /*7060*/  FFMA.FTZ R14, R181, UR40, -R14 ;  /* 0x00000028b50e7c23 */ /* 0x000fc2000801080e */
[-C--:B------:R-:W-:Y:S01]  /*7070*/  FMUL.FTZ R69, R69, R10.reuse ;  /* 0x0000000a45457220 */ /* 0x080fe20000410000 */
[-C--:B------:R-:W-:Y:S01]  /*7080*/  FMUL.FTZ R72, R72, R10.reuse ;  /* 0x0000000a48487220 */ /* 0x080fe20000410000 */
[----:B------:R-:W5:Y:S01]  /*7090*/  SHFL.BFLY PT, R169, R194, 0x1, 0x1f ;  /* 0x0c201f00c2a97f89 */ /* 0x000f6200000e0000 */
        /* <DEDUP_REMOVED lines=23> */
[----:B-----5:R-:W-:Y:S01]  /*7210*/  FMNMX.FTZ R8, R194, R169, !PT ;  /* 0x000000a9c2087209 */ /* 0x020fe20007810000 */
[----:B------:R-:W-:Y:S01]  /*7220*/  MUFU.EX2 R157, R157 ;  /* 0x0000009d009d7308 */ /* 0x000fe20000000800 */
[-C--:B------:R-:W-:Y:S01]  /*7230*/  FMUL.FTZ R113, R113, R10.reuse ;  /* 0x0000000a71717220 */ /* 0x080fe20000410000 */
[-C--:B------:R-:W-:Y:S01]  /*7240*/  FMUL.FTZ R116, R116, R10.reuse ;  /* 0x0000000a74747220 */ /* 0x080fe20000410000 */
[----:B------:R-:W-:Y:S01]  /*7250*/  FMUL.FTZ R117, R117, R10 ;  /* 0x0000000a75757220 */ /* 0x000fe20000410000 */
[C---:B------:R-:W-:Y:S01]  /*7260*/  FADD.FTZ R9, -R8.reuse, R9 ;  /* 0x0000000908097221 */ /* 0x040fe20000010100 */
[----:B------:R-:W-:-:S01]  /*7270*/  FFMA.FTZ R172, R8, R173, -8 ;  /* 0xc100000008ac7423 */ /* 0x000fc200000100ad */
[-C--:B------:R-:W-:Y:S01]  /*7280*/  FMUL.FTZ R120, R120, R10.reuse ;  /* 0x0000000a78787220 */ /* 0x080fe20000410000 */
[----:B------:R-:W-:Y:S01]  /*7290*/  FMUL.FTZ R121, R121, R10 ;  /* 0x0000000a79797220 */ /* 0x000fe20000410000 */
[----:B------:R-:W-:Y:S01]  /*72a0*/  FMUL.FTZ R9, R9, UR40 ;  /* 0x0000002809097c20 */ /* 0x000fe20008410000 */
        /* <DEDUP_REMOVED lines=9> */
[----:B---3--:R-:W-:Y:S01]  /*7340*/  FFMA.FTZ R171, R10, R3, R13 ;  /* 0x000000030aab7223 */ /* 0x008fe2000001000d */
[----:B------:R-:W-:-:S01]  /*7350*/  FFMA.FTZ R166, R166, UR40, -R172 ;  /* 0x00000028a6a67c23 */ /* 0x000fc200080108ac */
[--C-:B------:R-:W-:Y:S01]  /*7360*/  FFMA.FTZ R167, R167, UR40, -R172.reuse ;  /* 0x00000028a7a77c23 */ /* 0x100fe200080108ac */
[----:B------:R-:W-:-:S01]  /*7370*/  FFMA.FTZ R174, R174, UR40, -R172 ;  /* 0x00000028aeae7c23 */ /* 0x000fc200080108ac */
[----:B------:R-:W3:Y:S01]  /*7380*/  MUFU.EX2 R154, R154 ;  /* 0x0000009a009a7308 */ /* 0x000ee20000000800 */
[----:B----4-:R-:W-:-:S01]  /*7390*/  FADD.FTZ R171, R152, R171 ;  /* 0x000000ab98ab7221 */ /* 0x010fc20000010000 */
[--C-:B------:R-:W-:Y:S01]  /*73a0*/  FFMA.FTZ R175, R175, UR40, -R172.reuse ;  /* 0x00000028afaf7c23 */ /* 0x100fe200080108ac */
[----:B------:R-:W-:-:S01]  /*73b0*/  FFMA.FTZ R179, R179, UR40, -R172 ;  /* 0x00000028b3b37c23 */ /* 0x000fc200080108ac */
[----:B------:R-:W-:Y:S01]  /*73c0*/  FFMA.FTZ R182, R182, UR40, -R172 ;  /* 0x00000028b6b67c23 */ /* 0x000fe200080108ac */
[----:B--2---:R-:W-:-:S01]  /*73d0*/  FADD.FTZ R176, R12, R171 ;  /* 0x000000ab0cb07221 */ /* 0x004fc20000010000 */
[--C-:B------:R-:W-:Y:S01]  /*73e0*/  FFMA.FTZ R171, R178, UR40, -R172.reuse ;  /* 0x00000028b2ab7c23 */ /* 0x100fe200080108ac */
[----:B------:R-:W-:-:S01]  /*73f0*/  FFMA.FTZ R172, R183, UR40, -R172 ;  /* 0x00000028b7ac7c23 */ /* 0x000fc200080108ac */
[----:B------:R-:W2:Y:S01]  /*7400*/  MUFU.EX2 R155, R155 ;  /* 0x0000009b009b7308 */ /* 0x000ea20000000800 */
        /* <DEDUP_REMOVED lines=8> */
[----:B---3--:R-:W-:-:S01]  /*7490*/  FFMA.FTZ R4, R9, R4, R154 ;  /* 0x0000000409047223 */ /* 0x008fc2000001009a */
        /* <DEDUP_REMOVED lines=9> */
[----:B------:R-:W-:Y:S01]  /*7530*/  FMUL.FTZ R149, R149, R10 ;  /* 0x0000000a95957220 */ /* 0x000fe20000410000 */
[-C--:B------:R-:W-:Y:S01]  /*7540*/  FMUL.FTZ R26, R26, R9.reuse ;  /* 0x000000091a1a7220 */ /* 0x080fe20000410000 */
[-C--:B------:R-:W-:Y:S01]  /*7550*/  FMUL.FTZ R27, R27, R9.reuse ;  /* 0x000000091b1b7220 */ /* 0x080fe20000410000 */
[-C--:B------:R-:W-:Y:S01]  /*7560*/  FMUL.FTZ R30, R30, R9.reuse ;  /* 0x000000091e1e7220 */ /* 0x080fe20000410000 */
[-C--:B------:R-:W-:Y:S01]  /*7570*/  FMUL.FTZ R31, R31, R9.reuse ;  /* 0x000000091f1f7220 */ /* 0x080fe20000410000 */
[----:B------:R-:W2:Y:S01]  /*7580*/  MUFU.EX2 R159, R159 ;  /* 0x0000009f009f7308 */ /* 0x000ea20000000800 */
[-C--:B------:R-:W-:Y:S01]  /*7590*/  FMUL.FTZ R34, R34, R9.reuse ;  /* 0x0000000922227220 */ /* 0x080fe20000410000 */
[-C--:B------:R-:W-:Y:S01]  /*75a0*/  FMUL.FTZ R35, R35, R9.reuse ;  /* 0x0000000923237220 */ /* 0x080fe20000410000 */
[-C--:B------:R-:W-:Y:S01]  /*75b0*/  FMUL.FTZ R38, R38, R9.reuse ;  /* 0x0000000926267220 */ /* 0x080fe20000410000 */
[-C--:B------:R-:W-:Y:S01]  /*75c0*/  FMUL.FTZ R39, R39, R9.reuse ;  /* 0x0000000927277220 */ /* 0x080fe20000410000 */
[-C--:B------:R-:W-:Y:S01]  /*75d0*/  FMUL.FTZ R42, R42, R9.reuse ;  /* 0x000000092a2a7220 */ /* 0x080fe20000410000 */
[-C--:B------:R-:W-:Y:S01]  /*75e0*/  FMUL.FTZ R43, R43, R9.reuse ;  /* 0x000000092b2b7220 */ /* 0x080fe20000410000 */
[-C--:B------:R-:W-:Y:S01]  /*75f0*/  FMUL.FTZ R46, R46, R9.reuse ;  /* 0x000000092e2e7220 */ /* 0x080fe20000410000 */
[----:B------:R-:W4:Y:S01]  /*7600*/  MUFU.EX2 R162, R162 ;  /* 0x000000a200a27308 */ /* 0x000f220000000800 */
        /* <DEDUP_REMOVED lines=17> */
[----:B------:R-:W-:Y:S01]  /*7720*/  FADD.FTZ R177, R15, R176 ;  /* 0x000000b00fb17221 */ /* 0x000fe20000010000 */
[----:B---3--:R-:W-:Y:S01]  /*7730*/  F2FP.SATFINITE.E4M3.F32.PACK_AB_MERGE_C R158, R173, R158, RZ ;  /* 0x0000009ead9e723e */ /* 0x008fe200048070ff */
[----:B------:R-:W-:Y:S01]  /*7740*/  FMUL.FTZ R75, R75, R9 ;  /* 0x000000094b4b7220 */ /* 0x000fe20000410000 */
[----:B------:R-:W-:-:S01]  /*7750*/  FADD.FTZ R180, R173, R180 ;  /* 0x000000b4adb47221 */ /* 0x000fc20000010000 */
[-C--:B------:R-:W-:Y:S01]  /*7760*/  FMUL.FTZ R78, R78, R9.reuse ;  /* 0x000000094e4e7220 */ /* 0x080fe20000410000 */
[----:B------:R-:W-:Y:S01]  /*7770*/  FMUL.FTZ R79, R79, R9 ;  /* 0x000000094f4f7220 */ /* 0x000fe20000410000 */
[----:B------:R-:W0:Y:S01]  /*7780*/  MUFU.EX2 R167, R167 ;  /* 0x000000a700a77308 */ /* 0x000e220000000800 */
[----:B--2---:R-:W-:-:S01]  /*7790*/  FADD.FTZ R181, R159, R180 ;  /* 0x000000b49fb57221 */ /* 0x004fc20000010000 */
[-C--:B------:R-:W-:Y:S01]  /*77a0*/  FMUL.FTZ R82, R82, R9.reuse ;  /* 0x0000000952527220 */ /* 0x080fe20000410000 */
[-C--:B------:R-:W-:Y:S01]  /*77b0*/  FMUL.FTZ R83, R83, R9.reuse ;  /* 0x0000000953537220 */ /* 0x080fe20000410000 */
[----:B------:R-:W-:Y:S01]  /*77c0*/  FMUL.FTZ R86, R86, R9 ;  /* 0x0000000956567220 */ /* 0x000fe20000410000 */
[----:B----4-:R-:W-:-:S01]  /*77d0*/  FADD.FTZ R181, R162, R181 ;  /* 0x000000b5a2b57221 */ /* 0x010fc20000010000 */
[-C--:B------:R-:W-:Y:S01]  /*77e0*/  FMUL.FTZ R87, R87, R9.reuse ;  /* 0x0000000957577220 */ /* 0x080fe20000410000 */
[----:B------:R-:W-:Y:S01]  /*77f0*/  FMUL.FTZ R90, R90, R9 ;  /* 0x000000095a5a7220 */ /* 0x000fe20000410000 */
[----:B------:R-:W-:Y:S01]  /*7800*/  MUFU.EX2 R163, R163 ;  /* 0x000000a300a37308 */ /* 0x000fe20000000800 */
[----:B-----5:R-:W-:-:S01]  /*7810*/  FADD.FTZ R176, R166, R181 ;  /* 0x000000b5a6b07221 */ /* 0x020fc20000010000 */
[-C--:B------:R-:W-:Y:S01]  /*7820*/  FMUL.FTZ R91, R91, R9.reuse ;  /* 0x000000095b5b7220 */ /* 0x080fe20000410000 */
[-C--:B------:R-:W-:Y:S01]  /*7830*/  FMUL.FTZ R94, R94, R9.reuse ;  /* 0x000000095e5e7220 */ /* 0x080fe20000410000 */
[-C--:B------:R-:W-:Y:S01]  /*7840*/  FMUL.FTZ R95, R95, R9.reuse ;  /* 0x000000095f5f7220 */ /* 0x080fe20000410000 */
[-C--:B------:R-:W-:Y:S01]  /*7850*/  FMUL.FTZ R98, R98, R9.reuse ;  /* 0x0000000962627220 */ /* 0x080fe20000410000 */
[-C--:B------:R-:W-:Y:S01]  /*7860*/  FMUL.FTZ R99, R99, R9.reuse ;  /* 0x0000000963637220 */ /* 0x080fe20000410000 */
[----:B------:R-:W-:Y:S01]  /*7870*/  FMUL.FTZ R102, R102, R9 ;  /* 0x0000000966667220 */ /* 0x000fe20000410000 */
[----:B------:R2:W-:Y:S01]  /*7880*/  MUFU.EX2 R3, R174 ;  /* 0x000000ae00037308 */ /* 0x0005e20000000800 */
[----:B0-----:R-:W-:-:S01]  /*7890*/  FADD.FTZ R176, R167, R176 ;  /* 0x000000b0a7b07221 */ /* 0x001fc20000010000 */
[----:B------:R-:W-:Y:S01]  /*78a0*/  F2FP.SATFINITE.E4M3.F32.PACK_AB_MERGE_C R166, R167, R166, RZ ;  /* 0x000000a6a7a6723e */ /* 0x000fe200048070ff */
[-C--:B------:R-:W-:Y:S01]  /*78b0*/  FMUL.FTZ R103, R103, R9.reuse ;  /* 0x0000000967677220 */ /* 0x080fe20000410000 */
[-C--:B------:R-:W-:Y:S01]  /*78c0*/  FMUL.FTZ R106, R106, R9.reuse ;  /* 0x000000096a6a7220 */ /* 0x080fe20000410000 */
[-C--:B------:R-:W-:Y:S01]  /*78d0*/  FMUL.FTZ R107, R107, R9.reuse ;  /* 0x000000096b6b7220 */ /* 0x080fe20000410000 */
[-C--:B------:R-:W-:Y:S01]  /*78e0*/  FMUL.FTZ R110, R110, R9.reuse ;  /* 0x000000096e6e7220 */ /* 0x080fe20000410000 */
[----:B------:R-:W-:Y:S01]  /*78f0*/  FMUL.FTZ R111, R111, R9 ;  /* 0x000000096f6f7220 */ /* 0x000fe20000410000 */
[----:B------:R-:W-:Y:S01]  /*7900*/  MUFU.EX2 R170, R170 ;  /* 0x000000aa00aa7308 */ /* 0x000fe20000000800 */
[----:B--2---:R-:W-:-:S01]  /*7910*/  FADD.FTZ R174, R20, R177 ;  /* 0x000000b114ae7221 */ /* 0x004fc20000010000 */
[-C--:B------:R-:W-:Y:S01]  /*7920*/  FMUL.FTZ R114, R114, R9.reuse ;  /* 0x0000000972727220 */ /* 0x080fe20000410000 */
[-C--:B------:R-:W-:Y:S01]  /*7930*/  FMUL.FTZ R115, R115, R9.reuse ;  /* 0x0000000973737220 */ /* 0x080fe20000410000 */
[----:B------:R-:W-:Y:S01]  /*7940*/  FMUL.FTZ R118, R118, R9 ;  /* 0x0000000976767220 */ /* 0x000fe20000410000 */
[----:B------:R-:W-:-:S01]  /*7950*/  FADD.FTZ R177, R153, R174 ;  /* 0x000000ae99b17221 */ /* 0x000fc20000010000 */
[-C--:B------:R-:W-:Y:S01]  /*7960*/  FMUL.FTZ R119, R119, R9.reuse ;  /* 0x0000000977777220 */ /* 0x080fe20000410000 */
[----:B------:R-:W-:Y:S01]  /*7970*/  FMUL.FTZ R122, R122, R9 ;  /* 0x000000097a7a7220 */ /* 0x000fe20000410000 */
[----:B------:R-:W0:Y:S01]  /*7980*/  MUFU.EX2 R164, R164 ;  /* 0x000000a400a47308 */ /* 0x000e220000000800 */
[----:B------:R-:W-:-:S01]  /*7990*/  FADD.FTZ R177, R160, R177 ;  /* 0x000000b1a0b17221 */ /* 0x000fc20000010000 */
[----:B------:R-:W-:Y:S01]  /*79a0*/  F2FP.SATFINITE.E4M3.F32.PACK_AB_MERGE_C R160, R160, R153, RZ ;  /* 0x00000099a0a0723e */ /* 0x000fe200048070ff */
[-C--:B------:R-:W-:Y:S01]  /*79b0*/  FMUL.FTZ R123, R123, R9.reuse ;  /* 0x000000097b7b7220 */ /* 0x080fe20000410000 */
[----:B------:R-:W-:Y:S01]  /*79c0*/  FMUL.FTZ R126, R126, R9 ;  /* 0x000000097e7e7220 */ /* 0x000fe20000410000 */
[----:B------:R-:W-:-:S01]  /*79d0*/  FADD.FTZ R178, R156, R177 ;  /* 0x000000b19cb27221 */ /* 0x000fc20000010000 */
[-C--:B------:R-:W-:Y:S01]  /*79e0*/  FMUL.FTZ R127, R127, R9.reuse ;  /* 0x000000097f7f7220 */ /* 0x080fe20000410000 */
[----:B------:R-:W-:Y:S01]  /*79f0*/  FMUL.FTZ R130, R130, R9 ;  /* 0x0000000982827220 */ /* 0x000fe20000410000 */
[----:B------:R-:W2:Y:S01]  /*7a00*/  MUFU.EX2 R165, R165 ;  /* 0x000000a500a57308 */ /* 0x000ea20000000800 */
[----:B------:R-:W-:-:S01]  /*7a10*/  FADD.FTZ R177, R157, R178 ;  /* 0x000000b29db17221 */ /* 0x000fc20000010000 */
[-C--:B------:R-:W-:Y:S01]  /*7a20*/  FMUL.FTZ R131, R131, R9.reuse ;  /* 0x0000000983837220 */ /* 0x080fe20000410000 */
[-C--:B------:R-:W-:Y:S01]  /*7a30*/  FMUL.FTZ R134, R134, R9.reuse ;  /* 0x0000000986867220 */ /* 0x080fe20000410000 */
[-C--:B------:R-:W-:Y:S01]  /*7a40*/  FMUL.FTZ R135, R135, R9.reuse ;  /* 0x0000000987877220 */ /* 0x080fe20000410000 */
[-C--:B------:R-:W-:Y:S01]  /*7a50*/  FMUL.FTZ R138, R138, R9.reuse ;  /* 0x000000098a8a7220 */ /* 0x080fe20000410000 */
[-C--:B------:R-:W-:Y:S01]  /*7a60*/  FMUL.FTZ R139, R139, R9.reuse ;  /* 0x000000098b8b7220 */ /* 0x080fe20000410000 */
[----:B------:R-:W-:Y:S01]  /*7a70*/  FMUL.FTZ R142, R142, R9 ;  /* 0x000000098e8e7220 */ /* 0x000fe20000410000 */
[----:B------:R3:W4:Y:S01]  /*7a80*/  MUFU.EX2 R4, R175 ;  /* 0x000000af00047308 */ /* 0x0007220000000800 */
[----:B0-----:R-:W-:-:S01]  /*7a90*/  FADD.FTZ R178, R164, R177 ;  /* 0x000000b1a4b27221 */ /* 0x001fc20000010000 */
[-C--:B------:R-:W-:Y:S01]  /*7aa0*/  FMUL.FTZ R143, R143, R9.reuse ;  /* 0x000000098f8f7220 */ /* 0x080fe20000410000 */
[-C--:B------:R-:W-:Y:S01]  /*7ab0*/  FMUL.FTZ R146, R146, R9.reuse ;  /* 0x0000000992927220 */ /* 0x080fe20000410000 */
[-C--:B------:R-:W-:Y:S01]  /*7ac0*/  FMUL.FTZ R147, R147, R9.reuse ;  /* 0x0000000993937220 */ /* 0x080fe20000410000 */
[-C--:B------:R-:W-:Y:S01]  /*7ad0*/  FMUL.FTZ R150, R150, R9.reuse ;  /* 0x0000000996967220 */ /* 0x080fe20000410000 */
[----:B------:R-:W-:-:S02]  /*7ae0*/  FMUL.FTZ R151, R151, R9 ;  /* 0x0000000997977220 */ /* 0x000fc40000410000 */
[----:B------:R-:W0:Y:S01]  /*7af0*/  MUFU.EX2 R161, R161 ;  /* 0x000000a100a17308 */ /* 0x000e220000000800 */
[----:B---3--:R-:W-:-:S01]  /*7b00*/  FADD.FTZ R175, R163, R176 ;  /* 0x000000b0a3af7221 */ /* 0x008fc20000010000 */
[C---:B--2---:R-:W-:Y:S01]  /*7b10*/  FADD.FTZ R178, R165.reuse, R178 ;  /* 0x000000b2a5b27221 */ /* 0x044fe20000010000 */
[----:B------:R-:W-:Y:S02]  /*7b20*/  F2FP.SATFINITE.E4M3.F32.PACK_AB_MERGE_C R164, R165, R164, RZ ;  /* 0x000000a4a5a4723e */ /* 0x000fe400048070ff */
[----:B------:R-:W-:Y:S02]  /*7b30*/  FADD.FTZ R176, R170, R175 ;  /* 0x000000afaab07221 */ /* 0x000fe40000010000 */
[----:B------:R-:W-:Y:S01]  /*7b40*/  F2FP.SATFINITE.E4M3.F32.PACK_AB_MERGE_C R156, R157, R156, R164 ;  /* 0x0000009c9d9c723e */ /* 0x000fe200048070a4 */
[----:B------:R-:W2:Y:S01]  /*7b50*/  MUFU.EX2 R171, R171 ;  /* 0x000000ab00ab7308 */ /* 0x000ea20000000800 */
[----:B------:R-:W-:-:S01]  /*7b60*/  FADD.FTZ R177, R3, R176 ;  /* 0x000000b003b17221 */ /* 0x000fc20000010000 */
[----:B------:R-:W-:-:S03]  /*7b70*/  F2FP.SATFINITE.E4M3.F32.PACK_AB_MERGE_C R176, R21, R12, RZ ;  /* 0x0000000c15b0723e */ /* 0x000fc600048070ff */
[----:B----4-:R-:W-:Y:S01]  /*7b80*/  FADD.FTZ R12, R4, R177 ;  /* 0x000000b1040c7221 */ /* 0x010fe20000010000 */
[----:B------:R-:W-:Y:S02]  /*7b90*/  F2FP.SATFINITE.E4M3.F32.PACK_AB_MERGE_C R152, R152, R13, R176 ;  /* 0x0000000d9898723e */ /* 0x000fe400048070b0 */
[----:B------:R-:W3:Y:S01]  /*7ba0*/  MUFU.EX2 R168, R168 ;  /* 0x000000a800a87308 */ /* 0x000ee20000000800 */
[----:B0-----:R-:W-:-:S07]  /*7bb0*/  FADD.FTZ R21, R161, R178 ;  /* 0x000000b2a1157221 */ /* 0x001fce0000010000 */
[----:B------:R-:W0:Y:S01]  /*7bc0*/  MUFU.EX2 R174, R179 ;  /* 0x000000b300ae7308 */ /* 0x000e220000000800 */
[----:B--2---:R-:W-:-:S07]  /*7bd0*/  FADD.FTZ R153, R171, R12 ;  /* 0x0000000cab997221 */ /* 0x004fce0000010000 */
[----:B------:R-:W2:Y:S01]  /*7be0*/  MUFU.EX2 R182, R182 ;  /* 0x000000b600b67308 */ /* 0x000ea20000000800 */
[----:B---3--:R-:W-:-:S01]  /*7bf0*/  FADD.FTZ R12, R168, R21 ;  /* 0x00000015a80c7221 */ /* 0x008fc20000010000 */
[----:B------:R-:W-:-:S03]  /*7c00*/  F2FP.SATFINITE.E4M3.F32.PACK_AB_MERGE_C R21, R4, R3, RZ ;  /* 0x000000030415723e */ /* 0x000fc600048070ff */
[----:B------:R-:W-:Y:S01]  /*7c10*/  FADD.FTZ R3, R169, R12 ;  /* 0x0000000ca9037221 */ /* 0x000fe20000010000 */
[----:B------:R-:W-:Y:S02]  /*7c20*/  F2FP.SATFINITE.E4M3.F32.PACK_AB_MERGE_C R157, R170, R163, R21 ;  /* 0x000000a3aa9d723e */ /* 0x000fe40004807015 */
[----:B------:R-:W3:Y:S01]  /*7c30*/  MUFU.EX2 R14, R14 ;  /* 0x0000000e000e7308 */ /* 0x000ee20000000800 */
[----:B0-----:R-:W-:-:S07]  /*7c40*/  FADD.FTZ R153, R174, R153 ;  /* 0x00000099ae997221 */ /* 0x001fce0000010000 */
[----:B------:R-:W0:Y:S01]  /*7c50*/  MUFU.EX2 R175, R172 ;  /* 0x000000ac00af7308 */ /* 0x000e220000000800 */
[----:B--2---:R-:W-:-:S01]  /*7c60*/  FADD.FTZ R4, R182, R153 ;  /* 0x00000099b6047221 */ /* 0x004fc20000010000 */
[----:B------:R-:W-:Y:S02]  /*7c70*/  F2FP.SATFINITE.E4M3.F32.PACK_AB_MERGE_C R153, R155, R154, R158 ;  /* 0x0000009a9b99723e */ /* 0x000fe4000480709e */
[----:B------:R-:W-:Y:S02]  /*7c80*/  F2FP.SATFINITE.E4M3.F32.PACK_AB_MERGE_C R155, R162, R159, R166 ;  /* 0x0000009fa29b723e */ /* 0x000fe400048070a6 */
[----:B------:R-:W-:Y:S02]  /*7c90*/  F2FP.SATFINITE.E4M3.F32.PACK_AB_MERGE_C R154, R20, R15, R160 ;  /* 0x0000000f149a723e */ /* 0x000fe400048070a0 */
        /* <DEDUP_REMOVED lines=8> */
.L_x_1191:
[----:B------:R0:W2:Y:S01]  /*7d20*/  SYNCS.PHASECHK.TRANS64.TRYWAIT P2, [UR51+0x28450], R7 ;  /* 0x02845007ff0075a7 */ /* 0x0000a20008040173 */
[----:B------:R-:W-:Y:S05]  /*7d30*/  @!P0 BRA `(.L_x_1192) ;  /* 0x0000000000048947 */ /* 0x000fea0003800000 */
[----:B------:R-:W-:Y:S01]  /*7d40*/  BPT.TRAP 0x1 ;  /* 0x000000040000795c */ /* 0x000fe20000300000 */
.L_x_1192:
[----:B------:R-:W-:Y:S01]  /*7d50*/  VIADD R9, R195, 0x8 ;  /* 0x00000008c3097836 */ /* 0x000fe20000000000 */
[----:B--2---:R-:W-:Y:S06]  /*7d60*/  @P2 BRA `(.L_x_1193) ;  /* 0x0000000000082947 */ /* 0x004fec0003800000 */
[----:B------:R-:W2:Y:S02]  /*7d70*/  SYNCS.PHASECHK.TRANS64.TRYWAIT P2, [UR51+0x28450], R7 ;  /* 0x02845007ff0075a7 */ /* 0x000ea40008040173 */
[----:B--2---:R-:W-:Y:S05]  /*7d80*/  @!P2 BRA `(.L_x_1194) ;  /* 0x000000b400a8a947 */ /* 0x004fea0003800000 */
.L_x_1193:
        /* <DEDUP_REMOVED lines=14> */
.L_x_1195:
[----:B------:R-:W-:Y:S01]  /*7e70*/  UIADD3 UR51, UR51, 0x28460, URZ ;  /* 0x0002846033337890 */ /* 0x000fe2000fffe03f */
[----:B------:R-:W-:Y:S02]  /*7e80*/  IMAD.MOV.U32 R9, RZ, RZ, R8 ;  /* 0x000000ffff097224 */ /* 0x000fe400078e0008 */
[----:B--2---:R-:W-:Y:S01]  /*7e90*/  IMAD.MOV.U32 R10, RZ, RZ, R5 ;  /* 0x000000ffff0a7224 */ /* 0x004fe200078e0005 */
[----:B------:R-:W-:-:S09]  /*7ea0*/  UPRMT UR51, UR54, 0x654, UR51 ;  /* 0x0000065436337896 */ /* 0x000fd20008000033 */
[----:B------:R-:W-:Y:S01]  /*7eb0*/  SYNCS.ARRIVE.TRANS64.RED.A1T0 RZ, [UR51], RZ ;  /* 0x000000ffffff79a7 */ /* 0x000fe20008100433 */
[----:B------:R-:W-:Y:S05]  /*7ec0*/  @P1 BRA `(.L_x_1196) ;  /* 0xffffffe400ec1947 */ /* 0x000fea000383ffff */
.L_x_1185:
[----:B------:R-:W-:-:S13]  /*7ed0*/  ISETP.GE.AND P1, PT, R11, UR41, PT ;  /* 0x000000290b007c0c */ /* 0x000fda000bf26270 */
[----:B------:R-:W-:Y:S05]  /*7ee0*/  @!P1 BRA `(.L_x_1197) ;  /* 0x0000002000f49947 */ /* 0x000fea0003800000 */
[----:B------:R-:W-:Y:S01]  /*7ef0*/  IMAD.MOV.U32 R12, RZ, RZ, R8 ;  /* 0x000000ffff0c7224 */ /* 0x000fe200078e0008 */
[----:B------:R-:W-:Y:S01]  /*7f00*/  ULDC UR51, c[0x0][0x9e4] ;  /* 0x0002790000337ab9 */ /* 0x000fe20000000800 */
[----:B01----:R-:W-:Y:S01]  /*7f10*/  IMAD.MOV.U32 R10, RZ, RZ, R5 ;  /* 0x000000ffff0a7224 */ /* 0x003fe200078e0005 */
[----:B------:R-:W-:Y:S01]  /*7f20*/  ULDC UR56, c[0x0][0x9dc] ;  /* 0x0002770000387ab9 */ /* 0x000fe20000000800 */
[----:B------:R-:W-:Y:S01]  /*7f30*/  ULDC UR55, c[0x0][0x288] ;  /* 0x0000a20000377ab9 */ /* 0x000fe20000000800 */
[----:B------:R-:W-:-:S05]  /*7f40*/  ULDC UR54, c[0x0][0x9e0] ;  /* 0x0002780000367ab9 */ /* 0x000fca0000000800 */
.L_x_1216:
[----:B------:R-:W-:-:S04]  /*7f50*/  UIADD3 UR43, UR43, 0x1, URZ ;  /* 0x000000012b2b7890 */ /* 0x000fc8000fffe03f */
[----:B------:R-:W-:-:S04]  /*7f60*/  UISETP.NE.AND UP0, UPT, UR43, 0x2, UPT ;  /* 0x000000022b00788c */ /* 0x000fc8000bf05270 */
[----:B------:R-:W-:Y:S02]  /*7f70*/  USEL UR6, URZ, 0x1, UP0 ;  /* 0x000000013f067887 */ /* 0x000fe40008000000 */
[----:B------:R-:W-:Y:S02]  /*7f80*/  USEL UR43, UR43, URZ, UP0 ;  /* 0x0000003f2b2b7287 */ /* 0x000fe40008000000 */
[----:B------:R-:W-:Y:S01]  /*7f90*/  ULOP3.LUT UR44, UR44, UR6, URZ, 0x3c, !UPT ;  /* 0x000000062c2c7292 */ /* 0x000fe2000f8e3c3f */
[----:B0-----:R-:W-:Y:S11]  /*7fa0*/  @!P0 BRA `(.L_x_1198) ;  /* 0x0000000000048947 */ /* 0x001ff60003800000 */
[----:B------:R-:W-:Y:S01]  /*7fb0*/  BPT.TRAP 0x1 ;  /* 0x000000040000795c */ /* 0x000fe20000300000 */
.L_x_1198:
        /* <DEDUP_REMOVED lines=9> */
.L_x_1199:
[----:B-1----:R-:W-:Y:S05]  /*8050*/  @P1 BRA `(.L_x_1200) ;  /* 0x0000000000081947 */ /* 0x002fea0003800000 */
[----:B------:R-:W1:Y:S02]  /*8060*/  SYNCS.PHASECHK.TRANS64.TRYWAIT P1, [UR57+0x28430], R9 ;  /* 0x02843009ff0075a7 */ /* 0x000e640008020179 */
[----:B-1----:R-:W-:Y:S05]  /*8070*/  @!P1 BRA `(.L_x_1201) ;  /* 0x000000b400049947 */ /* 0x002fea0003800000 */
.L_x_1200:
        /* <DEDUP_REMOVED lines=46> */
.L_x_1202:
[----:B------:R-:W-:Y:S01]  /*8360*/  UISETP.NE.AND UP1, UPT, UR48, URZ, UPT ;  /* 0x0000003f3000728c */ /* 0x000fe2000bf25270 */
[----:B------:R-:W-:Y:S01]  /*8370*/  VIADD R8, R17, UR38 ;  /* 0x0000002611087c36 */ /* 0x000fe20008000000 */
[----:B------:R-:W2:Y:S01]  /*8380*/  LDC R15, c[0x0][0x2f0] ;  /* 0x0000bc00ff0f7b82 */ /* 0x000ea20000000800 */
[----:B------:R-:W-:-:S03]  /*8390*/  UISETP.NE.AND UP0, UPT, UR47, URZ, UPT ;  /* 0x0000003f2f00728c */ /* 0x000fc6000bf05270 */
[----:B------:R-:W-:Y:S02]  /*83a0*/  PLOP3.LUT P1, PT, PT, PT, UP1, 0x80, 0x0 ;  /* 0x000000000000781c */ /* 0x000fe40003f2f018 */
[----:B------:R-:W-:-:S03]  /*83b0*/  PLOP3.LUT P2, PT, PT, PT, UP1, 0x80, 0x0 ;  /* 0x000000000000781c */ /* 0x000fc60003f4f018 */
[----:B------:R-:W-:Y:S01]  /*83c0*/  @UP1 ULDC UR6, c[0x0][0x44c] ;  /* 0x0001130000061ab9 */ /* 0x000fe20000000800 */
[----:B------:R-:W-:-:S07]  /*83d0*/  @UP1 ULDC UR7, c[0x0][0x450] ;  /* 0x0001140000071ab9 */ /* 0x000fce0000000800 */
[----:B------:R-:W-:Y:S01]  /*83e0*/  @P1 IMAD.HI.U32 R5, R8, UR6, RZ ;  /* 0x0000000608051c27 */ /* 0x000fe2000f8e00ff */
[----:B------:R-:W-:Y:S01]  /*83f0*/  UIADD3 UR6, UR57, 0x28440, URZ ;  /* 0x0002844039067890 */ /* 0x000fe2000fffe03f */
[----:B------:R-:W-:-:S03]  /*8400*/  PLOP3.LUT P1, PT, PT, PT, UP0, 0x40, 0x0 ;  /* 0x000000000000781c */ /* 0x000fc60003f2e808 */
[----:B------:R-:W-:Y:S01]  /*8410*/  @P2 SHF.R.U32.HI R8, RZ, UR7, R5 ;  /* 0x00000007ff082c19 */ /* 0x000fe20008011605 */
[----:B------:R-:W-:Y:S01]  /*8420*/  IMAD.SHL.U32 R5, R11, 0x40, RZ ;  /* 0x000000400b057824 */ /* 0x000fe200078e00ff */
[----:B------:R-:W-:-:S03]  /*8430*/  UPRMT UR6, UR58, 0x654, UR6 ;  /* 0x000006543a067896 */ /* 0x000fc60008000006 */
[----:B------:R-:W3:Y:S01]  /*8440*/  SHFL.IDX PT, R194, R8, RZ, 0x1c1f ;  /* 0x001c1fff08c27589 */ /* 0x000ee200000e0000 */
[----:B------:R-:W-:-:S05]  /*8450*/  IADD3 R7, -R5, 0x1, RZ ;  /* 0x0000000105077810 */ /* 0x000fca0007ffe1ff */
[----:B------:R-:W-:Y:S01]  /*8460*/  IMAD R6, R2, -0x2, R7 ;  /* 0xfffffffe02067824 */ /* 0x000fe200078e0207 */
[----:B------:R-:W-:Y:S01]  /*8470*/  SYNCS.ARRIVE.TRANS64.RED.A1T0 RZ, [UR6], RZ ;  /* 0x000000ffffff79a7 */ /* 0x000fe20008100406 */
[----:B------:R-:W-:Y:S02]  /*8480*/  ULOP3.LUT UR6, URZ, UR56, URZ, 0x33, !UPT ;  /* 0x000000383f067292 */ /* 0x000fe4000f8e333f */
[----:B--2---:R-:W-:-:S04]  /*8490*/  IMAD R6, R15, UR39, R6 ;  /* 0x000000270f067c24 */ /* 0x004fc8000f8e0206 */
[----:B------:R-:W-:-:S04]  /*84a0*/  VIADD R6, R6, -UR55 ;  /* 0x8000003706067c36 */ /* 0x000fc80008000000 */
[C---:B------:R-:W-:Y:S02]  /*84b0*/  VIADD R21, R6.reuse, UR54 ;  /* 0x0000003606157c36 */ /* 0x040fe40008000000 */
[----:B------:R-:W-:Y:S02]  /*84c0*/  VIADD R195, R6, UR6 ;  /* 0x0000000606c37c36 */ /* 0x000fe40008000000 */
[----:B---3--:R-:W-:Y:S02]  /*84d0*/  IMAD.IADD R14, R21, 0x1, R194 ;  /* 0x00000001150e7824 */ /* 0x008fe400078e02c2 */
[----:B------:R-:W-:Y:S01]  /*84e0*/  IMAD.IADD R20, R194, 0x1, R195 ;  /* 0x00000001c2147824 */ /* 0x000fe200078e02c3 */
[----:B------:R-:W-:Y:S06]  /*84f0*/  @P1 BRA `(.L_x_1203) ;  /* 0x00000000005c1947 */ /* 0x000fec0003800000 */
[----:B------:R-:W-:Y:S01]  /*8500*/  IMAD R6, R15, UR39, R194 ;  /* 0x000000270f067c24 */ /* 0x000fe2000f8e02c2 */
[----:B------:R-:W-:Y:S03]  /*8510*/  BSSY B0, `(.L_x_1204) ;  /* 0x0000011000007945 */ /* 0x000fe60003800000 */
[----:B------:R-:W-:-:S05]  /*8520*/  VIADD R13, R6, -UR55 ;  /* 0x80000037060d7c36 */ /* 0x000fca0008000000 */
[----:B------:R-:W-:-:S13]  /*8530*/  ISETP.GT.AND P1, PT, R13, -0x1, PT ;  /* 0xffffffff0d00780c */ /* 0x000fda0003f24270 */
[----:B------:R-:W-:Y:S05]  /*8540*/  @P1 BRA `(.L_x_1205) ;  /* 0x0000000000201947 */ /* 0x000fea0003800000 */
[----:B------:R-:W-:Y:S01]  /*8550*/  IMAD.U32 R194, RZ, RZ, UR51 ;  /* 0x00000033ffc27e24 */ /* 0x000fe2000f8e00ff */
[----:B------:R-:W-:-:S04]  /*8560*/  LOP3.LUT R13, RZ, R13, RZ, 0x33, !PT ;  /* 0x0000000dff0d7212 */ /* 0x000fc800078e33ff */
[----:B------:R-:W-:-:S13]  /*8570*/  ISETP.NE.AND P1, PT, R194, 0x1, PT ;  /* 0x00000001c200780c */ /* 0x000fda0003f25270 */
[----:B------:R-:W2:Y:S02]  /*8580*/  @P1 LDC.64 R6, c[0x0][0x9e8] ;  /* 0x00027a00ff061b82 */ /* 0x000ea40000000a00 */
[----:B--2---:R-:W-:-:S05]  /*8590*/  @P1 IMAD.HI.U32 R6, R13, R6, RZ ;  /* 0x000000060d061227 */ /* 0x004fca00078e00ff */
[----:B------:R-:W-:-:S04]  /*85a0*/  @P1 SHF.R.U32.HI R13, RZ, R7, R6 ;  /* 0x00000007ff0d1219 */ /* 0x000fc80000011606 */
[----:B------:R-:W-:Y:S01]  /*85b0*/  LOP3.LUT R13, RZ, R13, RZ, 0x33, !PT ;  /* 0x0000000dff0d7212 */ /* 0x000fe200078e33ff */
[----:B------:R-:W-:Y:S06]  /*85c0*/  BRA `(.L_x_1206) ;  /* 0x0000000000147947 */ /* 0x000fec0003800000 */
.L_x_1205:
[----:B------:R-:W-:-:S05]  /*85d0*/  IMAD.U32 R194, RZ, RZ, UR51 ;  /* 0x00000033ffc27e24 */ /* 0x000fca000f8e00ff */
[----:B------:R-:W-:-:S13]  /*85e0*/  ISETP.NE.AND P1, PT, R194, 0x1, PT ;  /* 0x00000001c200780c */ /* 0x000fda0003f25270 */
[----:B------:R-:W2:Y:S02]  /*85f0*/  @P1 LDC.64 R6, c[0x0][0x9e8] ;  /* 0x00027a00ff061b82 */ /* 0x000ea40000000a00 */
[----:B--2---:R-:W-:-:S05]  /*8600*/  @P1 IMAD.HI.U32 R6, R13, R6, RZ ;  /* 0x000000060d061227 */ /* 0x004fca00078e00ff */
[----:B------:R-:W-:-:S07]  /*8610*/  @P1 SHF.R.U32.HI R13, RZ, R7, R6 ;  /* 0x00000007ff0d1219 */ /* 0x000fce0000011606 */
.L_x_1206:
[----:B------:R-:W-:Y:S05]  /*8620*/  BSYNC B0 ;  /* 0x0000000000007941 */ /* 0x000fea0003800000 */
.L_x_1204:
[----:B------:R-:W-:-:S04]  /*8630*/  IMAD R13, R13, R194, -R5 ;  /* 0x000000c20d0d7224 */ /* 0x000fc800078e0a05 */
[----:B------:R-:W-:-:S05]  /*8640*/  IMAD R13, R2, -0x2, R13 ;  /* 0xfffffffe020d7824 */ /* 0x000fca00078e020d */
[----:B------:R-:W-:Y:S02]  /*8650*/  VIADDMNMX R14, R13, R194, R14, PT ;  /* 0x000000c20d0e7246 */ /* 0x000fe4000380010e */
[----:B------:R-:W-:-:S07]  /*8660*/  VIMNMX R20, R20, R13, !PT ;  /* 0x0000000d14147248 */ /* 0x000fce0007fe0100 */
.L_x_1203:
[----:B------:R-:W-:Y:S01]  /*8670*/  ISETP.GT.AND P1, PT, R11, -0x1, PT ;  /* 0xffffffff0b00780c */ /* 0x000fe20003f24270 */
[----:B------:R-:W2:Y:S01]  /*8680*/  SHFL.IDX PT, R6, R8, 0x1, 0x1c1f ;  /* 0x003c1f0008067f89 */ /* 0x000ea200000e0000 */
[----:B------:R-:W-:Y:S02]  /*8690*/  UISETP.NE.AND UP0, UPT, UR47, URZ, UPT ;  /* 0x0000003f2f00728c */ /* 0x000fe4000bf05270 */
[C---:B------:R-:W-:Y:S02]  /*86a0*/  ISETP.GT.AND P4, PT, R20.reuse, 0x1, P1 ;  /* 0x000000011400780c */ /* 0x040fe40000f84270 */
[----:B------:R-:W-:Y:S02]  /*86b0*/  ISETP.GT.AND P5, PT, R20, RZ, P1 ;  /* 0x000000ff1400720c */ /* 0x000fe40000fa4270 */
[C---:B------:R-:W-:Y:S02]  /*86c0*/  ISETP.LT.OR P4, PT, R14.reuse, 0x2, P4 ;  /* 0x000000020e00780c */ /* 0x040fe40002781670 */
[----:B------:R-:W-:-:S02]  /*86d0*/  ISETP.LT.OR P5, PT, R14, 0x1, P5 ;  /* 0x000000010e00780c */ /* 0x000fc40002fa1670 */
[----:B------:R-:W-:Y:S02]  /*86e0*/  FSEL R153, R153, -INF , !P4 ;  /* 0xff80000099997808 */ /* 0x000fe40006000000 */
[----:B------:R-:W-:Y:S02]  /*86f0*/  ISETP.GT.AND P4, PT, R20, 0x18, P1 ;  /* 0x000000181400780c */ /* 0x000fe40000f84270 */
[----:B------:R-:W-:Y:S02]  /*8700*/  FSEL R13, R152, -INF , !P5 ;  /* 0xff800000980d7808 */ /* 0x000fe40006800000 */
[----:B------:R-:W-:Y:S02]  /*8710*/  ISETP.LT.OR P4, PT, R14, 0x19, P4 ;  /* 0x000000190e00780c */ /* 0x000fe40002781670 */
[C---:B------:R-:W-:Y:S02]  /*8720*/  ISETP.GT.AND P6, PT, R20.reuse, 0x8, P1 ;  /* 0x000000081400780c */ /* 0x040fe40000fc4270 */
[----:B------:R-:W-:-:S02]  /*8730*/  ISETP.GT.AND P2, PT, R20, 0x9, P1 ;  /* 0x000000091400780c */ /* 0x000fc40000f44270 */
[C---:B------:R-:W-:Y:S01]  /*8740*/  ISETP.GT.AND P3, PT, R20.reuse, 0x10, P1 ;  /* 0x000000101400780c */ /* 0x040fe20000f64270 */
[----:B--2---:R-:W-:Y:S01]  /*8750*/  IMAD.IADD R8, R21, 0x1, R6 ;  /* 0x0000000115087824 */ /* 0x004fe200078e0206 */
[----:B------:R-:W-:Y:S02]  /*8760*/  ISETP.GT.AND P5, PT, R20, 0x11, P1 ;  /* 0x000000111400780c */ /* 0x000fe40000fa4270 */
        /* <DEDUP_REMOVED lines=52> */
.L_x_1209:
[----:B------:R-:W-:-:S05]  /*8ab0*/  IMAD.U32 R20, RZ, RZ, UR51 ;  /* 0x00000033ff147e24 */ /* 0x000fca000f8e00ff */
[----:B------:R-:W-:-:S13]  /*8ac0*/  ISETP.NE.AND P2, PT, R20, 0x1, PT ;  /* 0x000000011400780c */ /* 0x000fda0003f45270 */
[----:B------:R-:W2:Y:S02]  /*8ad0*/  @P2 LDC.64 R6, c[0x0][0x9e8] ;  /* 0x00027a00ff062b82 */ /* 0x000ea40000000a00 */
[----:B--2---:R-:W-:-:S05]  /*8ae0*/  @P2 IMAD.HI.U32 R6, R15, R6, RZ ;  /* 0x000000060f062227 */ /* 0x004fca00078e00ff */
[----:B------:R-:W-:-:S07]  /*8af0*/  @P2 SHF.R.U32.HI R15, RZ, R7, R6 ;  /* 0x00000007ff0f2219 */ /* 0x000fce0000011606 */
.L_x_1210:
[----:B------:R-:W-:Y:S05]  /*8b00*/  BSYNC B0 ;  /* 0x0000000000007941 */ /* 0x000fea0003800000 */
.L_x_1208:
[----:B------:R-:W-:-:S04]  /*8b10*/  IMAD R5, R15, R20, -R5 ;  /* 0x000000140f057224 */ /* 0x000fc800078e0a05 */
[----:B------:R-:W-:-:S05]  /*8b20*/  IMAD R5, R2, -0x2, R5 ;  /* 0xfffffffe02057824 */ /* 0x000fca00078e0205 */
[----:B------:R-:W-:Y:S02]  /*8b30*/  VIADDMNMX R8, R5, R20, R8, PT ;  /* 0x0000001405087246 */ /* 0x000fe40003800108 */
[----:B------:R-:W-:-:S07]  /*8b40*/  VIMNMX R14, R14, R5, !PT ;  /* 0x000000050e0e7248 */ /* 0x000fce0007fe0100 */
.L_x_1207:
        /* <DEDUP_REMOVED lines=11> */
[----:B------:R-:W-:-:S02]  /*8c00*/  ISETP.GT.AND P2, PT, R14, 0x9, P1 ;  /* 0x000000090e00780c */ /* 0x000fc40000f44270 */
[----:B------:R-:W-:Y:S02]  /*8c10*/  FMNMX.FTZ R6, R164, R5, !PT ;  /* 0x00000005a4067209 */ /* 0x000fe40007810000 */
[----:B------:R-:W-:Y:S02]  /*8c20*/  ISETP.LT.OR P6, PT, R8, 0x9, P6 ;  /* 0x000000090800780c */ /* 0x000fe400037c1670 */
[----:B------:R-:W-:Y:S02]  /*8c30*/  FMNMX.FTZ R5, R165, R6, !PT ;  /* 0x00000006a5057209 */ /* 0x000fe40007810000 */
[----:B------:R-:W-:Y:S02]  /*8c40*/  FSEL R155, R155, -INF , !P5 ;  /* 0xff8000009b9b7808 */ /* 0x000fe40006800000 */
        /* <DEDUP_REMOVED lines=9> */
[----:B------:R-:W-:Y:S02]  /*8ce0*/  FSEL R159, R159, -INF , !P2 ;  /* 0xff8000009f9f7808 */ /* 0x000fe40005000000 */
[----:B------:R-:W-:Y:S02]  /*8cf0*/  FMNMX.FTZ R5, R177, R6, !PT ;  /* 0x00000006b1057209 */ /* 0x000fe40007810000 */
[----:B------:R-:W-:Y:S02]  /*8d00*/  ISETP.LT.OR P4, PT, R8, 0x11, P4 ;  /* 0x000000110800780c */ /* 0x000fe40002781670 */
[----:B------:R-:W-:Y:S02]  /*8d10*/  FMNMX.FTZ R6, R180, R5, !PT ;  /* 0x00000005b4067209 */ /* 0x000fe40007810000 */
[----:B------:R-:W-:-:S02]  /*8d20*/  ISETP.GT.AND P6, PT, R14, 0x18, P1 ;  /* 0x000000180e00780c */ /* 0x000fc40000fc4270 */
[----:B------:R-:W-:Y:S02]  /*8d30*/  FMNMX.FTZ R6, R181, R6, !PT ;  /* 0x00000006b5067209 */ /* 0x000fe40007810000 */
[----:B------:R-:W-:Y:S02]  /*8d40*/  ISETP.LT.OR P5, PT, R8, 0x12, P5 ;  /* 0x000000120800780c */ /* 0x000fe40002fa1670 */
[----:B------:R-:W-:Y:S01]  /*8d50*/  FSEL R162, R162, -INF , !P4 ;  /* 0xff800000a2a27808 */ /* 0x000fe20006000000 */
[----:B------:R-:W2:Y:S01]  /*8d60*/  SHFL.BFLY PT, R5, R6, 0x2, 0x1f ;  /* 0x0c401f0006057f89 */ /* 0x000ea200000e0000 */
[----:B------:R-:W-:Y:S02]  /*8d70*/  ISETP.GT.AND P2, PT, R14, 0x19, P1 ;  /* 0x000000190e00780c */ /* 0x000fe40000f44270 */
[----:B------:R-:W-:Y:S02]  /*8d80*/  FSEL R163, R163, -INF , !P5 ;  /* 0xff800000a3a37808 */ /* 0x000fe40006800000 */
[----:B------:R-:W-:-:S02]  /*8d90*/  ISETP.LT.OR P6, PT, R8, 0x19, P6 ;  /* 0x000000190800780c */ /* 0x000fc400037c1670 */
[----:B------:R-:W-:Y:S02]  /*8da0*/  ISETP.LT.OR P2, PT, R8, 0x1a, P2 ;  /* 0x0000001a0800780c */ /* 0x000fe40001741670 */
[----:B------:R-:W-:Y:S02]  /*8db0*/  FSEL R166, R166, -INF , !P6 ;  /* 0xff800000a6a67808 */ /* 0x000fe40007000000 */
[C---:B------:R-:W-:Y:S02]  /*8dc0*/  ISETP.GT.AND P4, PT, R14.reuse, 0x21, P1 ;  /* 0x000000210e00780c */ /* 0x040fe40000f84270 */
[----:B------:R-:W-:Y:S02]  /*8dd0*/  FSEL R167, R167, -INF , !P2 ;  /* 0xff800000a7a77808 */ /* 0x000fe40005000000 */
[----:B------:R-:W-:Y:S02]  /*8de0*/  ISETP.GT.AND P5, PT, R14, 0x28, P1 ;  /* 0x000000280e00780c */ /* 0x000fe40000fa4270 */
[----:B------:R-:W-:-:S02]  /*8df0*/  ISETP.LT.OR P4, PT, R8, 0x22, P4 ;  /* 0x000000220800780c */ /* 0x000fc40002781670 */
[----:B------:R-:W-:Y:S02]  /*8e00*/  ISETP.GT.AND P6, PT, R14, 0x29, P1 ;  /* 0x000000290e00780c */ /* 0x000fe40000fc4270 */
[----:B------:R-:W-:Y:S02]  /*8e10*/  ISETP.LT.OR P5, PT, R8, 0x29, P5 ;  /* 0x000000290800780c */ /* 0x000fe40002fa1670 */
[----:B------:R-:W-:Y:S02]  /*8e20*/  FSEL R171, R171, -INF , !P4 ;  /* 0xff800000abab7808 */ /* 0x000fe40006000000 */
[----:B--2---:R-:W-:Y:S02]  /*8e30*/  FMNMX.FTZ R7, R6, R5, !PT ;  /* 0x0000000506077209 */ /* 0x004fe40007810000 */
[----:B------:R-:W-:Y:S02]  /*8e40*/  ISETP.GT.AND P2, PT, R14, 0x30, P1 ;  /* 0x000000300e00780c */ /* 0x000fe40000f44270 */
[----:B------:R-:W-:Y:S01]  /*8e50*/  FSEL R174, R174, -INF , !P5 ;  /* 0xff800000aeae7808 */ /* 0x000fe20006800000 */
[----:B------:R-:W2:Y:S01]  /*8e60*/  SHFL.BFLY PT, R20, R7, 0x1, 0x1f ;  /* 0x0c201f0007147f89 */ /* 0x000ea200000e0000 */
[----:B------:R-:W-:-:S02]  /*8e70*/  ISETP.LT.OR P6, PT, R8, 0x2a, P6 ;  /* 0x0000002a0800780c */ /* 0x000fc400037c1670 */
[----:B------:R-:W-:Y:S02]  /*8e80*/  ISETP.GT.AND P4, PT, R14, 0x31, P1 ;  /* 0x000000310e00780c */ /* 0x000fe40000f84270 */
[----:B------:R-:W-:Y:S02]  /*8e90*/  ISETP.LT.OR P2, PT, R8, 0x31, P2 ;  /* 0x000000310800780c */ /* 0x000fe40001741670 */
[----:B------:R-:W-:Y:S02]  /*8ea0*/  FSEL R175, R175, -INF , !P6 ;  /* 0xff800000afaf7808 */ /* 0x000fe40007000000 */
[----:B------:R-:W-:Y:S02]  /*8eb0*/  ISETP.GT.AND P5, PT, R14, 0x38, P1 ;  /* 0x000000380e00780c */ /* 0x000fe40000fa4270 */
[----:B------:R-:W-:Y:S02]  /*8ec0*/  ISETP.LT.OR P4, PT, R8, 0x32, P4 ;  /* 0x000000320800780c */ /* 0x000fe40002781670 */
[----:B------:R-:W-:-:S02]  /*8ed0*/  FSEL R178, R178, -INF , !P2 ;  /* 0xff800000b2b27808 */ /* 0x000fc40005000000 */
[----:B------:R-:W-:Y:S02]  /*8ee0*/  ISETP.LT.OR P5, PT, R8, 0x39, P5 ;  /* 0x000000390800780c */ /* 0x000fe40002fa1670 */
[----:B------:R-:W-:Y:S02]  /*8ef0*/  FSEL R179, R179, -INF , !P4 ;  /* 0xff800000b3b37808 */ /* 0x000fe40006000000 */
[----:B------:R-:W-:Y:S02]  /*8f00*/  FSEL R182, R182, -INF , !P5 ;  /* 0xff800000b6b67808 */ /* 0x000fe40006800000 */
[----:B--2---:R-:W-:Y:S01]  /*8f10*/  FMNMX.FTZ R5, R7, R20, !PT ;  /* 0x0000001407057209 */ /* 0x004fe20007810000 */
[----:B------:R-:W-:Y:S01]  /*8f20*/  IMAD.U32 R20, RZ, RZ, UR40 ;  /* 0x00000028ff147e24 */ /* 0x000fe2000f8e00ff */
[----:B------:R-:W-:Y:S02]  /*8f30*/  FSEL R7, R154, -INF , !P3 ;  /* 0xff8000009a077808 */ /* 0x000fe40005800000 */
[----:B------:R-:W-:Y:S01]  /*8f40*/  ISETP.GT.AND P3, PT, R14, 0x20, P1 ;  /* 0x000000200e00780c */ /* 0x000fe20000f64270 */
[----:B------:R-:W-:-:S01]  /*8f50*/  FFMA.FTZ R20, R5, R20, -8 ;  /* 0xc100000005147423 */ /* 0x000fc20000010014 */
[----:B------:R-:W-:-:S02]  /*8f60*/  FMNMX.FTZ R6, R7, R12, !PT ;  /* 0x0000000c07067209 */ /* 0x000fc40007810000 */
[----:B------:R-:W-:Y:S02]  /*8f70*/  ISETP.LT.OR P3, PT, R8, 0x21, P3 ;  /* 0x000000210800780c */ /* 0x000fe40001f61670 */
[----:B------:R-:W-:Y:S02]  /*8f80*/  FMNMX.FTZ R15, R155, R6, !PT ;  /* 0x000000069b0f7209 */ /* 0x000fe40007810000 */
[----:B------:R-:W-:Y:S02]  /*8f90*/  FSEL R170, R170, -INF , !P3 ;  /* 0xff800000aaaa7808 */ /* 0x000fe40005800000 */
[----:B------:R-:W-:Y:S02]  /*8fa0*/  FMNMX.FTZ R6, R158, R15, !PT ;  /* 0x0000000f9e067209 */ /* 0x000fe40007810000 */
[----:B------:R-:W-:Y:S02]  /*8fb0*/  FSETP.NEU.FTZ.AND P3, PT, R5, -INF , PT ;  /* 0xff8000000500780b */ /* 0x000fe40003f7d000 */
[----:B------:R-:W-:-:S02]  /*8fc0*/  FMNMX.FTZ R15, R159, R6, !PT ;  /* 0x000000069f0f7209 */ /* 0x000fc40007810000 */
[----:B------:R-:W-:Y:S02]  /*8fd0*/  FSEL R20, R20, RZ, P3 ;  /* 0x000000ff14147208 */ /* 0x000fe40001800000 */
[----:B------:R-:W-:Y:S02]  /*8fe0*/  FMNMX.FTZ R6, R162, R15, !PT ;  /* 0x0000000fa2067209 */ /* 0x000fe40007810000 */
[----:B------:R-:W-:Y:S01]  /*8ff0*/  ISETP.GT.AND P1, PT, R14, 0x39, P1 ;  /* 0x000000390e00780c */ /* 0x000fe20000f24270 */
[--C-:B------:R-:W-:Y:S01]  /*9000*/  FFMA.FTZ R152, R13, UR40, -R20.reuse ;  /* 0x000000280d987c23 */ /* 0x100fe20008010814 */
[----:B------:R-:W-:Y:S01]  /*9010*/  FMNMX.FTZ R15, R163, R6, !PT ;  /* 0x00000006a30f7209 */ /* 0x000fe20007810000 */
[--C-:B------:R-:W-:Y:S01]  /*9020*/  FFMA.FTZ R156, R156, UR40, -R20.reuse ;  /* 0x000000289c9c7c23 */ /* 0x100fe20008010814 */
[----:B------:R-:W-:Y:S01]  /*9030*/  ISETP.LT.OR P1, PT, R8, 0x3a, P1 ;  /* 0x0000003a0800780c */ /* 0x000fe20000f21670 */
[--C-:B------:R-:W-:Y:S01]  /*9040*/  FFMA.FTZ R154, R160, UR40, -R20.reuse ;  /* 0x00000028a09a7c23 */ /* 0x100fe20008010814 */
[----:B------:R-:W-:Y:S01]  /*9050*/  FMNMX.FTZ R6, R166, R15, !PT ;  /* 0x0000000fa6067209 */ /* 0x000fe20007810000 */
[--C-:B------:R-:W-:Y:S01]  /*9060*/  FFMA.FTZ R160, R172, UR40, -R20.reuse ;  /* 0x00000028aca07c23 */ /* 0x100fe20008010814 */
[----:B------:R-:W-:Y:S01]  /*9070*/  FSEL R183, R183, -INF , !P1 ;  /* 0xff800000b7b77808 */ /* 0x000fe20004800000 */
[--C-:B------:R-:W-:Y:S01]  /*9080*/  FFMA.FTZ R181, R181, UR40, -R20.reuse ;  /* 0x00000028b5b57c23 */ /* 0x100fe20008010814 */
[----:B------:R-:W-:Y:S01]  /*9090*/  FMNMX.FTZ R13, R167, R6, !PT ;  /* 0x00000006a70d7209 */ /* 0x000fe20007810000 */
[----:B------:R-:W-:Y:S03]  /*90a0*/  MUFU.EX2 R152, R152 ;  /* 0x0000009800987308 */ /* 0x000fe60000000800 */
[----:B------:R-:W-:Y:S01]  /*90b0*/  FMNMX.FTZ R6, R170, R13, !PT ;  /* 0x0000000daa067209 */ /* 0x000fe20007810000 */
[--C-:B------:R-:W-:Y:S01]  /*90c0*/  FFMA.FTZ R13, R153, UR40, -R20.reuse ;  /* 0x00000028990d7c23 */ /* 0x100fe20008010814 */
[----:B------:R-:W-:-:S01]  /*90d0*/  FFMA.FTZ R153, R165, UR40, -R20 ;  /* 0x00000028a5997c23 */ /* 0x000fc20008010814 */
[----:B------:R-:W-:Y:S01]  /*90e0*/  FFMA.FTZ R165, R173, UR40, -R20 ;  /* 0x00000028ada57c23 */ /* 0x000fe20008010814 */
[----:B------:R-:W-:Y:S01]  /*90f0*/  FMNMX.FTZ R15, R171, R6, !PT ;  /* 0x00000006ab0f7209 */ /* 0x000fe20007810000 */
[----:B------:R-:W-:Y:S01]  /*9100*/  MUFU.EX2 R154, R154 ;  /* 0x0000009a009a7308 */ /* 0x000fe20000000800 */
[----:B------:R-:W-:-:S02]  /*9110*/  FSEL R173, R5, RZ, P3 ;  /* 0x000000ff05ad7208 */ /* 0x000fc40001800000 */
[----:B------:R-:W-:-:S03]  /*9120*/  FMNMX.FTZ R6, R174, R15, !PT ;  /* 0x0000000fae067209 */ /* 0x000fc60007810000 */
[----:B------:R-:W-:Y:S01]  /*9130*/  FADD.FTZ R10, -R173, R10 ;  /* 0x0000000aad0a7221 */ /* 0x000fe20000010100 */
[----:B------:R-:W-:Y:S01]  /*9140*/  FMNMX.FTZ R15, R175, R6, !PT ;  /* 0x00000006af0f7209 */ /* 0x000fe20007810000 */
[----:B------:R-:W-:Y:S03]  /*9150*/  MUFU.EX2 R13, R13 ;  /* 0x0000000d000d7308 */ /* 0x000fe60000000800 */
[----:B------:R-:W-:Y:S01]  /*9160*/  FMNMX.FTZ R14, R178, R15, !PT ;  /* 0x0000000fb20e7209 */ /* 0x000fe20007810000 */
[--C-:B------:R-:W-:Y:S01]  /*9170*/  FFMA.FTZ R15, R157, UR40, -R20.reuse ;  /* 0x000000289d0f7c23 */ /* 0x100fe20008010814 */
[----:B------:R-:W-:-:S02]  /*9180*/  FFMA.FTZ R157, R169, UR40, -R20 ;  /* 0x00000028a99d7c23 */ /* 0x000fc40008010814 */
[----:B------:R-:W-:Y:S01]  /*9190*/  FMNMX.FTZ R21, R179, R14, !PT ;  /* 0x0000000eb3157209 */ /* 0x000fe20007810000 */
[----:B------:R2:W-:Y:S01]  /*91a0*/  MUFU.EX2 R6, R156 ;  /* 0x0000009c00067308 */ /* 0x0005e20000000800 */
[----:B------:R-:W-:-:S01]  /*91b0*/  FFMA.FTZ R14, R164, UR40, -R20 ;  /* 0x00000028a40e7c23 */ /* 0x000fc20008010814 */
[--C-:B------:R-:W-:Y:S01]  /*91c0*/  FFMA.FTZ R164, R177, UR40, -R20.reuse ;  /* 0x00000028b1a47c23 */ /* 0x100fe20008010814 */
[----:B------:R-:W-:Y:S01]  /*91d0*/  FMNMX.FTZ R8, R182, R21, !PT ;  /* 0x00000015b6087209 */ /* 0x000fe20007810000 */
[----:B------:R-:W-:-:S03]  /*91e0*/  FFMA.FTZ R21, R161, UR40, -R20 ;  /* 0x00000028a1157c23 */ /* 0x000fc60008010814 */
[----:B------:R-:W-:Y:S01]  /*91f0*/  FMNMX.FTZ R8, R183, R8, !PT ;  /* 0x00000008b7087209 */ /* 0x000fe20007810000 */
[----:B------:R-:W-:Y:S01]  /*9200*/  MUFU.EX2 R15, R15 ;  /* 0x0000000f000f7308 */ /* 0x000fe20000000800 */
[----:B--2---:R-:W-:-:S01]  /*9210*/  FFMA.FTZ R156, R168, UR40, -R20 ;  /* 0x00000028a89c7c23 */ /* 0x004fc20008010814 */
[--C-:B------:R-:W-:Y:S02]  /*9220*/  FFMA.FTZ R168, R180, UR40, -R20.reuse ;  /* 0x00000028b4a87c23 */ /* 0x100fe40008010814 */
[----:B------:R-:W2:Y:S04]  /*9230*/  SHFL.BFLY PT, R161, R8, 0x2, 0x1f ;  /* 0x0c401f0008a17f89 */ /* 0x000ea800000e0000 */
[----:B------:R-:W-:Y:S08]  /*9240*/  MUFU.EX2 R21, R21 ;  /* 0x0000001500157308 */ /* 0x000ff00000000800 */
[----:B------:R-:W-:Y:S08]  /*9250*/  MUFU.EX2 R14, R14 ;  /* 0x0000000e000e7308 */ /* 0x000ff00000000800 */
[----:B------:R-:W-:Y:S01]  /*9260*/  MUFU.EX2 R153, R153 ;  /* 0x0000009900997308 */ /* 0x000fe20000000800 */
[----:B--2---:R-:W-:Y:S01]  /*9270*/  FMNMX.FTZ R169, R8, R161, !PT ;  /* 0x000000a108a97209 */ /* 0x004fe20007810000 */
[----:B------:R-:W-:-:S06]  /*9280*/  FFMA.FTZ R161, R176, UR40, -R20 ;  /* 0x00000028b0a17c23 */ /* 0x000fcc0008010814 */
[----:B------:R-:W-:Y:S01]  /*9290*/  MUFU.EX2 R156, R156 ;  /* 0x0000009c009c7308 */ /* 0x000fe20000000800 */
[----:B------:R-:W2:Y:S07]  /*92a0*/  SHFL.BFLY PT, R8, R169, 0x1, 0x1f ;  /* 0x0c201f00a9087f89 */ /* 0x000eae00000e0000 */
[----:B------:R-:W-:Y:S08]  /*92b0*/  MUFU.EX2 R157, R157 ;  /* 0x0000009d009d7308 */ /* 0x000ff00000000800 */
[----:B------:R-:W-:Y:S08]  /*92c0*/  MUFU.EX2 R160, R160 ;  /* 0x000000a000a07308 */ /* 0x000ff00000000800 */
[----:B------:R-:W-:Y:S01]  /*92d0*/  MUFU.EX2 R165, R165 ;  /* 0x000000a500a57308 */ /* 0x000fe20000000800 */
[----:B--2---:R-:W-:Y:S01]  /*92e0*/  FMNMX.FTZ R8, R169, R8, !PT ;  /* 0x00000008a9087209 */ /* 0x004fe20007810000 */
[----:B------:R-:W-:-:S03]  /*92f0*/  IMAD.U32 R169, RZ, RZ, UR40 ;  /* 0x00000028ffa97e24 */ /* 0x000fc6000f8e00ff */
[C---:B------:R-:W-:Y:S01]  /*9300*/  FSETP.NEU.FTZ.AND P1, PT, R8.reuse, -INF , PT ;  /* 0xff8000000800780b */ /* 0x040fe20003f3d000 */
[----:B------:R-:W-:-:S01]  /*9310*/  FFMA.FTZ R20, R8, R169, -8 ;  /* 0xc100000008147423 */ /* 0x000fc200000100a9 */
[----:B------:R-:W-:Y:S01]  /*9320*/  FMUL.FTZ R169, R10, UR40 ;  /* 0x000000280aa97c20 */ /* 0x000fe20008410000 */
[----:B------:R-:W-:Y:S01]  /*9330*/  MUFU.EX2 R161, R161 ;  /* 0x000000a100a17308 */ /* 0x000fe20000000800 */
[----:B------:R-:W-:Y:S02]  /*9340*/  FSEL R177, R8, RZ, P1 ;  /* 0x000000ff08b17208 */ /* 0x000fe40000800000 */
[----:B------:R-:W-:-:S03]  /*9350*/  FSEL R20, R20, RZ, P1 ;  /* 0x000000ff14147208 */ /* 0x000fc60000800000 */
[----:B------:R-:W-:Y:S02]  /*9360*/  FADD.FTZ R177, -R177, R12 ;  /* 0x0000000cb1b17221 */ /* 0x000fe40000010100 */
[----:B------:R-:W-:-:S01]  /*9370*/  FFMA.FTZ R7, R7, UR40, -R20 ;  /* 0x0000002807077c23 */ /* 0x000fc20008010814 */
[----:B------:R-:W2:Y:S01]  /*9380*/  MUFU.EX2 R169, R169 ;  /* 0x000000a900a97308 */ /* 0x000ea20000000800 */
[----:B------:R-:W-:Y:S01]  /*9390*/  FMUL.FTZ R12, R177, UR40 ;  /* 0x00000028b10c7c20 */ /* 0x000fe20008410000 */
        /* <DEDUP_REMOVED lines=16> */
[-C--:B------:R-:W-:Y:S01]  /*94a0*/  FMUL.FTZ R24, R24, R169.reuse ;  /* 0x000000a918187220 */ /* 0x080fe20000410000 */
        /* <DEDUP_REMOVED lines=13> */
[----:B------:R-:W4:Y:S01]  /*9580*/  MUFU.EX2 R158, R158 ;  /* 0x0000009e009e7308 */ /* 0x000f220000000800 */
        /* <DEDUP_REMOVED lines=16> */
[----:B----4-:R-:W-:-:S01]  /*9690*/  FADD.FTZ R176, R158, R171 ;  /* 0x000000ab9eb07221 */ /* 0x010fc20000010000 */
[----:B------:R-:W-:Y:S01]  /*96a0*/  FADD.FTZ R171, R15, R170 ;  /* 0x000000aa0fab7221 */ /* 0x000fe20000010000 */
[----:B------:R-:W-:-:S01]  /*96b0*/  FFMA.FTZ R170, R178, UR40, -R20 ;  /* 0x00000028b2aa7c23 */ /* 0x000fc20008010814 */
[----:B------:R-:W-:Y:S01]  /*96c0*/  FFMA.FTZ R20, R183, UR40, -R20 ;  /* 0x00000028b7147c23 */ /* 0x000fe20008010814 */
[-C--:B------:R-:W-:Y:S01]  /*96d0*/  FMUL.FTZ R69, R69, R169.reuse ;  /* 0x000000a945457220 */ /* 0x080fe20000410000 */
[----:B------:R-:W-:Y:S01]  /*96e0*/  FADD.FTZ R178, R154, R171 ;  /* 0x000000ab9ab27221 */ /* 0x000fe20000010000 */
[----:B------:R-:W-:Y:S01]  /*96f0*/  FMUL.FTZ R72, R72, R169 ;  /* 0x000000a948487220 */ /* 0x000fe20000410000 */
[----:B------:R-:W4:Y:S01]  /*9700*/  MUFU.EX2 R162, R162 ;  /* 0x000000a200a27308 */ /* 0x000f220000000800 */
[----:B---3--:R-:W-:-:S01]  /*9710*/  FADD.FTZ R176, R159, R176 ;  /* 0x000000b09fb07221 */ /* 0x008fc20000010000 */
[----:B------:R-:W-:Y:S01]  /*9720*/  FADD.FTZ R177, R21, R178 ;  /* 0x000000b215b17221 */ /* 0x000fe20000010000 */
[----:B------:R-:W-:Y:S01]  /*9730*/  F2FP.SATFINITE.E4M3.F32.PACK_AB_MERGE_C R159, R159, R158, RZ ;  /* 0x0000009e9f9f723e */ /* 0x000fe200048070ff */
[-C--:B------:R-:W-:Y:S01]  /*9740*/  FMUL.FTZ R73, R73, R169.reuse ;  /* 0x000000a949497220 */ /* 0x080fe20000410000 */
[-C--:B------:R-:W-:Y:S01]  /*9750*/  FMUL.FTZ R76, R76, R169.reuse ;  /* 0x000000a94c4c7220 */ /* 0x080fe20000410000 */
[-C--:B------:R-:W-:Y:S01]  /*9760*/  FMUL.FTZ R77, R77, R169.reuse ;  /* 0x000000a94d4d7220 */ /* 0x080fe20000410000 */
[----:B------:R-:W-:Y:S01]  /*9770*/  FMUL.FTZ R80, R80, R169 ;  /* 0x000000a950507220 */ /* 0x000fe20000410000 */
[----:B------:R-:W3:Y:S01]  /*9780*/  MUFU.EX2 R163, R163 ;  /* 0x000000a300a37308 */ /* 0x000ee20000000800 */
[----:B--2---:R-:W-:-:S01]  /*9790*/  FADD.FTZ R171, R155, R176 ;  /* 0x000000b09bab7221 */ /* 0x004fc20000010000 */
[----:B------:R-:W-:Y:S01]  /*97a0*/  FADD.FTZ R176, R14, R177 ;  /* 0x000000b10eb07221 */ /* 0x000fe20000010000 */
[----:B------:R-:W-:Y:S01]  /*97b0*/  F2FP.SATFINITE.E4M3.F32.PACK_AB_MERGE_C R14, R153, R14, RZ ;  /* 0x0000000e990e723e */ /* 0x000fe200048070ff */
[-C--:B------:R-:W-:Y:S01]  /*97c0*/  FMUL.FTZ R81, R81, R169.reuse ;  /* 0x000000a951517220 */ /* 0x080fe20000410000 */
[-C--:B------:R-:W-:Y:S01]  /*97d0*/  FMUL.FTZ R84, R84, R169.reuse ;  /* 0x000000a954547220 */ /* 0x080fe20000410000 */
[-C--:B------:R-:W-:Y:S01]  /*97e0*/  FMUL.FTZ R85, R85, R169.reuse ;  /* 0x000000a955557220 */ /* 0x080fe20000410000 */
[----:B------:R-:W-:Y:S01]  /*97f0*/  F2FP.SATFINITE.E4M3.F32.PACK_AB_MERGE_C R154, R21, R154, R14 ;  /* 0x0000009a159a723e */ /* 0x000fe2000480700e */
        /* <DEDUP_REMOVED lines=24> */
[----:B------:R4:W1:Y:S01]  /*9980*/  MUFU.EX2 R3, R174 ;  /* 0x000000ae00037308 */ /* 0x0008620000000800 */
[-C--:B------:R-:W-:Y:S01]  /*9990*/  FMUL.FTZ R129, R129, R169.reuse ;  /* 0x000000a981817220 */ /* 0x080fe20000410000 */
[-C--:B------:R-:W-:Y:S01]  /*99a0*/  FMUL.FTZ R132, R132, R169.reuse ;  /* 0x000000a984847220 */ /* 0x080fe20000410000 */
[-C--:B------:R-:W-:Y:S01]  /*99b0*/  FMUL.FTZ R133, R133, R169.reuse ;  /* 0x000000a985857220 */ /* 0x080fe20000410000 */
[-C--:B------:R-:W-:Y:S01]  /*99c0*/  FMUL.FTZ R136, R136, R169.reuse ;  /* 0x000000a988887220 */ /* 0x080fe20000410000 */
[-C--:B------:R-:W-:Y:S01]  /*99d0*/  FMUL.FTZ R137, R137, R169.reuse ;  /* 0x000000a989897220 */ /* 0x080fe20000410000 */
[-C--:B------:R-:W-:Y:S01]  /*99e0*/  FMUL.FTZ R140, R140, R169.reuse ;  /* 0x000000a98c8c7220 */ /* 0x080fe20000410000 */
[----:B------:R-:W-:Y:S01]  /*99f0*/  FMUL.FTZ R141, R141, R169 ;  /* 0x000000a98d8d7220 */ /* 0x000fe20000410000 */
[----:B------:R5:W1:Y:S01]  /*9a00*/  MUFU.EX2 R4, R175 ;  /* 0x000000af00047308 */ /* 0x000a620000000800 */
[----:B----4-:R-:W-:-:S01]  /*9a10*/  FADD.FTZ R174, R162, R171 ;  /* 0x000000aba2ae7221 */ /* 0x010fc20000010000 */
[-C--:B------:R-:W-:Y:S01]  /*9a20*/  FMUL.FTZ R144, R144, R169.reuse ;  /* 0x000000a990907220 */ /* 0x080fe20000410000 */
[-C--:B------:R-:W-:Y:S01]  /*9a30*/  FMUL.FTZ R145, R145, R169.reuse ;  /* 0x000000a991917220 */ /* 0x080fe20000410000 */
[----:B------:R-:W-:Y:S01]  /*9a40*/  FMUL.FTZ R148, R148, R169 ;  /* 0x000000a994947220 */ /* 0x000fe20000410000 */
[----:B---3--:R-:W-:-:S01]  /*9a50*/  FADD.FTZ R171, R163, R174 ;  /* 0x000000aea3ab7221 */ /* 0x008fc20000010000 */
[----:B--2---:R-:W-:Y:S01]  /*9a60*/  F2FP.SATFINITE.E4M3.F32.PACK_AB_MERGE_C R163, R172, R163, RZ ;  /* 0x000000a3aca3723e */ /* 0x004fe200048070ff */
[----:B------:R-:W-:Y:S01]  /*9a70*/  FMUL.FTZ R149, R149, R169 ;  /* 0x000000a995957220 */ /* 0x000fe20000410000 */
[----:B------:R-:W2:Y:S01]  /*9a80*/  MUFU.EX2 R170, R170 ;  /* 0x000000aa00aa7308 */ /* 0x000ea20000000800 */
[----:B-----5:R-:W-:-:S01]  /*9a90*/  FADD.FTZ R175, R153, R176 ;  /* 0x000000b099af7221 */ /* 0x020fc20000010000 */
[----:B------:R-:W-:Y:S01]  /*9aa0*/  FADD.FTZ R171, R172, R171 ;  /* 0x000000abacab7221 */ /* 0x000fe20000010000 */
[----:B------:R-:W-:Y:S01]  /*9ab0*/  F2FP.SATFINITE.E4M3.F32.PACK_AB_MERGE_C R155, R162, R155, R163 ;  /* 0x0000009ba29b723e */ /* 0x000fe200048070a3 */
[----:B------:R-:W-:Y:S01]  /*9ac0*/  FMUL.FTZ R26, R26, R12 ;  /* 0x0000000c1a1a7220 */ /* 0x000fe20000410000 */
[----:B------:R-:W-:-:S01]  /*9ad0*/  FADD.FTZ R174, R156, R175 ;  /* 0x000000af9cae7221 */ /* 0x000fc20000010000 */
[----:B------:R-:W-:Y:S01]  /*9ae0*/  FADD.FTZ R176, R166, R171 ;  /* 0x000000aba6b07221 */ /* 0x000fe20000010000 */
[----:B------:R-:W-:Y:S01]  /*9af0*/  FMUL.FTZ R27, R27, R12 ;  /* 0x0000000c1b1b7220 */ /* 0x000fe20000410000 */
[----:B------:R-:W3:Y:S01]  /*9b00*/  MUFU.EX2 R164, R164 ;  /* 0x000000a400a47308 */ /* 0x000ee20000000800 */
[----:B------:R-:W-:-:S01]  /*9b10*/  FADD.FTZ R171, R157, R174 ;  /* 0x000000ae9dab7221 */ /* 0x000fc20000010000 */
[----:B0-----:R-:W-:Y:S01]  /*9b20*/  FADD.FTZ R176, R167, R176 ;  /* 0x000000b0a7b07221 */ /* 0x001fe20000010000 */
[-C--:B------:R-:W-:Y:S01]  /*9b30*/  FMUL.FTZ R30, R30, R12.reuse ;  /* 0x0000000c1e1e7220 */ /* 0x080fe20000410000 */
[----:B------:R-:W-:Y:S01]  /*9b40*/  FMUL.FTZ R31, R31, R12 ;  /* 0x0000000c1f1f7220 */ /* 0x000fe20000410000 */
[----:B------:R-:W-:-:S01]  /*9b50*/  FADD.FTZ R174, R160, R171 ;  /* 0x000000aba0ae7221 */ /* 0x000fc20000010000 */
[----:B-1----:R-:W-:Y:S01]  /*9b60*/  FADD.FTZ R175, R3, R176 ;  /* 0x000000b003af7221 */ /* 0x002fe20000010000 */
[----:B------:R-:W-:Y:S01]  /*9b70*/  F2FP.SATFINITE.E4M3.F32.PACK_AB_MERGE_C R176, R15, R6, RZ ;  /* 0x000000060fb0723e */ /* 0x000fe200048070ff */
[----:B------:R-:W0:Y:S01]  /*9b80*/  MUFU.EX2 R179, R179 ;  /* 0x000000b300b37308 */ /* 0x000e220000000800 */
[----:B------:R-:W-:-:S01]  /*9b90*/  FADD.FTZ R174, R165, R174 ;  /* 0x000000aea5ae7221 */ /* 0x000fc20000010000 */
[----:B------:R-:W-:Y:S01]  /*9ba0*/  FADD.FTZ R175, R4, R175 ;  /* 0x000000af04af7221 */ /* 0x000fe20000010000 */
[----:B------:R-:W-:Y:S01]  /*9bb0*/  F2FP.SATFINITE.E4M3.F32.PACK_AB_MERGE_C R160, R165, R160, RZ ;  /* 0x000000a0a5a0723e */ /* 0x000fe200048070ff */
[----:B------:R-:W-:Y:S01]  /*9bc0*/  FMUL.FTZ R34, R34, R12 ;  /* 0x0000000c22227220 */ /* 0x000fe20000410000 */
[----:B------:R-:W-:-:S01]  /*9bd0*/  FADD.FTZ R15, R161, R174 ;  /* 0x000000aea10f7221 */ /* 0x000fc20000010000 */
[----:B--2---:R-:W-:Y:S01]  /*9be0*/  FADD.FTZ R6, R170, R175 ;  /* 0x000000afaa067221 */ /* 0x004fe20000010000 */
[----:B------:R-:W-:Y:S01]  /*9bf0*/  F2FP.SATFINITE.E4M3.F32.PACK_AB_MERGE_C R156, R157, R156, R160 ;  /* 0x0000009c9d9c723e */ /* 0x000fe200048070a0 */
[----:B------:R-:W1:Y:S01]  /*9c00*/  MUFU.EX2 R168, R168 ;  /* 0x000000a800a87308 */ /* 0x000e620000000800 */
[----:B---3--:R-:W-:-:S01]  /*9c10*/  FADD.FTZ R15, R164, R15 ;  /* 0x0000000fa40f7221 */ /* 0x008fc20000010000 */
[----:B------:R-:W-:Y:S01]  /*9c20*/  F2FP.SATFINITE.E4M3.F32.PACK_AB_MERGE_C R152, R13, R152, R176 ;  /* 0x000000980d98723e */ /* 0x000fe200048070b0 */
[-C--:B------:R-:W-:Y:S01]  /*9c30*/  FMUL.FTZ R35, R35, R12.reuse ;  /* 0x0000000c23237220 */ /* 0x080fe20000410000 */
[-C--:B------:R-:W-:Y:S01]  /*9c40*/  FMUL.FTZ R38, R38, R12.reuse ;  /* 0x0000000c26267220 */ /* 0x080fe20000410000 */
[-C--:B------:R-:W-:Y:S01]  /*9c50*/  FMUL.FTZ R39, R39, R12.reuse ;  /* 0x0000000c27277220 */ /* 0x080fe20000410000 */
[-C--:B------:R-:W-:Y:S01]  /*9c60*/  FMUL.FTZ R42, R42, R12.reuse ;  /* 0x0000000c2a2a7220 */ /* 0x080fe20000410000 */
[----:B------:R-:W-:Y:S01]  /*9c70*/  FMUL.FTZ R43, R43, R12 ;  /* 0x0000000c2b2b7220 */ /* 0x000fe20000410000 */
        /* <DEDUP_REMOVED lines=9> */
[----:B-1----:R-:W-:-:S01]  /*9d10*/  FADD.FTZ R6, R168, R15 ;  /* 0x0000000fa8067221 */ /* 0x002fc20000010000 */
[----:B------:R-:W-:Y:S01]  /*9d20*/  F2FP.SATFINITE.E4M3.F32.PACK_AB_MERGE_C R15, R4, R3, RZ ;  /* 0x00000003040f723e */ /* 0x000fe200048070ff */
[-C--:B------:R-:W-:Y:S01]  /*9d30*/  FMUL.FTZ R58, R58, R12.reuse ;  /* 0x0000000c3a3a7220 */ /* 0x080fe20000410000 */
[-C--:B------:R-:W-:Y:S01]  /*9d40*/  FMUL.FTZ R59, R59, R12.reuse ;  /* 0x0000000c3b3b7220 */ /* 0x080fe20000410000 */
[----:B------:R-:W-:Y:S01]  /*9d50*/  FMUL.FTZ R62, R62, R12 ;  /* 0x0000000c3e3e7220 */ /* 0x000fe20000410000 */
[----:B------:R-:W-:Y:S01]  /*9d60*/  F2FP.SATFINITE.E4M3.F32.PACK_AB_MERGE_C R157, R167, R166, R15 ;  /* 0x000000a6a79d723e */ /* 0x000fe2000480700f */
[----:B------:R-:W-:Y:S01]  /*9d70*/  FMUL.FTZ R63, R63, R12 ;  /* 0x0000000c3f3f7220 */ /* 0x000fe20000410000 */
[----:B------:R-:W1:Y:S01]  /*9d80*/  MUFU.EX2 R171, R20 ;  /* 0x0000001400ab7308 */ /* 0x000e620000000800 */
[----:B--2---:R-:W-:-:S01]  /*9d90*/  FADD.FTZ R4, R182, R153 ;  /* 0x00000099b6047221 */ /* 0x004fc20000010000 */
[----:B------:R-:W-:Y:S01]  /*9da0*/  F2FP.SATFINITE.E4M3.F32.PACK_AB_MERGE_C R153, R10, R7, R159 ;  /* 0x000000070a99723e */ /* 0x000fe2000480709f */
[-C--:B------:R-:W-:Y:S01]  /*9db0*/  FMUL.FTZ R66, R66, R12.reuse ;  /* 0x0000000c42427220 */ /* 0x080fe20000410000 */
[-C--:B------:R-:W-:Y:S01]  /*9dc0*/  FMUL.FTZ R67, R67, R12.reuse ;  /* 0x0000000c43437220 */ /* 0x080fe20000410000 */
[-C--:B------:R-:W-:Y:S01]  /*9dd0*/  FMUL.FTZ R70, R70, R12.reuse ;  /* 0x0000000c46467220 */ /* 0x080fe20000410000 */
[-C--:B------:R-:W-:Y:S01]  /*9de0*/  FMUL.FTZ R71, R71, R12.reuse ;  /* 0x0000000c47477220 */ /* 0x080fe20000410000 */
[-C--:B------:R-:W-:Y:S01]  /*9df0*/  FMUL.FTZ R74, R74, R12.reuse ;  /* 0x0000000c4a4a7220 */ /* 0x080fe20000410000 */
[----:B------:R-:W-:Y:S01]  /*9e00*/  FMUL.FTZ R75, R75, R12 ;  /* 0x0000000c4b4b7220 */ /* 0x000fe20000410000 */
[C---:B0-----:R-:W-:Y:S01]  /*9e10*/  F2FP.SATFINITE.E4M3.F32.PACK_AB_MERGE_C R158, R173.reuse, R168, RZ ;  /* 0x000000a8ad9e723e */ /* 0x041fe200048070ff */
[----:B------:R-:W-:Y:S01]  /*9e20*/  FADD.FTZ R3, R173, R6 ;  /* 0x00000006ad037221 */ /* 0x000fe20000010000 */
[-C--:B------:R-:W-:Y:S01]  /*9e30*/  FMUL.FTZ R78, R78, R12.reuse ;  /* 0x0000000c4e4e7220 */ /* 0x080fe20000410000 */
[-C--:B------:R-:W-:Y:S01]  /*9e40*/  FMUL.FTZ R79, R79, R12.reuse ;  /* 0x0000000c4f4f7220 */ /* 0x080fe20000410000 */
[----:B------:R-:W-:Y:S01]  /*9e50*/  F2FP.SATFINITE.E4M3.F32.PACK_AB_MERGE_C R158, R164, R161, R158 ;  /* 0x000000a1a49e723e */ /* 0x000fe2000480709e */
[-C--:B------:R-:W-:Y:S01]  /*9e60*/  FMUL.FTZ R82, R82, R12.reuse ;  /* 0x0000000c52527220 */ /* 0x080fe20000410000 */
[-C--:B------:R-:W-:Y:S01]  /*9e70*/  FMUL.FTZ R83, R83, R12.reuse ;  /* 0x0000000c53537220 */ /* 0x080fe20000410000 */
[----:B------:R-:W-:Y:S01]  /*9e80*/  FMUL.FTZ R86, R86, R12 ;  /* 0x0000000c56567220 */ /* 0x000fe20000410000 */
[C---:B-1----:R-:W-:Y:S01]  /*9e90*/  F2FP.SATFINITE.E4M3.F32.PACK_AB_MERGE_C R182, R171.reuse, R182, RZ ;  /* 0x000000b6abb6723e */ /* 0x042fe200048070ff */
[----:B------:R-:W-:Y:S01]  /*9ea0*/  FADD.FTZ R4, R171, R4 ;  /* 0x00000004ab047221 */ /* 0x000fe20000010000 */
[-C--:B------:R-:W-:Y:S01]  /*9eb0*/  FMUL.FTZ R87, R87, R12.reuse ;  /* 0x0000000c57577220 */ /* 0x080fe20000410000 */
[----:B------:R-:W-:Y:S01]  /*9ec0*/  FMUL.FTZ R90, R90, R12 ;  /* 0x0000000c5a5a7220 */ /* 0x000fe20000410000 */
[----:B------:R-:W-:Y:S01]  /*9ed0*/  F2FP.SATFINITE.E4M3.F32.PACK_AB_MERGE_C R159, R179, R170, R182 ;  /* 0x000000aab39f723e */ /* 0x000fe200048070b6 */
        /* <DEDUP_REMOVED lines=31> */
[----:B------:R-:W-:Y:S06]  /*a0d0*/  @!P0 BRA `(.L_x_1211) ;  /* 0x0000000000048947 */ /* 0x000fec0003800000 */
[----:B------:R-:W-:Y:S01]  /*a0e0*/  BPT.TRAP 0x1 ;  /* 0x000000040000795c */ /* 0x000fe20000300000 */
.L_x_1211:
[----:B------:R0:W1:Y:S01]  /*a0f0*/  SYNCS.PHASECHK.TRANS64.TRYWAIT P1, [UR57+0x28450], R9 ;  /* 0x02845009ff0075a7 */ /* 0x0000620008020179 */
[----:B------:R-:W-:Y:S05]  /*a100*/  @!P0 BRA `(.L_x_1212) ;  /* 0x0000000000048947 */ /* 0x000fea0003800000 */
[----:B------:R-:W-:Y:S01]  /*a110*/  BPT.TRAP 0x1 ;  /* 0x000000040000795c */ /* 0x000fe20000300000 */
.L_x_1212:
[----:B------:R-:W-:Y:S01]  /*a120*/  VIADD R6, R196, 0x8 ;  /* 0x00000008c4067836 */ /* 0x000fe20000000000 */
[----:B-1----:R-:W-:Y:S06]  /*a130*/  @P1 BRA `(.L_x_1213) ;  /* 0x0000000000081947 */ /* 0x002fec0003800000 */
[----:B------:R-:W1:Y:S02]  /*a140*/  SYNCS.PHASECHK.TRANS64.TRYWAIT P1, [UR57+0x28450], R9 ;  /* 0x02845009ff0075a7 */ /* 0x000e640008020179 */
[----:B-1----:R-:W-:Y:S05]  /*a150*/  @!P1 BRA `(.L_x_1214) ;  /* 0x0000009000e49947 */ /* 0x002fea0003800000 */
.L_x_1213:
        /* <DEDUP_REMOVED lines=14> */
.L_x_1215:
[----:B------:R-:W-:Y:S01]  /*a240*/  UIADD3 UR57, UR57, 0x28460, URZ ;  /* 0x0002846039397890 */ /* 0x000fe2000fffe03f */
[C---:B------:R-:W-:Y:S01]  /*a250*/  ISETP.GT.AND P1, PT, R11.reuse, UR41, PT ;  /* 0x000000290b007c0c */ /* 0x040fe2000bf24270 */
[----:B------:R-:W-:Y:S02]  /*a260*/  VIADD R11, R11, 0xffffffff ;  /* 0xffffffff0b0b7836 */ /* 0x000fe40000000000 */
[----:B------:R-:W-:Y:S01]  /*a270*/  UPRMT UR57, UR58, 0x654, UR57 ;  /* 0x000006543a397896 */ /* 0x000fe20008000039 */
[----:B------:R-:W-:Y:S02]  /*a280*/  IMAD.MOV.U32 R12, RZ, RZ, R8 ;  /* 0x000000ffff0c7224 */ /* 0x000fe400078e0008 */
[----:B-1----:R-:W-:-:S06]  /*a290*/  IMAD.MOV.U32 R10, RZ, RZ, R5 ;  /* 0x000000ffff0a7224 */ /* 0x002fcc00078e0005 */
[----:B------:R-:W-:Y:S01]  /*a2a0*/  SYNCS.ARRIVE.TRANS64.RED.A1T0 RZ, [UR57], RZ ;  /* 0x000000ffffff79a7 */ /* 0x000fe20008100439 */
[----:B------:R-:W-:Y:S05]  /*a2b0*/  @P1 BRA `(.L_x_1216) ;  /* 0xffffffdc00241947 */ /* 0x000fea000383ffff */
.L_x_1197:
[----:B------:R-:W-:Y:S01]  /*a2c0*/  ULDC.64 UR8, c[0x0][0x9a0] ;  /* 0x0002680000087ab9 */ /* 0x000fe20000000a00 */
[----:B0-----:R-:W-:Y:S01]  /*a2d0*/  IMAD.MOV.U32 R9, RZ, RZ, 0x3f800000 ;  /* 0x3f800000ff097424 */ /* 0x001fe200078e00ff */
[----:B------:R-:W-:Y:S01]  /*a2e0*/  UISETP.NE.U32.AND UP0, UPT, UR8, URZ, UPT ;  /* 0x0000003f0800728c */ /* 0x000fe2000bf05070 */
[----:B------:R1:W-:Y:S06]  /*a2f0*/  BAR.ARV R0, 0x100 ;  /* 0x000400000000751d */ /* 0x0003ec0000002000 */
[----:B------:R-:W-:Y:S02]  /*a300*/  UISETP.NE.AND.EX UP0, UPT, UR9, URZ, UPT, UP0 ;  /* 0x0000003f0900728c */ /* 0x000fe4000bf05300 */
[----:B------:R-:W-:Y:S06]  /*a310*/  BAR.ARV 0x8, 0x180 ;  /* 0x0206000000007b1d */ /* 0x000fec0000002000 */
[----:B------:R-:W-:-:S03]  /*a320*/  PLOP3.LUT P0, PT, PT, PT, UP0, 0x80, 0x0 ;  /* 0x000000000000781c */ /* 0x000fc60003f0f008 */
[----:B------:R-:W-:Y:S01]  /*a330*/  @UP0 USHF.R.S32.HI UR6, URZ, 0x1f, UR42 ;  /* 0x0000001f3f060899 */ /* 0x000fe2000801142a */
        /* <DEDUP_REMOVED lines=14> */
[----:B------:R-:W-:-:S05]  /*a420*/  IMAD.U32 R7, RZ, RZ, UR7 ;  /* 0x00000007ff077e24 */ /* 0x000fca000f8e00ff */
[----:B------:R0:W3:Y:S01]  /*a430*/  @P0 LDG.E R9, desc[UR52][R6.64] ;  /* 0x0000003406090981 */ /* 0x0000e2000c1e1900 */
[----:B------:R-:W-:Y:S01]  /*a440*/  UIADD3 UR43, UR43, 0x1, URZ ;  /* 0x000000012b2b7890 */ /* 0x000fe2000fffe03f */
[----:B-12---:R-:W-:Y:S01]  /*a450*/  IMAD.MOV.U32 R0, RZ, RZ, -0x800000 ;  /* 0xff800000ff007424 */ /* 0x006fe200078e00ff */
[----:B------:R-:W-:Y:S01]  /*a460*/  UIADD3 UR45, UR45, 0x1, URZ ;  /* 0x000000012d2d7890 */ /* 0x000fe2000fffe03f */
[----:B------:R-:W1:Y:S01]  /*a470*/  SHFL.BFLY PT, R10, R3, 0x2, 0x1f ;  /* 0x0c401f00030a7f89 */ /* 0x000e6200000e0000 */
[----:B------:R-:W-:-:S03]  /*a480*/  UISETP.NE.AND UP0, UPT, UR43, 0x2, UPT ;  /* 0x000000022b00788c */ /* 0x000fc6000bf05270 */
[----:B------:R-:W2:Y:S01]  /*a490*/  SHFL.BFLY PT, R13, R4, 0x2, 0x1f ;  /* 0x0c401f00040d7f89 */ /* 0x000ea200000e0000 */
[----:B------:R-:W-:Y:S01]  /*a4a0*/  USEL UR4, URZ, 0x1, UP0 ;  /* 0x000000013f047887 */ /* 0x000fe20008000000 */
[----:B0-----:R-:W-:Y:S01]  /*a4b0*/  IMAD.MOV.U32 R6, RZ, RZ, RZ ;  /* 0x000000ffff067224 */ /* 0x001fe200078e00ff */
[----:B------:R-:W-:Y:S02]  /*a4c0*/  USEL UR43, UR43, URZ, UP0 ;  /* 0x0000003f2b2b7287 */ /* 0x000fe40008000000 */
[----:B------:R-:W-:Y:S01]  /*a4d0*/  ULOP3.LUT UR44, UR44, UR4, URZ, 0x3c, !UPT ;  /* 0x000000042c2c7292 */ /* 0x000fe2000f8e3c3f */
[----:B-1----:R-:W-:Y:S01]  /*a4e0*/  FADD.FTZ R10, R10, R3 ;  /* 0x000000030a0a7221 */ /* 0x002fe20000010000 */
[----:B------:R-:W-:Y:S02]  /*a4f0*/  IMAD.MOV.U32 R3, RZ, RZ, -0x800000 ;  /* 0xff800000ff037424 */ /* 0x000fe400078e00ff */
[----:B--2---:R-:W-:Y:S02]  /*a500*/  FADD.FTZ R13, R13, R4 ;  /* 0x000000040d0d7221 */ /* 0x004fe40000010000 */
[----:B------:R-:W0:Y:S01]  /*a510*/  SHFL.BFLY PT, R11, R10, 0x1, 0x1f ;  /* 0x0c201f000a0b7f89 */ /* 0x000e2200000e0000 */
[----:B------:R-:W-:-:S03]  /*a520*/  IMAD.U32 R4, RZ, RZ, UR40 ;  /* 0x00000028ff047e24 */ /* 0x000fc6000f8e00ff */
[----:B------:R-:W1:Y:S01]  /*a530*/  SHFL.BFLY PT, R12, R13, 0x1, 0x1f ;  /* 0x0c201f000d0c7f89 */ /* 0x000e6200000e0000 */
[----:B0-----:R-:W-:Y:S01]  /*a540*/  FADD.FTZ R14, R10, R11 ;  /* 0x0000000b0a0e7221 */ /* 0x001fe20000010000 */
[----:B------:R-:W-:Y:S02]  /*a550*/  IMAD.MOV.U32 R10, RZ, RZ, RZ ;  /* 0x000000ffff0a7224 */ /* 0x000fe400078e00ff */
[----:B-1----:R-:W-:Y:S02]  /*a560*/  FADD.FTZ R12, R13, R12 ;  /* 0x0000000c0d0c7221 */ /* 0x002fe40000010000 */
[C---:B------:R-:W-:Y:S01]  /*a570*/  FSETP.NE.FTZ.AND P0, PT, R14.reuse, RZ, PT ;  /* 0x000000ff0e00720b */ /* 0x040fe20003f15000 */
[----:B------:R-:W-:Y:S01]  /*a580*/  FMUL.FTZ R15, R14, 0.00390625 ;  /* 0x3b8000000e0f7820 */ /* 0x000fe20000410000 */
[----:B------:R-:W-:Y:S02]  /*a590*/  IMAD.U32 R13, RZ, RZ, UR40 ;  /* 0x00000028ff0d7e24 */ /* 0x000fe4000f8e00ff */
[----:B------:R-:W-:-:S02]  /*a5a0*/  FMUL.FTZ R20, R12, 0.00390625 ;  /* 0x3b8000000c147820 */ /* 0x000fc40000410000 */
[----:B------:R-:W-:-:S03]  /*a5b0*/  FSETP.NE.FTZ.AND P1, PT, R15, RZ, PT ;  /* 0x000000ff0f00720b */ /* 0x000fc60003f35000 */
[----:B------:R-:W-:-:S04]  /*a5c0*/  FSETP.NE.FTZ.AND P2, PT, R20, RZ, PT ;  /* 0x000000ff1400720b */ /* 0x000fc80003f55000 */
[----:B------:R0:W-:Y:S01]  /*a5d0*/  @P0 MUFU.RCP R6, R14 ;  /* 0x0000000e00060308 */ /* 0x0001e20000001000 */
[----:B------:R-:W-:-:S05]  /*a5e0*/  FSETP.NE.FTZ.AND P0, PT, R12, RZ, PT ;  /* 0x000000ff0c00720b */ /* 0x000fca0003f15000 */
[----:B------:R-:W-:Y:S02]  /*a5f0*/  @P1 FMUL.FTZ R4, R4, 0.69314718246459960938 ;  /* 0x3f31721804041820 */ /* 0x000fe40000410000 */
[----:B------:R-:W1:Y:S01]  /*a600*/  @P1 MUFU.LG2 R7, R15 ;  /* 0x0000000f00071308 */ /* 0x000e620000000c00 */
[----:B0-----:R-:W-:-:S07]  /*a610*/  @P2 FMUL.FTZ R14, R13, 0.69314718246459960938 ;  /* 0x3f3172180d0e2820 */ /* 0x001fce0000410000 */
        /* <DEDUP_REMOVED lines=137> */
.L_x_1138:
[----:B------:R-:W0:Y:S08]  /*aeb0*/  S2UR UR5, SR_CgaCtaId ;  /* 0x00000000000579c3 */ /* 0x000e300000008800 */
[----:B------:R-:W-:Y:S06]  /*aec0*/  BAR.SYNC.DEFER_BLOCKING 0x5, 0x180 ;  /* 0x0146000000007b1d */ /* 0x000fec0000010000 */
[----:B------:R-:W-:Y:S01]  /*aed0*/  UMOV UR4, 0x400 ;  /* 0x0000040000047882 */ /* 0x000fe20000000000 */
[----:B------:R-:W-:Y:S01]  /*aee0*/  BSSY B0, `(.L_x_1217) ;  /* 0x0000358000007945 */ /* 0x000fe20003800000 */
[----:B0-----:R-:W-:-:S09]  /*aef0*/  ULEA UR12, UR5, UR4, 0x18 ;  /* 0x00000004050c7291 */ /* 0x001fd2000f8ec03f */
[----:B------:R-:W0:Y:S02]  /*af00*/  LDS R4, [UR12+0x284d0] ;  /* 0x0284d00cff047984 */ /* 0x000e240008000800 */
[----:B0-----:R-:W-:Y:S01]  /*af10*/  R2UR UR4, R4 ;  /* 0x00000000040472ca */ /* 0x001fe200000e0000 */
[----:B------:R-:W-:Y:S06]  /*af20*/  BAR.ARV 0x4, 0x180 ;  /* 0x0106000000007b1d */ /* 0x000fec0000002000 */
[----:B------:R-:W-:Y:S08]  /*af30*/  @P0 BRA `(.L_x_1218) ;  /* 0x0000002800740947 */ /* 0x000ff00003800000 */
[----:B------:R-:W0:Y:S01]  /*af40*/  S2R R67, SR_TID.X ;  /* 0x0000000000437919 */ /* 0x000e220000002100 */
[----:B------:R-:W-:Y:S01]  /*af50*/  F2FP.BF16.F32.PACK_AB R11, R11, R48 ;  /* 0x000000300b0b723e */ /* 0x000fe200000010ff */
[----:B------:R-:W-:Y:S01]  /*af60*/  ULDC.64 UR6, c[0x4][0x38] ;  /* 0x01000e0000067ab9 */ /* 0x000fe20000000a00 */
[----:B------:R-:W1:Y:S01]  /*af70*/  S2UR UR5, SR_SWINHI ;  /* 0x00000000000579c3 */ /* 0x000e620000002f00 */
        /* <DEDUP_REMOVED lines=15> */
[----:B0-----:R-:W-:Y:S01]  /*b070*/  IMAD.SHL.U32 R48, R67, 0x4, RZ ;  /* 0x0000000443307824 */ /* 0x001fe200078e00ff */
[----:B------:R-:W-:Y:S01]  /*b080*/  F2FP.BF16.F32.PACK_AB R10, R132, R133 ;  /* 0x00000085840a723e */ /* 0x000fe200000010ff */
[----:B------:R-:W-:Y:S01]  /*b090*/  IMAD.MOV.U32 R73, RZ, RZ, 0x2 ;  /* 0x00000002ff497424 */ /* 0x000fe200078e00ff */
        /* <DEDUP_REMOVED lines=41> */
[----:B------:R-:W-:Y:S01]  /*b330*/  USHF.R.S32.HI UR10, URZ, 0x1f, UR37 ;  /* 0x0000001f3f0a7899 */ /* 0x000fe20008011425 */
[----:B------:R-:W-:Y:S01]  /*b340*/  LOP3.LUT R48, R48, 0xc, RZ, 0xc0, !PT ;  /* 0x0000000c30307812 */ /* 0x000fe200078ec0ff */
[----:B------:R-:W-:Y:S01]  /*b350*/  ULDC.64 UR8, c[0x0][0xb90] ;  /* 0x0002e40000087ab9 */ /* 0x000fe20000000a00 */
[----:B------:R-:W-:-:S02]  /*b360*/  F2FP.BF16.F32.PACK_AB R6, R154, R155 ;  /* 0x0000009b9a06723e */ /* 0x000fc400000010ff */
[----:B------:R-:W-:Y:S02]  /*b370*/  IADD3 R74, P0, R48, UR6, RZ ;  /* 0x00000006304a7c10 */ /* 0x000fe4000ff1e0ff */
[----:B------:R-:W-:Y:S02]  /*b380*/  F2FP.BF16.F32.PACK_AB R7, R152, R153 ;  /* 0x000000999807723e */ /* 0x000fe400000010ff */
[----:B------:R-:W-:Y:S01]  /*b390*/  F2FP.BF16.F32.PACK_AB R9, R140, R141 ;  /* 0x0000008d8c09723e */ /* 0x000fe200000010ff */
[----:B------:R-:W-:Y:S01]  /*b3a0*/  IMAD.X R75, RZ, RZ, UR7, P0 ;  /* 0x00000007ff4b7e24 */ /* 0x000fe200080e06ff */
[----:B------:R-:W-:Y:S02]  /*b3b0*/  F2FP.BF16.F32.PACK_AB R57, R92, R137 ;  /* 0x000000895c39723e */ /* 0x000fe400000010ff */
[----:B------:R-:W-:Y:S02]  /*b3c0*/  F2FP.BF16.F32.PACK_AB R8, R148, R149 ;  /* 0x000000959408723e */ /* 0x000fe400000010ff */
[----:B------:R0:W2:Y:S01]  /*b3d0*/  LDG.E.CONSTANT R74, desc[UR52][R74.64] ;  /* 0x000000344a4a7981 */ /* 0x0000a2000c1e9900 */
[----:B------:R-:W-:Y:S01]  /*b3e0*/  BAR.SYNC.DEFER_BLOCKING 0x1, 0x100 ;  /* 0x0044000000007b1d */ /* 0x000fe20000010000 */
[----:B------:R-:W-:-:S02]  /*b3f0*/  LOP3.LUT P0, R48, R67, 0x3, RZ, 0xc0, !PT ;  /* 0x0000000343307812 */ /* 0x000fc4000780c0ff */
[----:B------:R-:W-:Y:S02]  /*b400*/  F2FP.BF16.F32.PACK_AB R49, R124, R125 ;  /* 0x0000007d7c31723e */ /* 0x000fe400000010ff */
[----:B------:R-:W-:Y:S01]  /*b410*/  ISETP.EQ.OR P0, PT, R48, 0x3, !P0 ;  /* 0x000000033000780c */ /* 0x000fe20004702670 */
[----:B------:R-:W-:Y:S01]  /*b420*/  UMOV UR6, UR12 ;  /* 0x0000000c00067c82 */ /* 0x000fe20008000000 */
[----:B-1----:R-:W-:Y:S02]  /*b430*/  UMOV UR7, UR5 ;  /* 0x0000000500077c82 */ /* 0x002fe40008000000 */
[----:B------:R-:W-:Y:S01]  /*b440*/  IMAD.WIDE R72, R188, R73, UR6 ;  /* 0x00000006bc487e25 */ /* 0x000fe2000f8e0249 */
[----:B------:R-:W-:Y:S02]  /*b450*/  SEL R133, R69, R90, P0 ;  /* 0x0000005a45857207 */ /* 0x000fe40000000000 */
[----:B------:R-:W-:Y:S02]  /*b460*/  SEL R90, R90, R69, P0 ;  /* 0x000000455a5a7207 */ /* 0x000fe40000000000 */
[----:B------:R-:W-:-:S02]  /*b470*/  IADD3 R69, P3, R72, 0xc040, RZ ;  /* 0x0000c04048457810 */ /* 0x000fc40007f7e0ff */
[----:B------:R-:W-:Y:S02]  /*b480*/  SEL R131, R61, R68, P0 ;  /* 0x000000443d837207 */ /* 0x000fe40000000000 */
[----:B------:R-:W-:Y:S02]  /*b490*/  SEL R89, R68, R61, P0 ;  /* 0x0000003d44597207 */ /* 0x000fe40000000000 */
[----:B------:R-:W-:Y:S02]  /*b4a0*/  LOP3.LUT R68, R69, 0x380, RZ, 0xc0, !PT ;  /* 0x0000038045447812 */ /* 0x000fe400078ec0ff */
[----:B------:R-:W-:Y:S02]  /*b4b0*/  SEL R151, R70, R71, P0 ;  /* 0x0000004746977207 */ /* 0x000fe40000000000 */
[----:B------:R-:W-:Y:S02]  /*b4c0*/  SEL R99, R71, R70, P0 ;  /* 0x0000004647637207 */ /* 0x000fe40000000000 */
[----:B------:R-:W-:-:S02]  /*b4d0*/  IADD3 R71, P4, R72, 0xc060, RZ ;  /* 0x0000c06048477810 */ /* 0x000fc40007f9e0ff */
[----:B------:R-:W-:Y:S02]  /*b4e0*/  SEL R81, R24, R25, P0 ;  /* 0x0000001918517207 */ /* 0x000fe40000000000 */
[----:B0-----:R-:W-:Y:S02]  /*b4f0*/  SEL R75, R25, R24, P0 ;  /* 0x00000018194b7207 */ /* 0x001fe40000000000 */
[----:B------:R-:W-:Y:S02]  /*b500*/  IADD3 R67, P2, R72, 0xc020, RZ ;  /* 0x0000c02048437810 */ /* 0x000fe40007f5e0ff */
[----:B------:R-:W-:Y:S02]  /*b510*/  SHF.R.U64 R68, R68, 0x3, RZ ;  /* 0x0000000344447819 */ /* 0x000fe400000012ff */
[----:B------:R-:W-:Y:S02]  /*b520*/  IADD3 R25, P6, R72, 0x8060, RZ ;  /* 0x0000806048197810 */ /* 0x000fe40007fde0ff */
[----:B------:R-:W-:-:S02]  /*b530*/  LOP3.LUT R70, R71, 0x380, RZ, 0xc0, !PT ;  /* 0x0000038047467812 */ /* 0x000fc400078ec0ff */
[----:B------:R-:W-:Y:S02]  /*b540*/  SEL R141, R4, R5, P0 ;  /* 0x00000005048d7207 */ /* 0x000fe40000000000 */
[----:B------:R-:W-:Y:S02]  /*b550*/  SEL R96, R5, R4, P0 ;  /* 0x0000000405607207 */ /* 0x000fe40000000000 */
[----:B------:R-:W-:Y:S02]  /*b560*/  LOP3.LUT R66, R67, 0x380, RZ, 0xc0, !PT ;  /* 0x0000038043427812 */ /* 0x000fe400078ec0ff */
[----:B------:R-:W-:Y:S01]  /*b570*/  LOP3.LUT R68, R68, R69, RZ, 0x3c, !PT ;  /* 0x0000004544447212 */ /* 0x000fe200078e3cff */
[----:B------:R-:W-:Y:S01]  /*b580*/  IMAD.X R69, RZ, RZ, R73, P3 ;  /* 0x000000ffff457224 */ /* 0x000fe200018e0649 */
[----:B------:R-:W-:Y:S02]  /*b590*/  LOP3.LUT R4, R25, 0x380, RZ, 0xc0, !PT ;  /* 0x0000038019047812 */ /* 0x000fe400078ec0ff */
[----:B------:R-:W-:-:S02]  /*b5a0*/  SEL R143, R6, R7, P0 ;  /* 0x00000007068f7207 */ /* 0x000fc40000000000 */
[----:B------:R-:W-:Y:S02]  /*b5b0*/  SEL R95, R7, R6, P0 ;  /* 0x00000006075f7207 */ /* 0x000fe40000000000 */
[----:B------:R-:W-:Y:S02]  /*b5c0*/  SHF.R.U64 R70, R70, 0x3, RZ ;  /* 0x0000000346467819 */ /* 0x000fe400000012ff */
[----:B------:R-:W-:Y:S02]  /*b5d0*/  IADD3 R7, P3, R72, 0x20, RZ ;  /* 0x0000002048077810 */ /* 0x000fe40007f7e0ff */
[----:B------:R-:W-:Y:S02]  /*b5e0*/  SEL R87, R40, R41, P0 ;  /* 0x0000002928577207 */ /* 0x000fe40000000000 */
[----:B------:R-:W-:Y:S01]  /*b5f0*/  SEL R77, R41, R40, P0 ;  /* 0x00000028294d7207 */ /* 0x000fe20000000000 */
[----:B------:R-:W-:Y:S01]  /*b600*/  IMAD R40, R184, 0x40, R16 ;  /* 0x00000040b8287824 */ /* 0x000fe200078e0210 */
[----:B------:R-:W-:Y:S01]  /*b610*/  SHF.R.U64 R66, R66, 0x3, RZ ;  /* 0x0000000342427819 */ /* 0x000fe200000012ff */
[----:B------:R-:W-:Y:S01]  /*b620*/  IMAD.MOV.U32 R41, RZ, RZ, 0x2 ;  /* 0x00000002ff297424 */ /* 0x000fe200078e00ff */
[----:B------:R-:W-:-:S02]  /*b630*/  SHF.R.U64 R4, R4, 0x3, RZ ;  /* 0x0000000304047819 */ /* 0x000fc400000012ff */
[----:B------:R-:W-:Y:S02]  /*b640*/  SEL R139, R93, R100, P0 ;  /* 0x000000645d8b7207 */ /* 0x000fe40000000000 */
[----:B------:R-:W-:Y:S02]  /*b650*/  SEL R137, R136, R57, P0 ;  /* 0x0000003988897207 */ /* 0x000fe40000000000 */
[----:B------:R-:W-:Y:S01]  /*b660*/  SEL R92, R57, R136, P0 ;  /* 0x00000088395c7207 */ /* 0x000fe20000000000 */
[--C-:B------:R-:W-:Y:S01]  /*b670*/  IMAD.X R57, RZ, RZ, R73.reuse, P3 ;  /* 0x000000ffff397224 */ /* 0x100fe200018e0649 */
[----:B------:R-:W-:Y:S02]  /*b680*/  SEL R93, R100, R93, P0 ;  /* 0x0000005d645d7207 */ /* 0x000fe40000000000 */
[----:B------:R-:W-:Y:S01]  /*b690*/  LOP3.LUT R70, R70, R71, RZ, 0x3c, !PT ;  /* 0x0000004746467212 */ /* 0x000fe200078e3cff */
[----:B------:R-:W-:Y:S01]  /*b6a0*/  IMAD.X R71, RZ, RZ, R73, P4 ;  /* 0x000000ffff477224 */ /* 0x000fe200020e0649 */
[----:B------:R-:W-:-:S02]  /*b6b0*/  SEL R121, R15, R20, P0 ;  /* 0x000000140f797207 */ /* 0x000fc40000000000 */
[----:B------:R-:W-:Y:S02]  /*b6c0*/  SEL R80, R20, R15, P0 ;  /* 0x0000000f14507207 */ /* 0x000fe40000000000 */
[----:B------:R-:W-:Y:S02]  /*b6d0*/  SEL R153, R63, R62, P0 ;  /* 0x0000003e3f997207 */ /* 0x000fe40000000000 */
[----:B------:R-:W-:Y:S01]  /*b6e0*/  SEL R100, R62, R63, P0 ;  /* 0x0000003f3e647207 */ /* 0x000fe20000000000 */
[----:B------:R-:W-:Y:S01]  /*b6f0*/  IMAD.WIDE R40, R40, R41, UR6 ;  /* 0x0000000628287e25 */ /* 0x000fe2000f8e0229 */
[----:B------:R-:W-:Y:S02]  /*b700*/  LOP3.LUT R66, R66, R67, RZ, 0x3c, !PT ;  /* 0x0000004342427212 */ /* 0x000fe400078e3cff */
[C---:B------:R-:W-:Y:S01]  /*b710*/  IADD3 R15, P4, R72.reuse, 0x8020, RZ ;  /* 0x00008020480f7810 */ /* 0x040fe20007f9e0ff */
[----:B------:R-:W-:Y:S01]  /*b720*/  IMAD.X R67, RZ, RZ, R73, P2 ;  /* 0x000000ffff437224 */ /* 0x000fe200010e0649 */
[----:B------:R-:W-:-:S02]  /*b730*/  IADD3 R6, P3, R72, 0x4000, RZ ;  /* 0x0000400048067810 */ /* 0x000fc40007f7e0ff */
[----:B------:R-:W-:Y:S02]  /*b740*/  LOP3.LUT R62, R4, R25, RZ, 0x3c, !PT ;  /* 0x00000019043e7212 */ /* 0x000fe400078e3cff */
[----:B------:R-:W-:Y:S02]  /*b750*/  SEL R117, R11, R12, P0 ;  /* 0x0000000c0b757207 */ /* 0x000fe40000000000 */
[----:B------:R-:W-:Y:S02]  /*b760*/  SEL R78, R12, R11, P0 ;  /* 0x0000000b0c4e7207 */ /* 0x000fe40000000000 */
[----:B------:R-:W-:Y:S02]  /*b770*/  SEL R123, R21, R28, P0 ;  /* 0x0000001c157b7207 */ /* 0x000fe40000000000 */
[----:B------:R-:W-:Y:S02]  /*b780*/  SEL R82, R28, R21, P0 ;  /* 0x000000151c527207 */ /* 0x000fe40000000000 */
[----:B------:R-:W-:-:S02]  /*b790*/  LOP3.LUT R5, R72, 0x380, RZ, 0xc0, !PT ;  /* 0x0000038048057812 */ /* 0x000fc400078ec0ff */
[----:B------:R-:W-:Y:S02]  /*b7a0*/  LOP3.LUT R4, R7, 0x380, RZ, 0xc0, !PT ;  /* 0x0000038007047812 */ /* 0x000fe400078ec0ff */
[C---:B------:R-:W-:Y:S02]  /*b7b0*/  IADD3 R20, P1, R72.reuse, 0xc000, RZ ;  /* 0x0000c00048147810 */ /* 0x040fe40007f3e0ff */
[C---:B------:R-:W-:Y:S02]  /*b7c0*/  IADD3 R21, P5, R72.reuse, 0x8040, RZ ;  /* 0x0000804048157810 */ /* 0x040fe40007fbe0ff */
[----:B------:R-:W-:Y:S02]  /*b7d0*/  IADD3 R12, P2, R72, 0x8000, RZ ;  /* 0x00008000480c7810 */ /* 0x000fe40007f5e0ff */
[----:B------:R-:W-:Y:S02]  /*b7e0*/  SEL R129, R45, R52, P0 ;  /* 0x000000342d817207 */ /* 0x000fe40000000000 */
[----:B------:R-:W-:Y:S01]  /*b7f0*/  SEL R86, R52, R45, P0 ;  /* 0x0000002d34567207 */ /* 0x000fe20000000000 */
[----:B------:R-:W-:Y:S01]  /*b800*/  IMAD.X R45, RZ, RZ, R73, P3 ;  /* 0x000000ffff2d7224 */ /* 0x000fe200018e0649 */
[----:B------:R-:W-:-:S02]  /*b810*/  SEL R155, R59, R58, P0 ;  /* 0x0000003a3b9b7207 */ /* 0x000fc40000000000 */
[----:B------:R-:W-:Y:S01]  /*b820*/  SEL R101, R58, R59, P0 ;  /* 0x0000003b3a657207 */ /* 0x000fe20000000000 */
[----:B------:R-:W-:Y:S01]  /*b830*/  IMAD.X R59, RZ, RZ, R73, P4 ;  /* 0x000000ffff3b7224 */ /* 0x000fe200020e0649 */
[----:B------:R-:W-:Y:S02]  /*b840*/  SEL R119, R13, R14, P0 ;  /* 0x0000000e0d777207 */ /* 0x000fe40000000000 */
[----:B------:R-:W-:Y:S02]  /*b850*/  SEL R79, R14, R13, P0 ;  /* 0x0000000d0e4f7207 */ /* 0x000fe40000000000 */
[----:B------:R-:W-:Y:S02]  /*b860*/  SEL R127, R37, R44, P0 ;  /* 0x0000002c257f7207 */ /* 0x000fe40000000000 */
[----:B------:R-:W-:Y:S02]  /*b870*/  SEL R85, R44, R37, P0 ;  /* 0x000000252c557207 */ /* 0x000fe40000000000 */
[----:B------:R-:W-:-:S02]  /*b880*/  SEL R145, R8, R9, P0 ;  /* 0x0000000908917207 */ /* 0x000fc40000000000 */
[----:B------:R-:W-:Y:S02]  /*b890*/  SEL R94, R9, R8, P0 ;  /* 0x00000008095e7207 */ /* 0x000fe40000000000 */
[----:B------:R-:W-:Y:S02]  /*b8a0*/  SHF.R.U64 R5, R5, 0x3, RZ ;  /* 0x0000000305057819 */ /* 0x000fe400000012ff */
[----:B------:R-:W-:Y:S01]  /*b8b0*/  SHF.R.U64 R4, R4, 0x3, RZ ;  /* 0x0000000304047819 */ /* 0x000fe200000012ff */
[--C-:B------:R-:W-:Y:S01]  /*b8c0*/  IMAD.X R65, RZ, RZ, R73.reuse, P1 ;  /* 0x000000ffff417224 */ /* 0x100fe200008e0649 */
[----:B------:R-:W-:Y:S01]  /*b8d0*/  SEL R157, R55, R54, P0 ;  /* 0x00000036379d7207 */ /* 0x000fe20000000000 */
[--C-:B------:R-:W-:Y:S01]  /*b8e0*/  IMAD.X R63, RZ, RZ, R73.reuse, P6 ;  /* 0x000000ffff3f7224 */ /* 0x100fe200030e0649 */
[----:B------:R-:W-:Y:S01]  /*b8f0*/  SEL R102, R54, R55, P0 ;  /* 0x0000003736667207 */ /* 0x000fe20000000000 */
[--C-:B------:R-:W-:Y:S01]  /*b900*/  IMAD.X R61, RZ, RZ, R73.reuse, P5 ;  /* 0x000000ffff3d7224 */ /* 0x100fe200028e0649 */
[----:B------:R-:W-:Y:S01]  /*b910*/  IADD3 R9, P4, R72, 0x40, RZ ;  /* 0x0000004048097810 */ /* 0x000fe20007f9e0ff */
[----:B------:R-:W-:Y:S01]  /*b920*/  IMAD.X R55, RZ, RZ, R73, P2 ;  /* 0x000000ffff377224 */ /* 0x000fe200010e0649 */
[----:B------:R-:W-:-:S02]  /*b930*/  LOP3.LUT R14, R20, 0x380, RZ, 0xc0, !PT ;  /* 0x00000380140e7812 */ /* 0x000fc400078ec0ff */
[----:B------:R-:W-:Y:S02]  /*b940*/  IADD3 R37, P3, R40, 0x2000, RZ ;  /* 0x0000200028257810 */ /* 0x000fe40007f7e0ff */
[----:B------:R-:W-:Y:S02]  /*b950*/  SEL R147, R10, R49, P0 ;  /* 0x000000310a937207 */ /* 0x000fe40000000000 */
[----:B------:R-:W-:Y:S02]  /*b960*/  SEL R97, R49, R10, P0 ;  /* 0x0000000a31617207 */ /* 0x000fe40000000000 */
[C---:B------:R-:W-:Y:S02]  /*b970*/  IADD3 R13, P1, R72.reuse, 0x4060, RZ ;  /* 0x00004060480d7810 */ /* 0x040fe40007f3e0ff */
[C---:B------:R-:W-:Y:S02]  /*b980*/  IADD3 R10, P6, R72.reuse, 0x4040, RZ ;  /* 0x00004040480a7810 */ /* 0x040fe40007fde0ff */
[----:B------:R-:W-:-:S02]  /*b990*/  IADD3 R8, P5, R72, 0x4020, RZ ;  /* 0x0000402048087810 */ /* 0x000fc40007fbe0ff */
[----:B------:R-:W-:Y:S02]  /*b9a0*/  IADD3 R11, P2, R72, 0x60, RZ ;  /* 0x00000060480b7810 */ /* 0x000fe40007f5e0ff */
[----:B------:R-:W-:Y:S02]  /*b9b0*/  SEL R125, R29, R36, P0 ;  /* 0x000000241d7d7207 */ /* 0x000fe40000000000 */
[----:B------:R-:W-:Y:S02]  /*b9c0*/  SEL R84, R36, R29, P0 ;  /* 0x0000001d24547207 */ /* 0x000fe40000000000 */
[----:B------:R-:W-:Y:S02]  /*b9d0*/  LOP3.LUT R72, R5, R72, RZ, 0x3c, !PT ;  /* 0x0000004805487212 */ /* 0x000fe400078e3cff */
[----:B------:R-:W-:Y:S02]  /*b9e0*/  LOP3.LUT R56, R4, R7, RZ, 0x3c, !PT ;  /* 0x0000000704387212 */ /* 0x000fe400078e3cff */
[----:B------:R-:W-:-:S02]  /*b9f0*/  SHF.R.U64 R5, R14, 0x3, RZ ;  /* 0x000000030e057819 */ /* 0x000fc400000012ff */
[----:B------:R-:W-:Y:S02]  /*ba00*/  LOP3.LUT R4, R9, 0x380, RZ, 0xc0, !PT ;  /* 0x0000038009047812 */ /* 0x000fe400078ec0ff */
[----:B------:R-:W-:Y:S02]  /*ba10*/  LOP3.LUT R36, R37, 0x380, RZ, 0xc0, !PT ;  /* 0x0000038025247812 */ /* 0x000fe400078ec0ff */
[----:B------:R-:W-:Y:S02]  /*ba20*/  LOP3.LUT R14, R15, 0x380, RZ, 0xc0, !PT ;  /* 0x000003800f0e7812 */ /* 0x000fe400078ec0ff */
[----:B------:R-:W-:Y:S02]  /*ba30*/  SHF.R.U64 R4, R4, 0x3, RZ ;  /* 0x0000000304047819 */ /* 0x000fe400000012ff */
[----:B------:R-:W-:Y:S02]  /*ba40*/  SHF.R.U64 R36, R36, 0x3, RZ ;  /* 0x0000000324247819 */ /* 0x000fe400000012ff */
[----:B------:R-:W-:-:S02]  /*ba50*/  SHF.R.U64 R14, R14, 0x3, RZ ;  /* 0x000000030e0e7819 */ /* 0x000fc400000012ff */
[----:B------:R-:W-:Y:S02]  /*ba60*/  SEL R163, R43, R42, P0 ;  /* 0x0000002a2ba37207 */ /* 0x000fe40000000000 */
[----:B------:R-:W-:Y:S01]  /*ba70*/  SEL R106, R42, R43, P0 ;  /* 0x0000002b2a6a7207 */ /* 0x000fe20000000000 */
[----:B------:R-:W-:Y:S01]  /*ba80*/  IMAD.X R43, RZ, RZ, R73, P4 ;  /* 0x000000ffff2b7224 */ /* 0x000fe200020e0649 */
[----:B------:R-:W-:Y:S02]  /*ba90*/  LOP3.LUT R42, R4, R9, RZ, 0x3c, !PT ;  /* 0x00000009042a7212 */ /* 0x000fe400078e3cff */
[----:B------:R-:W-:Y:S01]  /*baa0*/  LOP3.LUT R36, R36, R37, RZ, 0x3c, !PT ;  /* 0x0000002524247212 */ /* 0x000fe200078e3cff */
[----:B------:R-:W-:Y:S01]  /*bab0*/  IMAD.X R37, RZ, RZ, R41, P3 ;  /* 0x000000ffff257224 */ /* 0x000fe200018e0629 */
[----:B------:R-:W-:Y:S02]  /*bac0*/  LOP3.LUT R64, R5, R20, RZ, 0x3c, !PT ;  /* 0x0000001405407212 */ /* 0x000fe400078e3cff */
[----:B------:R-:W-:-:S02]  /*bad0*/  LOP3.LUT R58, R14, R15, RZ, 0x3c, !PT ;  /* 0x0000000f0e3a7212 */ /* 0x000fc400078e3cff */
[----:B------:R-:W-:Y:S02]  /*bae0*/  LOP3.LUT R5, R12, 0x380, RZ, 0xc0, !PT ;  /* 0x000003800c057812 */ /* 0x000fe400078ec0ff */
[----:B------:R-:W-:Y:S02]  /*baf0*/  IADD3 R15, P3, R40, 0x8000, RZ ;  /* 0x00008000280f7810 */ /* 0x000fe40007f7e0ff */
[----:B------:R-:W-:Y:S02]  /*bb00*/  MOV R132, R42 ;  /* 0x0000002a00847202 */ /* 0x000fe40000000f00 */
[----:B------:R-:W-:Y:S01]  /*bb10*/  SHF.R.U64 R5, R5, 0x3, RZ ;  /* 0x0000000305057819 */ /* 0x000fe200000012ff */
[----:B------:R-:W0:Y:S01]  /*bb20*/  LDC R42, c[0x0][0xbe8] ;  /* 0x0002fa00ff2a7b82 */ /* 0x000e220000000800 */
[----:B------:R-:W-:Y:S02]  /*bb30*/  LOP3.LUT R14, R15, 0x380, RZ, 0xc0, !PT ;  /* 0x000003800f0e7812 */ /* 0x000fe400078ec0ff */
[----:B------:R-:W-:-:S02]  /*bb40*/  LOP3.LUT R54, R5, R12, RZ, 0x3c, !PT ;  /* 0x0000000c05367212 */ /* 0x000fc400078e3cff */
[----:B------:R-:W-:Y:S02]  /*bb50*/  SHF.R.U64 R14, R14, 0x3, RZ ;  /* 0x000000030e0e7819 */ /* 0x000fe400000012ff */
[----:B------:R-:W-:Y:S02]  /*bb60*/  LOP3.LUT R5, R8, 0x380, RZ, 0xc0, !PT ;  /* 0x0000038008057812 */ /* 0x000fe400078ec0ff */
[----:B------:R-:W-:Y:S01]  /*bb70*/  LOP3.LUT R14, R14, R15, RZ, 0x3c, !PT ;  /* 0x0000000f0e0e7212 */ /* 0x000fe200078e3cff */
[----:B------:R-:W-:Y:S01]  /*bb80*/  IMAD.X R15, RZ, RZ, R41, P3 ;  /* 0x000000ffff0f7224 */ /* 0x000fe200018e0629 */
[----:B------:R-:W-:Y:S02]  /*bb90*/  SHF.R.U64 R5, R5, 0x3, RZ ;  /* 0x0000000305057819 */ /* 0x000fe400000012ff */
[----:B------:R-:W-:Y:S02]  /*bba0*/  IADD3 R9, P3, R40, 0xe000, RZ ;  /* 0x0000e00028097810 */ /* 0x000fe40007f7e0ff */
[----:B------:R-:W-:-:S02]  /*bbb0*/  LOP3.LUT R12, R13, 0x380, RZ, 0xc0, !PT ;  /* 0x000003800d0c7812 */ /* 0x000fc400078ec0ff */
[----:B------:R-:W-:Y:S02]  /*bbc0*/  SEL R149, R116, R109, P0 ;  /* 0x0000006d74957207 */ /* 0x000fe40000000000 */
[----:B------:R-:W-:Y:S02]  /*bbd0*/  SEL R98, R109, R116, P0 ;  /* 0x000000746d627207 */ /* 0x000fe40000000000 */
[----:B------:R-:W-:Y:S02]  /*bbe0*/  SEL R161, R47, R46, P0 ;  /* 0x0000002e2fa17207 */ /* 0x000fe40000000000 */
[----:B------:R-:W-:Y:S01]  /*bbf0*/  SEL R104, R46, R47, P0 ;  /* 0x0000002f2e687207 */ /* 0x000fe20000000000 */
[----:B------:R-:W-:Y:S01]  /*bc00*/  IMAD.X R47, RZ, RZ, R73, P2 ;  /* 0x000000ffff2f7224 */ /* 0x000fe200010e0649 */
[----:B------:R-:W-:Y:S02]  /*bc10*/  SEL R167, R35, R34, P0 ;  /* 0x0000002223a77207 */ /* 0x000fe40000000000 */
[----:B------:R-:W-:-:S02]  /*bc20*/  SEL R109, R34, R35, P0 ;  /* 0x00000023226d7207 */ /* 0x000fc40000000000 */
[----:B------:R-:W-:Y:S02]  /*bc30*/  LOP3.LUT R48, R5, R8, RZ, 0x3c, !PT ;  /* 0x0000000805307212 */ /* 0x000fe400078e3cff */
[----:B------:R-:W-:Y:S02]  /*bc40*/  IADD3 R35, P2, R40, 0x3000, RZ ;  /* 0x0000300028237810 */ /* 0x000fe40007f5e0ff */
[----:B------:R-:W-:Y:S02]  /*bc50*/  LOP3.LUT R8, R9, 0x380, RZ, 0xc0, !PT ;  /* 0x0000038009087812 */ /* 0x000fe400078ec0ff */
[----:B------:R-:W-:Y:S02]  /*bc60*/  SHF.R.U64 R12, R12, 0x3, RZ ;  /* 0x000000030c0c7819 */ /* 0x000fe400000012ff */
[----:B------:R-:W-:Y:S02]  /*bc70*/  LOP3.LUT R4, R11, 0x380, RZ, 0xc0, !PT ;  /* 0x000003800b047812 */ /* 0x000fe400078ec0ff */
[----:B------:R-:W-:-:S02]  /*bc80*/  LOP3.LUT R5, R6, 0x380, RZ, 0xc0, !PT ;  /* 0x0000038006057812 */ /* 0x000fc400078ec0ff */
[----:B------:R-:W-:Y:S02]  /*bc90*/  SEL R115, R53, R60, P0 ;  /* 0x0000003c35737207 */ /* 0x000fe40000000000 */
[----:B------:R-:W-:Y:S01]  /*bca0*/  SEL R88, R60, R53, P0 ;  /* 0x000000353c587207 */ /* 0x000fe20000000000 */
[----:B------:R-:W-:Y:S01]  /*bcb0*/  IMAD.X R53, RZ, RZ, R73, P1 ;  /* 0x000000ffff357224 */ /* 0x000fe200008e0649 */
[----:B------:R-:W-:Y:S02]  /*bcc0*/  LOP3.LUT R34, R35, 0x380, RZ, 0xc0, !PT ;  /* 0x0000038023227812 */ /* 0x000fe400078ec0ff */
[----:B------:R-:W-:Y:S02]  /*bcd0*/  SHF.R.U64 R8, R8, 0x3, RZ ;  /* 0x0000000308087819 */ /* 0x000fe400000012ff */
[----:B------:R-:W-:Y:S02]  /*bce0*/  LOP3.LUT R20, R21, 0x380, RZ, 0xc0, !PT ;  /* 0x0000038015147812 */ /* 0x000fe400078ec0ff */
[----:B------:R-:W-:-:S02]  /*bcf0*/  LOP3.LUT R52, R12, R13, RZ, 0x3c, !PT ;  /* 0x0000000d0c347212 */ /* 0x000fc400078e3cff */
[----:B------:R-:W-:Y:S02]  /*bd00*/  SHF.R.U64 R4, R4, 0x3, RZ ;  /* 0x0000000304047819 */ /* 0x000fe400000012ff */
[----:B------:R-:W-:Y:S02]  /*bd10*/  SHF.R.U64 R5, R5, 0x3, RZ ;  /* 0x0000000305057819 */ /* 0x000fe400000012ff */
[----:B------:R-:W-:Y:S02]  /*bd20*/  LOP3.LUT R7, R10, 0x380, RZ, 0xc0, !PT ;  /* 0x000003800a077812 */ /* 0x000fe400078ec0ff */
[----:B------:R-:W-:Y:S02]  /*bd30*/  SHF.R.U64 R34, R34, 0x3, RZ ;  /* 0x0000000322227819 */ /* 0x000fe400000012ff */
[----:B------:R-:W-:Y:S01]  /*bd40*/  LOP3.LUT R8, R8, R9, RZ, 0x3c, !PT ;  /* 0x0000000908087212 */ /* 0x000fe200078e3cff */
[----:B------:R-:W-:Y:S01]  /*bd50*/  IMAD.X R9, RZ, RZ, R41, P3 ;  /* 0x000000ffff097224 */ /* 0x000fe200018e0629 */
[----:B------:R-:W-:-:S02]  /*bd60*/  SHF.R.U64 R20, R20, 0x3, RZ ;  /* 0x0000000314147819 */ /* 0x000fc400000012ff */
[----:B------:R-:W-:Y:S02]  /*bd70*/  LOP3.LUT R46, R4, R11, RZ, 0x3c, !PT ;  /* 0x0000000b042e7212 */ /* 0x000fe400078e3cff */
[----:B------:R-:W-:Y:S02]  /*bd80*/  MOV R108, R52 ;  /* 0x00000034006c7202 */ /* 0x000fe40000000f00 */
[----:B------:R-:W-:Y:S02]  /*bd90*/  LOP3.LUT R44, R5, R6, RZ, 0x3c, !PT ;  /* 0x00000006052c7212 */ /* 0x000fe400078e3cff */
[----:B0-----:R-:W-:Y:S02]  /*bda0*/  ISETP.NE.AND P3, PT, R42, 0x1, PT ;  /* 0x000000012a00780c */ /* 0x001fe40003f65270 */
[----:B------:R-:W-:Y:S02]  /*bdb0*/  SHF.R.U64 R7, R7, 0x3, RZ ;  /* 0x0000000307077819 */ /* 0x000fe400000012ff */
[----:B------:R-:W-:-:S02]  /*bdc0*/  SEL R135, R128, R91, P0 ;  /* 0x0000005b80877207 */ /* 0x000fc40000000000 */
[----:B------:R-:W-:Y:S01]  /*bdd0*/  LOP3.LUT R34, R34, R35, RZ, 0x3c, !PT ;  /* 0x0000002322227212 */ /* 0x000fe200078e3cff */
[----:B------:R-:W-:Y:S01]  /*bde0*/  IMAD.X R35, RZ, RZ, R41, P2 ;  /* 0x000000ffff237224 */ /* 0x000fe200010e0629 */
[----:B------:R-:W-:Y:S02]  /*bdf0*/  SEL R91, R91, R128, P0 ;  /* 0x000000805b5b7207 */ /* 0x000fe40000000000 */
[----:B------:R-:W-:Y:S01]  /*be00*/  LOP3.LUT R60, R20, R21, RZ, 0x3c, !PT ;  /* 0x00000015143c7212 */ /* 0x000fe200078e3cff */
[--C-:B------:R-:W-:Y:S01]  /*be10*/  IMAD.X R49, RZ, RZ, R73.reuse, P5 ;  /* 0x000000ffff317224 */ /* 0x100fe200028e0649 */
[----:B------:R-:W-:Y:S02]  /*be20*/  SEL R159, R51, R50, P0 ;  /* 0x00000032339f7207 */ /* 0x000fe40000000000 */
[----:B------:R-:W-:Y:S01]  /*be30*/  SEL R103, R50, R51, P0 ;  /* 0x0000003332677207 */ /* 0x000fe20000000000 */
[----:B------:R-:W-:Y:S01]  /*be40*/  IMAD.X R51, RZ, RZ, R73, P6 ;  /* 0x000000ffff337224 */ /* 0x000fe200030e0649 */
[----:B------:R-:W-:-:S02]  /*be50*/  IADD3 R21, P2, R40, 0x9000, RZ ;  /* 0x0000900028157810 */ /* 0x000fc40007f5e0ff */
[----:B------:R-:W-:Y:S02]  /*be60*/  MOV R128, R44 ;  /* 0x0000002c00807202 */ /* 0x000fe40000000f00 */
[----:B------:R-:W-:Y:S02]  /*be70*/  MOV R130, R46 ;  /* 0x0000002e00827202 */ /* 0x000fe40000000f00 */
[----:B------:R-:W-:Y:S02]  /*be80*/  LOP3.LUT R50, R7, R10, RZ, 0x3c, !PT ;  /* 0x0000000a07327212 */ /* 0x000fe400078e3cff */
[----:B--2---:R-:W-:Y:S01]  /*be90*/  LOP3.LUT R53, R74, 0x2, RZ, 0x3c, !PT ;  /* 0x000000024a357812 */ /* 0x004fe200078e3cff */
[----:B------:R-:W-:Y:S01]  /*bea0*/  SHFL.IDX PT, R46, R81, R74, 0x1c1f ;  /* 0x001c1f4a512e7589 */ /* 0x000fe200000e0000 */
[----:B------:R-:W-:Y:S02]  /*beb0*/  SEL R83, R32, R33, P0 ;  /* 0x0000002120537207 */ /* 0x000fe40000000000 */
[----:B------:R-:W-:Y:S01]  /*bec0*/  SEL R76, R33, R32, P0 ;  /* 0x00000020214c7207 */ /* 0x000fe20000000000 */
[----:B------:R-:W0:Y:S01]  /*bed0*/  SHFL.IDX PT, R45, R75, R53, 0x1c1f ;  /* 0x001c1f354b2d7589 */ /* 0x000e2200000e0000 */
[----:B------:R-:W-:-:S03]  /*bee0*/  LOP3.LUT R20, R21, 0x380, RZ, 0xc0, !PT ;  /* 0x0000038015147812 */ /* 0x000fc600078ec0ff */
[----:B------:R-:W-:Y:S01]  /*bef0*/  SHFL.IDX PT, R141, R141, R74, 0x1c1f ;  /* 0x001c1f4a8d8d7589 */ /* 0x000fe200000e0000 */
[----:B------:R-:W-:-:S03]  /*bf00*/  MOV R64, R64 ;  /* 0x0000004000407202 */ /* 0x000fc60000000f00 */
[----:B------:R-:W1:Y:S01]  /*bf10*/  SHFL.IDX PT, R96, R96, R53, 0x1c1f ;  /* 0x001c1f3560607589 */ /* 0x000e6200000e0000 */
[----:B------:R-:W-:Y:S02]  /*bf20*/  MOV R111, R50 ;  /* 0x00000032006f7202 */ /* 0x000fe40000000f00 */
[----:B------:R-:W-:Y:S01]  /*bf30*/  MOV R113, R48 ;  /* 0x0000003000717202 */ /* 0x000fe20000000f00 */
[----:B------:R-:W-:Y:S01]  /*bf40*/  SHFL.IDX PT, R50, R83, R74, 0x1c1f ;  /* 0x001c1f4a53327589 */ /* 0x000fe200000e0000 */
[----:B------:R-:W-:Y:S02]  /*bf50*/  MOV R68, R68 ;  /* 0x0000004400447202 */ /* 0x000fe40000000f00 */
[----:B------:R-:W-:Y:S01]  /*bf60*/  MOV R65, R62 ;  /* 0x0000003e00417202 */ /* 0x000fe20000000f00 */
[----:B------:R-:W2:Y:S01]  /*bf70*/  SHFL.IDX PT, R49, R76, R53, 0x1c1f ;  /* 0x001c1f354c317589 */ /* 0x000ea200000e0000 */
[----:B------:R-:W-:Y:S02]  /*bf80*/  SHF.R.U64 R20, R20, 0x3, RZ ;  /* 0x0000000314147819 */ /* 0x000fe400000012ff */
[----:B------:R-:W-:Y:S01]  /*bf90*/  MOV R70, R70 ;  /* 0x0000004600467202 */ /* 0x000fe20000000f00 */
[----:B------:R3:W-:Y:S01]  /*bfa0*/  SHFL.IDX PT, R62, R79, R53, 0x1c1f ;  /* 0x001c1f354f3e7589 */ /* 0x0007e200000e0000 */
[----:B------:R-:W-:-:S02]  /*bfb0*/  MOV R69, R58 ;  /* 0x0000003a00457202 */ /* 0x000fc40000000f00 */
[----:B------:R-:W-:Y:S01]  /*bfc0*/  MOV R118, R56 ;  /* 0x0000003800767202 */ /* 0x000fe20000000f00 */
[----:B------:R-:W-:Y:S01]  /*bfd0*/  SHFL.IDX PT, R58, R117, R74, 0x1c1f ;  /* 0x001c1f4a753a7589 */ /* 0x000fe200000e0000 */
[----:B------:R-:W-:Y:S02]  /*bfe0*/  MOV R66, R66 ;  /* 0x0000004200427202 */ /* 0x000fe40000000f00 */
[----:B------:R-:W-:Y:S01]  /*bff0*/  MOV R71, R54 ;  /* 0x0000003600477202 */ /* 0x000fe20000000f00 */
[----:B------:R-:W-:Y:S01]  /*c000*/  SHFL.IDX PT, R143, R143, R74, 0x1c1f ;  /* 0x001c1f4a8f8f7589 */ /* 0x000fe200000e0000 */
[----:B------:R-:W-:Y:S01]  /*c010*/  MOV R67, R60 ;  /* 0x0000003c00437202 */ /* 0x000fe20000000f00 */
[----:B---3--:R-:W3:Y:S02]  /*c020*/  @P3 LDC R79, c[0x0][0xbec] ;  /* 0x0002fb00ff4f3b82 */ /* 0x008ee40000000800 */
[----:B------:R-:W-:Y:S01]  /*c030*/  SHFL.IDX PT, R57, R78, R53, 0x1c1f ;  /* 0x001c1f354e397589 */ /* 0x000fe200000e0000 */
[----:B------:R-:W-:-:S03]  /*c040*/  LOP3.LUT R20, R20, R21, RZ, 0x3c, !PT ;  /* 0x0000001514147212 */ /* 0x000fc600078e3cff */
[----:B------:R-:W4:Y:S01]  /*c050*/  SHFL.IDX PT, R52, R95, R53, 0x1c1f ;  /* 0x001c1f355f347589 */ /* 0x000f2200000e0000 */
[----:B------:R-:W-:-:S03]  /*c060*/  IMAD.X R21, RZ, RZ, R41, P2 ;  /* 0x000000ffff157224 */ /* 0x000fc600010e0629 */
[----:B------:R-:W-:Y:S04]  /*c070*/  SHFL.IDX PT, R54, R87, R74, 0x1c1f ;  /* 0x001c1f4a57367589 */ /* 0x000fe800000e0000 */
[----:B------:R-:W4:Y:S01]  /*c080*/  SHFL.IDX PT, R77, R77, R53, 0x1c1f ;  /* 0x001c1f354d4d7589 */ /* 0x000f2200000e0000 */
[----:B------:R-:W-:-:S03]  /*c090*/  SEL R165, R39, R38, P0 ;  /* 0x0000002627a57207 */ /* 0x000fc60000000000 */
[----:B------:R-:W-:Y:S01]  /*c0a0*/  SHFL.IDX PT, R145, R145, R74, 0x1c1f ;  /* 0x001c1f4a91917589 */ /* 0x000fe200000e0000 */
[----:B------:R-:W-:-:S03]  /*c0b0*/  SEL R107, R38, R39, P0 ;  /* 0x00000027266b7207 */ /* 0x000fc60000000000 */
[----:B------:R-:W-:Y:S01]  /*c0c0*/  SHFL.IDX PT, R147, R147, R74, 0x1c1f ;  /* 0x001c1f4a93937589 */ /* 0x000fe200000e0000 */
[----:B------:R-:W-:-:S03]  /*c0d0*/  IADD3 R105, P2, R40, 0xf000, RZ ;  /* 0x0000f00028697810 */ /* 0x000fc60007f5e0ff */
[----:B------:R-:W3:Y:S04]  /*c0e0*/  SHFL.IDX PT, R94, R94, R53, 0x1c1f ;  /* 0x001c1f355e5e7589 */ /* 0x000ee800000e0000 */
[----:B------:R-:W3:Y:S01]  /*c0f0*/  SHFL.IDX PT, R60, R97, R53, 0x1c1f ;  /* 0x001c1f35613c7589 */ /* 0x000ee200000e0000 */
[----:B------:R-:W-:-:S03]  /*c100*/  IADD3 R39, P4, R40, 0x1000, RZ ;  /* 0x0000100028277810 */ /* 0x000fc60007f9e0ff */
[----:B------:R-:W3:Y:S04]  /*c110*/  SHFL.IDX PT, R119, R119, R74, 0x1c1f ;  /* 0x001c1f4a77777589 */ /* 0x000ee800000e0000 */
[----:B------:R-:W-:Y:S04]  /*c120*/  SHFL.IDX PT, R149, R149, R74, 0x1c1f ;  /* 0x001c1f4a95957589 */ /* 0x000fe800000e0000 */
[----:B------:R0:W-:Y:S04]  /*c130*/  SHFL.IDX PT, R122, R85, R53, 0x1c1f ;  /* 0x001c1f35557a7589 */ /* 0x0001e800000e0000 */
[----:B------:R-:W3:Y:S01]  /*c140*/  SHFL.IDX PT, R98, R98, R53, 0x1c1f ;  /* 0x001c1f3562627589 */ /* 0x000ee200000e0000 */
[----:B------:R-:W-:Y:S01]  /*c150*/  LOP3.LUT R10, R105, 0x380, RZ, 0xc0, !PT ;  /* 0x00000380690a7812 */ /* 0x000fe200078ec0ff */
[----:B0-----:R-:W0:Y:S02]  /*c160*/  @P3 LDC R85, c[0x0][0xbf0] ;  /* 0x0002fc00ff553b82 */ /* 0x001e240000000800 */
[----:B------:R-:W-:Y:S01]  /*c170*/  SHFL.IDX PT, R121, R121, R74, 0x1c1f ;  /* 0x001c1f4a79797589 */ /* 0x000fe200000e0000 */
[----:B------:R-:W-:-:S03]  /*c180*/  LOP3.LUT R38, R39, 0x380, RZ, 0xc0, !PT ;  /* 0x0000038027267812 */ /* 0x000fc600078ec0ff */
[----:B------:R-:W-:Y:S04]  /*c190*/  SHFL.IDX PT, R120, R129, R74, 0x1c1f ;  /* 0x001c1f4a81787589 */ /* 0x000fe800000e0000 */
[----:B------:R-:W-:Y:S04]  /*c1a0*/  SHFL.IDX PT, R151, R151, R74, 0x1c1f ;  /* 0x001c1f4a97977589 */ /* 0x000fe800000e0000 */
[----:B------:R-:W0:Y:S04]  /*c1b0*/  SHFL.IDX PT, R80, R80, R53, 0x1c1f ;  /* 0x001c1f3550507589 */ /* 0x000e2800000e0000 */
[----:B------:R-:W0:Y:S04]  /*c1c0*/  SHFL.IDX PT, R78, R99, R53, 0x1c1f ;  /* 0x001c1f35634e7589 */ /* 0x000e2800000e0000 */
[----:B------:R-:W-:Y:S04]  /*c1d0*/  SHFL.IDX PT, R123, R123, R74, 0x1c1f ;  /* 0x001c1f4a7b7b7589 */ /* 0x000fe800000e0000 */
[----:B------:R-:W-:Y:S04]  /*c1e0*/  SHFL.IDX PT, R153, R153, R74, 0x1c1f ;  /* 0x001c1f4a99997589 */ /* 0x000fe800000e0000 */
[----:B------:R-:W0:Y:S04]  /*c1f0*/  SHFL.IDX PT, R82, R82, R53, 0x1c1f ;  /* 0x001c1f3552527589 */ /* 0x000e2800000e0000 */
[----:B------:R-:W-:Y:S04]  /*c200*/  SHFL.IDX PT, R129, R86, R53, 0x1c1f ;  /* 0x001c1f3556817589 */ /* 0x000fe800000e0000 */
[----:B------:R-:W0:Y:S01]  /*c210*/  SHFL.IDX PT, R100, R100, R53, 0x1c1f ;  /* 0x001c1f3564647589 */ /* 0x000e2200000e0000 */
[----:B------:R-:W-:-:S03]  /*c220*/  IADD3 R33, P1, R40, 0x4000, RZ ;  /* 0x0000400028217810 */ /* 0x000fc60007f3e0ff */
[----:B------:R-:W-:Y:S01]  /*c230*/  SHFL.IDX PT, R125, R125, R74, 0x1c1f ;  /* 0x001c1f4a7d7d7589 */ /* 0x000fe200000e0000 */
[----:B------:R-:W-:-:S03]  /*c240*/  SHF.R.U64 R10, R10, 0x3, RZ ;  /* 0x000000030a0a7819 */ /* 0x000fc600000012ff */
[----:B------:R-:W-:Y:S04]  /*c250*/  SHFL.IDX PT, R155, R155, R74, 0x1c1f ;  /* 0x001c1f4a9b9b7589 */ /* 0x000fe800000e0000 */
[----:B------:R-:W0:Y:S04]  /*c260*/  SHFL.IDX PT, R84, R84, R53, 0x1c1f ;  /* 0x001c1f3554547589 */ /* 0x000e2800000e0000 */
[----:B------:R-:W0:Y:S01]  /*c270*/  SHFL.IDX PT, R86, R101, R53, 0x1c1f ;  /* 0x001c1f3565567589 */ /* 0x000e2200000e0000 */
[----:B------:R-:W-:Y:S02]  /*c280*/  SHF.R.U64 R38, R38, 0x3, RZ ;  /* 0x0000000326267819 */ /* 0x000fe400000012ff */
[----:B------:R-:W-:-:S02]  /*c290*/  SEL R44, R46, R45, P0 ;  /* 0x0000002d2e2c7207 */ /* 0x000fc40000000000 */
[----:B------:R-:W-:Y:S02]  /*c2a0*/  LOP3.LUT R32, R33, 0x380, RZ, 0xc0, !PT ;  /* 0x0000038021207812 */ /* 0x000fe400078ec0ff */
[----:B------:R-:W-:Y:S02]  /*c2b0*/  LOP3.LUT R10, R10, R105, RZ, 0x3c, !PT ;  /* 0x000000690a0a7212 */ /* 0x000fe400078e3cff */
[----:B------:R-:W-:Y:S01]  /*c2c0*/  SEL R46, R45, R46, P0 ;  /* 0x0000002e2d2e7207 */ /* 0x000fe20000000000 */
[----:B------:R2:W-:Y:S01]  /*c2d0*/  SHFL.IDX PT, R75, R92, R53, 0x1c1f ;  /* 0x001c1f355c4b7589 */ /* 0x0005e200000e0000 */
[----:B------:R-:W-:Y:S02]  /*c2e0*/  SEL R171, R27, R26, P0 ;  /* 0x0000001a1bab7207 */ /* 0x000fe40000000000 */
[----:B------:R-:W-:Y:S01]  /*c2f0*/  LOP3.LUT R38, R38, R39, RZ, 0x3c, !PT ;  /* 0x0000002726267212 */ /* 0x000fe200078e3cff */
[----:B------:R-:W-:Y:S01]  /*c300*/  IMAD.X R39, RZ, RZ, R41, P4 ;  /* 0x000000ffff277224 */ /* 0x000fe200020e0629 */
[----:B------:R-:W-:-:S02]  /*c310*/  MOV R105, R72 ;  /* 0x0000004800697202 */ /* 0x000fc40000000f00 */
[----:B-1----:R-:W-:Y:S02]  /*c320*/  SEL R45, R141, R96, P0 ;  /* 0x000000608d2d7207 */ /* 0x002fe40000000000 */
[----:B------:R-:W-:Y:S01]  /*c330*/  SEL R47, R96, R141, P0 ;  /* 0x0000008d602f7207 */ /* 0x000fe20000000000 */
[----:B--2---:R-:W-:Y:S01]  /*c340*/  VIADD R92, R17, UR38 ;  /* 0x00000026115c7c36 */ /* 0x004fe20008000000 */
[----:B------:R-:W-:Y:S02]  /*c350*/  SEL R169, R31, R30, P0 ;  /* 0x0000001e1fa97207 */ /* 0x000fe40000000000 */
[----:B------:R-:W-:Y:S02]  /*c360*/  SEL R112, R30, R31, P0 ;  /* 0x0000001f1e707207 */ /* 0x000fe40000000000 */
[----:B------:R-:W-:Y:S01]  /*c370*/  SEL R114, R26, R27, P0 ;  /* 0x0000001b1a727207 */ /* 0x000fe20000000000 */
[----:B------:R-:W-:Y:S01]  /*c380*/  UIMAD UR5, UR10, UR8, URZ ;  /* 0x000000080a0572a4 */ /* 0x000fe2000f8e023f */
[----:B------:R-:W-:-:S02]  /*c390*/  IADD3 R27, P4, R40, 0x7000, RZ ;  /* 0x00007000281b7810 */ /* 0x000fc40007f9e0ff */
[----:B------:R-:W-:Y:S01]  /*c3a0*/  SHF.R.U64 R32, R32, 0x3, RZ ;  /* 0x0000000320207819 */ /* 0x000fe200000012ff */
[----:B------:R3:W-:Y:S01]  /*c3b0*/  STSM.16.M88.4 [R105], R44 ;  /* 0x0000002c69007844 */ /* 0x0007e20000000200 */
[----:B------:R-:W-:Y:S02]  /*c3c0*/  SEL R48, R50, R49, P0 ;  /* 0x0000003132307207 */ /* 0x000fe40000000000 */
[----:B------:R-:W-:Y:S01]  /*c3d0*/  SEL R50, R49, R50, P0 ;  /* 0x0000003231327207 */ /* 0x000fe20000000000 */
[----:B------:R-:W1:Y:S01]  /*c3e0*/  SHFL.IDX PT, R127, R127, R74, 0x1c1f ;  /* 0x001c1f4a7f7f7589 */ /* 0x000e6200000e0000 */
[----:B------:R-:W-:Y:S01]  /*c3f0*/  LOP3.LUT R26, R27, 0x380, RZ, 0xc0, !PT ;  /* 0x000003801b1a7812 */ /* 0x000fe200078ec0ff */
[----:B------:R-:W-:Y:S01]  /*c400*/  UIMAD.WIDE.U32 UR6, UR37, UR8, URZ ;  /* 0x00000008250672a5 */ /* 0x000fe2000f8e003f */
[----:B----4-:R-:W-:Y:S01]  /*c410*/  SEL R49, R143, R52, P0 ;  /* 0x000000348f317207 */ /* 0x010fe20000000000 */
[----:B------:R-:W-:Y:S01]  /*c420*/  SHFL.IDX PT, R115, R115, R74, 0x1c1f ;  /* 0x001c1f4a73737589 */ /* 0x000fe200000e0000 */
[----:B------:R-:W-:Y:S01]  /*c430*/  SEL R51, R52, R143, P0 ;  /* 0x0000008f34337207 */ /* 0x000fe20000000000 */
[----:B------:R-:W-:Y:S01]  /*c440*/  UIMAD UR5, UR37, UR9, UR5 ;  /* 0x00000009250572a4 */ /* 0x000fe2000f8e0205 */
[----:B------:R-:W-:Y:S01]  /*c450*/  SEL R56, R58, R57, P0 ;  /* 0x000000393a387207 */ /* 0x000fe20000000000 */
[----:B------:R-:W-:Y:S01]  /*c460*/  SHFL.IDX PT, R110, R131, R74, 0x1c1f ;  /* 0x001c1f4a836e7589 */ /* 0x000fe200000e0000 */
[----:B------:R-:W-:Y:S01]  /*c470*/  LOP3.LUT R32, R32, R33, RZ, 0x3c, !PT ;  /* 0x0000002120207212 */ /* 0x000fe200078e3cff */
[----:B------:R-:W-:Y:S01]  /*c480*/  IMAD.X R33, RZ, RZ, R41, P1 ;  /* 0x000000ffff217224 */ /* 0x000fe200008e0629 */
[----:B------:R-:W-:Y:S01]  /*c490*/  SEL R52, R54, R77, P0 ;  /* 0x0000004d36347207 */ /* 0x000fe20000000000 */
[----:B------:R-:W-:Y:S01]  /*c4a0*/  SHFL.IDX PT, R81, R133, R74, 0x1c1f ;  /* 0x001c1f4a85517589 */ /* 0x000fe200000e0000 */
[----:B---3--:R-:W-:Y:S01]  /*c4b0*/  @P3 IMAD.HI.U32 R44, R92, R79, RZ ;  /* 0x0000004f5c2c3227 */ /* 0x008fe200078e00ff */
[----:B------:R-:W-:Y:S01]  /*c4c0*/  SEL R58, R57, R58, P0 ;  /* 0x0000003a393a7207 */ /* 0x000fe20000000000 */
[----:B------:R-:W-:Y:S01]  /*c4d0*/  USHF.R.S32.HI UR13, URZ, 0x1f, UR42 ;  /* 0x0000001f3f0d7899 */ /* 0x000fe2000801142a */
[----:B------:R-:W-:Y:S01]  /*c4e0*/  SHFL.IDX PT, R73, R135, R74, 0x1c1f ;  /* 0x001c1f4a87497589 */ /* 0x000fe200000e0000 */
[----:B------:R-:W-:Y:S01]  /*c4f0*/  SEL R54, R77, R54, P0 ;  /* 0x000000364d367207 */ /* 0x000fe20000000000 */
[----:B------:R-:W-:-:S02]  /*c500*/  ULDC.64 UR8, c[0x0][0xb98] ;  /* 0x0002e60000087ab9 */ /* 0x000fc40000000a00 */
[----:B------:R-:W-:Y:S01]  /*c510*/  SHFL.IDX PT, R72, R137, R74, 0x1c1f ;  /* 0x001c1f4a89487589 */ /* 0x000fe200000e0000 */
[----:B------:R-:W-:-:S03]  /*c520*/  SEL R55, R94, R145, P0 ;  /* 0x000000915e377207 */ /* 0x000fc60000000000 */
[----:B------:R-:W-:Y:S01]  /*c530*/  SHFL.IDX PT, R43, R139, R74, 0x1c1f ;  /* 0x001c1f4a8b2b7589 */ /* 0x000fe200000e0000 */
[----:B------:R-:W-:-:S03]  /*c540*/  SEL R57, R147, R60, P0 ;  /* 0x0000003c93397207 */ /* 0x000fc60000000000 */
[----:B------:R-:W-:Y:S01]  /*c550*/  SHFL.IDX PT, R157, R157, R74, 0x1c1f ;  /* 0x001c1f4a9d9d7589 */ /* 0x000fe200000e0000 */
[----:B------:R-:W-:-:S03]  /*c560*/  SEL R59, R60, R147, P0 ;  /* 0x000000933c3b7207 */ /* 0x000fc60000000000 */
[----:B------:R-:W-:Y:S01]  /*c570*/  SHFL.IDX PT, R159, R159, R74, 0x1c1f ;  /* 0x001c1f4a9f9f7589 */ /* 0x000fe200000e0000 */
[----:B------:R-:W-:-:S03]  /*c580*/  IADD3 R25, P1, R40, 0xa000, RZ ;  /* 0x0000a00028197810 */ /* 0x000fc60007f3e0ff */
[----:B------:R-:W-:Y:S01]  /*c590*/  SHFL.IDX PT, R161, R161, R74, 0x1c1f ;  /* 0x001c1f4aa1a17589 */ /* 0x000fe200000e0000 */
[----:B------:R-:W-:-:S03]  /*c5a0*/  SEL R60, R119, R62, P0 ;  /* 0x0000003e773c7207 */ /* 0x000fc60000000000 */
[----:B------:R-:W-:Y:S04]  /*c5b0*/  SHFL.IDX PT, R117, R163, R74, 0x1c1f ;  /* 0x001c1f4aa3757589 */ /* 0x000fe800000e0000 */
[----:B------:R-:W-:Y:S04]  /*c5c0*/  SHFL.IDX PT, R116, R165, R74, 0x1c1f ;  /* 0x001c1f4aa5747589 */ /* 0x000fe800000e0000 */
[----:B------:R-:W-:Y:S04]  /*c5d0*/  SHFL.IDX PT, R87, R167, R74, 0x1c1f ;  /* 0x001c1f4aa7577589 */ /* 0x000fe800000e0000 */
[----:B------:R-:W-:Y:S04]  /*c5e0*/  SHFL.IDX PT, R83, R169, R74, 0x1c1f ;  /* 0x001c1f4aa9537589 */ /* 0x000fe800000e0000 */
[----:B------:R-:W-:Y:S01]  /*c5f0*/  SHFL.IDX PT, R171, R171, R74, 0x1c1f ;  /* 0x001c1f4aabab7589 */ /* 0x000fe200000e0000 */
[----:B------:R-:W-:-:S03]  /*c600*/  SHF.R.U64 R26, R26, 0x3, RZ ;  /* 0x000000031a1a7819 */ /* 0x000fc600000012ff */
[----:B------:R-:W-:Y:S01]  /*c610*/  SHFL.IDX PT, R88, R88, R53, 0x1c1f ;  /* 0x001c1f3558587589 */ /* 0x000fe200000e0000 */
[----:B------:R-:W-:-:S03]  /*c620*/  SEL R62, R62, R119, P0 ;  /* 0x000000773e3e7207 */ /* 0x000fc60000000000 */
[----:B------:R-:W-:Y:S01]  /*c630*/  SHFL.IDX PT, R89, R89, R53, 0x1c1f ;  /* 0x001c1f3559597589 */ /* 0x000fe200000e0000 */
[----:B------:R-:W-:-:S03]  /*c640*/  SEL R61, R149, R98, P0 ;  /* 0x00000062953d7207 */ /* 0x000fc60000000000 */
[----:B------:R-:W-:Y:S01]  /*c650*/  SHFL.IDX PT, R90, R90, R53, 0x1c1f ;  /* 0x001c1f355a5a7589 */ /* 0x000fe200000e0000 */
[----:B------:R-:W-:-:S03]  /*c660*/  SEL R63, R98, R149, P0 ;  /* 0x00000095623f7207 */ /* 0x000fc60000000000 */
[----:B------:R-:W-:Y:S01]  /*c670*/  SHFL.IDX PT, R76, R91, R53, 0x1c1f ;  /* 0x001c1f355b4c7589 */ /* 0x000fe200000e0000 */
[----:B------:R-:W-:-:S03]  /*c680*/  IMAD.MOV.U32 R77, RZ, RZ, R92 ;  /* 0x000000ffff4d7224 */ /* 0x000fc600078e005c */
[----:B------:R-:W-:Y:S04]  /*c690*/  SHFL.IDX PT, R74, R93, R53, 0x1c1f ;  /* 0x001c1f355d4a7589 */ /* 0x000fe800000e0000 */
[----:B------:R-:W2:Y:S04]  /*c6a0*/  SHFL.IDX PT, R102, R102, R53, 0x1c1f ;  /* 0x001c1f3566667589 */ /* 0x000ea800000e0000 */
[----:B------:R-:W3:Y:S04]  /*c6b0*/  SHFL.IDX PT, R124, R103, R53, 0x1c1f ;  /* 0x001c1f35677c7589 */ /* 0x000ee800000e0000 */
[----:B------:R-:W4:Y:S04]  /*c6c0*/  SHFL.IDX PT, R104, R104, R53, 0x1c1f ;  /* 0x001c1f3568687589 */ /* 0x000f2800000e0000 */
[----:B------:R-:W4:Y:S04]  /*c6d0*/  SHFL.IDX PT, R106, R106, R53, 0x1c1f ;  /* 0x001c1f356a6a7589 */ /* 0x000f2800000e0000 */
[----:B------:R-:W-:Y:S04]  /*c6e0*/  SHFL.IDX PT, R107, R107, R53, 0x1c1f ;  /* 0x001c1f356b6b7589 */ /* 0x000fe800000e0000 */
[----:B------:R-:W4:Y:S04]  /*c6f0*/  SHFL.IDX PT, R126, R109, R53, 0x1c1f ;  /* 0x001c1f356d7e7589 */ /* 0x000f2800000e0000 */
[----:B------:R-:W4:Y:S04]  /*c700*/  SHFL.IDX PT, R112, R112, R53, 0x1c1f ;  /* 0x001c1f3570707589 */ /* 0x000f2800000e0000 */
[----:B------:R1:W4:Y:S01]  /*c710*/  SHFL.IDX PT, R114, R114, R53, 0x1c1f ;  /* 0x001c1f3572727589 */ /* 0x00032200000e0000 */
[----:B0-----:R-:W-:Y:S01]  /*c720*/  @P3 SHF.R.U32.HI R77, RZ, R85, R44 ;  /* 0x00000055ff4d3219 */ /* 0x001fe2000001162c */
[----:B------:R-:W-:Y:S01]  /*c730*/  UIADD3 UR7, UR7, UR5, URZ ;  /* 0x0000000507077290 */ /* 0x000fe2000fffe03f */
[----:B------:R-:W-:Y:S01]  /*c740*/  LOP3.LUT R24, R25, 0x380, RZ, 0xc0, !PT ;  /* 0x0000038019187812 */ /* 0x000fe200078ec0ff */
[----:B------:R0:W-:Y:S01]  /*c750*/  STSM.16.M88.4 [R118], R48 ;  /* 0x0000003076007844 */ /* 0x0001e20000000200 */
[----:B------:R-:W-:Y:S01]  /*c760*/  UIMAD UR5, UR13, UR8, URZ ;  /* 0x000000080d0572a4 */ /* 0x000fe2000f8e023f */
[----:B-1----:R-:W-:-:S02]  /*c770*/  SEL R53, R145, R94, P0 ;  /* 0x0000005e91357207 */ /* 0x002fc40000000000 */
[----:B------:R-:W-:Y:S01]  /*c780*/  LOP3.LUT R26, R26, R27, RZ, 0x3c, !PT ;  /* 0x0000001b1a1a7212 */ /* 0x000fe200078e3cff */
[----:B------:R-:W-:Y:S01]  /*c790*/  IMAD.X R27, RZ, RZ, R41, P4 ;  /* 0x000000ffff1b7224 */ /* 0x000fe200020e0629 */
[----:B------:R-:W-:Y:S01]  /*c7a0*/  SEL R44, R121, R80, P0 ;  /* 0x00000050792c7207 */ /* 0x000fe20000000000 */
[----:B------:R1:W-:Y:S01]  /*c7b0*/  STSM.16.M88.4 [R132], R52 ;  /* 0x0000003484007844 */ /* 0x0003e20000000200 */
[----:B------:R-:W-:Y:S02]  /*c7c0*/  SEL R46, R80, R121, P0 ;  /* 0x00000079502e7207 */ /* 0x000fe40000000000 */
[----:B------:R-:W-:Y:S01]  /*c7d0*/  SEL R45, R151, R78, P0 ;  /* 0x0000004e972d7207 */ /* 0x000fe20000000000 */
[----:B------:R-:W-:Y:S01]  /*c7e0*/  STSM.16.M88.4 [R130], R56 ;  /* 0x0000003882007844 */ /* 0x000fe20000000200 */
[----:B------:R-:W-:Y:S01]  /*c7f0*/  SEL R47, R78, R151, P0 ;  /* 0x000000974e2f7207 */ /* 0x000fe20000000000 */
[----:B------:R-:W-:Y:S01]  /*c800*/  UIMAD UR5, UR42, UR9, UR5 ;  /* 0x000000092a0572a4 */ /* 0x000fe2000f8e0205 */
[----:B0-----:R-:W-:Y:S01]  /*c810*/  SEL R48, R123, R82, P0 ;  /* 0x000000527b307207 */ /* 0x001fe20000000000 */
[----:B------:R0:W-:Y:S01]  /*c820*/  STSM.16.M88.4 [R128], R60 ;  /* 0x0000003c80007844 */ /* 0x0001e20000000200 */
[----:B------:R-:W-:-:S02]  /*c830*/  SEL R50, R82, R123, P0 ;  /* 0x0000007b52327207 */ /* 0x000fc40000000000 */
[----:B------:R-:W-:Y:S02]  /*c840*/  SEL R49, R153, R100, P0 ;  /* 0x0000006499317207 */ /* 0x000fe40000000000 */
[----:B------:R-:W-:Y:S01]  /*c850*/  SEL R51, R100, R153, P0 ;  /* 0x0000009964337207 */ /* 0x000fe20000000000 */
[----:B------:R-:W-:Y:S01]  /*c860*/  UIMAD.WIDE.U32 UR6, UR42, UR8, UR6 ;  /* 0x000000082a0672a5 */ /* 0x000fe2000f8e0006 */
[----:B------:R-:W-:Y:S02]  /*c870*/  IADD3 R7, P4, R40, 0xd000, RZ ;  /* 0x0000d00028077810 */ /* 0x000fe40007f9e0ff */
[----:B-1----:R-:W-:Y:S02]  /*c880*/  SEL R52, R125, R84, P0 ;  /* 0x000000547d347207 */ /* 0x002fe40000000000 */
[----:B------:R-:W-:Y:S02]  /*c890*/  SEL R54, R84, R125, P0 ;  /* 0x0000007d54367207 */ /* 0x000fe40000000000 */
[----:B------:R-:W-:-:S02]  /*c8a0*/  SEL R53, R155, R86, P0 ;  /* 0x000000569b357207 */ /* 0x000fc40000000000 */
[----:B------:R-:W-:Y:S01]  /*c8b0*/  SEL R55, R86, R155, P0 ;  /* 0x0000009b56377207 */ /* 0x000fe20000000000 */
[----:B0-----:R-:W-:Y:S01]  /*c8c0*/  IMAD.MOV R61, RZ, RZ, -R77 ;  /* 0x000000ffff3d7224 */ /* 0x001fe200078e0a4d */
[----:B------:R-:W-:Y:S01]  /*c8d0*/  SHF.R.U64 R24, R24, 0x3, RZ ;  /* 0x0000000318187819 */ /* 0x000fe200000012ff */
[----:B------:R-:W-:Y:S01]  /*c8e0*/  STSM.16.M88.4 [R113], R44 ;  /* 0x0000002c71007844 */ /* 0x000fe20000000200 */
[----:B------:R-:W-:Y:S01]  /*c8f0*/  LOP3.LUT R6, R7, 0x380, RZ, 0xc0, !PT ;  /* 0x0000038007067812 */ /* 0x000fe200078ec0ff */
[----:B------:R-:W-:Y:S01]  /*c900*/  IMAD R61, R42, R61, R92 ;  /* 0x0000003d2a3d7224 */ /* 0x000fe200078e025c */
[----:B------:R-:W-:Y:S01]  /*c910*/  LOP3.LUT R24, R24, R25, RZ, 0x3c, !PT ;  /* 0x0000001918187212 */ /* 0x000fe200078e3cff */
[----:B------:R0:W-:Y:S01]  /*c920*/  STSM.16.M88.4 [R111], R48 ;  /* 0x000000306f007844 */ /* 0x0001e20000000200 */
[C---:B------:R-:W-:Y:S01]  /*c930*/  IADD3 R31, P6, R40.reuse, 0x5000, RZ ;  /* 0x00005000281f7810 */ /* 0x040fe20007fde0ff */
[--C-:B------:R-:W-:Y:S01]  /*c940*/  IMAD.X R25, RZ, RZ, R41.reuse, P1 ;  /* 0x000000ffff197224 */ /* 0x100fe200008e0629 */
[----:B------:R-:W-:Y:S01]  /*c950*/  IADD3 R29, P5, R40, 0x6000, RZ ;  /* 0x00006000281d7810 */ /* 0x000fe20007fbe0ff */
[----:B------:R1:W-:Y:S01]  /*c960*/  STSM.16.M88.4 [R108], R52 ;  /* 0x000000346c007844 */ /* 0x0003e20000000200 */
[----:B------:R-:W-:Y:S01]  /*c970*/  SHF.R.U64 R6, R6, 0x3, RZ ;  /* 0x0000000306067819 */ /* 0x000fe200000012ff */
[----:B------:R-:W-:Y:S01]  /*c980*/  IMAD.X R11, RZ, RZ, R41, P2 ;  /* 0x000000ffff0b7224 */ /* 0x000fe200010e0629 */
[----:B------:R-:W-:Y:S01]  /*c990*/  LOP3.LUT R30, R31, 0x380, RZ, 0xc0, !PT ;  /* 0x000003801f1e7812 */ /* 0x000fe200078ec0ff */
[----:B------:R-:W-:Y:S01]  /*c9a0*/  ULDC.64 UR8, c[0x0][0xae8] ;  /* 0x0002ba0000087ab9 */ /* 0x000fe20000000a00 */
[----:B------:R-:W-:-:S02]  /*c9b0*/  LOP3.LUT R28, R29, 0x380, RZ, 0xc0, !PT ;  /* 0x000003801d1c7812 */ /* 0x000fc400078ec0ff */
[----:B------:R-:W-:Y:S02]  /*c9c0*/  LOP3.LUT R6, R6, R7, RZ, 0x3c, !PT ;  /* 0x0000000706067212 */ /* 0x000fe400078e3cff */
[----:B0-----:R-:W-:Y:S02]  /*c9d0*/  SHF.R.S32.HI R49, RZ, 0x1f, R77 ;  /* 0x0000001fff317819 */ /* 0x001fe4000001144d */
[----:B------:R-:W-:Y:S01]  /*c9e0*/  IADD3 R48, P1, R77, UR6, RZ ;  /* 0x000000064d307c10 */ /* 0x000fe2000ff3e0ff */
[----:B-1----:R-:W-:Y:S01]  /*c9f0*/  IMAD.U32 R52, RZ, RZ, UR5 ;  /* 0x00000005ff347e24 */ /* 0x002fe2000f8e00ff */
[----:B------:R-:W-:Y:S01]  /*ca00*/  SHF.R.S32.HI R50, RZ, 0x1f, R61 ;  /* 0x0000001fff327819 */ /* 0x000fe2000001143d */
[----:B------:R-:W-:Y:S01]  /*ca10*/  ULDC UR5, c[0x0][0xa88] ;  /* 0x0002a20000057ab9 */ /* 0x000fe20000000800 */
[----:B------:R-:W-:Y:S02]  /*ca20*/  LOP3.LUT R7, R40, 0x380, RZ, 0xc0, !PT ;  /* 0x0000038028077812 */ /* 0x000fe400078ec0ff */
[----:B------:R-:W-:Y:S01]  /*ca30*/  IADD3.X R49, R49, UR7, R52, P1, !PT ;  /* 0x0000000731317c10 */ /* 0x000fe20008ffe434 */
[----:B------:R-:W-:Y:S01]  /*ca40*/  ULDC.64 UR6, c[0x0][0xb88] ;  /* 0x0002e20000067ab9 */ /* 0x000fe20000000a00 */
[----:B------:R-:W-:Y:S01]  /*ca50*/  SHF.R.U64 R30, R30, 0x3, RZ ;  /* 0x000000031e1e7819 */ /* 0x000fe200000012ff */
[----:B------:R-:W-:Y:S01]  /*ca60*/  IMAD R50, R50, UR6, RZ ;  /* 0x0000000632327c24 */ /* 0x000fe2000f8e02ff */
[----:B------:R-:W-:-:S02]  /*ca70*/  SHF.R.U64 R28, R28, 0x3, RZ ;  /* 0x000000031c1c7819 */ /* 0x000fc400000012ff */
[----:B------:R-:W-:Y:S02]  /*ca80*/  SEL R56, R127, R122, P0 ;  /* 0x0000007a7f387207 */ /* 0x000fe40000000000 */
[----:B------:R-:W-:Y:S02]  /*ca90*/  SEL R58, R122, R127, P0 ;  /* 0x0000007f7a3a7207 */ /* 0x000fe40000000000 */
[----:B--2---:R-:W-:Y:S02]  /*caa0*/  SEL R57, R157, R102, P0 ;  /* 0x000000669d397207 */ /* 0x004fe40000000000 */
[----:B------:R-:W-:Y:S01]  /*cab0*/  SEL R59, R102, R157, P0 ;  /* 0x0000009d663b7207 */ /* 0x000fe20000000000 */
[----:B------:R-:W-:Y:S01]  /*cac0*/  IMAD.WIDE.U32 R48, R61, UR6, R48 ;  /* 0x000000063d307c25 */ /* 0x000fe2000f8e0030 */
[----:B------:R-:W-:Y:S02]  /*cad0*/  SEL R44, R120, R129, P0 ;  /* 0x00000081782c7207 */ /* 0x000fe40000000000 */
[----:B------:R-:W-:-:S02]  /*cae0*/  SEL R46, R129, R120, P0 ;  /* 0x00000078812e7207 */ /* 0x000fc40000000000 */
[----:B---3--:R-:W-:Y:S02]  /*caf0*/  SEL R45, R159, R124, P0 ;  /* 0x0000007c9f2d7207 */ /* 0x008fe40000000000 */
[----:B------:R-:W-:Y:S01]  /*cb00*/  SEL R47, R124, R159, P0 ;  /* 0x0000009f7c2f7207 */ /* 0x000fe20000000000 */
[----:B------:R-:W-:Y:S01]  /*cb10*/  IMAD R61, R61, UR7, R50 ;  /* 0x000000073d3d7c24 */ /* 0x000fe2000f8e0232 */
[----:B------:R-:W-:Y:S02]  /*cb20*/  SHF.R.U64 R7, R7, 0x3, RZ ;  /* 0x0000000307077819 */ /* 0x000fe400000012ff */
[----:B------:R-:W-:Y:S01]  /*cb30*/  LOP3.LUT R30, R30, R31, RZ, 0x3c, !PT ;  /* 0x0000001f1e1e7212 */ /* 0x000fe200078e3cff */
[--C-:B------:R-:W-:Y:S01]  /*cb40*/  IMAD.X R31, RZ, RZ, R41.reuse, P6 ;  /* 0x000000ffff1f7224 */ /* 0x100fe200030e0629 */
[----:B------:R-:W-:Y:S01]  /*cb50*/  LOP3.LUT R28, R28, R29, RZ, 0x3c, !PT ;  /* 0x0000001d1c1c7212 */ /* 0x000fe200078e3cff */
[--C-:B------:R-:W-:Y:S01]  /*cb60*/  IMAD.X R29, RZ, RZ, R41.reuse, P5 ;  /* 0x000000ffff1d7224 */ /* 0x100fe200028e0629 */
[C---:B------:R-:W-:Y:S01]  /*cb70*/  IADD3 R13, P6, R40.reuse, 0xb000, RZ ;  /* 0x0000b000280d7810 */ /* 0x040fe20007fde0ff */
[----:B------:R-:W-:Y:S01]  /*cb80*/  STSM.16.M88.4 [R71], R56 ;  /* 0x0000003847007844 */ /* 0x000fe20000000200 */
[----:B------:R-:W-:Y:S01]  /*cb90*/  IADD3 R5, P5, R40, 0xc000, RZ ;  /* 0x0000c00028057810 */ /* 0x000fe20007fbe0ff */
[----:B------:R-:W-:Y:S01]  /*cba0*/  ULDC.64 UR6, c[0x0][0xb50] ;  /* 0x0002d40000067ab9 */ /* 0x000fe20000000a00 */
[----:B------:R-:W-:Y:S01]  /*cbb0*/  LOP3.LUT R40, R7, R40, RZ, 0x3c, !PT ;  /* 0x0000002807287212 */ /* 0x000fe200078e3cff */
[----:B------:R0:W-:Y:S01]  /*cbc0*/  STSM.16.M88.4 [R69], R44 ;  /* 0x0000002c45007844 */ /* 0x0001e20000000200 */
[----:B------:R-:W-:Y:S01]  /*cbd0*/  IMAD.X R7, RZ, RZ, R41, P4 ;  /* 0x000000ffff077224 */ /* 0x000fe200020e0629 */
[----:B------:R-:W-:Y:S01]  /*cbe0*/  SEL R52, R115, R88, P0 ;  /* 0x0000005873347207 */ /* 0x000fe20000000000 */
[----:B------:R-:W-:Y:S01]  /*cbf0*/  VIADD R51, R187, UR38 ;  /* 0x00000026bb337c36 */ /* 0x000fe20008000000 */
[----:B------:R-:W-:Y:S01]  /*cc00*/  SEL R54, R88, R115, P0 ;  /* 0x0000007358367207 */ /* 0x000fe20000000000 */
[----:B------:R-:W-:Y:S01]  /*cc10*/  IMAD R100, R42, UR5, RZ ;  /* 0x000000052a647c24 */ /* 0x000fe2000f8e02ff */
[----:B----4-:R-:W-:-:S02]  /*cc20*/  SEL R53, R161, R104, P0 ;  /* 0x00000068a1357207 */ /* 0x010fc40000000000 */
[----:B------:R-:W-:Y:S02]  /*cc30*/  SEL R55, R104, R161, P0 ;  /* 0x000000a168377207 */ /* 0x000fe40000000000 */
[----:B------:R-:W-:Y:S01]  /*cc40*/  LOP3.LUT P1, RZ, R185, 0x3, RZ, 0xc0, !PT ;  /* 0x00000003b9ff7812 */ /* 0x000fe2000782c0ff */
[----:B0-----:R-:W-:Y:S01]  /*cc50*/  IMAD.IADD R47, R49, 0x1, R61 ;  /* 0x00000001312f7824 */ /* 0x001fe200078e023d */
[C---:B------:R-:W-:Y:S01]  /*cc60*/  LEA R44, P4, R48.reuse, UR6, 0x2 ;  /* 0x00000006302c7c11 */ /* 0x040fe2000f8810ff */
[C---:B------:R-:W-:Y:S01]  /*cc70*/  VIADD R45, R51.reuse, 0x8 ;  /* 0x00000008332d7836 */ /* 0x040fe20000000000 */
[----:B------:R-:W-:Y:S02]  /*cc80*/  ISETP.GE.OR P2, PT, R51, R100, P1 ;  /* 0x000000643300720c */ /* 0x000fe40000f46670 */
[----:B------:R-:W-:Y:S01]  /*cc90*/  LEA.HI.X R46, R48, UR7, R47, 0x2, P4 ;  /* 0x00000007302e7c11 */ /* 0x000fe2000a0f142f */
[----:B------:R0:W-:Y:S01]  /*cca0*/  STSM.16.M88.4 [R67], R52 ;  /* 0x0000003443007844 */ /* 0x0001e20000000200 */
[----:B------:R-:W-:-:S02]  /*ccb0*/  SEL R48, R110, R89, P0 ;  /* 0x000000596e307207 */ /* 0x000fc40000000000 */
[----:B------:R-:W-:Y:S02]  /*ccc0*/  SEL R50, R89, R110, P0 ;  /* 0x0000006e59327207 */ /* 0x000fe40000000000 */
[----:B------:R-:W-:Y:S02]  /*ccd0*/  SEL R49, R117, R106, P0 ;  /* 0x0000006a75317207 */ /* 0x000fe40000000000 */
[----:B------:R-:W-:Y:S01]  /*cce0*/  SEL R51, R106, R117, P0 ;  /* 0x000000756a337207 */ /* 0x000fe20000000000 */
[----:B------:R-:W-:Y:S01]  /*ccf0*/  SHFL.IDX PT, R92, R44, RZ, 0x1c1f ;  /* 0x001c1fff2c5c7589 */ /* 0x000fe200000e0000 */
[----:B------:R-:W-:Y:S02]  /*cd00*/  SEL R56, R73, R76, P0 ;  /* 0x0000004c49387207 */ /* 0x000fe40000000000 */
[----:B------:R-:W-:Y:S01]  /*cd10*/  SEL R58, R76, R73, P0 ;  /* 0x000000494c3a7207 */ /* 0x000fe20000000000 */
[----:B------:R-:W1:Y:S01]  /*cd20*/  SHFL.IDX PT, R93, R46, RZ, 0x1c1f ;  /* 0x001c1fff2e5d7589 */ /* 0x000e6200000e0000 */
[----:B------:R-:W-:-:S02]  /*cd30*/  SEL R57, R87, R126, P0 ;  /* 0x0000007e57397207 */ /* 0x000fc40000000000 */
[----:B------:R-:W-:Y:S02]  /*cd40*/  SEL R59, R126, R87, P0 ;  /* 0x000000577e3b7207 */ /* 0x000fe40000000000 */
[----:B0-----:R-:W-:Y:S02]  /*cd50*/  SEL R52, R81, R90, P0 ;  /* 0x0000005a51347207 */ /* 0x001fe40000000000 */
[----:B------:R-:W-:Y:S02]  /*cd60*/  SEL R54, R90, R81, P0 ;  /* 0x000000515a367207 */ /* 0x000fe40000000000 */
[----:B------:R-:W-:Y:S02]  /*cd70*/  SEL R53, R116, R107, P0 ;  /* 0x0000006b74357207 */ /* 0x000fe40000000000 */
[----:B------:R-:W-:Y:S01]  /*cd80*/  SEL R55, R107, R116, P0 ;  /* 0x000000746b377207 */ /* 0x000fe20000000000 */
[----:B------:R0:W-:Y:S01]  /*cd90*/  SHFL.IDX PT, R94, R44, 0x1, 0x1c1f ;  /* 0x003c1f002c5e7f89 */ /* 0x0001e200000e0000 */
[----:B------:R-:W-:-:S02]  /*cda0*/  ISETP.GE.OR P1, PT, R45, R100, P1 ;  /* 0x000000642d00720c */ /* 0x000fc40000f26670 */
[----:B------:R-:W-:Y:S01]  /*cdb0*/  SEL R84, R72, R75, P0 ;  /* 0x0000004b48547207 */ /* 0x000fe20000000000 */
[----:B------:R2:W3:Y:S01]  /*cdc0*/  SHFL.IDX PT, R95, R46, 0x1, 0x1c1f ;  /* 0x003c1f002e5f7f89 */ /* 0x0004e200000e0000 */
[----:B------:R-:W-:Y:S02]  /*cdd0*/  SEL R86, R75, R72, P0 ;  /* 0x000000484b567207 */ /* 0x000fe40000000000 */
[----:B------:R-:W-:Y:S02]  /*cde0*/  SEL R85, R83, R112, P0 ;  /* 0x0000007053557207 */ /* 0x000fe40000000000 */
[----:B------:R-:W-:Y:S01]  /*cdf0*/  SEL R87, R112, R83, P0 ;  /* 0x0000005370577207 */ /* 0x000fe20000000000 */
[----:B------:R-:W-:Y:S01]  /*ce00*/  STSM.16.M88.4 [R65], R48 ;  /* 0x0000003041007844 */ /* 0x000fe20000000200 */
[----:B------:R-:W-:Y:S02]  /*ce10*/  SEL R45, R171, R114, P0 ;  /* 0x00000072ab2d7207 */ /* 0x000fe40000000000 */
[----:B------:R-:W-:-:S02]  /*ce20*/  SEL R47, R114, R171, P0 ;  /* 0x000000ab722f7207 */ /* 0x000fc40000000000 */
[----:B0-----:R-:W-:Y:S02]  /*ce30*/  SEL R44, R43, R74, P0 ;  /* 0x0000004a2b2c7207 */ /* 0x001fe40000000000 */
[----:B--2---:R-:W-:Y:S01]  /*ce40*/  SEL R46, R74, R43, P0 ;  /* 0x0000002b4a2e7207 */ /* 0x004fe20000000000 */
[----:B------:R0:W-:Y:S04]  /*ce50*/  STSM.16.M88.4 [R64], R52 ;  /* 0x0000003440007844 */ /* 0x0001e80000000200 */
[----:B------:R2:W-:Y:S04]  /*ce60*/  STSM.16.M88.4 [R66], R56 ;  /* 0x0000003842007844 */ /* 0x0005e80000000200 */
[----:B------:R-:W-:Y:S04]  /*ce70*/  STSM.16.M88.4 [R68], R84 ;  /* 0x0000005444007844 */ /* 0x000fe80000000200 */
[----:B------:R-:W-:Y:S01]  /*ce80*/  STSM.16.M88.4 [R70], R44 ;  /* 0x0000002c46007844 */ /* 0x000fe20000000200 */
[----:B------:R-:W-:Y:S01]  /*ce90*/  BAR.SYNC.DEFER_BLOCKING 0x1, 0x100 ;  /* 0x0044000000007b1d */ /* 0x000fe20000010000 */
[----:B------:R-:W-:-:S05]  /*cea0*/  UIMAD UR5, UR10, UR8, URZ ;  /* 0x000000080a0572a4 */ /* 0x000fca000f8e023f */
[----:B-1----:R-:W-:Y:S01]  /*ceb0*/  @!P2 ST.E desc[UR52][R92.64], R3 ;  /* 0x000000035c00a985 */ /* 0x002fe2000c101934 */
[----:B------:R-:W-:Y:S01]  /*cec0*/  UIMAD.WIDE.U32 UR6, UR37, UR8, URZ ;  /* 0x00000008250672a5 */ /* 0x000fe2000f8e003f */
[----:B------:R-:W-:Y:S01]  /*ced0*/  LOP3.LUT R4, R5, 0x380, RZ, 0xc0, !PT ;  /* 0x0000038005047812 */ /* 0x000fe200078ec0ff */
[----:B------:R-:W-:Y:S01]  /*cee0*/  ULDC.64 UR10, c[0x0][0xaf0] ;  /* 0x0002bc00000a7ab9 */ /* 0x000fe20000000a00 */
[----:B---3--:R1:W-:Y:S04]  /*cef0*/  @!P1 ST.E desc[UR52][R94.64], R0 ;  /* 0x000000005e009985 */ /* 0x0083e8000c101934 */
[----:B0-----:R0:W5:Y:S04]  /*cf00*/  LD.E.128 R52, desc[UR52][R30.64] ;  /* 0x000000341e347980 */ /* 0x001168000c101d00 */
[----:B--2---:R2:W5:Y:S01]  /*cf10*/  LD.E.128 R56, desc[UR52][R28.64] ;  /* 0x000000341c387980 */ /* 0x004562000c101d00 */
[----:B-1----:R-:W-:-:S03]  /*cf20*/  IMAD R0, R23, 0x20, R184 ;  /* 0x0000002017007824 */ /* 0x002fc600078e02b8 */
[----:B------:R1:W5:Y:S01]  /*cf30*/  LD.E.128 R92, desc[UR52][R6.64] ;  /* 0x00000034065c7980 */ /* 0x000362000c101d00 */
[----:B0-----:R-:W0:Y:S01]  /*cf40*/  @P3 LDC R31, c[0x0][0xbec] ;  /* 0x0002fb00ff1f3b82 */ /* 0x001e220000000800 */
[----:B------:R-:W-:Y:S01]  /*cf50*/  UIMAD UR5, UR37, UR9, UR5 ;  /* 0x00000009250572a4 */ /* 0x000fe2000f8e0205 */
[----:B------:R-:W-:Y:S01]  /*cf60*/  LOP3.LUT R12, R13, 0x380, RZ, 0xc0, !PT ;  /* 0x000003800d0c7812 */ /* 0x000fe200078ec0ff */
[----:B------:R-:W-:Y:S01]  /*cf70*/  UIMAD UR8, UR13, UR10, URZ ;  /* 0x0000000a0d0872a4 */ /* 0x000fe2000f8e023f */
[----:B------:R-:W-:Y:S01]  /*cf80*/  SHF.R.U64 R4, R4, 0x3, RZ ;  /* 0x0000000304047819 */ /* 0x000fe200000012ff */
[----:B------:R-:W5:Y:S03]  /*cf90*/  LD.E.128 R72, desc[UR52][R38.64] ;  /* 0x0000003426487980 */ /* 0x000f66000c101d00 */
[----:B--2---:R-:W2:Y:S01]  /*cfa0*/  @P3 LDC R29, c[0x0][0xbf0] ;  /* 0x0002fc00ff1d3b82 */ /* 0x004ea20000000800 */
[----:B-1----:R-:W-:Y:S01]  /*cfb0*/  VIADD R6, R0, UR38 ;  /* 0x0000002600067c36 */ /* 0x002fe20008000000 */
[----:B------:R-:W-:Y:S01]  /*cfc0*/  UIADD3 UR7, UR7, UR5, URZ ;  /* 0x0000000507077290 */ /* 0x000fe2000fffe03f */
[----:B------:R-:W5:Y:S02]  /*cfd0*/  LD.E.128 R76, desc[UR52][R36.64] ;  /* 0x00000034244c7980 */ /* 0x000f64000c101d00 */
[----:B------:R-:W-:Y:S01]  /*cfe0*/  IMAD.MOV.U32 R3, RZ, RZ, R6 ;  /* 0x000000ffff037224 */ /* 0x000fe200078e0006 */
[----:B------:R-:W-:Y:S01]  /*cff0*/  UIMAD UR5, UR42, UR11, UR8 ;  /* 0x0000000b2a0572a4 */ /* 0x000fe2000f8e0208 */
[----:B------:R-:W-:Y:S01]  /*d000*/  SHF.R.U64 R12, R12, 0x3, RZ ;  /* 0x000000030c0c7819 */ /* 0x000fe200000012ff */
[----:B------:R-:W-:Y:S01]  /*d010*/  UIMAD.WIDE.U32 UR6, UR42, UR10, UR6 ;  /* 0x0000000a2a0672a5 */ /* 0x000fe2000f8e0006 */
[----:B------:R-:W-:Y:S01]  /*d020*/  LOP3.LUT R4, R4, R5, RZ, 0x3c, !PT ;  /* 0x0000000504047212 */ /* 0x000fe200078e3cff */
[----:B------:R-:W5:Y:S04]  /*d030*/  LD.E.128 R48, desc[UR52][R34.64] ;  /* 0x0000003422307980 */ /* 0x000f68000c101d00 */
[----:B------:R-:W5:Y:S01]  /*d040*/  LD.E.128 R80, desc[UR52][R32.64] ;  /* 0x0000003420507980 */ /* 0x000f62000c101d00 */
[----:B0-----:R-:W-:Y:S01]  /*d050*/  @P3 IMAD.HI.U32 R0, R6, R31, RZ ;  /* 0x0000001f06003227 */ /* 0x001fe200078e00ff */
[----:B------:R-:W-:Y:S01]  /*d060*/  UIADD3 UR5, UR7, UR5, URZ ;  /* 0x0000000507057290 */ /* 0x000fe2000fffe03f */
[----:B------:R-:W-:Y:S01]  /*d070*/  LOP3.LUT R12, R12, R13, RZ, 0x3c, !PT ;  /* 0x0000000d0c0c7212 */ /* 0x000fe200078e3cff */
[----:B------:R-:W-:Y:S01]  /*d080*/  ULDC.64 UR8, c[0x0][0xae0] ;  /* 0x0002b80000087ab9 */ /* 0x000fe20000000a00 */
[--C-:B------:R-:W-:Y:S01]  /*d090*/  IMAD.X R5, RZ, RZ, R41.reuse, P5 ;  /* 0x000000ffff057224 */ /* 0x100fe200028e0629 */
[----:B------:R-:W5:Y:S01]  /*d0a0*/  LD.E.128 R60, desc[UR52][R40.64] ;  /* 0x00000034283c7980 */ /* 0x000f62000c101d00 */
[----:B--2---:R-:W-:Y:S01]  /*d0b0*/  @P3 SHF.R.U32.HI R3, RZ, R29, R0 ;  /* 0x0000001dff033219 */ /* 0x004fe20000011600 */
[----:B------:R-:W-:-:S02]  /*d0c0*/  IMAD.X R13, RZ, RZ, R41, P6 ;  /* 0x000000ffff0d7224 */ /* 0x000fc400030e0629 */
[----:B------:R0:W5:Y:S01]  /*d0d0*/  LD.E.128 R96, desc[UR52][R4.64] ;  /* 0x0000003404607980 */ /* 0x000162000c101d00 */
[--C-:B------:R-:W-:Y:S01]  /*d0e0*/  SHF.R.S32.HI R0, RZ, 0x1f, R3.reuse ;  /* 0x0000001fff007819 */ /* 0x100fe20000011403 */
[----:B------:R-:W-:Y:S02]  /*d0f0*/  IMAD.MOV R7, RZ, RZ, -R3 ;  /* 0x000000ffff077224 */ /* 0x000fe400078e0a03 */
[----:B------:R-:W5:Y:S02]  /*d100*/  LD.E.128 R44, desc[UR52][R26.64] ;  /* 0x000000341a2c7980 */ /* 0x000f64000c101d00 */
[----:B------:R-:W-:Y:S02]  /*d110*/  IMAD R0, R0, UR8, RZ ;  /* 0x0000000800007c24 */ /* 0x000fe4000f8e02ff */
[----:B------:R-:W5:Y:S01]  /*d120*/  LD.E.128 R88, desc[UR52][R14.64] ;  /* 0x000000340e587980 */ /* 0x000f62000c101d00 */
[----:B------:R-:W-:Y:S02]  /*d130*/  IMAD R7, R42, R7, R6 ;  /* 0x000000072a077224 */ /* 0x000fe400078e0206 */
[----:B0-----:R-:W-:Y:S01]  /*d140*/  IMAD.U32 R5, RZ, RZ, UR7 ;  /* 0x00000007ff057e24 */ /* 0x001fe2000f8e00ff */
[----:B------:R-:W5:Y:S01]  /*d150*/  LD.E.128 R84, desc[UR52][R20.64] ;  /* 0x0000003414547980 */ /* 0x000f62000c101d00 */
[----:B------:R-:W-:Y:S01]  /*d160*/  IMAD.U32 R4, RZ, RZ, UR6 ;  /* 0x00000006ff047e24 */ /* 0x000fe2000f8e00ff */
[----:B------:R-:W-:Y:S01]  /*d170*/  ULDC.64 UR6, c[0x0][0xad8] ;  /* 0x0002b60000067ab9 */ /* 0x000fe20000000a00 */
[----:B------:R-:W-:Y:S01]  /*d180*/  IMAD.U32 R5, RZ, RZ, UR5 ;  /* 0x00000005ff057e24 */ /* 0x000fe2000f8e00ff */
[----:B------:R-:W5:Y:S04]  /*d190*/  LD.E.128 R64, desc[UR52][R24.64] ;  /* 0x0000003418407980 */ /* 0x000f68000c101d00 */
[----:B------:R-:W5:Y:S01]  /*d1a0*/  LD.E.128 R68, desc[UR52][R12.64] ;  /* 0x000000340c447980 */ /* 0x000f62000c101d00 */
[----:B------:R-:W-:-:S03]  /*d1b0*/  IMAD.WIDE.U32 R4, R3, UR8, R4 ;  /* 0x0000000803047c25 */ /* 0x000fc6000f8e0004 */
[----:B------:R0:W5:Y:S04]  /*d1c0*/  LD.E.128 R36, desc[UR52][R8.64] ;  /* 0x0000003408247980 */ /* 0x000168000c101d00 */
[----:B------:R1:W5:Y:S01]  /*d1d0*/  LD.E.128 R32, desc[UR52][R10.64] ;  /* 0x000000340a207980 */ /* 0x000362000c101d00 */
[----:B------:R-:W-:Y:S01]  /*d1e0*/  @!PT LDS RZ, [RZ] ;  /* 0x00000000fffff984 */ /* 0x000fe20000000800 */
[----:B------:R-:W-:Y:S01]  /*d1f0*/  @!PT LDS RZ, [RZ] ;  /* 0x00000000fffff984 */ /* 0x000fe20000000800 */
[----:B------:R-:W-:Y:S01]  /*d200*/  @!PT LDS RZ, [RZ] ;  /* 0x00000000fffff984 */ /* 0x000fe20000000800 */
[----:B------:R-:W-:Y:S01]  /*d210*/  @!PT LDS RZ, [RZ] ;  /* 0x00000000fffff984 */ /* 0x000fe20000000800 */
[----:B------:R2:W-:Y:S06]  /*d220*/  MEMBAR.ALL.CTA ;  /* 0x0000000000007992 */ /* 0x0005ec0000008000 */
[----:B--2---:R-:W1:Y:S01]  /*d230*/  FENCE.VIEW.ASYNC.S ;  /* 0x00000000000073c6 */ /* 0x004e620000000000 */
[----:B0-----:R-:W-:Y:S01]  /*d240*/  IMAD R9, R3, UR9, R0 ;  /* 0x0000000903097c24 */ /* 0x001fe2000f8e0200 */
[----:B------:R-:W-:Y:S01]  /*d250*/  SHF.R.S32.HI R0, RZ, 0x1f, R7 ;  /* 0x0000001fff007819 */ /* 0x000fe20000011407 */
[----:B------:R-:W-:-:S02]  /*d260*/  VIADD R13, R184, UR38 ;  /* 0x00000026b80d7c36 */ /* 0x000fc40008000000 */
[----:B------:R-:W-:Y:S02]  /*d270*/  IMAD.IADD R5, R5, 0x1, R9 ;  /* 0x0000000105057824 */ /* 0x000fe400078e0209 */
[----:B------:R-:W-:Y:S01]  /*d280*/  IMAD R0, R0, UR6, RZ ;  /* 0x0000000600007c24 */ /* 0x000fe2000f8e02ff */
[----:B------:R-:W-:Y:S01]  /*d290*/  UIADD3 UR5, UR12, 0x28420, URZ ;  /* 0x000284200c057890 */ /* 0x000fe2000fffe03f */
[----:B------:R-:W-:Y:S01]  /*d2a0*/  IMAD.WIDE.U32 R4, R7, UR6, R4 ;  /* 0x0000000607047c25 */ /* 0x000fe2000f8e0004 */
[----:B------:R-:W-:-:S03]  /*d2b0*/  ISETP.GE.AND P2, PT, R13, R100, PT ;  /* 0x000000640d00720c */ /* 0x000fc60003f46270 */
[----:B------:R-:W-:Y:S01]  /*d2c0*/  IMAD R9, R7, UR7, R0 ;  /* 0x0000000707097c24 */ /* 0x000fe2000f8e0200 */
[----:B------:R-:W-:Y:S01]  /*d2d0*/  ULDC.64 UR6, c[0x0][0xa80] ;  /* 0x0002a00000067ab9 */ /* 0x000fe20000000a00 */
[----:B------:R-:W-:Y:S01]  /*d2e0*/  VIADD R3, R13, 0x20 ;  /* 0x000000200d037836 */ /* 0x000fe20000000000 */
[C---:B------:R-:W-:Y:S01]  /*d2f0*/  LEA R0, P3, R4.reuse, UR6, 0x1 ;  /* 0x0000000604007c11 */ /* 0x040fe2000f8608ff */
[----:B------:R-:W-:Y:S01]  /*d300*/  IMAD.IADD R5, R5, 0x1, R9 ;  /* 0x0000000105057824 */ /* 0x000fe200078e0209 */
[----:B------:R-:W-:Y:S02]  /*d310*/  UPRMT UR5, URZ, 0x654, UR5 ;  /* 0x000006543f057896 */ /* 0x000fe40008000005 */
[-C--:B------:R-:W-:Y:S01]  /*d320*/  ISETP.GE.AND P1, PT, R3, R100.reuse, PT ;  /* 0x000000640300720c */ /* 0x080fe20003f26270 */
[----:B------:R-:W-:Y:S01]  /*d330*/  VIADD R3, R13, 0x40 ;  /* 0x000000400d037836 */ /* 0x000fe20000000000 */
[----:B------:R-:W-:Y:S01]  /*d340*/  LEA.HI.X R12, R4, UR7, R5, 0x1, P3 ;  /* 0x00000007040c7c11 */ /* 0x000fe200098f0c05 */
[----:B-1----:R0:W1:Y:S01]  /*d350*/  SHFL.IDX PT, R11, R0, RZ, 0x181f ;  /* 0x00181fff000b7589 */ /* 0x00206200000e0000 */
[----:B------:R-:W-:Y:S02]  /*d360*/  BSSY B1, `(.L_x_1219) ;  /* 0x0000016000017945 */ /* 0x000fe40003800000 */
[----:B------:R-:W-:Y:S01]  /*d370*/  ISETP.GE.AND P0, PT, R3, R100, PT ;  /* 0x000000640300720c */ /* 0x000fe20003f06270 */
[----:B------:R-:W-:Y:S01]  /*d380*/  SYNCS.ARRIVE.TRANS64.RED.A1T0 RZ, [UR5], RZ ;  /* 0x000000ffffff79a7 */ /* 0x000fe20008100405 */
[----:B------:R0:W2:Y:S01]  /*d390*/  SHFL.IDX PT, R3, R12, RZ, 0x181f ;  /* 0x00181fff0c037589 */ /* 0x0000a200000e0000 */
        /* <DEDUP_REMOVED lines=18> */
.L_x_1220:
[----:B------:R-:W-:Y:S05]  /*d4c0*/  BSYNC B1 ;  /* 0x0000000000017941 */ /* 0x000fea0003800000 */
.L_x_1219:
[----:B--2---:R2:W4:Y:S01]  /*d4d0*/  SHFL.IDX PT, R3, R12, 0x1, 0x181f ;  /* 0x00381f000c037f89 */ /* 0x00452200000e0000 */
[----:B------:R-:W-:Y:S03]  /*d4e0*/  BSSY B1, `(.L_x_1221) ;  /* 0x0000014000017945 */ /* 0x000fe60003800000 */
[----:B-1-3--:R2:W1:Y:S01]  /*d4f0*/  SHFL.IDX PT, R11, R0, 0x1, 0x181f ;  /* 0x00381f00000b7f89 */ /* 0x00a46200000e0000 */
        /* <DEDUP_REMOVED lines=8> */
[----:B----4-:R-:W-:Y:S02]  /*d580*/  @!P4 LEA.HI.X R5, R16, R3, R192, 0x1, P6 ;  /* 0x000000031005c211 */ /* 0x010fe400030f0cc0 */
[----:B------:R-:W-:Y:S02]  /*d590*/  @!P2 LEA R8, P6, R18, R11, 0x1 ;  /* 0x0000000b1208a211 */ /* 0x000fe400078c08ff */
[----:B------:R-:W-:Y:S01]  /*d5a0*/  @!P3 LEA.HI.X R7, R19, R3, R191, 0x1, P5 ;  /* 0x000000031307b211 */ /* 0x000fe200028f0cbf */
[----:B-----5:R3:W-:Y:S01]  /*d5b0*/  @!P4 ST.E.128 desc[UR52][R4.64], R72 ;  /* 0x000000480400c985 */ /* 0x0207e2000c101d34 */
[----:B------:R-:W-:-:S02]  /*d5c0*/  @!P1 LEA R10, P5, R22, R11, 0x1 ;  /* 0x0000000b160a9211 */ /* 0x000fc400078a08ff */
[-C--:B------:R-:W-:Y:S01]  /*d5d0*/  @!P2 LEA.HI.X R9, R18, R3.reuse, R190, 0x1, P6 ;  /* 0x000000031209a211 */ /* 0x080fe200030f0cbe */
[----:B------:R3:W-:Y:S01]  /*d5e0*/  @!P3 ST.E.128 desc[UR52][R6.64], R52 ;  /* 0x000000340600b985 */ /* 0x0007e2000c101d34 */
[----:B------:R-:W-:-:S03]  /*d5f0*/  @!P1 LEA.HI.X R11, R22, R3, R189, 0x1, P5 ;  /* 0x00000003160b9211 */ /* 0x000fc600028f0cbd */
[----:B------:R3:W-:Y:S04]  /*d600*/  @!P2 ST.E.128 desc[UR52][R8.64], R84 ;  /* 0x000000540800a985 */ /* 0x0007e8000c101d34 */
[----:B------:R3:W-:Y:S02]  /*d610*/  @!P1 ST.E.128 desc[UR52][R10.64], R92 ;  /* 0x0000005c0a009985 */ /* 0x0007e4000c101d34 */
.L_x_1222:
[----:B------:R-:W-:Y:S05]  /*d620*/  BSYNC B1 ;  /* 0x0000000000017941 */ /* 0x000fea0003800000 */
.L_x_1221:
[----:B----4-:R4:W0:Y:S01]  /*d630*/  SHFL.IDX PT, R3, R12, 0x2, 0x181f ;  /* 0x00581f000c037f89 */ /* 0x01082200000e0000 */
        /* <DEDUP_REMOVED lines=11> */
[----:B0-----:R-:W-:Y:S02]  /*d6f0*/  @!P3 LEA.HI.X R5, R16, R3, R192, 0x1, P6 ;  /* 0x000000031005b211 */ /* 0x001fe400030f0cc0 */
[----:B------:R-:W-:Y:S02]  /*d700*/  @!P0 LEA R10, P6, R22, R11, 0x1 ;  /* 0x0000000b160a8211 */ /* 0x000fe400078c08ff */
[-C--:B------:R-:W-:Y:S01]  /*d710*/  @!P2 LEA.HI.X R7, R19, R3.reuse, R191, 0x1, P5 ;  /* 0x000000031307a211 */ /* 0x080fe200028f0cbf */
[----:B-----5:R3:W-:Y:S01]  /*d720*/  @!P3 ST.E.128 desc[UR52][R4.64], R76 ;  /* 0x0000004c0400b985 */ /* 0x0207e2000c101d34 */
[----:B------:R-:W-:-:S02]  /*d730*/  @!P1 LEA.HI.X R9, R18, R3, R190, 0x1, P4 ;  /* 0x0000000312099211 */ /* 0x000fc400020f0cbe */
[----:B------:R-:W-:Y:S01]  /*d740*/  @!P0 LEA.HI.X R11, R22, R3, R189, 0x1, P6 ;  /* 0x00000003160b8211 */ /* 0x000fe200030f0cbd */
[----:B------:R3:W-:Y:S04]  /*d750*/  @!P2 ST.E.128 desc[UR52][R6.64], R56 ;  /* 0x000000380600a985 */ /* 0x0007e8000c101d34 */
[----:B------:R3:W-:Y:S04]  /*d760*/  @!P1 ST.E.128 desc[UR52][R8.64], R64 ;  /* 0x0000004008009985 */ /* 0x0007e8000c101d34 */
[----:B------:R3:W-:Y:S02]  /*d770*/  @!P0 ST.E.128 desc[UR52][R10.64], R36 ;  /* 0x000000240a008985 */ /* 0x0007e4000c101d34 */
.L_x_1224:
[----:B------:R-:W-:Y:S05]  /*d780*/  BSYNC B1 ;  /* 0x0000000000017941 */ /* 0x000fea0003800000 */
.L_x_1223:
[----:B0-----:R-:W-:Y:S01]  /*d790*/  VIADD R3, R13, 0x60 ;  /* 0x000000600d037836 */ /* 0x001fe20000000000 */
[----:B-1-3--:R0:W1:Y:S04]  /*d7a0*/  SHFL.IDX PT, R11, R12, 0x3, 0x181f ;  /* 0x00781f000c0b7f89 */ /* 0x00a06800000e0000 */
[----:B------:R-:W-:Y:S01]  /*d7b0*/  ISETP.GE.AND P0, PT, R3, R100, PT ;  /* 0x000000640300720c */ /* 0x000fe20003f06270 */
[----:B------:R0:W3:-:S12]  /*d7c0*/  SHFL.IDX PT, R15, R0, 0x3, 0x181f ;  /* 0x00781f00000f7f89 */ /* 0x0000d800000e0000 */
[----:B0-----:R-:W-:Y:S05]  /*d7d0*/  @P0 BRA `(.L_x_1225) ;  /* 0x0000000c00200947 */ /* 0x001fea0003800000 */
[----:B------:R-:W-:Y:S02]  /*d7e0*/  ULDC UR5, c[0x0][0xac8] ;  /* 0x0002b20000057ab9 */ /* 0x000fe40000000800 */
[----:B------:R-:W-:Y:S02]  /*d7f0*/  ISETP.GE.AND P3, PT, R16, UR5, PT ;  /* 0x0000000510007c0c */ /* 0x000fe4000bf66270 */
[----:B------:R-:W-:Y:S02]  /*d800*/  ISETP.GE.AND P4, PT, R19, UR5, PT ;  /* 0x0000000513007c0c */ /* 0x000fe4000bf86270 */
[----:B------:R-:W-:-:S09]  /*d810*/  ISETP.GE.AND P5, PT, R18, UR5, PT ;  /* 0x0000000512007c0c */ /* 0x000fd2000bfa6270 */
[-C--:B---3--:R-:W-:Y:S02]  /*d820*/  @!P3 LEA R4, P0, R16, R15.reuse, 0x1 ;  /* 0x0000000f1004b211 */ /* 0x088fe400078008ff */
[CC--:B------:R-:W-:Y:S02]  /*d830*/  @!P4 LEA R6, P1, R19.reuse, R15.reuse, 0x1 ;  /* 0x0000000f1306c211 */ /* 0x0c0fe400078208ff */
[----:B------:R-:W-:Y:S02]  /*d840*/  @!P5 LEA R8, P2, R18, R15, 0x1 ;  /* 0x0000000f1208d211 */ /* 0x000fe400078408ff */
[-C--:B-1----:R-:W-:Y:S02]  /*d850*/  @!P3 LEA.HI.X R5, R16, R11.reuse, R192, 0x1, P0 ;  /* 0x0000000b1005b211 */ /* 0x082fe400000f0cc0 */
[-C--:B------:R-:W-:Y:S02]  /*d860*/  @!P4 LEA.HI.X R7, R19, R11.reuse, R191, 0x1, P1 ;  /* 0x0000000b1307c211 */ /* 0x080fe400008f0cbf */
[----:B------:R-:W-:Y:S01]  /*d870*/  @!P5 LEA.HI.X R9, R18, R11, R190, 0x1, P2 ;  /* 0x0000000b1209d211 */ /* 0x000fe200010f0cbe */
[----:B-----5:R0:W-:Y:S01]  /*d880*/  @!P3 ST.E.128 desc[UR52][R4.64], R48 ;  /* 0x000000300400b985 */ /* 0x0201e2000c101d34 */
        /* <DEDUP_REMOVED lines=8> */
.L_x_1218:
[----:B------:R-:W0:Y:S01]  /*d910*/  LDC R10, c[0x0][0xbe8] ;  /* 0x0002fa00ff0a7b82 */ /* 0x000e220000000800 */
[----:B------:R-:W-:Y:S01]  /*d920*/  ISETP.GE.AND P0, PT, R193, 0x80, PT ;  /* 0x00000080c100780c */ /* 0x000fe20003f06270 */
[----:B------:R-:W-:Y:S01]  /*d930*/  USHF.R.S32.HI UR8, URZ, 0x1f, UR37 ;  /* 0x0000001f3f087899 */ /* 0x000fe20008011425 */
[----:B------:R-:W-:Y:S01]  /*d940*/  BSSY B1, `(.L_x_1226) ;  /* 0x000002f000017945 */ /* 0x000fe20003800000 */
[----:B------:R-:W-:Y:S01]  /*d950*/  USHF.R.S32.HI UR9, URZ, 0x1f, UR42 ;  /* 0x0000001f3f097899 */ /* 0x000fe2000801142a */
[----:B------:R-:W-:Y:S01]  /*d960*/  IMAD R8, R23, 0x20, R184 ;  /* 0x0000002017087824 */ /* 0x000fe200078e02b8 */
[----:B0-----:R-:W-:-:S13]  /*d970*/  ISETP.NE.AND P1, PT, R10, 0x1, PT ;  /* 0x000000010a00780c */ /* 0x001fda0003f25270 */
[----:B------:R-:W0:Y:S08]  /*d980*/  @P1 LDC R9, c[0x0][0xbec] ;  /* 0x0002fb00ff091b82 */ /* 0x000e300000000800 */
[----:B------:R-:W1:Y:S01]  /*d990*/  @P1 LDC R11, c[0x0][0xbf0] ;  /* 0x0002fc00ff0b1b82 */ /* 0x000e620000000800 */
[----:B------:R-:W-:Y:S05]  /*d9a0*/  @P0 BRA `(.L_x_1227) ;  /* 0x0000000000a00947 */ /* 0x000fea0003800000 */
[----:B------:R-:W2:Y:S01]  /*d9b0*/  S2R R0, SR_TID.X ;  /* 0x0000000000007919 */ /* 0x000ea20000002100 */
[----:B------:R-:W3:Y:S01]  /*d9c0*/  LDC R5, c[0x0][0xbe8] ;  /* 0x0002fa00ff057b82 */ /* 0x000ee20000000800 */
[----:B------:R-:W-:Y:S01]  /*d9d0*/  IMAD.U32 R6, RZ, RZ, UR38 ;  /* 0x00000026ff067e24 */ /* 0x000fe2000f8e00ff */
[----:B------:R-:W-:Y:S02]  /*d9e0*/  ULDC UR5, c[0x0][0xa88] ;  /* 0x0002a20000057ab9 */ /* 0x000fe40000000800 */
[----:B---3--:R-:W-:Y:S02]  /*d9f0*/  IMAD R3, R5, UR5, RZ ;  /* 0x0000000505037c24 */ /* 0x008fe4000f8e02ff */
[----:B--2---:R-:W-:-:S04]  /*da00*/  IADD3 R6, R6, -0x80, R0 ;  /* 0xffffff8006067810 */ /* 0x004fc80007ffe000 */
[----:B------:R-:W-:-:S13]  /*da10*/  ISETP.GE.AND P0, PT, R6, R3, PT ;  /* 0x000000030600720c */ /* 0x000fda0003f06270 */
[----:B------:R-:W-:Y:S05]  /*da20*/  @P0 BRA `(.L_x_1227) ;  /* 0x0000000000800947 */ /* 0x000fea0003800000 */
[----:B------:R-:W-:Y:S01]  /*da30*/  ISETP.NE.AND P0, PT, R5, 0x1, PT ;  /* 0x000000010500780c */ /* 0x000fe20003f05270 */
[----:B------:R-:W-:Y:S01]  /*da40*/  ULDC.64 UR10, c[0x0][0xb90] ;  /* 0x0002e400000a7ab9 */ /* 0x000fe20000000a00 */
[----:B------:R-:W-:Y:S01]  /*da50*/  IMAD.MOV.U32 R4, RZ, RZ, R6 ;  /* 0x000000ffff047224 */ /* 0x000fe200078e0006 */
[----:B------:R-:W-:Y:S02]  /*da60*/  UIMAD UR5, UR8, UR10, URZ ;  /* 0x0000000a080572a4 */ /* 0x000fe4000f8e023f */
[----:B------:R-:W-:Y:S02]  /*da70*/  UIMAD.WIDE.U32 UR6, UR37, UR10, URZ ;  /* 0x0000000a250672a5 */ /* 0x000fe4000f8e003f */
[----:B------:R-:W-:-:S03]  /*da80*/  UIMAD UR5, UR37, UR11, UR5 ;  /* 0x0000000b250572a4 */ /* 0x000fc6000f8e0205 */
[----:B------:R-:W-:Y:S01]  /*da90*/  ULDC.64 UR10, c[0x0][0xb98] ;  /* 0x0002e600000a7ab9 */ /* 0x000fe20000000a00 */
[----:B------:R-:W-:Y:S02]  /*daa0*/  UIADD3 UR7, UR7, UR5, URZ ;  /* 0x0000000507077290 */ /* 0x000fe4000fffe03f */
[----:B------:R-:W2:Y:S01]  /*dab0*/  @P0 LDC R3, c[0x0][0xbec] ;  /* 0x0002fb00ff030b82 */ /* 0x000ea20000000800 */
[----:B------:R-:W-:Y:S02]  /*dac0*/  UIMAD UR5, UR9, UR10, URZ ;  /* 0x0000000a090572a4 */ /* 0x000fe4000f8e023f */
[----:B------:R-:W-:Y:S02]  /*dad0*/  UIMAD.WIDE.U32 UR6, UR42, UR10, UR6 ;  /* 0x0000000a2a0672a5 */ /* 0x000fe4000f8e0006 */
[----:B------:R-:W-:-:S03]  /*dae0*/  UIMAD UR5, UR42, UR11, UR5 ;  /* 0x0000000b2a0572a4 */ /* 0x000fc6000f8e0205 */
[----:B------:R-:W3:Y:S01]  /*daf0*/  @P0 LDC R7, c[0x0][0xbf0] ;  /* 0x0002fc00ff070b82 */ /* 0x000ee20000000800 */
[----:B------:R-:W-:Y:S01]  /*db00*/  ULDC.64 UR10, c[0x0][0xb88] ;  /* 0x0002e200000a7ab9 */ /* 0x000fe20000000a00 */
[----:B--2---:R-:W-:-:S05]  /*db10*/  @P0 IMAD.HI.U32 R0, R6, R3, RZ ;  /* 0x0000000306000227 */ /* 0x004fca00078e00ff */
[----:B---3--:R-:W-:-:S05]  /*db20*/  @P0 SHF.R.U32.HI R4, RZ, R7, R0 ;  /* 0x00000007ff040219 */ /* 0x008fca0000011600 */
[----:B------:R-:W-:-:S04]  /*db30*/  IMAD.MOV R3, RZ, RZ, -R4 ;  /* 0x000000ffff037224 */ /* 0x000fc800078e0a04 */
[----:B------:R-:W-:Y:S01]  /*db40*/  IMAD R3, R5, R3, R6 ;  /* 0x0000000305037224 */ /* 0x000fe200078e0206 */
[----:B------:R-:W-:Y:S01]  /*db50*/  SHF.R.S32.HI R5, RZ, 0x1f, R4 ;  /* 0x0000001fff057819 */ /* 0x000fe20000011404 */
[----:B------:R-:W-:Y:S01]  /*db60*/  IMAD.U32 R6, RZ, RZ, UR5 ;  /* 0x00000005ff067e24 */ /* 0x000fe2000f8e00ff */
        /* <DEDUP_REMOVED lines=12> */
.L_x_1227:
[----:B------:R-:W-:Y:S05]  /*dc30*/  BSYNC B1 ;  /* 0x0000000000017941 */ /* 0x000fea0003800000 */
.L_x_1226:
[----:B------:R-:W-:Y:S01]  /*dc40*/  ULDC.64 UR10, c[0x0][0xae8] ;  /* 0x0002ba00000a7ab9 */ /* 0x000fe20000000a00 */
[----:B------:R-:W-:Y:S01]  /*dc50*/  VIADD R8, R8, UR38 ;  /* 0x0000002608087c36 */ /* 0x000fe20008000000 */
[----:B------:R-:W-:Y:S01]  /*dc60*/  UIMAD UR5, UR8, UR10, URZ ;  /* 0x0000000a080572a4 */ /* 0x000fe2000f8e023f */
[----:B------:R-:W-:Y:S01]  /*dc70*/  BSSY B1, `(.L_x_1228) ;  /* 0x000003c000017945 */ /* 0x000fe20003800000 */
[----:B------:R-:W-:Y:S01]  /*dc80*/  UIMAD.WIDE.U32 UR6, UR37, UR10, URZ ;  /* 0x0000000a250672a5 */ /* 0x000fe2000f8e003f */
[----:B0-----:R-:W-:Y:S01]  /*dc90*/  @P1 IMAD.HI.U32 R0, R8, R9, RZ ;  /* 0x0000000908001227 */ /* 0x001fe200078e00ff */
[----:B------:R-:W-:-:S03]  /*dca0*/  UIMAD UR5, UR37, UR11, UR5 ;  /* 0x0000000b250572a4 */ /* 0x000fc6000f8e0205 */
[----:B------:R-:W-:Y:S01]  /*dcb0*/  ULDC.64 UR10, c[0x0][0xaf0] ;  /* 0x0002bc00000a7ab9 */ /* 0x000fe20000000a00 */
[----:B------:R-:W-:Y:S01]  /*dcc0*/  UIADD3 UR7, UR7, UR5, URZ ;  /* 0x0000000507077290 */ /* 0x000fe2000fffe03f */
[----:B--2---:R-:W-:Y:S01]  /*dcd0*/  IMAD.MOV.U32 R3, RZ, RZ, R8 ;  /* 0x000000ffff037224 */ /* 0x004fe200078e0008 */
        /* <DEDUP_REMOVED lines=10> */
[----:B------:R-:W-:Y:S02]  /*dd80*/  IMAD R7, R10, R7, R8 ;  /* 0x000000070a077224 */ /* 0x000fe400078e0208 */
[----:B------:R-:W-:Y:S01]  /*dd90*/  IMAD.U32 R4, RZ, RZ, UR6 ;  /* 0x00000006ff047e24 */ /* 0x000fe2000f8e00ff */
[----:B------:R-:W-:Y:S01]  /*dda0*/  ULDC.64 UR6, c[0x0][0xad8] ;  /* 0x0002b60000067ab9 */ /* 0x000fe20000000a00 */
[----:B------:R-:W-:Y:S01]  /*ddb0*/  IMAD.U32 R5, RZ, RZ, UR5 ;  /* 0x00000005ff057e24 */ /* 0x000fe2000f8e00ff */
[----:B------:R-:W-:Y:S01]  /*ddc0*/  ULDC UR5, c[0x0][0xa88] ;  /* 0x0002a20000057ab9 */ /* 0x000fe20000000800 */
[C---:B------:R-:W-:Y:S01]  /*ddd0*/  IMAD R9, R3.reuse, UR9, R0 ;  /* 0x0000000903097c24 */ /* 0x040fe2000f8e0200 */
[----:B------:R-:W-:Y:S01]  /*dde0*/  SHF.R.S32.HI R0, RZ, 0x1f, R7 ;  /* 0x0000001fff007819 */ /* 0x000fe20000011407 */
[----:B------:R-:W-:-:S04]  /*ddf0*/  IMAD.WIDE.U32 R4, R3, UR8, R4 ;  /* 0x0000000803047c25 */ /* 0x000fc8000f8e0004 */
[----:B------:R-:W-:Y:S02]  /*de00*/  IMAD.IADD R5, R5, 0x1, R9 ;  /* 0x0000000105057824 */ /* 0x000fe400078e0209 */
[----:B------:R-:W-:Y:S02]  /*de10*/  IMAD R6, R0, UR6, RZ ;  /* 0x0000000600067c24 */ /* 0x000fe4000f8e02ff */
[----:B------:R-:W-:Y:S02]  /*de20*/  VIADD R8, R184, UR38 ;  /* 0x00000026b8087c36 */ /* 0x000fe40008000000 */
[----:B------:R-:W-:Y:S02]  /*de30*/  IMAD R9, R10, UR5, RZ ;  /* 0x000000050a097c24 */ /* 0x000fe4000f8e02ff */
        /* <DEDUP_REMOVED lines=31> */
.L_x_1229:
[----:B------:R-:W-:Y:S05]  /*e030*/  BSYNC B1 ;  /* 0x0000000000017941 */ /* 0x000fea0003800000 */
.L_x_1228:
        /* <DEDUP_REMOVED lines=21> */
.L_x_1231:
[----:B------:R-:W-:Y:S05]  /*e190*/  BSYNC B1 ;  /* 0x0000000000017941 */ /* 0x000fea0003800000 */
.L_x_1230:
        /* <DEDUP_REMOVED lines=21> */
.L_x_1233:
[----:B------:R-:W-:Y:S05]  /*e2f0*/  BSYNC B1 ;  /* 0x0000000000017941 */ /* 0x000fea0003800000 */
.L_x_1232:
[----:B------:R-:W-:Y:S01]  /*e300*/  VIADD R0, R8, 0x60 ;  /* 0x0000006008007836 */ /* 0x000fe20000000000 */
[----:B0-----:R0:W0:Y:S04]  /*e310*/  SHFL.IDX PT, R3, R7, 0x3, 0x181f ;  /* 0x00781f0007037f89 */ /* 0x00102800000e0000 */
[----:B------:R-:W-:Y:S01]  /*e320*/  ISETP.GE.AND P0, PT, R0, R9, PT ;  /* 0x000000090000720c */ /* 0x000fe20003f06270 */
[----:B-1-3--:R1:W3:-:S12]  /*e330*/  SHFL.IDX PT, R5, R6, 0x3, 0x181f ;  /* 0x00781f0006057f89 */ /* 0x00a2d800000e0000 */
[----:B-1----:R-:W-:Y:S05]  /*e340*/  @P0 BRA `(.L_x_1225) ;  /* 0x0000000000440947 */ /* 0x002fea0003800000 */
[----:B------:R-:W-:Y:S02]  /*e350*/  ULDC UR5, c[0x0][0xac8] ;  /* 0x0002b20000057ab9 */ /* 0x000fe40000000800 */
[----:B------:R-:W-:Y:S02]  /*e360*/  ISETP.GE.AND P3, PT, R16, UR5, PT ;  /* 0x0000000510007c0c */ /* 0x000fe4000bf66270 */
[----:B------:R-:W-:Y:S02]  /*e370*/  ISETP.GE.AND P2, PT, R19, UR5, PT ;  /* 0x0000000513007c0c */ /* 0x000fe4000bf46270 */
[----:B------:R-:W-:Y:S02]  /*e380*/  ISETP.GE.AND P1, PT, R18, UR5, PT ;  /* 0x0000000512007c0c */ /* 0x000fe4000bf26270 */
[----:B------:R-:W-:-:S07]  /*e390*/  ISETP.GE.AND P0, PT, R22, UR5, PT ;  /* 0x0000000516007c0c */ /* 0x000fce000bf06270 */
[-C--:B--234-:R-:W-:Y:S02]  /*e3a0*/  @!P3 LEA R6, P6, R16, R5.reuse, 0x1 ;  /* 0x000000051006b211 */ /* 0x09cfe400078c08ff */
        /* <DEDUP_REMOVED lines=11> */
.L_x_1225:
[----:B------:R-:W-:Y:S05]  /*e460*/  BSYNC B0 ;  /* 0x0000000000007941 */ /* 0x000fea0003800000 */
.L_x_1217:
[----:B------:R-:W-:Y:S02]  /*e470*/  ULDC UR5, c[0x0][0xc38] ;  /* 0x00030e0000057ab9 */ /* 0x000fe40000000800 */
[----:B------:R-:W-:-:S06]  /*e480*/  UISETP.GE.AND UP0, UPT, UR4, UR5, UPT ;  /* 0x000000050400728c */ /* 0x000fcc000bf06270 */
[----:B------:R-:W-:-:S13]  /*e490*/  PLOP3.LUT P0, PT, PT, PT, UP0, 0x80, 0x0 ;  /* 0x000000000000781c */ /* 0x000fda0003f0f008 */
[----:B------:R-:W-:Y:S05]  /*e4a0*/  @!P0 BRA `(.L_x_1234) ;  /* 0xffffff2800248947 */ /* 0x000fea000383ffff */
[----:B------:R-:W-:Y:S05]  /*e4b0*/  EXIT ;  /* 0x000000000000794d */ /* 0x000fea0003800000 */
.L_x_1128:
[----:B------:R-:W-:-:S08]  /*e4c0*/  NOP ;  /* 0x0000000000007918 */ /* 0x000fd00000000000 */
[----:B------:R-:W0:-:S00]  /*e4d0*/  USETMAXREG.DEALLOC.CTAPOOL 0x28 ;  /* 0x00000028000079c8 */ /* 0x000e0000080e0500 */
[----:B0-----:R-:W-:-:S06]  /*e4e0*/  LOP3.LUT R0, R0, 0x3, RZ, 0xc0, !PT ;  /* 0x0000000300007812 */ /* 0x001fcc00078ec0ff */
[----:B------:R-:W0:Y:S01]  /*e4f0*/  S2UR UR5, SR_CTAID.X ;  /* 0x00000000000579c3 */ /* 0x000e220000002500 */
[----:B------:R-:W-:Y:S01]  /*e500*/  LOP3.LUT R17, R17, 0xfffffdff, RZ, 0xc0, !PT ;  /* 0xfffffdff11117812 */ /* 0x000fe200078ec0ff */
[----:B------:R-:W-:Y:S01]  /*e510*/  STL [R1+0xc], RZ ;  /* 0x00000cff01007387 */ /* 0x000fe20000100800 */
[----:B------:R-:W-:Y:S02]  /*e520*/  IMAD.MOV.U32 R19, RZ, RZ, RZ ;  /* 0x000000ffff137224 */ /* 0x000fe400078e00ff */
[----:B------:R-:W-:Y:S01]  /*e530*/  IMAD.MOV.U32 R25, RZ, RZ, 0x1 ;  /* 0x00000001ff197424 */ /* 0x000fe200078e00ff */
[----:B------:R1:W2:Y:S02]  /*e540*/  SHFL.IDX PT, R2, R0, RZ, 0x1f ;  /* 0x00001fff00027589 */ /* 0x0002a400000e0000 */
[----:B-1----:R-:W0:Y:S01]  /*e550*/  LDC R0, c[0x0][0xc38] ;  /* 0x00030e00ff007b82 */ /* 0x002e220000000800 */
[----:B--2---:R-:W-:-:S13]  /*e560*/  ISETP.NE.AND P0, PT, R2, RZ, PT ;  /* 0x000000ff0200720c */ /* 0x004fda0003f05270 */
[----:B------:R-:W-:Y:S01]  /*e570*/  @P0 LOP3.LUT R17, R17, 0x200, RZ, 0xfc, !PT ;  /* 0x0000020011110812 */ /* 0x000fe200078efcff */
[----:B------:R-:W-:Y:S06]  /*e580*/  @P0 BAR.ARV 0x4, 0x180 ;  /* 0x0106000000000b1d */ /* 0x000fec0000002000 */
[----:B0-----:R-:W-:-:S13]  /*e590*/  ISETP.LE.AND P0, PT, R0, UR5, PT ;  /* 0x0000000500007c0c */ /* 0x001fda000bf03270 */
[----:B------:R-:W-:Y:S05]  /*e5a0*/  @P0 BRA `(.L_x_1235) ;  /* 0x0000004800080947 */ /* 0x000fea0003800000 */
[----:B------:R-:W0:Y:S01]  /*e5b0*/  S2R R10, SR_TID.X ;  /* 0x00000000000a7919 */ /* 0x000e220000002100 */
[----:B------:R-:W-:Y:S01]  /*e5c0*/  ULDC.64 UR42, c[0x0][0x2f0] ;  /* 0x0000bc00002a7ab9 */ /* 0x000fe20000000a00 */
[----:B------:R-:W-:Y:S01]  /*e5d0*/  LOP3.LUT R17, R17, 0xfffffffe, RZ, 0xc0, !PT ;  /* 0xfffffffe11117812 */ /* 0x000fe200078ec0ff */
[----:B------:R-:W-:Y:S01]  /*e5e0*/  ULDC UR6, c[0x0][0x2b8] ;  /* 0x0000ae0000067ab9 */ /* 0x000fe20000000800 */
[----:B------:R-:W-:Y:S01]  /*e5f0*/  MOV R16, 0x400 ;  /* 0x0000040000107802 */ /* 0x000fe20000000f00 */
[----:B------:R-:W-:Y:S01]  /*e600*/  ULDC.64 UR8, c[0x0][0x418] ;  /* 0x0001060000087ab9 */ /* 0x000fe20000000a00 */
[----:B------:R-:W-:Y:S01]  /*e610*/  ULDC UR4, c[0x0][0x424] ;  /* 0x0001090000047ab9 */ /* 0x000fe20000000800 */
[----:B------:R-:W-:Y:S01]  /*e620*/  UISETP.NE.U32.AND UP0, UPT, UR8, URZ, UPT ;  /* 0x0000003f0800728c */ /* 0x000fe2000bf05070 */
[----:B------:R-:W-:Y:S01]  /*e630*/  LEA R16, R31, R16, 0x18 ;  /* 0x000000101f107211 */ /* 0x000fe200078ec0ff */
[----:B------:R-:W-:Y:S01]  /*e640*/  ULDC UR40, c[0x0][0x288] ;  /* 0x0000a20000287ab9 */ /* 0x000fe20000000800 */
[----:B------:R-:W-:Y:S01]  /*e650*/  ULDC UR41, c[0x0][0x448] ;  /* 0x0001120000297ab9 */ /* 0x000fe20000000800 */
[----:B------:R-:W-:Y:S01]  /*e660*/  UISETP.NE.AND.EX UP0, UPT, UR9, URZ, UPT, UP0 ;  /* 0x0000003f0900728c */ /* 0x000fe2000bf05300 */
[----:B------:R-:W-:Y:S01]  /*e670*/  IMAD.MOV.U32 R25, RZ, RZ, 0x1 ;  /* 0x00000001ff197424 */ /* 0x000fe200078e00ff */
[----:B------:R-:W-:Y:S01]  /*e680*/  UIMAD UR41, UR41, UR40, URZ ;  /* 0x00000028292972a4 */ /* 0x000fe2000f8e023f */
[----:B------:R-:W-:Y:S01]  /*e690*/  IMAD.MOV.U32 R19, RZ, RZ, RZ ;  /* 0x000000ffff137224 */ /* 0x000fe200078e00ff */
[----:B------:R-:W-:-:S02]  /*e6a0*/  USEL UR4, UR4, 0x1, UP0 ;  /* 0x0000000104047887 */ /* 0x000fc40008000000 */
[----:B------:R-:W-:Y:S02]  /*e6b0*/  ULOP3.LUT UR49, UR36, 0x2, URZ, 0xfc, !UPT ;  /* 0x0000000224317892 */ /* 0x000fe4000f8efc3f */
[----:B------:R-:W-:Y:S02]  /*e6c0*/  UIMAD UR42, UR4, UR42, URZ ;  /* 0x0000002a042a72a4 */ /* 0x000fe4000f8e023f */
[----:B------:R-:W-:Y:S02]  /*e6d0*/  ULOP3.LUT UR48, UR36, 0x1, URZ, 0xfc, !UPT ;  /* 0x0000000124307892 */ /* 0x000fe4000f8efc3f */
[----:B------:R-:W-:Y:S02]  /*e6e0*/  UIADD3 UR4, UR42, 0x3f, URZ ;  /* 0x0000003f2a047890 */ /* 0x000fe4000fffe03f */
[----:B------:R-:W-:Y:S02]  /*e6f0*/  UIADD3 UR47, UR42, 0x1, -UR40 ;  /* 0x000000012a2f7890 */ /* 0x000fe4000fffe828 */
[----:B------:R-:W-:Y:S01]  /*e700*/  UIADD3 UR40, UR42, -UR40, URZ ;  /* 0x800000282a287290 */ /* 0x000fe2000fffe03f */
[----:B------:R-:W-:Y:S01]  /*e710*/  ULDC UR46, c[0x0][0xc] ;  /* 0x00000300002e7ab9 */ /* 0x000fe20000000800 */
[C---:B0-----:R-:W-:Y:S01]  /*e720*/  IMAD.SHL.U32 R3, R10.reuse, 0x80, RZ ;  /* 0x000000800a037824 */ /* 0x041fe200078e00ff */
[C---:B------:R-:W-:Y:S01]  /*e730*/  LOP3.LUT R11, R10.reuse, 0x7f, RZ, 0xc0, !PT ;  /* 0x0000007f0a0b7812 */ /* 0x040fe200078ec0ff */
[C---:B------:R-:W-:Y:S01]  /*e740*/  IMAD.SHL.U32 R4, R10.reuse, 0x40, RZ ;  /* 0x000000400a047824 */ /* 0x040fe200078e00ff */
[C---:B------:R-:W-:Y:S01]  /*e750*/  LOP3.LUT P0, RZ, R10.reuse, 0x4, RZ, 0xc0, !PT ;  /* 0x000000040aff7812 */ /* 0x040fe2000780c0ff */
[C---:B------:R-:W-:Y:S01]  /*e760*/  IMAD.SHL.U32 R0, R10.reuse, 0x10, RZ ;  /* 0x000000100a007824 */ /* 0x040fe200078e00ff */
[----:B------:R-:W-:Y:S01]  /*e770*/  SHF.R.U32.HI R2, RZ, 0x5, R11 ;  /* 0x00000005ff027819 */ /* 0x000fe2000001160b */
[----:B------:R-:W-:Y:S01]  /*e780*/  IMAD.SHL.U32 R9, R10, 0x2, RZ ;  /* 0x000000020a097824 */ /* 0x000fe200078e00ff */
[----:B------:R-:W-:-:S02]  /*e790*/  LOP3.LUT R5, R3, 0x380, RZ, 0xc0, !PT ;  /* 0x0000038003057812 */ /* 0x000fc400078ec0ff */
[----:B------:R-:W-:Y:S02]  /*e7a0*/  LOP3.LUT R7, R4, 0x40, RZ, 0xc0, !PT ;  /* 0x0000004004077812 */ /* 0x000fe400078ec0ff */
[----:B------:R-:W-:Y:S01]  /*e7b0*/  LOP3.LUT R28, R0, 0x70, RZ, 0xc0, !PT ;  /* 0x00000070001c7812 */ /* 0x000fe200078ec0ff */
[----:B------:R-:W-:Y:S01]  /*e7c0*/  IMAD R5, R2, 0x10, R5 ;  /* 0x0000001002057824 */ /* 0x000fe200078e0205 */
[----:B------:R-:W-:Y:S01]  /*e7d0*/  LOP3.LUT R6, R0, 0x3f0, RZ, 0xc0, !PT ;  /* 0x000003f000067812 */ /* 0x000fe200078ec0ff */
[----:B------:R-:W-:Y:S01]  /*e7e0*/  IMAD R8, R2, 0x400, R7 ;  /* 0x0000040002087824 */ /* 0x000fe200078e0207 */
[----:B------:R-:W-:Y:S01]  /*e7f0*/  LOP3.LUT R2, R4, 0x180, RZ, 0xc0, !PT ;  /* 0x0000018004027812 */ /* 0x000fe200078ec0ff */
[----:B------:R-:W-:Y:S01]  /*e800*/  IMAD.SHL.U32 R7, R10, 0x8, RZ ;  /* 0x000000080a077824 */ /* 0x000fe200078e00ff */
[----:B------:R-:W-:Y:S02]  /*e810*/  LOP3.LUT R9, R6, 0x70, R9, 0x78, !PT ;  /* 0x0000007006097812 */ /* 0x000fe400078e7809 */
[----:B------:R-:W-:-:S02]  /*e820*/  LOP3.LUT R2, R2, 0x10, R10, 0xf8, !PT ;  /* 0x0000001002027812 */ /* 0x000fc400078ef80a */
[----:B------:R-:W-:Y:S02]  /*e830*/  LOP3.LUT R10, R28, 0x80, RZ, 0xfc, !PT ;  /* 0x000000801c0a7812 */ /* 0x000fe400078efcff */
[----:B------:R-:W-:Y:S02]  /*e840*/  LOP3.LUT R6, R2, 0x30, R7, 0x78, !PT ;  /* 0x0000003002067812 */ /* 0x000fe400078e7807 */
[C---:B------:R-:W-:Y:S02]  /*e850*/  ISETP.GE.AND P3, PT, R10.reuse, UR43, PT ;  /* 0x0000002b0a007c0c */ /* 0x040fe4000bf66270 */
[--C-:B------:R-:W-:Y:S02]  /*e860*/  LOP3.LUT R2, R5, 0x70, R0.reuse, 0x78, !PT ;  /* 0x0000007005027812 */ /* 0x100fe400078e7800 */
[----:B------:R-:W-:Y:S02]  /*e870*/  ISETP.GE.AND P2, PT, R10, UR43, PT ;  /* 0x0000002b0a007c0c */ /* 0x000fe4000bf46270 */
[----:B------:R-:W-:Y:S01]  /*e880*/  LOP3.LUT R2, R2, 0xc00, R3, 0xf8, !PT ;  /* 0x00000c0002027812 */ /* 0x000fe200078ef803 */
[----:B------:R-:W-:Y:S01]  /*e890*/  IMAD.MOV.U32 R3, RZ, RZ, 0x20 ;  /* 0x00000020ff037424 */ /* 0x000fe200078e00ff */
[----:B------:R-:W-:Y:S01]  /*e8a0*/  LOP3.LUT R37, R4, 0x200, RZ, 0xc0, !PT ;  /* 0x0000020004257812 */ /* 0x000fe200078ec0ff */
[----:B------:R-:W-:Y:S01]  /*e8b0*/  IMAD.U32 R4, RZ, RZ, UR5 ;  /* 0x00000005ff047e24 */ /* 0x000fe2000f8e00ff */
[----:B------:R-:W-:Y:S01]  /*e8c0*/  ISETP.GE.AND P1, PT, R10, UR6, PT ;  /* 0x000000060a007c0c */ /* 0x000fe2000bf26270 */
[----:B------:R0:W-:Y:S01]  /*e8d0*/  STL [R1], R2 ;  /* 0x0000000201007387 */ /* 0x0001e20000100800 */
[----:B------:R-:W-:Y:S01]  /*e8e0*/  LOP3.LUT R36, R9, 0x400, R0, 0xf8, !PT ;  /* 0x0000040009247812 */ /* 0x000fe200078ef800 */
[----:B------:R-:W-:Y:S01]  /*e8f0*/  USHF.R.S32.HI UR5, URZ, 0x1f, UR4 ;  /* 0x0000001f3f057899 */ /* 0x000fe20008011404 */
[----:B------:R-:W-:Y:S01]  /*e900*/  @P3 LOP3.LUT R17, R17, 0x1, RZ, 0xfc, !PT ;  /* 0x0000000111113812 */ /* 0x000fe200078efcff */
[----:B------:R1:W-:Y:S01]  /*e910*/  STL [R1+0x8], R4 ;  /* 0x0000080401007387 */ /* 0x0003e20000100800 */
[----:B------:R-:W-:Y:S01]  /*e920*/  IADD3 R37, R6, R8, R37 ;  /* 0x0000000806257210 */ /* 0x000fe20007ffe025 */
[----:B------:R-:W-:Y:S01]  /*e930*/  ULEA.HI UR5, UR5, UR4, URZ, 0x6 ;  /* 0x0000000405057291 */ /* 0x000fe2000f8f303f */
[----:B------:R-:W-:Y:S01]  /*e940*/  LOP3.LUT R17, R17, 0xffffff7f, RZ, 0xc0, !PT ;  /* 0xffffff7f11117812 */ /* 0x000fe200078ec0ff */
[----:B------:R2:W-:Y:S01]  /*e950*/  STL [R1+0xc], RZ ;  /* 0x00000cff01007387 */ /* 0x0005e20000100800 */
[----:B0-----:R-:W-:-:S02]  /*e960*/  IMAD.MOV.U32 R2, RZ, RZ, 0x40 ;  /* 0x00000040ff027424 */ /* 0x001fc400078e00ff */
[----:B------:R-:W-:Y:S01]  /*e970*/  @P2 LOP3.LUT R17, R17, 0x80, RZ, 0xfc, !PT ;  /* 0x0000008011112812 */ /* 0x000fe200078efcff */
[----:B------:R-:W-:Y:S01]  /*e980*/  USHF.R.S32.HI UR39, URZ, 0x6, UR5 ;  /* 0x000000063f277899 */ /* 0x000fe20008011405 */
[----:B------:R-:W-:Y:S02]  /*e990*/  ISETP.GE.AND P2, PT, R28, UR43, PT ;  /* 0x0000002b1c007c0c */ /* 0x000fe4000bf46270 */
[----:B-1----:R-:W-:Y:S02]  /*e9a0*/  SEL R4, R2, 0xffffffc0, !P0 ;  /* 0xffffffc002047807 */ /* 0x002fe40004000000 */
[----:B------:R-:W-:Y:S02]  /*e9b0*/  SEL R2, R3, 0xffffffe0, !P0 ;  /* 0xffffffe003027807 */ /* 0x000fe40004000000 */
[----:B------:R-:W-:Y:S02]  /*e9c0*/  SHF.R.U32.HI R2, RZ, 0x3, R11 ;  /* 0x00000003ff027819 */ /* 0x000fe4000001160b */
[----:B------:R-:W-:-:S02]  /*e9d0*/  LOP3.LUT R17, R17, 0xffffffdf, RZ, 0xc0, !PT ;  /* 0xffffffdf11117812 */ /* 0x000fc400078ec0ff */
[----:B------:R-:W-:Y:S01]  /*e9e0*/  LOP3.LUT R2, R2, 0x70, R0, 0xf8, !PT ;  /* 0x0000007002027812 */ /* 0x000fe200078ef800 */
[----:B------:R-:W-:Y:S01]  /*e9f0*/  IMAD.IADD R0, R16, 0x1, R36 ;  /* 0x0000000110007824 */ /* 0x000fe200078e0224 */
[----:B------:R-:W-:Y:S02]  /*ea00*/  @P1 LOP3.LUT R17, R17, 0x20, RZ, 0xfc, !PT ;  /* 0x0000002011111812 */ /* 0x000fe400078efcff */
[C---:B------:R-:W-:Y:S02]  /*ea10*/  ISETP.GE.AND P1, PT, R28.reuse, UR43, PT ;  /* 0x0000002b1c007c0c */ /* 0x040fe4000bf26270 */
[----:B------:R-:W-:Y:S01]  /*ea20*/  LOP3.LUT R17, R17, 0xfffffffd, RZ, 0xc0, !PT ;  /* 0xfffffffd11117812 */ /* 0x000fe200078ec0ff */
[----:B------:R2:W-:Y:S01]  /*ea30*/  STL [R1+0x4], R0 ;  /* 0x0000040001007387 */ /* 0x0005e20000100800 */
[----:B------:R-:W-:Y:S02]  /*ea40*/  ISETP.GE.AND P0, PT, R28, UR6, PT ;  /* 0x000000061c007c0c */ /* 0x000fe4000bf06270 */
[----:B------:R-:W-:-:S04]  /*ea50*/  @P2 LOP3.LUT R17, R17, 0x2, RZ, 0xfc, !PT ;  /* 0x0000000211112812 */ /* 0x000fc800078efcff */
[----:B------:R-:W-:-:S04]  /*ea60*/  LOP3.LUT R17, R17, 0xfffffeff, RZ, 0xc0, !PT ;  /* 0xfffffeff11117812 */ /* 0x000fc800078ec0ff */
[----:B------:R-:W-:-:S04]  /*ea70*/  @P1 LOP3.LUT R17, R17, 0x100, RZ, 0xfc, !PT ;  /* 0x0000010011111812 */ /* 0x000fc800078efcff */
[----:B------:R-:W-:-:S04]  /*ea80*/  LOP3.LUT R17, R17, 0xffffffbf, RZ, 0xc0, !PT ;  /* 0xffffffbf11117812 */ /* 0x000fc800078ec0ff */
[----:B--2---:R-:W-:-:S07]  /*ea90*/  @P0 LOP3.LUT R17, R17, 0x40, RZ, 0xfc, !PT ;  /* 0x0000004011110812 */ /* 0x004fce00078efcff */
.L_x_1306:
[----:B--2---:R-:W2:Y:S01]  /*eaa0*/  LDL R0, [R1+0x8] ;  /* 0x0000080001007983 */ /* 0x004ea20000100800 */
[----:B------:R-:W-:Y:S02]  /*eab0*/  ULDC UR7, c[0x0][0xc60] ;  /* 0x0003180000077ab9 */ /* 0x000fe40000000800 */
[----:B------:R-:W-:-:S11]  /*eac0*/  UISETP.NE.AND UP0, UPT, UR7, 0x1, UPT ;  /* 0x000000010700788c */ /* 0x000fd6000bf05270 */
[----:B------:R-:W-:Y:S01]  /*ead0*/  @UP0 ULDC UR4, c[0x0][0xc64] ;  /* 0x0003190000040ab9 */ /* 0x000fe20000000800 */
[----:B------:R-:W-:Y:S01]  /*eae0*/  @UP0 ULDC UR8, c[0x0][0xc68] ;  /* 0x00031a0000080ab9 */ /* 0x000fe20000000800 */
[C---:B--2---:R-:W-:Y:S02]  /*eaf0*/  R2UR UR38, R0.reuse ;  /* 0x00000000002672ca */ /* 0x044fe400000e0000 */
[----:B------:R-:W-:-:S11]  /*eb00*/  R2UR UR6, R0 ;  /* 0x00000000000672ca */ /* 0x000fd600000e0000 */
[----:B------:R-:W-:-:S04]  /*eb10*/  UIMAD.WIDE.U32 UR4, UR38, UR4, URZ ;  /* 0x00000004260472a5 */ /* 0x000fc8000f8e003f */
[----:B------:R-:W-:-:S03]  /*eb20*/  @UP0 USHF.R.U32.HI UR38, URZ, UR8, UR5 ;  /* 0x000000083f260299 */ /* 0x000fc60008011605 */
[----:B------:R-:W-:Y:S02]  /*eb30*/  ULDC UR4, c[0x0][0xc78] ;  /* 0x00031e0000047ab9 */ /* 0x000fe40000000800 */
[----:B------:R-:W-:Y:S02]  /*eb40*/  UISETP.GE.AND UP0, UPT, UR38, UR4, UPT ;  /* 0x000000042600728c */ /* 0x000fe4000bf06270 */
[----:B------:R-:W-:-:S04]  /*eb50*/  UIADD3 UR4, -UR38, URZ, URZ ;  /* 0x0000003f26047290 */ /* 0x000fc8000fffe13f */
[----:B------:R-:W-:Y:S01]  /*eb60*/  PLOP3.LUT P0, PT, PT, PT, UP0, 0x40, 0x0 ;  /* 0x000000000000781c */ /* 0x000fe20003f0e808 */
[----:B------:R-:W-:-:S12]  /*eb70*/  UIMAD UR7, UR7, UR4, UR6 ;  /* 0x00000004070772a4 */ /* 0x000fd8000f8e0206 */
[----:B-1----:R-:W-:Y:S05]  /*eb80*/  @P0 BRA `(.L_x_1236) ;  /* 0x0000000000200947 */ /* 0x002fea0003800000 */
        /* <DEDUP_REMOVED lines=8> */
.L_x_1236:
[----:B------:R-:W-:Y:S01]  /*ec10*/  ULDC UR8, c[0x0][0xc54] ;  /* 0x0003150000087ab9 */ /* 0x000fe20000000800 */
[----:B------:R-:W-:Y:S01]  /*ec20*/  UMOV UR6, UR7 ;  /* 0x0000000700067c82 */ /* 0x000fe20008000000 */
[----:B------:R-:W-:-:S11]  /*ec30*/  UISETP.NE.AND UP0, UPT, UR8, 0x1, UPT ;  /* 0x000000010800788c */ /* 0x000fd6000bf05270 */
[----:B------:R-:W-:Y:S02]  /*ec40*/  @UP0 ULDC.64 UR10, c[0x0][0xc58] ;  /* 0x00031600000a0ab9 */ /* 0x000fe40000000a00 */
[----:B------:R-:W-:-:S04]  /*ec50*/  UIMAD.WIDE.U32 UR4, UR7, UR10, URZ ;  /* 0x0000000a070472a5 */ /* 0x000fc8000f8e003f */
[----:B------:R-:W-:-:S04]  /*ec60*/  @UP0 USHF.R.U32.HI UR6, URZ, UR11, UR5 ;  /* 0x0000000b3f060299 */ /* 0x000fc80008011605 */
[----:B------:R-:W-:-:S12]  /*ec70*/  UIMAD UR4, UR6, UR8, URZ ;  /* 0x00000008060472a4 */ /* 0x000fd8000f8e023f */
.L_x_1237:
[----:B------:R-:W-:Y:S01]  /*ec80*/  ULDC UR5, c[0x0][0xc48] ;  /* 0x0003120000057ab9 */ /* 0x000fe20000000800 */
[----:B------:R-:W-:Y:S01]  /*ec90*/  ULDC.64 UR8, c[0x0][0xa28] ;  /* 0x00028a0000087ab9 */ /* 0x000fe20000000a00 */
[----:B------:R-:W-:Y:S01]  /*eca0*/  UISETP.NE.AND UP1, UPT, UR5, 0x1, UPT ;  /* 0x000000010500788c */ /* 0x000fe2000bf25270 */
[----:B------:R-:W-:Y:S01]  /*ecb0*/  IMAD.MOV.U32 R30, RZ, RZ, RZ ;  /* 0x000000ffff1e7224 */ /* 0x000fe200078e00ff */
[----:B------:R-:W-:Y:S02]  /*ecc0*/  UIADD3 UR4, UR7, -UR4, URZ ;  /* 0x8000000407047290 */ /* 0x000fe4000fffe03f */
[----:B------:R-:W-:Y:S01]  /*ecd0*/  UISETP.NE.U32.AND UP0, UPT, UR8, URZ, UPT ;  /* 0x0000003f0800728c */ /* 0x000fe2000bf05070 */
[----:B------:R-:W-:Y:S02]  /*ece0*/  ULDC UR5, c[0x0][0xc54] ;  /* 0x0003150000057ab9 */ /* 0x000fe40000000800 */
[----:B------:R-:W-:Y:S02]  /*ecf0*/  UIMAD UR38, UR38, UR5, UR4 ;  /* 0x00000005262672a4 */ /* 0x000fe4000f8e0204 */
[----:B------:R-:W-:-:S02]  /*ed00*/  UISETP.NE.AND.EX UP0, UPT, UR9, URZ, UPT, UP0 ;  /* 0x0000003f0900728c */ /* 0x000fc4000bf05300 */
[----:B------:R-:W-:Y:S01]  /*ed10*/  @UP1 ULDC UR4, c[0x0][0xc4c] ;  /* 0x0003130000041ab9 */ /* 0x000fe20000000800 */
[----:B------:R-:W-:Y:S01]  /*ed20*/  @UP1 ULDC UR7, c[0x0][0xc50] ;  /* 0x0003140000071ab9 */ /* 0x000fe20000000800 */
[----:B------:R-:W-:Y:S02]  /*ed30*/  UIMAD.WIDE.U32 UR4, UR38, UR4, URZ ;  /* 0x00000004260472a5 */ /* 0x000fe4000f8e003f */
[----:B------:R-:W-:Y:S01]  /*ed40*/  UMOV UR37, UR38 ;  /* 0x0000002600257c82 */ /* 0x000fe20008000000 */
[----:B------:R-:W-:Y:S01]  /*ed50*/  ULOP3.LUT UR6, UR6, 0x1ffffff, URZ, 0x3c, !UPT ;  /* 0x01ffffff06067892 */ /* 0x000fe2000f8e3c3f */
[----:B------:R-:W-:Y:S01]  /*ed60*/  PLOP3.LUT P0, PT, PT, PT, UP0, 0x80, 0x0 ;  /* 0x000000000000781c */ /* 0x000fe20003f0f008 */
[----:B------:R-:W-:-:S03]  /*ed70*/  @UP1 USHF.R.U32.HI UR37, URZ, UR7, UR5 ;  /* 0x000000073f251299 */ /* 0x000fc60008011605 */
[----:B------:R-:W-:Y:S02]  /*ed80*/  @UP0 ULDC.64 UR4, c[0x0][0xa28] ;  /* 0x00028a0000040ab9 */ /* 0x000fe40000000a00 */
[----:B------:R-:W-:-:S06]  /*ed90*/  @UP0 UIMAD.WIDE UR4, UR37, 0x4, UR4 ;  /* 0x00000004250408a5 */ /* 0x000fcc000f8e0204 */
[----:B------:R-:W-:Y:S01]  /*eda0*/  IMAD.U32 R3, RZ, RZ, UR5 ;  /* 0x00000005ff037e24 */ /* 0x000fe2000f8e00ff */
[----:B------:R-:W-:Y:S01]  /*edb0*/  ULDC UR5, c[0x0][0x448] ;  /* 0x0001120000057ab9 */ /* 0x000fe20000000800 */
[----:B------:R-:W-:Y:S01]  /*edc0*/  IMAD.U32 R2, RZ, RZ, UR4 ;  /* 0x00000004ff027e24 */ /* 0x000fe2000f8e00ff */
[----:B------:R-:W-:Y:S01]  /*edd0*/  ULDC UR4, c[0x0][0xc3c] ;  /* 0x00030f0000047ab9 */ /* 0x000fe20000000800 */
[----:B------:R-:W-:Y:S02]  /*ede0*/  UISETP.NE.AND UP2, UPT, UR5, 0x1, UPT ;  /* 0x000000010500788c */ /* 0x000fe4000bf45270 */
[----:B------:R-:W-:Y:S01]  /*edf0*/  UIADD3 UR6, UR6, UR4, URZ ;  /* 0x0000000406067290 */ /* 0x000fe2000fffe03f */
[----:B------:R0:W5:Y:S01]  /*ee00*/  @P0 LDG.E R30, desc[UR52][R2.64] ;  /* 0x00000034021e0981 */ /* 0x000162000c1e1900 */
[----:B------:R-:W-:Y:S02]  /*ee10*/  UP2UR UR50, UPR, URZ, 0x4 ;  /* 0x000000043f327883 */ /* 0x000fe40008000000 */
[----:B------:R-:W-:-:S04]  /*ee20*/  USHF.L.U32 UR43, UR6, 0x7, URZ ;  /* 0x00000007062b7899 */ /* 0x000fc8000800063f */
[----:B------:R-:W-:Y:S01]  /*ee30*/  UIADD3 UR6, UR43, 0x7f, URZ ;  /* 0x0000007f2b067890 */ /* 0x000fe2000fffe03f */
[----:B------:R-:W-:Y:S01]  /*ee40*/  @UP2 ULDC UR4, c[0x0][0x44c] ;  /* 0x0001130000042ab9 */ /* 0x000fe20000000800 */
[----:B------:R-:W-:Y:S02]  /*ee50*/  @UP2 ULDC UR7, c[0x0][0x450] ;  /* 0x0001140000072ab9 */ /* 0x000fe40000000800 */
[----:B------:R-:W-:-:S04]  /*ee60*/  UIMAD.WIDE.U32 UR4, UR6, UR4, URZ ;  /* 0x00000004060472a5 */ /* 0x000fc8000f8e003f */
[----:B------:R-:W-:-:S03]  /*ee70*/  @UP2 USHF.R.U32.HI UR6, URZ, UR7, UR5 ;  /* 0x000000073f062299 */ /* 0x000fc60008011605 */
[----:B------:R-:W-:Y:S01]  /*ee80*/  ULDC.64 UR4, c[0x0][0x9e0] ;  /* 0x0002780000047ab9 */ /* 0x000fe20000000a00 */
[----:B------:R-:W-:Y:S02]  /*ee90*/  UIADD3 UR6, UR47, UR6, URZ ;  /* 0x000000062f067290 */ /* 0x000fe4000fffe03f */
[----:B------:R-:W-:Y:S02]  /*eea0*/  UISETP.GE.AND UP0, UPT, UR5, 0x1, UPT ;  /* 0x000000010500788c */ /* 0x000fe4000bf06270 */
[----:B------:R-:W-:-:S04]  /*eeb0*/  UIADD3 UR4, UR6, UR4, URZ ;  /* 0x0000000406047290 */ /* 0x000fc8000fffe03f */
[----:B------:R-:W-:-:S13]  /*eec0*/  PLOP3.LUT P0, PT, PT, PT, UP0, 0x40, 0x0 ;  /* 0x000000000000781c */ /* 0x000fda0003f0e808 */
[----:B0-----:R-:W-:Y:S05]  /*eed0*/  @P0 BRA `(.L_x_1238) ;  /* 0x0000000000440947 */ /* 0x001fea0003800000 */
        /* <DEDUP_REMOVED lines=10> */
.L_x_1239:
[----:B------:R-:W-:-:S11]  /*ef80*/  UISETP.NE.AND UP1, UPT, UR5, 0x1, UPT ;  /* 0x000000010500788c */ /* 0x000fd6000bf25270 */
[----:B------:R-:W-:Y:S02]  /*ef90*/  @UP1 ULDC.64 UR10, c[0x0][0x9e8] ;  /* 0x00027a00000a1ab9 */ /* 0x000fe40000000a00 */
[----:B------:R-:W-:-:S04]  /*efa0*/  UIMAD.WIDE.U32 UR6, UR8, UR10, URZ ;  /* 0x0000000a080672a5 */ /* 0x000fc8000f8e003f */
[----:B------:R-:W-:-:S12]  /*efb0*/  @UP1 USHF.R.U32.HI UR8, URZ, UR11, UR7 ;  /* 0x0000000b3f081299 */ /* 0x000fd80008011607 */
.L_x_1240:
[----:B------:R-:W-:-:S04]  /*efc0*/  UIMAD UR8, UR8, UR5, UR5 ;  /* 0x00000005080872a4 */ /* 0x000fc8000f8e0205 */
[----:B------:R-:W-:-:S04]  /*efd0*/  UISETP.LT.AND UP1, UPT, UR4, UR8, UPT ;  /* 0x000000080400728c */ /* 0x000fc8000bf21270 */
[----:B------:R-:W-:-:S12]  /*efe0*/  USEL UR4, UR4, UR8, UP1 ;  /* 0x0000000804047287 */ /* 0x000fd80008800000 */
.L_x_1238:
[----:B------:R-:W-:Y:S01]  /*eff0*/  UISETP.NE.AND UP1, UPT, UR50, URZ, UPT ;  /* 0x0000003f3200728c */ /* 0x000fe2000bf25270 */
[----:B------:R-:W-:Y:S01]  /*f000*/  PLOP3.LUT P0, PT, PT, PT, UP0, 0x40, 0x0 ;  /* 0x000000000000781c */ /* 0x000fe20003f0e808 */
[----:B------:R-:W-:-:S04]  /*f010*/  UIADD3 UR4, UR4, 0x3f, URZ ;  /* 0x0000003f04047890 */ /* 0x000fc8000fffe03f */
[----:B------:R-:W-:-:S04]  /*f020*/  USHF.R.S32.HI UR8, URZ, 0x1f, UR4 ;  /* 0x0000001f3f087899 */ /* 0x000fc80008011404 */
[----:B------:R-:W-:Y:S01]  /*f030*/  ULEA.HI UR8, UR8, UR4, URZ, 0x6 ;  /* 0x0000000408087291 */ /* 0x000fe2000f8f303f */
[----:B------:R-:W-:Y:S01]  /*f040*/  @UP1 ULDC UR6, c[0x0][0x44c] ;  /* 0x0001130000061ab9 */ /* 0x000fe20000000800 */
[----:B------:R-:W-:Y:S01]  /*f050*/  @UP1 ULDC UR9, c[0x0][0x450] ;  /* 0x0001140000091ab9 */ /* 0x000fe20000000800 */
[----:B------:R-:W-:Y:S02]  /*f060*/  UIMAD.WIDE.U32 UR6, UR43, UR6, URZ ;  /* 0x000000062b0672a5 */ /* 0x000fe4000f8e003f */
[----:B------:R-:W-:Y:S01]  /*f070*/  UMOV UR4, UR43 ;  /* 0x0000002b00047c82 */ /* 0x000fe20008000000 */
[----:B------:R-:W-:Y:S02]  /*f080*/  USHF.R.S32.HI UR8, URZ, 0x6, UR8 ;  /* 0x000000063f087899 */ /* 0x000fe40008011408 */
[----:B------:R-:W-:Y:S02]  /*f090*/  @UP1 USHF.R.U32.HI UR4, URZ, UR9, UR7 ;  /* 0x000000093f041299 */ /* 0x000fe40008011607 */
[----:B------:R-:W-:-:S02]  /*f0a0*/  UISETP.LT.AND UP1, UPT, UR39, UR8, UPT ;  /* 0x000000082700728c */ /* 0x000fc4000bf21270 */
[----:B------:R-:W-:Y:S01]  /*f0b0*/  UIADD3 UR4, UR40, UR4, URZ ;  /* 0x0000000428047290 */ /* 0x000fe2000fffe03f */
[----:B------:R-:W-:Y:S01]  /*f0c0*/  ULDC UR6, c[0x0][0x9dc] ;  /* 0x0002770000067ab9 */ /* 0x000fe20000000800 */
[----:B------:R-:W-:Y:S02]  /*f0d0*/  USEL UR44, UR39, UR8, UP1 ;  /* 0x00000008272c7287 */ /* 0x000fe40008800000 */
[----:B------:R-:W-:Y:S01]  /*f0e0*/  UIADD3 UR8, UR4, -UR6, URZ ;  /* 0x8000000604087290 */ /* 0x000fe2000fffe03f */
[----:B------:R-:W-:Y:S11]  /*f0f0*/  @P0 BRA `(.L_x_1241) ;  /* 0x0000000000440947 */ /* 0x000ff60003800000 */
        /* <DEDUP_REMOVED lines=10> */
.L_x_1242:
[----:B------:R-:W-:-:S11]  /*f1a0*/  UISETP.NE.AND UP0, UPT, UR5, 0x1, UPT ;  /* 0x000000010500788c */ /* 0x000fd6000bf05270 */
[----:B------:R-:W-:Y:S02]  /*f1b0*/  @UP0 ULDC.64 UR10, c[0x0][0x9e8] ;  /* 0x00027a00000a0ab9 */ /* 0x000fe40000000a00 */
[----:B------:R-:W-:-:S04]  /*f1c0*/  UIMAD.WIDE.U32 UR6, UR4, UR10, URZ ;  /* 0x0000000a040672a5 */ /* 0x000fc8000f8e003f */
[----:B------:R-:W-:-:S12]  /*f1d0*/  @UP0 USHF.R.U32.HI UR4, URZ, UR11, UR7 ;  /* 0x0000000b3f040299 */ /* 0x000fd80008011607 */
.L_x_1243:
[----:B------:R-:W-:-:S04]  /*f1e0*/  UIMAD UR4, UR4, UR5, URZ ;  /* 0x00000005040472a4 */ /* 0x000fc8000f8e023f */
[----:B------:R-:W-:-:S04]  /*f1f0*/  UISETP.LT.AND UP0, UPT, UR8, UR4, UPT ;  /* 0x000000040800728c */ /* 0x000fc8000bf01270 */
[----:B------:R-:W-:-:S12]  /*f200*/  USEL UR8, UR8, UR4, !UP0 ;  /* 0x0000000408087287 */ /* 0x000fd8000c000000 */
.L_x_1241:
[----:B------:R-:W-:Y:S01]  /*f210*/  USHF.R.S32.HI UR4, URZ, 0x1f, UR8 ;  /* 0x0000001f3f047899 */ /* 0x000fe20008011408 */
[----:B------:R-:W-:Y:S03]  /*f220*/  BSSY B7, `(.L_x_1244) ;  /* 0x00003a2000077945 */ /* 0x000fe60003800000 */
[----:B------:R-:W-:-:S04]  /*f230*/  ULEA.HI UR4, UR4, UR8, URZ, 0x6 ;  /* 0x0000000804047291 */ /* 0x000fc8000f8f303f */
[----:B------:R-:W-:-:S04]  /*f240*/  USHF.R.S32.HI UR4, URZ, 0x6, UR4 ;  /* 0x000000063f047899 */ /* 0x000fc80008011404 */
[----:B------:R-:W-:-:S04]  /*f250*/  UISETP.LT.AND UP0, UPT, URZ, UR4, UPT ;  /* 0x000000043f00728c */ /* 0x000fc8000bf01270 */
[----:B------:R-:W-:-:S04]  /*f260*/  USEL UR45, URZ, UR4, !UP0 ;  /* 0x000000043f2d7287 */ /* 0x000fc8000c000000 */
[----:B------:R-:W-:-:S06]  /*f270*/  UISETP.GT.AND UP0, UPT, UR44, UR45, UPT ;  /* 0x0000002d2c00728c */ /* 0x000fcc000bf04270 */
[----:B------:R-:W-:-:S13]  /*f280*/  PLOP3.LUT P0, PT, PT, PT, UP0, 0x80, 0x0 ;  /* 0x000000000000781c */ /* 0x000fda0003f0f008 */
[----:B------:R-:W-:Y:S05]  /*f290*/  @P0 BRA `(.L_x_1245) ;  /* 0x0000000000480947 */ /* 0x000fea0003800000 */
[----:B------:R-:W0:Y:S02]  /*f2a0*/  S2R R0, SR_TID.X ;  /* 0x0000000000007919 */ /* 0x000e240000002100 */
[----:B0-----:R-:W-:-:S04]  /*f2b0*/  LOP3.LUT R0, R0, 0x7f, RZ, 0xc0, !PT ;  /* 0x0000007f00007812 */ /* 0x001fc800078ec0ff */
[----:B------:R-:W-:-:S13]  /*f2c0*/  ISETP.NE.AND P0, PT, R0, RZ, PT ;  /* 0x000000ff0000720c */ /* 0x000fda0003f05270 */
[----:B------:R-:W-:Y:S05]  /*f2d0*/  @P0 BRA `(.L_x_1246) ;  /* 0x0000003800580947 */ /* 0x000fea0003800000 */
[----:B------:R-:W0:Y:S01]  /*f2e0*/  S2R R7, SR_LANEID ;  /* 0x0000000000077919 */ /* 0x000e220000000000 */
[----:B------:R-:W-:Y:S01]  /*f2f0*/  VOTEU.ANY UR4, UPT, PT ;  /* 0x0000000000047886 */ /* 0x000fe200038e0100 */
[----:B------:R-:W1:Y:S01]  /*f300*/  LDC.64 R2, c[0x0][0xc80] ;  /* 0x00032000ff027b82 */ /* 0x000e620000000a00 */
[----:B------:R-:W0:Y:S08]  /*f310*/  FLO.U32 R0, UR4 ;  /* 0x0000000400007d00 */ /* 0x000e3000080e0000 */
[----:B------:R-:W1:Y:S01]  /*f320*/  POPC R5, UR4 ;  /* 0x0000000400057d09 */ /* 0x000e620008000000 */
[----:B0-----:R-:W-:-:S13]  /*f330*/  ISETP.EQ.U32.AND P1, PT, R0, R7, PT ;  /* 0x000000070000720c */ /* 0x001fda0003f22070 */
[----:B-1----:R-:W2:Y:S01]  /*f340*/  @P1 ATOMG.E.ADD.STRONG.GPU PT, R3, desc[UR52][R2.64], R5 ;  /* 0x00000005020319a8 */ /* 0x002ea200081ee1f4 */
[----:B------:R-:W0:Y:S02]  /*f350*/  S2R R4, SR_LTMASK ;  /* 0x0000000000047919 */ /* 0x000e240000003900 */
[----:B0-----:R-:W-:-:S04]  /*f360*/  LOP3.LUT R4, R4, UR4, RZ, 0xc0, !PT ;  /* 0x0000000404047c12 */ /* 0x001fc8000f8ec0ff */
[----:B------:R-:W0:Y:S01]  /*f370*/  POPC R7, R4 ;  /* 0x0000000400077309 */ /* 0x000e220000000000 */
[----:B--2---:R-:W0:Y:S02]  /*f380*/  SHFL.IDX PT, R0, R3, R0, 0x1f ;  /* 0x00001f0003007589 */ /* 0x004e2400000e0000 */
[----:B0-----:R-:W-:-:S05]  /*f390*/  IADD3 R0, R0, UR46, R7 ;  /* 0x0000002e00007c10 */ /* 0x001fca000fffe007 */
[----:B------:R0:W-:Y:S01]  /*f3a0*/  STL [R1+0x8], R0 ;  /* 0x0000080001007387 */ /* 0x0001e20000100800 */
[----:B------:R-:W-:Y:S05]  /*f3b0*/  BRA `(.L_x_1246) ;  /* 0x0000003800207947 */ /* 0x000fea0003800000 */
.L_x_1245:
        /* <DEDUP_REMOVED lines=19> */
[----:B0----5:R-:W-:Y:S05]  /*f4f0*/  CALL.ABS.NOINC R2 ;  /* 0x0000000002007343 */ /* 0x021fea0003c00000 */
.L_x_1248:
[----:B------:R-:W-:Y:S05]  /*f500*/  BSYNC B6 ;  /* 0x0000000000067941 */ /* 0x000fea0003800000 */
.L_x_1247:
        /* <DEDUP_REMOVED lines=22> */
.L_x_1250:
[----:B------:R-:W-:Y:S05]  /*f670*/  BSYNC B6 ;  /* 0x0000000000067941 */ /* 0x000fea0003800000 */
.L_x_1249:
        /* <DEDUP_REMOVED lines=20> */
.L_x_1252:
[----:B------:R-:W-:Y:S05]  /*f7c0*/  BSYNC B6 ;  /* 0x0000000000067941 */ /* 0x000fea0003800000 */
.L_x_1251:
        /* <DEDUP_REMOVED lines=19> */
.L_x_1254:
[----:B------:R-:W-:Y:S05]  /*f900*/  BSYNC B6 ;  /* 0x0000000000067941 */ /* 0x000fea0003800000 */
.L_x_1253:
[----:B------:R-:W-:Y:S01]  /*f910*/  ULDC.64 UR4, c[0x0][0x9f8] ;  /* 0x00027e0000047ab9 */ /* 0x000fe20000000a00 */
[----:B------:R-:W-:Y:S01]  /*f920*/  IMAD.U32 R26, RZ, RZ, UR37 ;  /* 0x00000025ff1a7e24 */ /* 0x000fe2000f8e00ff */
[----:B------:R-:W-:Y:S01]  /*f930*/  UISETP.NE.U32.AND UP0, UPT, UR4, URZ, UPT ;  /* 0x0000003f0400728c */ /* 0x000fe2000bf05070 */
[----:B------:R-:W0:Y:S03]  /*f940*/  LDC R32, c[0x0][0x430] ;  /* 0x00010c00ff207b82 */ /* 0x000e260000000800 */
[----:B------:R-:W-:-:S06]  /*f950*/  UISETP.NE.AND.EX UP0, UPT, UR5, URZ, UPT, UP0 ;  /* 0x0000003f0500728c */ /* 0x000fcc000bf05300 */
[----:B------:R-:W-:-:S05]  /*f960*/  PLOP3.LUT P0, PT, PT, PT, UP0, 0x80, 0x0 ;  /* 0x000000000000781c */ /* 0x000fca0003f0f008 */
[----:B------:R-:W-:Y:S02]  /*f970*/  @UP0 ULDC.64 UR4, c[0x0][0x9f8] ;  /* 0x00027e0000040ab9 */ /* 0x000fe40000000a00 */
[----:B------:R-:W-:-:S06]  /*f980*/  @UP0 UIMAD.WIDE UR4, UR37, 0x4, UR4 ;  /* 0x00000004250408a5 */ /* 0x000fcc000f8e0204 */
[----:B------:R-:W-:Y:S01]  /*f990*/  IMAD.U32 R2, RZ, RZ, UR4 ;  /* 0x00000004ff027e24 */ /* 0x000fe2000f8e00ff */
[----:B------:R-:W-:Y:S01]  /*f9a0*/  ULDC UR4, c[0x0][0xc48] ;  /* 0x0003120000047ab9 */ /* 0x000fe20000000800 */
[----:B------:R-:W-:-:S05]  /*f9b0*/  IMAD.U32 R3, RZ, RZ, UR5 ;  /* 0x00000005ff037e24 */ /* 0x000fca000f8e00ff */
[----:B------:R1:W5:Y:S01]  /*f9c0*/  @P0 LDG.E R26, desc[UR52][R2.64] ;  /* 0x00000034021a0981 */ /* 0x000362000c1e1900 */
[----:B------:R-:W-:Y:S01]  /*f9d0*/  IMAD.U32 R8, RZ, RZ, UR44 ;  /* 0x0000002cff087e24 */ /* 0x000fe2000f8e00ff */
[----:B------:R-:W-:Y:S01]  /*f9e0*/  UMOV UR5, 0xffffffff ;  /* 0xffffffff00057882 */ /* 0x000fe20000000000 */
[----:B------:R-:W-:-:S03]  /*f9f0*/  IMAD.U32 R18, RZ, RZ, UR4 ;  /* 0x00000004ff127e24 */ /* 0x000fc6000f8e00ff */
[----:B------:R-:W-:Y:S01]  /*fa00*/  LEA R8, R8, 0xffffffc0, 0x6 ;  /* 0xffffffc008087811 */ /* 0x000fe200078e30ff */
[----:B------:R-:W-:Y:S06]  /*fa10*/  BRA.DIV UR5, `(.L_x_1255) ;  /* 0x0000003a05cc7947 */ /* 0x000fec000b800000 */
.L_x_1326:
[----:B------:R-:W2:Y:S01]  /*fa20*/  S2R R0, SR_TID.X ;  /* 0x0000000000007919 */ /* 0x000ea20000002100 */
[----:B0-----:R-:W-:Y:S02]  /*fa30*/  ISETP.NE.AND P1, PT, R32, 0x1, PT ;  /* 0x000000012000780c */ /* 0x001fe40003f25270 */
[----:B-----5:R-:W-:Y:S01]  /*fa40*/  SHF.R.S32.HI R29, RZ, 0x1f, R26 ;  /* 0x0000001fff1d7819 */ /* 0x020fe2000001141a */
[----:B-1----:R-:W0:Y:S01]  /*fa50*/  S2R R2, SR_TID.X ;  /* 0x0000000000027919 */ /* 0x002e220000002100 */
[----:B------:R-:W-:-:S09]  /*fa60*/  LOP3.LUT R17, R17, 0xffffffef, RZ, 0xc0, !PT ;  /* 0xffffffef11117812 */ /* 0x000fd200078ec0ff */
[----:B------:R-:W1:Y:S01]  /*fa70*/  @P1 LDC R5, c[0x0][0x438] ;  /* 0x00010e00ff051b82 */ /* 0x000e620000000800 */
[----:B------:R-:W-:Y:S02]  /*fa80*/  @P1 LOP3.LUT R17, R17, 0x10, RZ, 0xfc, !PT ;  /* 0x0000001011111812 */ /* 0x000fe400078efcff */
[----:B--2---:R-:W-:Y:S01]  /*fa90*/  LOP3.LUT R0, R0, 0x7f, RZ, 0xc0, !PT ;  /* 0x0000007f00007812 */ /* 0x004fe200078ec0ff */
[----:B0-----:R-:W-:-:S03]  /*faa0*/  IMAD.SHL.U32 R10, R2, 0x10, RZ ;  /* 0x00000010020a7824 */ /* 0x001fc600078e00ff */
[----:B------:R-:W-:-:S04]  /*fab0*/  SHF.R.U32.HI R0, RZ, 0x3, R0 ;  /* 0x00000003ff007819 */ /* 0x000fc80000011600 */
[----:B------:R-:W-:Y:S02]  /*fac0*/  LOP3.LUT R10, R0, 0x70, R10, 0xf8, !PT ;  /* 0x00000070000a7812 */ /* 0x000fe400078ef80a */
[----:B------:R-:W0:Y:S03]  /*fad0*/  @P1 LDC R0, c[0x0][0x434] ;  /* 0x00010d00ff001b82 */ /* 0x000e260000000800 */
[----:B------:R-:W-:-:S05]  /*fae0*/  IMAD.IADD R9, R10, 0x1, R8 ;  /* 0x000000010a097824 */ /* 0x000fca00078e0208 */
[C---:B------:R-:W-:Y:S01]  /*faf0*/  ISETP.GE.AND P0, PT, R9.reuse, UR42, PT ;  /* 0x0000002a09007c0c */ /* 0x040fe2000bf06270 */
[----:B------:R-:W-:-:S03]  /*fb00*/  IMAD.IADD R9, R9, 0x1, R30 ;  /* 0x0000000109097824 */ /* 0x000fc600078e021e */
[----:B------:R-:W-:Y:S01]  /*fb10*/  ISETP.GT.U32.OR P0, PT, R10, 0x3f, P0 ;  /* 0x0000003f0a00780c */ /* 0x000fe20000704470 */
[----:B------:R-:W-:Y:S02]  /*fb20*/  IMAD.MOV.U32 R11, RZ, RZ, R9 ;  /* 0x000000ffff0b7224 */ /* 0x000fe400078e0009 */
[----:B0-----:R-:W-:-:S10]  /*fb30*/  @P1 IMAD.HI.U32 R0, R9, R0, RZ ;  /* 0x0000000009001227 */ /* 0x001fd400078e00ff */
[----:B------:R-:W0:Y:S01]  /*fb40*/  @!P0 LDC.64 R2, c[0x0][0x428] ;  /* 0x00010a00ff028b82 */ /* 0x000e220000000a00 */
[----:B-1----:R-:W-:-:S07]  /*fb50*/  @P1 SHF.R.U32.HI R11, RZ, R5, R0 ;  /* 0x00000005ff0b1219 */ /* 0x002fce0000011600 */
[----:B------:R-:W1:Y:S01]  /*fb60*/  @!P0 LDC.64 R4, c[0x0][0x418] ;  /* 0x00010600ff048b82 */ /* 0x000e620000000a00 */
[--C-:B------:R-:W-:Y:S01]  /*fb70*/  @!P0 SHF.R.S32.HI R7, RZ, 0x1f, R11.reuse ;  /* 0x0000001fff078819 */ /* 0x100fe2000001140b */
[----:B------:R-:W-:Y:S02]  /*fb80*/  @!P0 IMAD.MOV.U32 R6, RZ, RZ, R11 ;  /* 0x000000ffff068224 */ /* 0x000fe400078e000b */
[----:B------:R-:W-:Y:S02]  /*fb90*/  IMAD.U32 R12, RZ, RZ, UR49 ;  /* 0x00000031ff0c7e24 */ /* 0x000fe4000f8e00ff */
[----:B0-----:R-:W-:-:S04]  /*fba0*/  @!P0 IMAD R0, R29, R2, RZ ;  /* 0x000000021d008224 */ /* 0x001fc800078e02ff */
[C---:B------:R-:W-:Y:S02]  /*fbb0*/  @!P0 IMAD R13, R26.reuse, R3, R0 ;  /* 0x000000031a0d8224 */ /* 0x040fe400078e0200 */
[----:B------:R-:W-:-:S04]  /*fbc0*/  @!P0 IMAD.WIDE.U32 R2, R26, R2, R6 ;  /* 0x000000021a028225 */ /* 0x000fc800078e0006 */
[----:B------:R-:W-:Y:S01]  /*fbd0*/  @!P0 IMAD.IADD R0, R3, 0x1, R13 ;  /* 0x0000000103008824 */ /* 0x000fe200078e020d */
[----:B-1----:R-:W-:Y:S02]  /*fbe0*/  @!P0 LEA R6, P1, R2, R4, 0x2 ;  /* 0x0000000402068211 */ /* 0x002fe400078210ff */
[----:B------:R-:W-:Y:S02]  /*fbf0*/  ISETP.NE.AND P2, PT, R12, 0x3, PT ;  /* 0x000000030c00780c */ /* 0x000fe40003f45270 */
[----:B------:R-:W-:Y:S01]  /*fc00*/  @!P0 LEA.HI.X R7, R2, R5, R0, 0x2, P1 ;  /* 0x0000000502078211 */ /* 0x000fe200008f1400 */
[----:B------:R-:W-:Y:S01]  /*fc10*/  IMAD.MOV.U32 R5, RZ, RZ, RZ ;  /* 0x000000ffff057224 */ /* 0x000fe200078e00ff */
[----:B------:R-:W-:-:S05]  /*fc20*/  LOP3.LUT R17, R17, 0xfffffff7, RZ, 0xc0, !PT ;  /* 0xfffffff711117812 */ /* 0x000fca00078ec0ff */
[----:B------:R0:W5:Y:S01]  /*fc30*/  @!P0 LDG.E R5, desc[UR52][R6.64] ;  /* 0x0000003406058981 */ /* 0x000162000c1e1900 */
[----:B------:R-:W-:Y:S01]  /*fc40*/  ISETP.GT.U32.AND P0, PT, R10, 0x3f, PT ;  /* 0x0000003f0a00780c */ /* 0x000fe20003f04070 */
[----:B------:R-:W-:Y:S02]  /*fc50*/  IMAD R3, RZ, RZ, -UR37 ;  /* 0x80000025ff037e24 */ /* 0x000fe4000f8e02ff */
[----:B------:R-:W-:Y:S01]  /*fc60*/  @P2 LOP3.LUT R17, R17, 0x8, RZ, 0xfc, !PT ;  /* 0x0000000811112812 */ /* 0x000fe200078efcff */
[----:B------:R-:W-:Y:S02]  /*fc70*/  IMAD.MOV R0, RZ, RZ, -R11 ;  /* 0x000000ffff007224 */ /* 0x000fe400078e0a0b */
[----:B------:R-:W-:Y:S01]  /*fc80*/  IMAD R18, R18, R3, UR38 ;  /* 0x0000002612127e24 */ /* 0x000fe2000f8e0203 */
[----:B------:R-:W-:Y:S01]  /*fc90*/  LOP3.LUT R17, R17, 0xfffffffb, RZ, 0xc0, !PT ;  /* 0xfffffffb11117812 */ /* 0x000fe200078ec0ff */
[----:B0-----:R-:W-:-:S03]  /*fca0*/  IMAD R6, R32, R0, R9 ;  /* 0x0000000020067224 */ /* 0x001fc600078e0209 */
[----:B------:R-:W-:Y:S02]  /*fcb0*/  SHF.R.S32.HI R27, RZ, 0x1f, R18 ;  /* 0x0000001fff1b7819 */ /* 0x000fe40000011412 */
[----:B------:R-:W-:Y:S01]  /*fcc0*/  @P0 LOP3.LUT R17, R17, 0x4, RZ, 0xfc, !PT ;  /* 0x0000000411110812 */ /* 0x000fe200078efcff */
[----:B------:R-:W-:Y:S06]  /*fcd0*/  @!P2 BRA `(.L_x_1256) ;  /* 0x000000000004a947 */ /* 0x000fec0003800000 */
[----:B------:R-:W-:Y:S01]  /*fce0*/  BPT.TRAP 0x1 ;  /* 0x000000040000795c */ /* 0x000fe20000300000 */
.L_x_1256:
[----:B------:R-:W-:Y:S01]  /*fcf0*/  IMAD R0, R19, 0x8, R16 ;  /* 0x0000000813007824 */ /* 0x000fe200078e0210 */
[----:B------:R-:W-:Y:S01]  /*fd00*/  SHF.L.U32 R21, R25, 0x1f, RZ ;  /* 0x0000001f19157819 */ /* 0x000fe200000006ff */
[----:B------:R-:W-:Y:S01]  /*fd10*/  BSSY B0, `(.L_x_1257) ;  /* 0x0000004000007945 */ /* 0x000fe20003800000 */
[----:B------:R-:W-:Y:S02]  /*fd20*/  SHF.R.S32.HI R10, RZ, 0x1f, R6 ;  /* 0x0000001fff0a7819 */ /* 0x000fe40000011406 */
[----:B------:R-:W0:Y:S02]  /*fd30*/  SYNCS.PHASECHK.TRANS64.TRYWAIT P0, [R0+URZ+0x28480], R21 ;  /* 0x02848015000075a7 */ /* 0x000e24000800017f */
[----:B0-----:R-:W-:Y:S05]  /*fd40*/  @!P0 BRA `(.L_x_1258) ;  /* 0x00000038002c8947 */ /* 0x001fea0003800000 */
.L_x_1327:
[----:B------:R-:W-:Y:S05]  /*fd50*/  BSYNC B0 ;  /* 0x0000000000007941 */ /* 0x000fea0003800000 */
.L_x_1257:
[----:B------:R-:W1:Y:S01]  /*fd60*/  S2R R9, SR_TID.X ;  /* 0x0000000000097919 */ /* 0x000e620000002100 */
[----:B------:R-:W-:Y:S01]  /*fd70*/  ULDC.64 UR4, c[0x0][0x328] ;  /* 0x0000ca0000047ab9 */ /* 0x000fe20000000a00 */
[----:B-----5:R-:W-:Y:S01]  /*fd80*/  SHF.R.S32.HI R20, RZ, 0x1f, R5 ;  /* 0x0000001fff147819 */ /* 0x020fe20000011405 */
[----:B------:R-:W-:Y:S01]  /*fd90*/  IMAD R3, R10, UR4, RZ ;  /* 0x000000040a037c24 */ /* 0x000fe2000f8e02ff */
[----:B------:R-:W-:Y:S01]  /*fda0*/  ULDC.64 UR6, c[0x0][0x318] ;  /* 0x0000c60000067ab9 */ /* 0x000fe20000000a00 */
[----:B------:R-:W-:Y:S02]  /*fdb0*/  LOP3.LUT P2, RZ, R17, 0x80, RZ, 0xc0, !PT ;  /* 0x0000008011ff7812 */ /* 0x000fe4000784c0ff */
[C---:B------:R-:W-:Y:S02]  /*fdc0*/  IMAD R7, R6.reuse, UR5, R3 ;  /* 0x0000000506077c24 */ /* 0x040fe4000f8e0203 */
[----:B------:R-:W-:Y:S01]  /*fdd0*/  IMAD.WIDE.U32 R2, R6, UR4, RZ ;  /* 0x0000000406027c25 */ /* 0x000fe2000f8e00ff */
[----:B------:R-:W-:-:S03]  /*fde0*/  ULDC.64 UR4, c[0x0][0x338] ;  /* 0x0000ce0000047ab9 */ /* 0x000fc60000000a00 */
[----:B------:R-:W-:Y:S02]  /*fdf0*/  IMAD.IADD R3, R3, 0x1, R7 ;  /* 0x0000000103037824 */ /* 0x000fe400078e0207 */
[----:B------:R-:W-:Y:S02]  /*fe00*/  IMAD R4, R20, UR4, RZ ;  /* 0x0000000414047c24 */ /* 0x000fe4000f8e02ff */
[----:B------:R-:W-:-:S04]  /*fe10*/  IMAD.WIDE.U32 R2, R5, UR4, R2 ;  /* 0x0000000405027c25 */ /* 0x000fc8000f8e0002 */
[----:B------:R-:W-:Y:S01]  /*fe20*/  IMAD R7, R5, UR5, R4 ;  /* 0x0000000505077c24 */ /* 0x000fe2000f8e0204 */
[----:B------:R-:W-:Y:S01]  /*fe30*/  ULDC.64 UR4, c[0x0][0x330] ;  /* 0x0000cc0000047ab9 */ /* 0x000fe20000000a00 */
[----:B------:R-:W-:Y:S02]  /*fe40*/  IMAD R4, R19, 0x4000, R36 ;  /* 0x0000400013047824 */ /* 0x000fe400078e0224 */
[----:B------:R-:W-:Y:S02]  /*fe50*/  IMAD.IADD R3, R3, 0x1, R7 ;  /* 0x0000000103037824 */ /* 0x000fe400078e0207 */
[----:B------:R-:W-:Y:S02]  /*fe60*/  IMAD R7, R27, UR4, RZ ;  /* 0x000000041b077c24 */ /* 0x000fe4000f8e02ff */
[----:B------:R-:W-:Y:S01]  /*fe70*/  IMAD.WIDE.U32 R2, R18, UR4, R2 ;  /* 0x0000000412027c25 */ /* 0x000fe2000f8e0002 */
[----:B------:R-:W-:Y:S01]  /*fe80*/  UMOV UR4, 0xffffffff ;  /* 0xffffffff00047882 */ /* 0x000fe20000000000 */
[----:B-1----:R-:W-:-:S04]  /*fe90*/  LOP3.LUT R9, R9, 0x7f, RZ, 0xc0, !PT ;  /* 0x0000007f09097812 */ /* 0x002fc800078ec0ff */
[----:B------:R-:W-:Y:S01]  /*fea0*/  SHF.R.U32.HI R11, RZ, 0x3, R9 ;  /* 0x00000003ff0b7819 */ /* 0x000fe20000011609 */
[----:B------:R-:W-:Y:S01]  /*feb0*/  IMAD R9, R18, UR5, R7 ;  /* 0x0000000512097c24 */ /* 0x000fe2000f8e0207 */
[----:B------:R-:W-:Y:S02]  /*fec0*/  IADD3 R7, P0, R2, UR6, RZ ;  /* 0x0000000602077c10 */ /* 0x000fe4000ff1e0ff */
[----:B------:R-:W-:Y:S02]  /*fed0*/  IADD3 R8, -R11, UR42, -R8 ;  /* 0x0000002a0b087c10 */ /* 0x000fe4000fffe908 */
[----:B------:R-:W-:Y:S02]  /*fee0*/  IADD3.X R9, R3, UR7, R9, P0, !PT ;  /* 0x0000000703097c10 */ /* 0x000fe400087fe409 */
[----:B------:R-:W-:Y:S01]  /*fef0*/  ISETP.GE.AND P4, PT, R8, 0x1, PT ;  /* 0x000000010800780c */ /* 0x000fe20003f86270 */
[----:B------:R-:W-:-:S12]  /*ff00*/  BRA.DIV UR4, `(.L_x_1259) ;  /* 0x0000003604d07947 */ /* 0x000fd8000b800000 */
[----:B------:R-:W1:Y:S01]  /*ff10*/  SHFL.IDX PT, R14, R7, RZ, 0x181f ;  /* 0x00181fff070e7589 */ /* 0x000e6200000e0000 */
[----:B------:R-:W-:Y:S01]  /*ff20*/  LOP3.LUT P6, RZ, R17, 0x100, RZ, 0xc0, !PT ;  /* 0x0000010011ff7812 */ /* 0x000fe200078cc0ff */
[----:B------:R-:W-:Y:S01]  /*ff30*/  IMAD.IADD R4, R16, 0x1, R4 ;  /* 0x0000000110047824 */ /* 0x000fe200078e0204 */
[C---:B------:R-:W-:Y:S01]  /*ff40*/  ISETP.GE.AND P3, PT, R8.reuse, 0x11, PT ;  /* 0x000000110800780c */ /* 0x040fe20003f66270 */
[----:B------:R-:W2:Y:S01]  /*ff50*/  SHFL.IDX PT, R3, R9, RZ, 0x181f ;  /* 0x00181fff09037589 */ /* 0x000ea200000e0000 */
[C---:B------:R-:W-:Y:S02]  /*ff60*/  ISETP.GE.AND P1, PT, R8.reuse, 0x21, PT ;  /* 0x000000210800780c */ /* 0x040fe40003f26270 */
[----:B------:R-:W-:Y:S02]  /*ff70*/  ISETP.GE.AND P5, PT, R8, 0x31, PT ;  /* 0x000000310800780c */ /* 0x000fe40003fa6270 */
[----:B-1----:R-:W-:Y:S02]  /*ff80*/  IADD3 R2, P0, R28, R14, RZ ;  /* 0x0000000e1c027210 */ /* 0x002fe40007f1e0ff */
[----:B------:R-:W1:Y:S03]  /*ff90*/  SHFL.IDX PT, R14, R7, 0x1, 0x181f ;  /* 0x00381f00070e7f89 */ /* 0x000e6600000e0000 */
[----:B--2---:R-:W-:Y:S01]  /*ffa0*/  IMAD.X R3, RZ, RZ, R3, P0 ;  /* 0x000000ffff037224 */ /* 0x004fe200000e0603 */
[----:B------:R-:W-:-:S13]  /*ffb0*/  ISETP.LT.OR P0, PT, R8, 0x1, P6 ;  /* 0x000000010800780c */ /* 0x000fda0003701670 */
[----:B------:R-:W-:Y:S01]  /*ffc0*/  LDGSTS.E.BYPASS.LTC128B.128 [R4+0x10000], desc[UR52][R2.64], !P0 ;  /* 0x1000000002047fae */ /* 0x000fe2000c101d74 */
[----:B------:R-:W-:-:S13]  /*ffd0*/  ISETP.LT.OR P0, PT, R8, 0x1, P2 ;  /* 0x000000010800780c */ /* 0x000fda0001701670 */
[----:B------:R2:W-:Y:S04]  /*ffe0*/  LDGSTS.E.BYPASS.LTC128B.128 [R4+0x12000], desc[UR52][R2.64+0x80], !P0 ;  /* 0x1200008002047fae */ /* 0x0005e8000c101d74 */
[----:B--2---:R-:W2:Y:S01]  /*fff0*/  SHFL.IDX PT, R3, R9, 0x1, 0x181f ;  /* 0x00381f0009037f89 */ /* 0x004ea200000e0000 */
[----:B-1----:R-:W-:-:S03]  /*10000*/  IADD3 R2, P0, R28, R14, RZ ;  /* 0x0000000e1c027210 */ /* 0x002fc60007f1e0ff */
[----:B------:R-:W1:Y:S02]  /*10010*/  SHFL.IDX PT, R14, R7, 0x2, 0x181f ;  /* 0x00581f00070e7f89 */ /* 0x000e6400000e0000 */
[----:B--2---:R-:W-:Y:S01]  /*10020*/  IMAD.X R3, RZ, RZ, R3, P0 ;  /* 0x000000ffff037224 */ /* 0x004fe200000e0603 */
[----:B------:R-:W-:-:S13]  /*10030*/  ISETP.LT.OR P0, PT, R8, 0x11, P6 ;  /* 0x000000110800780c */ /* 0x000fda0003701670 */
[----:B------:R-:W-:Y:S01]  /*10040*/  LDGSTS.E.BYPASS.LTC128B.128 [R4+0x10800], desc[UR52][R2.64], !P0 ;  /* 0x1080000002047fae */ /* 0x000fe2000c101d74 */
[----:B------:R-:W-:-:S13]  /*10050*/  ISETP.LT.OR P0, PT, R8, 0x11, P2 ;  /* 0x000000110800780c */ /* 0x000fda0001701670 */
[----:B------:R2:W-:Y:S04]  /*10060*/  LDGSTS.E.BYPASS.LTC128B.128 [R4+0x12800], desc[UR52][R2.64+0x80], !P0 ;  /* 0x1280008002047fae */ /* 0x0005e8000c101d74 */
[----:B--2---:R-:W2:Y:S01]  /*10070*/  SHFL.IDX PT, R3, R9, 0x2, 0x181f ;  /* 0x00581f0009037f89 */ /* 0x004ea200000e0000 */
[----:B-1----:R-:W-:-:S03]  /*10080*/  IADD3 R2, P0, R28, R14, RZ ;  /* 0x0000000e1c027210 */ /* 0x002fc60007f1e0ff */
[----:B------:R-:W1:Y:S04]  /*10090*/  SHFL.IDX PT, R9, R9, 0x3, 0x181f ;  /* 0x00781f0009097f89 */ /* 0x000e6800000e0000 */
[----:B------:R3:W4:Y:S01]  /*100a0*/  SHFL.IDX PT, R14, R7, 0x3, 0x181f ;  /* 0x00781f00070e7f89 */ /* 0x00072200000e0000 */
[----:B--2---:R-:W-:Y:S01]  /*100b0*/  IMAD.X R3, RZ, RZ, R3, P0 ;  /* 0x000000ffff037224 */ /* 0x004fe200000e0603 */
[----:B------:R-:W-:-:S13]  /*100c0*/  ISETP.LT.OR P0, PT, R8, 0x21, P6 ;  /* 0x000000210800780c */ /* 0x000fda0003701670 */
[----:B------:R3:W-:Y:S01]  /*100d0*/  LDGSTS.E.BYPASS.LTC128B.128 [R4+0x11000], desc[UR52][R2.64], !P0 ;  /* 0x1100000002047fae */ /* 0x0007e2000c101d74 */
[----:B------:R-:W-:-:S13]  /*100e0*/  ISETP.LT.OR P0, PT, R8, 0x21, P2 ;  /* 0x000000210800780c */ /* 0x000fda0001701670 */
[----:B-1--4-:R3:W-:Y:S02]  /*100f0*/  LDGSTS.E.BYPASS.LTC128B.128 [R4+0x13000], desc[UR52][R2.64+0x80], !P0 ;  /* 0x1300008002047fae */ /* 0x0127e4000c101d74 */
.L_x_1337:
[----:B0--3--:R-:W-:Y:S02]  /*10100*/  IADD3 R2, P0, R28, R14, RZ ;  /* 0x0000000e1c027210 */ /* 0x009fe40007f1e0ff */
[----:B------:R-:W-:-:S03]  /*10110*/  LOP3.LUT P6, RZ, R17, 0x100, RZ, 0xc0, !PT ;  /* 0x0000010011ff7812 */ /* 0x000fc600078cc0ff */
[----:B------:R-:W-:Y:S01]  /*10120*/  IMAD.X R3, RZ, RZ, R9, P0 ;  /* 0x000000ffff037224 */ /* 0x000fe200000e0609 */
[----:B------:R-:W-:-:S13]  /*10130*/  ISETP.LT.OR P0, PT, R8, 0x31, P6 ;  /* 0x000000310800780c */ /* 0x000fda0003701670 */
[----:B------:R-:W-:Y:S01]  /*10140*/  @!PT LDS RZ, [RZ] ;  /* 0x00000000fffff984 */ /* 0x000fe20000000800 */
[----:B------:R-:W-:Y:S01]  /*10150*/  @!PT LDS RZ, [RZ] ;  /* 0x00000000fffff984 */ /* 0x000fe20000000800 */
[----:B------:R-:W-:Y:S01]  /*10160*/  @!PT LDS RZ, [RZ] ;  /* 0x00000000fffff984 */ /* 0x000fe20000000800 */
[----:B------:R0:W-:Y:S01]  /*10170*/  LDGSTS.E.BYPASS.LTC128B.128 [R4+0x11800], desc[UR52][R2.64], !P0 ;  /* 0x1180000002047fae */ /* 0x0001e2000c101d74 */
[----:B------:R-:W-:-:S13]  /*10180*/  ISETP.LT.OR P0, PT, R8, 0x31, P2 ;  /* 0x000000310800780c */ /* 0x000fda0001701670 */
[----:B------:R0:W-:Y:S01]  /*10190*/  LDGSTS.E.BYPASS.LTC128B.128 [R4+0x13800], desc[UR52][R2.64+0x80], !P0 ;  /* 0x1380008002047fae */ /* 0x0001e2000c101d74 */
[----:B------:R-:W-:Y:S01]  /*101a0*/  PLOP3.LUT P0, PT, PT, PT, PT, 0x80, 0x0 ;  /* 0x000000000000781c */ /* 0x000fe20003f0f070 */
[----:B------:R-:W-:-:S12]  /*101b0*/  NOP ;  /* 0x0000000000007918 */ /* 0x000fd80000000000 */
.L_x_1260:
        /* <DEDUP_REMOVED lines=11> */
.L_x_1261:
[----:B------:R0:W-:Y:S01]  /*10270*/  SYNCS.ARRIVE.TRANS64.A1T0 RZ, [R0+URZ+0x28470], RZ ;  /* 0x028470ff00ff79a7 */ /* 0x0001e2000810003f */
[----:B------:R-:W-:Y:S05]  /*10280*/  @!P6 BRA `(.L_x_1262) ;  /* 0x000000000004e947 */ /* 0x000fea0003800000 */
[----:B------:R-:W-:Y:S01]  /*10290*/  BPT.TRAP 0x1 ;  /* 0x000000040000795c */ /* 0x000fe20000300000 */
.L_x_1262:
[----:B------:R-:W1:Y:S01]  /*102a0*/  SYNCS.PHASECHK.TRANS64.TRYWAIT P0, [R0+URZ+0x28440], R21 ;  /* 0x02844015000075a7 */ /* 0x000e62000800017f */
[----:B------:R-:W-:Y:S04]  /*102b0*/  BSSY B0, `(.L_x_1263) ;  /* 0x0000002000007945 */ /* 0x000fe80003800000 */
[----:B-1----:R-:W-:Y:S05]  /*102c0*/  @!P0 BRA `(.L_x_1264) ;  /* 0x00000038002c8947 */ /* 0x002fea0003800000 */
.L_x_1338:
[----:B------:R-:W-:Y:S05]  /*102d0*/  BSYNC B0 ;  /* 0x0000000000007941 */ /* 0x000fea0003800000 */
.L_x_1263:
[----:B------:R-:W-:Y:S01]  /*102e0*/  ULDC.64 UR4, c[0x0][0x300] ;  /* 0x0000c00000047ab9 */ /* 0x000fe20000000a00 */
[----:B------:R-:W-:Y:S01]  /*102f0*/  ULDC.64 UR6, c[0x0][0x2e8] ;  /* 0x0000ba0000067ab9 */ /* 0x000fe20000000a00 */
[----:B------:R-:W-:Y:S01]  /*10300*/  IMAD R3, R10, UR4, RZ ;  /* 0x000000040a037c24 */ /* 0x000fe2000f8e02ff */
[----:B------:R-:W-:-:S03]  /*10310*/  LOP3.LUT P2, RZ, R17, 0x1, RZ, 0xc0, !PT ;  /* 0x0000000111ff7812 */ /* 0x000fc6000784c0ff */
        /* <DEDUP_REMOVED lines=15> */
[----:B------:R-:W-:Y:S08]  /*10410*/  BRA.DIV UR4, `(.L_x_1265) ;  /* 0x0000003604ec7947 */ /* 0x000ff0000b800000 */
[----:B------:R-:W2:Y:S01]  /*10420*/  SHFL.IDX PT, R14, R5, RZ, 0x181f ;  /* 0x00181fff050e7589 */ /* 0x000ea200000e0000 */
[----:B------:R-:W-:-:S03]  /*10430*/  LOP3.LUT P6, RZ, R17, 0x2, RZ, 0xc0, !PT ;  /* 0x0000000211ff7812 */ /* 0x000fc600078cc0ff */
[----:B------:R-:W3:Y:S04]  /*10440*/  SHFL.IDX PT, R2, R6, RZ, 0x181f ;  /* 0x00181fff06027589 */ /* 0x000ee800000e0000 */
[----:B------:R-:W-:Y:S01]  /*10450*/  SHFL.IDX PT, R7, R6, 0x1, 0x181f ;  /* 0x00381f0006077f89 */ /* 0x000fe200000e0000 */
[----:B--2---:R-:W-:-:S05]  /*10460*/  @P4 IADD3 R14, P0, R28, R14, RZ ;  /* 0x0000000e1c0e4210 */ /* 0x004fca0007f1e0ff */
[----:B---3--:R-:W-:Y:S02]  /*10470*/  @P4 IMAD.X R3, RZ, RZ, R2, P0 ;  /* 0x000000ffff034224 */ /* 0x008fe400000e0602 */
[----:B------:R-:W-:Y:S02]  /*10480*/  @P4 IMAD.MOV.U32 R2, RZ, RZ, R14 ;  /* 0x000000ffff024224 */ /* 0x000fe400078e000e */
[----:B------:R-:W2:Y:S04]  /*10490*/  SHFL.IDX PT, R14, R5, 0x1, 0x181f ;  /* 0x00381f00050e7f89 */ /* 0x000ea800000e0000 */
[----:B------:R-:W-:Y:S04]  /*104a0*/  @P4 LDGSTS.E.BYPASS.LTC128B.128 [R4+0x20000], desc[UR52][R2.64], !P6 ;  /* 0x2000000002044fae */ /* 0x000fe8000f101d74 */
[----:B------:R3:W-:Y:S01]  /*104b0*/  @P4 LDGSTS.E.BYPASS.LTC128B.128 [R4+0x22000], desc[UR52][R2.64+0x80], !P2 ;  /* 0x2200008002044fae */ /* 0x0007e2000d101d74 */
[----:B--2---:R-:W-:-:S05]  /*104c0*/  @P3 IADD3 R14, P0, R28, R14, RZ ;  /* 0x0000000e1c0e3210 */ /* 0x004fca0007f1e0ff */
[----:B------:R-:W-:Y:S02]  /*104d0*/  @P3 IMAD.X R7, RZ, RZ, R7, P0 ;  /* 0x000000ffff073224 */ /* 0x000fe400000e0607 */
[----:B---3--:R-:W-:Y:S02]  /*104e0*/  @P3 IMAD.MOV.U32 R2, RZ, RZ, R14 ;  /* 0x000000ffff023224 */ /* 0x008fe400078e000e */
[----:B------:R-:W2:Y:S01]  /*104f0*/  SHFL.IDX PT, R14, R5, 0x2, 0x181f ;  /* 0x00581f00050e7f89 */ /* 0x000ea200000e0000 */
[----:B------:R-:W-:-:S03]  /*10500*/  @P3 IMAD.MOV.U32 R3, RZ, RZ, R7 ;  /* 0x000000ffff033224 */ /* 0x000fc600078e0007 */
[----:B------:R-:W3:Y:S04]  /*10510*/  SHFL.IDX PT, R7, R6, 0x2, 0x181f ;  /* 0x00581f0006077f89 */ /* 0x000ee800000e0000 */
[----:B------:R-:W-:Y:S04]  /*10520*/  @P3 LDGSTS.E.BYPASS.LTC128B.128 [R4+0x20800], desc[UR52][R2.64], !P6 ;  /* 0x2080000002043fae */ /* 0x000fe8000f101d74 */
[----:B------:R4:W-:Y:S01]  /*10530*/  @P3 LDGSTS.E.BYPASS.LTC128B.128 [R4+0x22800], desc[UR52][R2.64+0x80], !P2 ;  /* 0x2280008002043fae */ /* 0x0009e2000d101d74 */
[----:B--2---:R-:W-:-:S05]  /*10540*/  @P1 IADD3 R14, P0, R28, R14, RZ ;  /* 0x0000000e1c0e1210 */ /* 0x004fca0007f1e0ff */
[----:B---3--:R-:W-:Y:S02]  /*10550*/  @P1 IMAD.X R7, RZ, RZ, R7, P0 ;  /* 0x000000ffff071224 */ /* 0x008fe400000e0607 */
[----:B----4-:R-:W-:Y:S02]  /*10560*/  @P1 IMAD.MOV.U32 R2, RZ, RZ, R14 ;  /* 0x000000ffff021224 */ /* 0x010fe400078e000e */
[----:B------:R-:W-:Y:S01]  /*10570*/  @P1 IMAD.MOV.U32 R3, RZ, RZ, R7 ;  /* 0x000000ffff031224 */ /* 0x000fe200078e0007 */
[----:B------:R2:W3:Y:S04]  /*10580*/  SHFL.IDX PT, R14, R5, 0x3, 0x181f ;  /* 0x00781f00050e7f89 */ /* 0x0004e800000e0000 */
[----:B------:R2:W-:Y:S04]  /*10590*/  @P1 LDGSTS.E.BYPASS.LTC128B.128 [R4+0x21000], desc[UR52][R2.64], !P6 ;  /* 0x2100000002041fae */ /* 0x0005e8000f101d74 */
[----:B------:R2:W-:Y:S04]  /*105a0*/  @P1 LDGSTS.E.BYPASS.LTC128B.128 [R4+0x23000], desc[UR52][R2.64+0x80], !P2 ;  /* 0x2300008002041fae */ /* 0x0005e8000d101d74 */
[----:B------:R2:W4:Y:S02]  /*105b0*/  SHFL.IDX PT, R7, R6, 0x3, 0x181f ;  /* 0x00781f0006077f89 */ /* 0x00052400000e0000 */
.L_x_1348:
[----:B------:R-:W-:Y:S02]  /*105c0*/  LOP3.LUT P1, RZ, R17, 0x2, RZ, 0xc0, !PT ;  /* 0x0000000211ff7812 */ /* 0x000fe4000782c0ff */
[----:B--23--:R-:W-:-:S05]  /*105d0*/  @P5 IADD3 R2, P0, R28, R14, RZ ;  /* 0x0000000e1c025210 */ /* 0x00cfca0007f1e0ff */
[----:B----4-:R-:W-:Y:S01]  /*105e0*/  @P5 IMAD.X R3, RZ, RZ, R7, P0 ;  /* 0x000000ffff035224 */ /* 0x010fe200000e0607 */
[----:B------:R-:W-:-:S05]  /*105f0*/  PLOP3.LUT P0, PT, PT, PT, PT, 0x80, 0x0 ;  /* 0x000000000000781c */ /* 0x000fca0003f0f070 */
[----:B------:R-:W-:Y:S01]  /*10600*/  @!PT LDS RZ, [RZ] ;  /* 0x00000000fffff984 */ /* 0x000fe20000000800 */
[----:B------:R-:W-:Y:S01]  /*10610*/  @!PT LDS RZ, [RZ] ;  /* 0x00000000fffff984 */ /* 0x000fe20000000800 */
[----:B------:R-:W-:Y:S01]  /*10620*/  @!PT LDS RZ, [RZ] ;  /* 0x00000000fffff984 */ /* 0x000fe20000000800 */
[----:B------:R2:W-:Y:S04]  /*10630*/  @P5 LDGSTS.E.BYPASS.LTC128B.128 [R4+0x21800], desc[UR52][R2.64], !P1 ;  /* 0x2180000002045fae */ /* 0x0005e8000c901d74 */
[----:B------:R2:W-:Y:S01]  /*10640*/  @P5 LDGSTS.E.BYPASS.LTC128B.128 [R4+0x23800], desc[UR52][R2.64+0x80], !P2 ;  /* 0x2380008002045fae */ /* 0x0005e2000d101d74 */
[----:B------:R-:W-:-:S03]  /*10650*/  NOP ;  /* 0x0000000000007918 */ /* 0x000fc60000000000 */
.L_x_1266:
[----:B------:R-:W-:Y:S02]  /*10660*/  PLOP3.LUT P1, PT, P1, P0, PT, 0xa2, 0x0 ;  /* 0x000000000000781c */ /* 0x000fe40000f21472 */
[----:B------:R-:W-:-:S08]  /*10670*/  @P0 R2UR P1, UR4, R0 ;  /* 0x00000000000402ca */ /* 0x000fd00000020000 */
[----:B------:R-:W-:-:S05]  /*10680*/  @P0 PLOP3.LUT P0, PT, P1, PT, PT, 0x80, 0x0 ;  /* 0x000000000000081c */ /* 0x000fca0000f0f070 */
[----:B------:R-:W-:Y:S01]  /*10690*/  @!P1 SYNCS.ARRIVE.TRANS64.RED.A0T1 RZ, [UR4+0x28430], RZ ;  /* 0x028430ffffff99a7 */ /* 0x000fe20008200404 */
[----:B------:R-:W-:Y:S07]  /*106a0*/  @!P1 ARRIVES.LDGSTSBAR.64.TRANSCNT [UR4+0x28430] ;  /* 0x02843000ff0099b0 */ /* 0x000fee0008000a84 */
[----:B------:R-:W-:Y:S05]  /*106b0*/  @P0 BRA.U.ANY `(.L_x_1266) ;  /* 0xfffffffd00e80947 */ /* 0x000fea000393ffff */
[----:B------:R-:W-:Y:S01]  /*106c0*/  NOP ;  /* 0x0000000000007918 */ /* 0x000fe20000000000 */
[----:B--2---:R-:W-:-:S05]  /*106d0*/  IMAD.U32 R2, RZ, RZ, UR49 ;  /* 0x00000031ff027e24 */ /* 0x004fca000f8e00ff */
[----:B------:R-:W-:-:S13]  /*106e0*/  ISETP.NE.AND P2, PT, R2, 0x3, PT ;  /* 0x000000030200780c */ /* 0x000fda0003f45270 */
[----:B------:R-:W-:Y:S05]  /*106f0*/  @!P2 BRA `(.L_x_1267) ;  /* 0x000000000004a947 */ /* 0x000fea0003800000 */
[----:B------:R-:W-:Y:S01]  /*10700*/  BPT.TRAP 0x1 ;  /* 0x000000040000795c */ /* 0x000fe20000300000 */
.L_x_1267:
[----:B------:R2:W-:Y:S02]  /*10710*/  SYNCS.ARRIVE.TRANS64.A1T0 RZ, [R0+URZ+0x28430], RZ ;  /* 0x028430ff00ff79a7 */ /* 0x0005e4000810003f */
[----:B------:R-:W-:Y:S05]  /*10720*/  WARPSYNC.ALL ;  /* 0x0000000000007948 */ /* 0x000fea0003800000 */
[----:B------:R-:W-:Y:S01]  /*10730*/  BSSY B6, `(.L_x_1268) ;  /* 0x0000015000067945 */ /* 0x000fe20003800000 */
[----:B012---:R-:W-:Y:S01]  /*10740*/  VIADD R0, R16, 0x18000 ;  /* 0x0001800010007836 */ /* 0x007fe20000000000 */
[----:B------:R-:W-:Y:S04]  /*10750*/  BAR.SYNC.DEFER_BLOCKING 0x8, 0x180 ;  /* 0x0206000000007b1d */ /* 0x000fe80000010000 */
        /* <DEDUP_REMOVED lines=18> */
.L_x_1269:
[----:B------:R-:W-:Y:S05]  /*10880*/  BSYNC B6 ;  /* 0x0000000000067941 */ /* 0x000fea0003800000 */
.L_x_1268:
[----:B------:R0:W5:Y:S01]  /*10890*/  LDL R8, [R1+0x4] ;  /* 0x0000040001087983 */ /* 0x0001620000100800 */
[----:B------:R-:W-:Y:S01]  /*108a0*/  UISETP.NE.AND UP0, UPT, UR50, URZ, UPT ;  /* 0x0000003f3200728c */ /* 0x000fe2000bf05270 */
[----:B------:R-:W1:Y:S01]  /*108b0*/  S2R R2, SR_TID.X ;  /* 0x0000000000027919 */ /* 0x000e620000002100 */
[----:B------:R-:W-:Y:S01]  /*108c0*/  R2UR UR6, R27 ;  /* 0x000000001b0672ca */ /* 0x000fe200000e0000 */
[----:B------:R-:W-:-:S03]  /*108d0*/  ULDC.64 UR8, c[0x0][0x2d8] ;  /* 0x0000b60000087ab9 */ /* 0x000fc60000000a00 */
[----:B------:R-:W-:Y:S02]  /*108e0*/  PLOP3.LUT P0, PT, PT, PT, UP0, 0x80, 0x0 ;  /* 0x000000000000781c */ /* 0x000fe40003f0f008 */
[C---:B------:R-:W-:Y:S02]  /*108f0*/  LOP3.LUT P4, RZ, R17.reuse, 0x40, RZ, 0xc0, !PT ;  /* 0x0000004011ff7812 */ /* 0x040fe4000788c0ff */
[----:B------:R-:W-:Y:S01]  /*10900*/  LOP3.LUT P5, RZ, R17, 0x20, RZ, 0xc0, !PT ;  /* 0x0000002011ff7812 */ /* 0x000fe200078ac0ff */
[----:B------:R-:W-:Y:S01]  /*10910*/  @UP0 ULDC UR4, c[0x0][0x44c] ;  /* 0x0001130000040ab9 */ /* 0x000fe20000000800 */
[C---:B-1----:R-:W-:Y:S01]  /*10920*/  LOP3.LUT R20, R2.reuse, 0x7f, RZ, 0xc0, !PT ;  /* 0x0000007f02147812 */ /* 0x042fe200078ec0ff */
[----:B------:R-:W-:-:S03]  /*10930*/  IMAD.SHL.U32 R2, R2, 0x10, RZ ;  /* 0x0000001002027824 */ /* 0x000fc600078e00ff */
[----:B------:R-:W-:-:S04]  /*10940*/  SHF.R.U32.HI R20, RZ, 0x3, R20 ;  /* 0x00000003ff147819 */ /* 0x000fc80000011614 */
[----:B------:R-:W-:-:S05]  /*10950*/  LOP3.LUT R2, R20, 0x70, R2, 0xf8, !PT ;  /* 0x0000007014027812 */ /* 0x000fca00078ef802 */
[----:B------:R-:W-:-:S04]  /*10960*/  VIADD R4, R2, UR43 ;  /* 0x0000002b02047c36 */ /* 0x000fc80008000000 */
[----:B------:R-:W-:Y:S01]  /*10970*/  @P0 IMAD.HI.U32 R2, R4, UR4, RZ ;  /* 0x0000000404020c27 */ /* 0x000fe2000f8e00ff */
[----:B------:R-:W-:Y:S01]  /*10980*/  PLOP3.LUT P0, PT, PT, PT, UP0, 0x80, 0x0 ;  /* 0x000000000000781c */ /* 0x000fe20003f0f008 */
[----:B------:R-:W-:Y:S01]  /*10990*/  @UP0 ULDC UR4, c[0x0][0x450] ;  /* 0x0001140000040ab9 */ /* 0x000fe20000000800 */
[----:B------:R-:W-:Y:S01]  /*109a0*/  R2UR UR7, R18 ;  /* 0x00000000120772ca */ /* 0x000fe200000e0000 */
[----:B------:R-:W-:Y:S01]  /*109b0*/  IMAD.MOV.U32 R0, RZ, RZ, R4 ;  /* 0x000000ffff007224 */ /* 0x000fe200078e0004 */
[----:B------:R-:W-:-:S09]  /*109c0*/  UIMAD UR6, UR6, UR8, URZ ;  /* 0x00000008060672a4 */ /* 0x000fd2000f8e023f */
[----:B------:R-:W-:Y:S02]  /*109d0*/  @P0 SHF.R.U32.HI R0, RZ, UR4, R2 ;  /* 0x00000004ff000c19 */ /* 0x000fe40008011602 */
[----:B------:R-:W-:Y:S01]  /*109e0*/  R2UR UR4, R18 ;  /* 0x00000000120472ca */ /* 0x000fe200000e0000 */
[----:B------:R-:W-:Y:S02]  /*109f0*/  UIMAD UR7, UR7, UR9, UR6 ;  /* 0x00000009070772a4 */ /* 0x000fe4000f8e0206 */
[----:B------:R-:W-:Y:S01]  /*10a00*/  USHF.R.S32.HI UR6, URZ, 0x1f, UR37 ;  /* 0x0000001f3f067899 */ /* 0x000fe20008011425 */
[----:B------:R-:W-:-:S09]  /*10a10*/  SHF.R.S32.HI R2, RZ, 0x1f, R0 ;  /* 0x0000001fff027819 */ /* 0x000fd20000011400 */
[----:B------:R-:W-:-:S03]  /*10a20*/  UIMAD.WIDE.U32 UR4, UR4, UR8, URZ ;  /* 0x00000008040472a5 */ /* 0x000fc6000f8e003f */
[----:B------:R-:W-:Y:S01]  /*10a30*/  ULDC.64 UR8, c[0x0][0x2e0] ;  /* 0x0000b80000087ab9 */ /* 0x000fe20000000a00 */
[----:B------:R-:W-:Y:S02]  /*10a40*/  UIADD3 UR5, UR5, UR7, URZ ;  /* 0x0000000705057290 */ /* 0x000fe4000fffe03f */
[----:B------:R-:W-:Y:S01]  /*10a50*/  UIMAD UR6, UR6, UR8, URZ ;  /* 0x00000008060672a4 */ /* 0x000fe2000f8e023f */
[----:B------:R-:W1:Y:S01]  /*10a60*/  S2R R20, SR_TID.X ;  /* 0x0000000000147919 */ /* 0x000e620000002100 */
[----:B------:R-:W-:Y:S02]  /*10a70*/  UIMAD.WIDE.U32 UR4, UR37, UR8, UR4 ;  /* 0x00000008250472a5 */ /* 0x000fe4000f8e0004 */
[----:B------:R-:W-:-:S03]  /*10a80*/  UIMAD UR6, UR37, UR9, UR6 ;  /* 0x00000009250672a4 */ /* 0x000fc6000f8e0206 */
[----:B------:R-:W-:Y:S01]  /*10a90*/  ULDC.64 UR8, c[0x0][0x2d0] ;  /* 0x0000b40000087ab9 */ /* 0x000fe20000000a00 */
[----:B------:R-:W-:Y:S01]  /*10aa0*/  UIADD3 UR5, UR5, UR6, URZ ;  /* 0x0000000605057290 */ /* 0x000fe2000fffe03f */
[----:B------:R-:W-:Y:S02]  /*10ab0*/  IMAD R3, R2, UR8, RZ ;  /* 0x0000000802037c24 */ /* 0x000fe4000f8e02ff */
[----:B------:R-:W-:Y:S02]  /*10ac0*/  IMAD.U32 R9, RZ, RZ, UR8 ;  /* 0x00000008ff097e24 */ /* 0x000fe4000f8e00ff */
[C---:B------:R-:W-:Y:S02]  /*10ad0*/  IMAD R7, R0.reuse, UR9, R3 ;  /* 0x0000000900077c24 */ /* 0x040fe4000f8e0203 */
[----:B------:R-:W-:Y:S02]  /*10ae0*/  IMAD.MOV R5, RZ, RZ, -R0 ;  /* 0x000000ffff057224 */ /* 0x000fe400078e0a00 */
[----:B------:R-:W-:Y:S01]  /*10af0*/  IMAD.WIDE.U32 R2, R0, R9, UR4 ;  /* 0x0000000400027e25 */ /* 0x000fe2000f8e0009 */
[----:B------:R-:W-:-:S03]  /*10b00*/  ULDC UR4, c[0x0][0x448] ;  /* 0x0001120000047ab9 */ /* 0x000fc60000000800 */
[----:B------:R-:W-:Y:S01]  /*10b10*/  IMAD R5, R5, UR4, R4 ;  /* 0x0000000405057c24 */ /* 0x000fe2000f8e0204 */
[----:B------:R-:W-:Y:S01]  /*10b20*/  ULDC.64 UR4, c[0x0][0x2c8] ;  /* 0x0000b20000047ab9 */ /* 0x000fe20000000a00 */
[----:B------:R-:W-:-:S03]  /*10b30*/  IMAD.IADD R3, R3, 0x1, R7 ;  /* 0x0000000103037824 */ /* 0x000fc600078e0207 */
[----:B------:R-:W-:Y:S01]  /*10b40*/  SHF.R.S32.HI R0, RZ, 0x1f, R5 ;  /* 0x0000001fff007819 */ /* 0x000fe20000011405 */
[----:B------:R-:W-:-:S04]  /*10b50*/  IMAD.WIDE.U32 R2, R5, UR4, R2 ;  /* 0x0000000405027c25 */ /* 0x000fc8000f8e0002 */
[----:B------:R-:W-:-:S04]  /*10b60*/  IMAD R0, R0, UR4, RZ ;  /* 0x0000000400007c24 */ /* 0x000fc8000f8e02ff */
[----:B------:R-:W-:Y:S01]  /*10b70*/  IMAD R5, R5, UR5, R0 ;  /* 0x0000000505057c24 */ /* 0x000fe2000f8e0200 */
[----:B------:R-:W-:Y:S02]  /*10b80*/  ULDC.64 UR4, c[0x0][0x280] ;  /* 0x0000a00000047ab9 */ /* 0x000fe40000000a00 */
[----:B------:R-:W-:Y:S01]  /*10b90*/  IADD3 R0, P0, R2, UR4, RZ ;  /* 0x0000000402007c10 */ /* 0x000fe2000ff1e0ff */
[----:B------:R-:W-:Y:S01]  /*10ba0*/  UMOV UR4, 0xffffffff ;  /* 0xffffffff00047882 */ /* 0x000fe20000000000 */
[----:B-1----:R-:W-:Y:S02]  /*10bb0*/  LOP3.LUT R20, R20, 0x7f, RZ, 0xc0, !PT ;  /* 0x0000007f14147812 */ /* 0x002fe400078ec0ff */
[----:B------:R-:W-:Y:S02]  /*10bc0*/  IADD3.X R5, R3, UR5, R5, P0, !PT ;  /* 0x0000000503057c10 */ /* 0x000fe400087fe405 */
[----:B------:R-:W-:Y:S01]  /*10bd0*/  SHF.R.U32.HI R10, RZ, 0x3, R20 ;  /* 0x00000003ff0a7819 */ /* 0x000fe20000011614 */
[----:B0-----:R-:W-:Y:S06]  /*10be0*/  BRA.DIV UR4, `(.L_x_1270) ;  /* 0x0000003604347947 */ /* 0x001fec000b800000 */
[----:B------:R-:W0:Y:S01]  /*10bf0*/  SHFL.IDX PT, R14, R0, RZ, 0x181f ;  /* 0x00181fff000e7589 */ /* 0x000e2200000e0000 */
[----:B------:R-:W-:-:S03]  /*10c00*/  VIADD R4, R10, UR43 ;  /* 0x0000002b0a047c36 */ /* 0x000fc60008000000 */
        /* <DEDUP_REMOVED lines=69> */
.L_x_1365:
[----:B------:R-:W-:-:S05]  /*11060*/  VIADD R4, R4, 0x70 ;  /* 0x0000007004047836 */ /* 0x000fca0000000000 */
[----:B------:R-:W-:-:S13]  /*11070*/  ISETP.GE.AND P0, PT, R4, UR41, PT ;  /* 0x0000002904007c0c */ /* 0x000fda000bf06270 */
[----:B0-2---:R-:W-:-:S05]  /*11080*/  @!P0 IADD3 R2, P1, R28, R14, RZ ;  /* 0x0000000e1c028210 */ /* 0x005fca0007f3e0ff */
[----:B-1----:R-:W-:-:S05]  /*11090*/  @!P0 IMAD.X R3, RZ, RZ, R6, P1 ;  /* 0x000000ffff038224 */ /* 0x002fca00008e0606 */
[----:B------:R-:W-:Y:S01]  /*110a0*/  @!PT LDS RZ, [RZ] ;  /* 0x00000000fffff984 */ /* 0x000fe20000000800 */
[----:B------:R-:W-:Y:S01]  /*110b0*/  @!PT LDS RZ, [RZ] ;  /* 0x00000000fffff984 */ /* 0x000fe20000000800 */
[----:B------:R-:W-:Y:S01]  /*110c0*/  @!PT LDS RZ, [RZ] ;  /* 0x00000000fffff984 */ /* 0x000fe20000000800 */
[----:B------:R0:W-:Y:S04]  /*110d0*/  @!P0 LDGSTS.E.BYPASS.LTC128B.128 [R8+0x1b800], desc[UR52][R2.64], !P4 ;  /* 0x1b80000002088fae */ /* 0x0001e8000e101d74 */
[----:B------:R0:W-:Y:S01]  /*110e0*/  @!P0 LDGSTS.E.BYPASS.LTC128B.128 [R8+0x1f800], desc[UR52][R2.64+0x80], !P5 ;  /* 0x1f80008002088fae */ /* 0x0001e2000e901d74 */
[----:B------:R-:W-:Y:S01]  /*110f0*/  PLOP3.LUT P0, PT, PT, PT, PT, 0x80, 0x0 ;  /* 0x000000000000781c */ /* 0x000fe20003f0f070 */
[----:B------:R-:W-:-:S12]  /*11100*/  NOP ;  /* 0x0000000000007918 */ /* 0x000fd80000000000 */
.L_x_1271:
[----:B------:R-:W-:Y:S02]  /*11110*/  PLOP3.LUT P1, PT, P1, P0, PT, 0xa2, 0x0 ;  /* 0x000000000000781c */ /* 0x000fe40000f21472 */
[----:B------:R-:W-:-:S08]  /*11120*/  @P0 R2UR P1, UR4, R16 ;  /* 0x00000000100402ca */ /* 0x000fd00000020000 */
[----:B------:R-:W-:-:S05]  /*11130*/  @P0 PLOP3.LUT P0, PT, P1, PT, PT, 0x80, 0x0 ;  /* 0x000000000000081c */ /* 0x000fca0000f0f070 */
[----:B------:R-:W-:Y:S01]  /*11140*/  @!P1 SYNCS.ARRIVE.TRANS64.RED.A0T1 RZ, [UR4+0x28400], RZ ;  /* 0x028400ffffff99a7 */ /* 0x000fe20008200404 */
[----:B------:R-:W-:Y:S07]  /*11150*/  @!P1 ARRIVES.LDGSTSBAR.64.TRANSCNT [UR4+0x28400] ;  /* 0x02840000ff0099b0 */ /* 0x000fee0008000a84 */
[----:B------:R-:W-:Y:S05]  /*11160*/  @P0 BRA.U.ANY `(.L_x_1271) ;  /* 0xfffffffd00e80947 */ /* 0x000fea000393ffff */
[----:B0-----:R-:W2:Y:S02]  /*11170*/  LDL.LU R2, [R1+0xc] ;  /* 0x00000c0001027983 */ /* 0x001ea40000300800 */
        /* <DEDUP_REMOVED lines=9> */
[----:B------:R-:W1:Y:S03]  /*11210*/  SYNCS.PHASECHK.TRANS64.TRYWAIT P0, [R16+URZ+0x28420], R3 ;  /* 0x02842003100075a7 */ /* 0x000e66000800017f */
[----:B01----:R-:W-:Y:S05]  /*11220*/  @!P0 BRA `(.L_x_1273) ;  /* 0x0000003800208947 */ /* 0x003fea0003800000 */
.L_x_1366:
[----:B------:R-:W-:Y:S05]  /*11230*/  BSYNC B0 ;  /* 0x0000000000007941 */ /* 0x000fea0003800000 */
.L_x_1272:
[----:B------:R-:W-:-:S04]  /*11240*/  UIADD3 UR4, UR44, -0x2, URZ ;  /* 0xfffffffe2c047890 */ /* 0x000fc8000fffe03f */
[----:B------:R-:W-:-:S06]  /*11250*/  UISETP.GE.AND UP0, UPT, UR4, UR45, UPT ;  /* 0x0000002d0400728c */ /* 0x000fcc000bf06270 */
[----:B------:R-:W-:-:S13]  /*11260*/  PLOP3.LUT P0, PT, PT, PT, UP0, 0x40, 0x0 ;  /* 0x000000000000781c */ /* 0x000fda0003f0e808 */
[----:B------:R-:W-:Y:S05]  /*11270*/  @P0 BRA `(.L_x_1274) ;  /* 0x0000001000840947 */ /* 0x000fea0003800000 */
[----:B------:R-:W-:Y:S02]  /*11280*/  IMAD.MOV.U32 R5, RZ, RZ, R19 ;  /* 0x000000ffff057224 */ /* 0x000fe400078e0013 */
[----:B------:R-:W-:Y:S02]  /*11290*/  IMAD.MOV.U32 R8, RZ, RZ, R25 ;  /* 0x000000ffff087224 */ /* 0x000fe400078e0019 */
[----:B------:R-:W-:-:S07]  /*112a0*/  IMAD.U32 R24, RZ, RZ, UR4 ;  /* 0x00000004ff187e24 */ /* 0x000fce000f8e00ff */
.L_x_1294:
[----:B-1----:R-:W1:Y:S01]  /*112b0*/  S2R R0, SR_TID.X ;  /* 0x0000000000007919 */ /* 0x002e620000002100 */
[----:B------:R-:W-:Y:S01]  /*112c0*/  ISETP.NE.AND P0, PT, R32, 0x1, PT ;  /* 0x000000012000780c */ /* 0x000fe20003f05270 */
[----:B------:R-:W-:Y:S01]  /*112d0*/  VIADD R19, R5, 0x1 ;  /* 0x0000000105137836 */ /* 0x000fe20000000000 */
[----:B------:R-:W2:Y:S11]  /*112e0*/  S2R R2, SR_TID.X ;  /* 0x0000000000027919 */ /* 0x000eb60000002100 */
[----:B0-----:R-:W0:Y:S08]  /*112f0*/  @P0 LDC R3, c[0x0][0x434] ;  /* 0x00010d00ff030b82 */ /* 0x001e300000000800 */
[----:B------:R-:W3:Y:S01]  /*11300*/  @P0 LDC R9, c[0x0][0x438] ;  /* 0x00010e00ff090b82 */ /* 0x000ee20000000800 */
[----:B-1----:R-:W-:Y:S01]  /*11310*/  LOP3.LUT R0, R0, 0x7f, RZ, 0xc0, !PT ;  /* 0x0000007f00007812 */ /* 0x002fe200078ec0ff */
[----:B--2---:R-:W-:-:S03]  /*11320*/  IMAD.SHL.U32 R2, R2, 0x10, RZ ;  /* 0x0000001002027824 */ /* 0x004fc600078e00ff */
[----:B------:R-:W-:-:S04]  /*11330*/  SHF.R.U32.HI R0, RZ, 0x3, R0 ;  /* 0x00000003ff007819 */ /* 0x000fc80000011600 */
[----:B------:R-:W-:Y:S01]  /*11340*/  LOP3.LUT R2, R0, 0x70, R2, 0xf8, !PT ;  /* 0x0000007000027812 */ /* 0x000fe200078ef802 */
[----:B------:R-:W-:-:S03]  /*11350*/  IMAD R0, R24, 0x40, R30 ;  /* 0x0000004018007824 */ /* 0x000fc600078e021e */
[C---:B------:R-:W-:Y:S01]  /*11360*/  ISETP.GT.U32.AND P1, PT, R2.reuse, 0x3f, PT ;  /* 0x0000003f0200780c */ /* 0x040fe20003f24070 */
[----:B------:R-:W-:-:S04]  /*11370*/  IMAD.IADD R0, R2, 0x1, R0 ;  /* 0x0000000102007824 */ /* 0x000fc800078e0200 */
[----:B0-----:R-:W-:-:S04]  /*11380*/  @P0 IMAD.HI.U32 R2, R0, R3, RZ ;  /* 0x0000000300020227 */ /* 0x001fc800078e00ff */
[----:B------:R-:W-:Y:S01]  /*11390*/  IMAD.MOV.U32 R4, RZ, RZ, R0 ;  /* 0x000000ffff047224 */ /* 0x000fe200078e0000 */
[----:B---3--:R-:W-:-:S03]  /*113a0*/  @P0 SHF.R.U32.HI R4, RZ, R9, R2 ;  /* 0x00000009ff040219 */ /* 0x008fc60000011602 */
[----:B------:R-:W0:Y:S01]  /*113b0*/  @!P1 LDC.64 R6, c[0x0][0x428] ;  /* 0x00010a00ff069b82 */ /* 0x000e220000000a00 */
[----:B------:R-:W-:-:S07]  /*113c0*/  @!P1 SHF.R.S32.HI R3, RZ, 0x1f, R4 ;  /* 0x0000001fff039819 */ /* 0x000fce0000011404 */
[----:B------:R-:W1:Y:S01]  /*113d0*/  @!P1 LDC.64 R10, c[0x0][0x418] ;  /* 0x00010600ff0a9b82 */ /* 0x000e620000000a00 */
[----:B------:R-:W-:Y:S02]  /*113e0*/  IMAD.U32 R12, RZ, RZ, UR49 ;  /* 0x00000031ff0c7e24 */ /* 0x000fe4000f8e00ff */
[----:B0-----:R-:W-:-:S04]  /*113f0*/  @!P1 IMAD R2, R29, R6, RZ ;  /* 0x000000061d029224 */ /* 0x001fc800078e02ff */
[----:B------:R-:W-:Y:S02]  /*11400*/  @!P1 IMAD R7, R26, R7, R2 ;  /* 0x000000071a079224 */ /* 0x000fe400078e0202 */
[----:B------:R-:W-:Y:S01]  /*11410*/  @!P1 IMAD.MOV.U32 R2, RZ, RZ, R4 ;  /* 0x000000ffff029224 */ /* 0x000fe200078e0004 */
[----:B------:R-:W-:-:S03]  /*11420*/  ISETP.NE.AND P2, PT, R12, 0x3, PT ;  /* 0x000000030c00780c */ /* 0x000fc60003f45270 */
[----:B------:R-:W-:-:S04]  /*11430*/  @!P1 IMAD.WIDE.U32 R2, R26, R6, R2 ;  /* 0x000000061a029225 */ /* 0x000fc800078e0002 */
[----:B------:R-:W-:Y:S01]  /*11440*/  @!P1 IMAD.IADD R3, R7, 0x1, R3 ;  /* 0x0000000107039824 */ /* 0x000fe200078e0203 */
[C---:B-1----:R-:W-:Y:S01]  /*11450*/  @!P1 LEA R10, P0, R2.reuse, R10, 0x2 ;  /* 0x0000000a020a9211 */ /* 0x042fe200078010ff */
[----:B------:R-:W-:Y:S01]  /*11460*/  IMAD.MOV R7, RZ, RZ, -R4 ;  /* 0x000000ffff077224 */ /* 0x000fe200078e0a04 */
[----:B------:R-:W-:Y:S05]  /*11470*/  YIELD ;  /* 0x0000000000007946 */ /* 0x000fea0003800000 */
[----:B------:R-:W-:Y:S01]  /*11480*/  @!P1 LEA.HI.X R11, R2, R11, R3, 0x2, P0 ;  /* 0x0000000b020b9211 */ /* 0x000fe200000f1403 */
[----:B------:R-:W-:Y:S01]  /*11490*/  ULDC UR4, c[0x0][0x430] ;  /* 0x00010c0000047ab9 */ /* 0x000fe20000000800 */
[----:B------:R-:W-:Y:S01]  /*114a0*/  ISETP.NE.AND P0, PT, R19, 0x2, PT ;  /* 0x000000021300780c */ /* 0x000fe20003f05270 */
[----:B------:R-:W-:-:S02]  /*114b0*/  IMAD.MOV.U32 R6, RZ, RZ, RZ ;  /* 0x000000ffff067224 */ /* 0x000fc400078e00ff */
[----:B------:R-:W-:Y:S01]  /*114c0*/  IMAD R7, R7, UR4, R0 ;  /* 0x0000000407077c24 */ /* 0x000fe2000f8e0200 */
[----:B------:R-:W-:Y:S01]  /*114d0*/  SEL R25, RZ, 0x1, P0 ;  /* 0x00000001ff197807 */ /* 0x000fe20000000000 */
[----:B------:R-:W-:Y:S01]  /*114e0*/  IMAD.MOV.U32 R0, RZ, RZ, R24 ;  /* 0x000000ffff007224 */ /* 0x000fe200078e0018 */
[----:B------:R-:W-:Y:S01]  /*114f0*/  SEL R19, R19, RZ, P0 ;  /* 0x000000ff13137207 */ /* 0x000fe20000000000 */
[----:B------:R0:W5:Y:S01]  /*11500*/  @!P1 LDG.E R6, desc[UR52][R10.64] ;  /* 0x000000340a069981 */ /* 0x000162000c1e1900 */
[----:B------:R-:W-:Y:S01]  /*11510*/  VIADD R24, R24, 0xffffffff ;  /* 0xffffffff18187836 */ /* 0x000fe20000000000 */
[----:B------:R-:W-:Y:S02]  /*11520*/  LOP3.LUT R25, R8, R25, RZ, 0x3c, !PT ;  /* 0x0000001908197212 */ /* 0x000fe400078e3cff */
[----:B------:R-:W-:Y:S01]  /*11530*/  ISETP.GT.AND P1, PT, R0, UR45, PT ;  /* 0x0000002d00007c0c */ /* 0x000fe2000bf24270 */
[----:B------:R-:W-:-:S12]  /*11540*/  @!P2 BRA `(.L_x_1275) ;  /* 0x000000000004a947 */ /* 0x000fd80003800000 */
[----:B------:R-:W-:Y:S01]  /*11550*/  BPT.TRAP 0x1 ;  /* 0x000000040000795c */ /* 0x000fe20000300000 */
.L_x_1275:
[----:B------:R-:W-:Y:S01]  /*11560*/  IMAD R0, R19, 0x8, R16 ;  /* 0x0000000813007824 */ /* 0x000fe200078e0210 */
[----:B------:R-:W-:Y:S01]  /*11570*/  SHF.L.U32 R20, R25, 0x1f, RZ ;  /* 0x0000001f19147819 */ /* 0x000fe200000006ff */
[----:B------:R-:W-:Y:S01]  /*11580*/  BSSY B0, `(.L_x_1276) ;  /* 0x0000004000007945 */ /* 0x000fe20003800000 */
[----:B------:R-:W-:Y:S02]  /*11590*/  SHF.R.S32.HI R9, RZ, 0x1f, R7 ;  /* 0x0000001fff097819 */ /* 0x000fe40000011407 */
[----:B------:R-:W1:Y:S02]  /*115a0*/  SYNCS.PHASECHK.TRANS64.TRYWAIT P0, [R0+URZ+0x28480], R20 ;  /* 0x02848014000075a7 */ /* 0x000e64000800017f */
[----:B-1----:R-:W-:Y:S05]  /*115b0*/  @!P0 BRA `(.L_x_1277) ;  /* 0x0000003400508947 */ /* 0x002fea0003800000 */
.L_x_1367:
[----:B------:R-:W-:Y:S05]  /*115c0*/  BSYNC B0 ;  /* 0x0000000000007941 */ /* 0x000fea0003800000 */
.L_x_1276:
[----:B------:R-:W-:Y:S01]  /*115d0*/  ULDC.64 UR4, c[0x0][0x328] ;  /* 0x0000ca0000047ab9 */ /* 0x000fe20000000a00 */
[----:B0----5:R-:W-:Y:S01]  /*115e0*/  SHF.R.S32.HI R10, RZ, 0x1f, R6 ;  /* 0x0000001fff0a7819 */ /* 0x021fe20000011406 */
[----:B------:R-:W-:Y:S01]  /*115f0*/  IMAD R2, R9, UR4, RZ ;  /* 0x0000000409027c24 */ /* 0x000fe2000f8e02ff */
[----:B------:R-:W-:Y:S01]  /*11600*/  ULDC.64 UR6, c[0x0][0x318] ;  /* 0x0000c60000067ab9 */ /* 0x000fe20000000a00 */
[----:B------:R-:W-:Y:S02]  /*11610*/  LOP3.LUT P3, RZ, R17, 0x2, RZ, 0xc0, !PT ;  /* 0x0000000211ff7812 */ /* 0x000fe4000786c0ff */
[----:B------:R-:W-:Y:S01]  /*11620*/  IMAD R11, R7, UR5, R2 ;  /* 0x00000005070b7c24 */ /* 0x000fe2000f8e0202 */
[----:B------:R-:W-:Y:S01]  /*11630*/  LOP3.LUT P2, RZ, R17, 0x1, RZ, 0xc0, !PT ;  /* 0x0000000111ff7812 */ /* 0x000fe2000784c0ff */
        /* <DEDUP_REMOVED lines=11> */
[----:B------:R-:W-:-:S03]  /*116f0*/  UMOV UR4, 0xffffffff ;  /* 0xffffffff00047882 */ /* 0x000fc60000000000 */
[----:B------:R-:W-:Y:S01]  /*11700*/  IMAD R4, R19, 0x4000, R36 ;  /* 0x0000400013047824 */ /* 0x000fe200078e0224 */
[----:B------:R-:W-:-:S04]  /*11710*/  IADD3 R21, P0, R2, UR6, RZ ;  /* 0x0000000602157c10 */ /* 0x000fc8000ff1e0ff */
[----:B------:R-:W-:Y:S01]  /*11720*/  IADD3.X R22, R22, UR7, R3, P0, !PT ;  /* 0x0000000716167c10 */ /* 0x000fe200087fe403 */
[----:B------:R-:W-:Y:S08]  /*11730*/  BRA.DIV UR4, `(.L_x_1278) ;  /* 0x0000003604047947 */ /* 0x000ff0000b800000 */
[----:B------:R-:W0:Y:S01]  /*11740*/  SHFL.IDX PT, R2, R21, RZ, 0x181f ;  /* 0x00181fff15027589 */ /* 0x000e2200000e0000 */
[----:B------:R-:W-:-:S03]  /*11750*/  IMAD.IADD R4, R16, 0x1, R4 ;  /* 0x0000000110047824 */ /* 0x000fc600078e0204 */
[----:B------:R-:W2:Y:S01]  /*11760*/  SHFL.IDX PT, R3, R22, RZ, 0x181f ;  /* 0x00181fff16037589 */ /* 0x000ea200000e0000 */
[----:B0-----:R-:W-:-:S05]  /*11770*/  IADD3 R2, P0, R28, R2, RZ ;  /* 0x000000021c027210 */ /* 0x001fca0007f1e0ff */
[----:B--2---:R-:W-:-:S05]  /*11780*/  IMAD.X R3, RZ, RZ, R3, P0 ;  /* 0x000000ffff037224 */ /* 0x004fca00000e0603 */
[----:B------:R-:W-:Y:S01]  /*11790*/  @!PT LDS RZ, [RZ] ;  /* 0x00000000fffff984 */ /* 0x000fe20000000800 */
[----:B------:R-:W-:Y:S04]  /*117a0*/  LDGSTS.E.BYPASS.LTC128B.128 [R4+0x10000], desc[UR52][R2.64], !P3 ;  /* 0x1000000002047fae */ /* 0x000fe8000d901d74 */
[----:B------:R0:W-:Y:S04]  /*117b0*/  LDGSTS.E.BYPASS.LTC128B.128 [R4+0x12000], desc[UR52][R2.64+0x80], !P2 ;  /* 0x1200008002047fae */ /* 0x0001e8000d101d74 */
[----:B0-----:R-:W0:Y:S04]  /*117c0*/  SHFL.IDX PT, R2, R21, 0x1, 0x181f ;  /* 0x00381f0015027f89 */ /* 0x001e2800000e0000 */
[----:B------:R-:W2:Y:S01]  /*117d0*/  SHFL.IDX PT, R3, R22, 0x1, 0x181f ;  /* 0x00381f0016037f89 */ /* 0x000ea200000e0000 */
[----:B0-----:R-:W-:-:S05]  /*117e0*/  IADD3 R2, P0, R28, R2, RZ ;  /* 0x000000021c027210 */ /* 0x001fca0007f1e0ff */
[----:B--2---:R-:W-:-:S05]  /*117f0*/  IMAD.X R3, RZ, RZ, R3, P0 ;  /* 0x000000ffff037224 */ /* 0x004fca00000e0603 */
[----:B------:R-:W-:Y:S04]  /*11800*/  LDGSTS.E.BYPASS.LTC128B.128 [R4+0x10800], desc[UR52][R2.64], !P3 ;  /* 0x1080000002047fae */ /* 0x000fe8000d901d74 */
[----:B------:R0:W-:Y:S04]  /*11810*/  LDGSTS.E.BYPASS.LTC128B.128 [R4+0x12800], desc[UR52][R2.64+0x80], !P2 ;  /* 0x1280008002047fae */ /* 0x0001e8000d101d74 */
[----:B0-----:R-:W0:Y:S04]  /*11820*/  SHFL.IDX PT, R2, R21, 0x2, 0x181f ;  /* 0x00581f0015027f89 */ /* 0x001e2800000e0000 */
[----:B------:R-:W2:Y:S04]  /*11830*/  SHFL.IDX PT, R3, R22, 0x2, 0x181f ;  /* 0x00581f0016037f89 */ /* 0x000ea800000e0000 */
[----:B------:R-:W3:Y:S01]  /*11840*/  SHFL.IDX PT, R22, R22, 0x3, 0x181f ;  /* 0x00781f0016167f89 */ /* 0x000ee200000e0000 */
[----:B0-----:R-:W-:-:S05]  /*11850*/  IADD3 R2, P0, R28, R2, RZ ;  /* 0x000000021c027210 */ /* 0x001fca0007f1e0ff */
[----:B--2---:R-:W-:-:S05]  /*11860*/  IMAD.X R3, RZ, RZ, R3, P0 ;  /* 0x000000ffff037224 */ /* 0x004fca00000e0603 */
[----:B------:R-:W-:Y:S04]  /*11870*/  LDGSTS.E.BYPASS.LTC128B.128 [R4+0x11000], desc[UR52][R2.64], !P3 ;  /* 0x1100000002047fae */ /* 0x000fe8000d901d74 */
[----:B------:R0:W-:Y:S04]  /*11880*/  LDGSTS.E.BYPASS.LTC128B.128 [R4+0x13000], desc[UR52][R2.64+0x80], !P2 ;  /* 0x1300008002047fae */ /* 0x0001e8000d101d74 */
[----:B0--3--:R0:W2:Y:S02]  /*11890*/  SHFL.IDX PT, R2, R21, 0x3, 0x181f ;  /* 0x00781f0015027f89 */ /* 0x0090a400000e0000 */
.L_x_1377:
        /* <DEDUP_REMOVED lines=9> */
.L_x_1279:
        /* <DEDUP_REMOVED lines=11> */
.L_x_1280:
[----:B------:R2:W-:Y:S01]  /*119e0*/  SYNCS.ARRIVE.TRANS64.A1T0 RZ, [R0+URZ+0x28470], RZ ;  /* 0x028470ff00ff79a7 */ /* 0x0005e2000810003f */
[----:B------:R-:W-:Y:S05]  /*119f0*/  @!P3 BRA `(.L_x_1281) ;  /* 0x000000000004b947 */ /* 0x000fea0003800000 */
[----:B------:R-:W-:Y:S01]  /*11a00*/  BPT.TRAP 0x1 ;  /* 0x000000040000795c */ /* 0x000fe20000300000 */
.L_x_1281:
[----:B------:R-:W3:Y:S01]  /*11a10*/  SYNCS.PHASECHK.TRANS64.TRYWAIT P0, [R0+URZ+0x28440], R20 ;  /* 0x02844014000075a7 */ /* 0x000ee2000800017f */
[----:B------:R-:W-:Y:S04]  /*11a20*/  BSSY B0, `(.L_x_1282) ;  /* 0x0000002000007945 */ /* 0x000fe80003800000 */
[----:B---3--:R-:W-:Y:S05]  /*11a30*/  @!P0 BRA `(.L_x_1283) ;  /* 0x00000034006c8947 */ /* 0x008fea0003800000 */
.L_x_1378:
[----:B------:R-:W-:Y:S05]  /*11a40*/  BSYNC B0 ;  /* 0x0000000000007941 */ /* 0x000fea0003800000 */
.L_x_1282:
        /* <DEDUP_REMOVED lines=21> */
[----:B------:R-:W4:Y:S04]  /*11ba0*/  SHFL.IDX PT, R14, R9, RZ, 0x181f ;  /* 0x00181fff090e7589 */ /* 0x000f2800000e0000 */
[----:B------:R-:W5:Y:S04]  /*11bb0*/  SHFL.IDX PT, R3, R10, RZ, 0x181f ;  /* 0x00181fff0a037589 */ /* 0x000f6800000e0000 */
[----:B------:R-:W-:Y:S01]  /*11bc0*/  SHFL.IDX PT, R7, R10, 0x1, 0x181f ;  /* 0x00381f000a077f89 */ /* 0x000fe200000e0000 */
[----:B----4-:R-:W-:-:S03]  /*11bd0*/  IADD3 R2, P0, R28, R14, RZ ;  /* 0x0000000e1c027210 */ /* 0x010fc60007f1e0ff */
[----:B------:R-:W4:Y:S02]  /*11be0*/  SHFL.IDX PT, R14, R9, 0x1, 0x181f ;  /* 0x00381f00090e7f89 */ /* 0x000f2400000e0000 */
[----:B-----5:R-:W-:-:S05]  /*11bf0*/  IMAD.X R3, RZ, RZ, R3, P0 ;  /* 0x000000ffff037224 */ /* 0x020fca00000e0603 */
[----:B------:R-:W-:Y:S04]  /*11c00*/  LDGSTS.E.BYPASS.LTC128B.128 [R4+0x20000], desc[UR52][R2.64], !P3 ;  /* 0x2000000002047fae */ /* 0x000fe8000d901d74 */
[----:B------:R5:W-:Y:S01]  /*11c10*/  LDGSTS.E.BYPASS.LTC128B.128 [R4+0x22000], desc[UR52][R2.64+0x80], !P2 ;  /* 0x2200008002047fae */ /* 0x000be2000d101d74 */
[----:B----4-:R-:W-:-:S03]  /*11c20*/  IADD3 R6, P0, R28, R14, RZ ;  /* 0x0000000e1c067210 */ /* 0x010fc60007f1e0ff */
[----:B-----5:R-:W-:Y:S04]  /*11c30*/  SHFL.IDX PT, R3, R10, 0x2, 0x181f ;  /* 0x00581f000a037f89 */ /* 0x020fe800000e0000 */
[----:B------:R-:W4:Y:S01]  /*11c40*/  SHFL.IDX PT, R14, R9, 0x2, 0x181f ;  /* 0x00581f00090e7f89 */ /* 0x000f2200000e0000 */
[----:B------:R-:W-:-:S03]  /*11c50*/  IMAD.X R7, RZ, RZ, R7, P0 ;  /* 0x000000ffff077224 */ /* 0x000fc600000e0607 */
[----:B------:R-:W0:Y:S04]  /*11c60*/  SHFL.IDX PT, R10, R10, 0x3, 0x181f ;  /* 0x00781f000a0a7f89 */ /* 0x000e2800000e0000 */
[----:B------:R0:W-:Y:S04]  /*11c70*/  LDGSTS.E.BYPASS.LTC128B.128 [R4+0x20800], desc[UR52][R6.64], !P3 ;  /* 0x2080000006047fae */ /* 0x0001e8000d901d74 */
[----:B------:R0:W-:Y:S01]  /*11c80*/  LDGSTS.E.BYPASS.LTC128B.128 [R4+0x22800], desc[UR52][R6.64+0x80], !P2 ;  /* 0x2280008006047fae */ /* 0x0001e2000d101d74 */
[----:B----4-:R-:W-:-:S03]  /*11c90*/  IADD3 R2, P0, R28, R14, RZ ;  /* 0x0000000e1c027210 */ /* 0x010fc60007f1e0ff */
[----:B------:R4:W0:Y:S02]  /*11ca0*/  SHFL.IDX PT, R14, R9, 0x3, 0x181f ;  /* 0x00781f00090e7f89 */ /* 0x00082400000e0000 */
[----:B------:R-:W-:-:S05]  /*11cb0*/  IMAD.X R3, RZ, RZ, R3, P0 ;  /* 0x000000ffff037224 */ /* 0x000fca00000e0603 */
[----:B------:R4:W-:Y:S04]  /*11cc0*/  LDGSTS.E.BYPASS.LTC128B.128 [R4+0x21000], desc[UR52][R2.64], !P3 ;  /* 0x2100000002047fae */ /* 0x0009e8000d901d74 */
[----:B------:R4:W-:Y:S02]  /*11cd0*/  LDGSTS.E.BYPASS.LTC128B.128 [R4+0x23000], desc[UR52][R2.64+0x80], !P2 ;  /* 0x2300008002047fae */ /* 0x0009e4000d101d74 */
.L_x_1388:
[----:B0---4-:R-:W-:-:S05]  /*11ce0*/  IADD3 R2, P0, R28, R14, RZ ;  /* 0x0000000e1c027210 */ /* 0x011fca0007f1e0ff */
        /* <DEDUP_REMOVED lines=8> */
.L_x_1285:
        /* <DEDUP_REMOVED lines=11> */
.L_x_1286:
[----:B------:R1:W-:Y:S02]  /*11e20*/  SYNCS.ARRIVE.TRANS64.A1T0 RZ, [R0+URZ+0x28430], RZ ;  /* 0x028430ff00ff79a7 */ /* 0x0003e4000810003f */
[----:B-123--:R-:W-:-:S05]  /*11e30*/  IMAD.U32 R0, RZ, RZ, UR48 ;  /* 0x00000030ff007e24 */ /* 0x00efca000f8e00ff */
[----:B------:R-:W-:-:S13]  /*11e40*/  ISETP.NE.AND P0, PT, R0, 0x3, PT ;  /* 0x000000030000780c */ /* 0x000fda0003f05270 */
[----:B------:R-:W-:Y:S05]  /*11e50*/  @!P0 BRA `(.L_x_1287) ;  /* 0x0000000000048947 */ /* 0x000fea0003800000 */
[----:B------:R-:W-:Y:S01]  /*11e60*/  BPT.TRAP 0x1 ;  /* 0x000000040000795c */ /* 0x000fe20000300000 */
.L_x_1287:
[----:B------:R-:W-:Y:S01]  /*11e70*/  LOP3.LUT R3, R8, 0x1, RZ, 0x3c, !PT ;  /* 0x0000000108037812 */ /* 0x000fe200078e3cff */
[----:B------:R-:W-:Y:S01]  /*11e80*/  IMAD R0, R5, 0x8, R16 ;  /* 0x0000000805007824 */ /* 0x000fe200078e0210 */
[----:B------:R-:W-:Y:S02]  /*11e90*/  BSSY B0, `(.L_x_1288) ;  /* 0x0000004000007945 */ /* 0x000fe40003800000 */
[----:B------:R-:W-:-:S04]  /*11ea0*/  SHF.L.U32 R3, R3, 0x1f, RZ ;  /* 0x0000001f03037819 */ /* 0x000fc800000006ff */
[----:B------:R-:W0:Y:S02]  /*11eb0*/  SYNCS.PHASECHK.TRANS64.TRYWAIT P2, [R0+URZ+0x28470], R3 ;  /* 0x02847003000075a7 */ /* 0x000e24000804017f */
[----:B0-----:R-:W-:Y:S05]  /*11ec0*/  @!P2 BRA `(.L_x_1289) ;  /* 0x000000340070a947 */ /* 0x001fea0003800000 */
.L_x_1389:
[----:B------:R-:W-:Y:S05]  /*11ed0*/  BSYNC B0 ;  /* 0x0000000000007941 */ /* 0x000fea0003800000 */
.L_x_1288:
[----:B------:R-:W-:-:S05]  /*11ee0*/  IMAD.U32 R2, RZ, RZ, UR49 ;  /* 0x00000031ff027e24 */ /* 0x000fca000f8e00ff */
[----:B------:R-:W-:-:S13]  /*11ef0*/  ISETP.NE.AND P2, PT, R2, 0x3, PT ;  /* 0x000000030200780c */ /* 0x000fda0003f45270 */
[----:B------:R-:W-:Y:S05]  /*11f00*/  @!P2 BRA `(.L_x_1290) ;  /* 0x000000000004a947 */ /* 0x000fea0003800000 */
[----:B------:R-:W-:Y:S01]  /*11f10*/  BPT.TRAP 0x1 ;  /* 0x000000040000795c */ /* 0x000fe20000300000 */
.L_x_1290:
[----:B------:R-:W-:Y:S01]  /*11f20*/  SHF.L.U32 R7, R8, 0x1f, RZ ;  /* 0x0000001f08077819 */ /* 0x000fe200000006ff */
[----:B0-----:R-:W-:-:S03]  /*11f30*/  IMAD.SHL.U32 R3, R5, 0x4000, RZ ;  /* 0x0000400005037824 */ /* 0x001fc600078e00ff */
[----:B------:R-:W0:Y:S02]  /*11f40*/  SYNCS.PHASECHK.TRANS64.TRYWAIT P2, [R0+URZ+0x28460], R7 ;  /* 0x02846007000075a7 */ /* 0x000e24000804017f */
[----:B0-----:R-:W-:Y:S05]  /*11f50*/  @!P2 BRA `(.L_x_1291) ;  /* 0x000000340060a947 */ /* 0x001fea0003800000 */
.L_x_1390:
[----:B------:R-:W2:Y:S01]  /*11f60*/  LDL R2, [R1] ;  /* 0x0000000001027983 */ /* 0x000ea20000100800 */
[----:B------:R-:W-:Y:S05]  /*11f70*/  WARPSYNC.ALL ;  /* 0x0000000000007948 */ /* 0x000fea0003800000 */
[----:B------:R-:W1:Y:S01]  /*11f80*/  S2R R6, SR_TID.X ;  /* 0x0000000000067919 */ /* 0x000e620000002100 */
[----:B------:R-:W-:Y:S01]  /*11f90*/  IMAD.U32 R33, RZ, RZ, UR49 ;  /* 0x00000031ff217e24 */ /* 0x000fe2000f8e00ff */
[----:B--2---:R-:W-:Y:S02]  /*11fa0*/  LOP3.LUT R5, R3, R2, RZ, 0xfc, !PT ;  /* 0x0000000203057212 */ /* 0x004fe400078efcff */
[----:B------:R-:W2:Y:S01]  /*11fb0*/  S2R R2, SR_TID.X ;  /* 0x0000000000027919 */ /* 0x000ea20000002100 */
[----:B------:R-:W-:-:S02]  /*11fc0*/  IADD3 R3, R16, R3, R37 ;  /* 0x0000000310037210 */ /* 0x000fc40007ffe025 */
[----:B------:R-:W-:-:S05]  /*11fd0*/  IMAD.IADD R4, R16, 0x1, R5 ;  /* 0x0000000110047824 */ /* 0x000fca00078e0205 */
[----:B------:R-:W3:Y:S01]  /*11fe0*/  LDSM.16.MT88.4 R8, [R4+0x10000] ;  /* 0x010000000408783b */ /* 0x000ee20000004200 */
[----:B--2---:R-:W-:Y:S01]  /*11ff0*/  LOP3.LUT P2, RZ, R2, 0x4, RZ, 0xc0, !PT ;  /* 0x0000000402ff7812 */ /* 0x004fe2000784c0ff */
[----:B------:R-:W-:-:S05]  /*12000*/  IMAD.MOV.U32 R2, RZ, RZ, 0x40 ;  /* 0x00000040ff027424 */ /* 0x000fca00078e00ff */
[----:B------:R-:W-:Y:S02]  /*12010*/  SEL R2, R2, 0xffffffc0, !P2 ;  /* 0xffffffc002027807 */ /* 0x000fe40005000000 */
[----:B-1----:R-:W-:Y:S01]  /*12020*/  LOP3.LUT P2, RZ, R6, 0x4, RZ, 0xc0, !PT ;  /* 0x0000000406ff7812 */ /* 0x002fe2000784c0ff */
[----:B------:R-:W-:Y:S02]  /*12030*/  IMAD.MOV.U32 R6, RZ, RZ, 0x20 ;  /* 0x00000020ff067424 */ /* 0x000fe400078e00ff */
[----:B------:R-:W-:-:S03]  /*12040*/  IMAD.IADD R2, R2, 0x1, R4 ;  /* 0x0000000102027824 */ /* 0x000fc600078e0204 */
[----:B------:R-:W-:Y:S02]  /*12050*/  SEL R6, R6, 0xffffffe0, !P2 ;  /* 0xffffffe006067807 */ /* 0x000fe40005000000 */
[C-C-:B---3--:R-:W-:Y:S02]  /*12060*/  PRMT R12, R8.reuse, 0x6420, R9.reuse ;  /* 0x00006420080c7816 */ /* 0x148fe40000000009 */
[----:B------:R-:W-:Y:S02]  /*12070*/  PRMT R13, R8, 0x7531, R9 ;  /* 0x00007531080d7816 */ /* 0x000fe40000000009 */
[C-C-:B------:R-:W-:Y:S02]  /*12080*/  PRMT R14, R10.reuse, 0x6420, R11.reuse ;  /* 0x000064200a0e7816 */ /* 0x140fe4000000000b */
[----:B------:R-:W-:Y:S02]  /*12090*/  PRMT R15, R10, 0x7531, R11 ;  /* 0x000075310a0f7816 */ /* 0x000fe4000000000b */
[----:B------:R-:W1:Y:S01]  /*120a0*/  LDSM.16.MT88.4 R8, [R2+0x10000] ;  /* 0x010000000208783b */ /* 0x000e620000004200 */
[----:B------:R-:W-:-:S03]  /*120b0*/  ISETP.NE.AND P2, PT, R33, 0x3, PT ;  /* 0x000000032100780c */ /* 0x000fc60003f45270 */
[----:B------:R-:W-:Y:S01]  /*120c0*/  STSM.16.M88.4 [R3+0x8000], R12 ;  /* 0x0080000c03007844 */ /* 0x000fe20000000200 */
[C-C-:B-1----:R-:W-:Y:S02]  /*120d0*/  PRMT R20, R8.reuse, 0x6420, R9.reuse ;  /* 0x0000642008147816 */ /* 0x142fe40000000009 */
[----:B------:R-:W-:Y:S02]  /*120e0*/  PRMT R21, R8, 0x7531, R9 ;  /* 0x0000753108157816 */ /* 0x000fe40000000009 */
[C-C-:B------:R-:W-:Y:S02]  /*120f0*/  PRMT R22, R10.reuse, 0x6420, R11.reuse ;  /* 0x000064200a167816 */ /* 0x140fe4000000000b */
[----:B------:R-:W-:-:S05]  /*12100*/  PRMT R23, R10, 0x7531, R11 ;  /* 0x000075310a177816 */ /* 0x000fca000000000b */
[----:B------:R-:W-:Y:S04]  /*12110*/  STSM.16.M88.4 [R3+0x9000], R20 ;  /* 0x0090001403007844 */ /* 0x000fe80000000200 */
[----:B------:R-:W1:Y:S02]  /*12120*/  LDSM.16.MT88.4 R12, [R4+0x12000] ;  /* 0x01200000040c783b */ /* 0x000e640000004200 */
[C-C-:B-1----:R-:W-:Y:S02]  /*12130*/  PRMT R8, R12.reuse, 0x6420, R13.reuse ;  /* 0x000064200c087816 */ /* 0x142fe4000000000d */
[----:B------:R-:W-:Y:S02]  /*12140*/  PRMT R9, R12, 0x7531, R13 ;  /* 0x000075310c097816 */ /* 0x000fe4000000000d */
[----:B------:R-:W-:-:S02]  /*12150*/  PRMT R10, R14, 0x6420, R15 ;  /* 0x000064200e0a7816 */ /* 0x000fc4000000000f */
[----:B------:R-:W-:Y:S02]  /*12160*/  PRMT R11, R14, 0x7531, R15 ;  /* 0x000075310e0b7816 */ /* 0x000fe4000000000f */
[----:B------:R-:W1:Y:S04]  /*12170*/  LDSM.16.MT88.4 R12, [R2+0x12000] ;  /* 0x01200000020c783b */ /* 0x000e680000004200 */
[----:B------:R1:W-:Y:S02]  /*12180*/  STSM.16.M88.4 [R3+0xa000], R8 ;  /* 0x00a0000803007844 */ /* 0x0003e40000000200 */
[C-C-:B-1----:R-:W-:Y:S02]  /*12190*/  PRMT R8, R12.reuse, 0x6420, R13.reuse ;  /* 0x000064200c087816 */ /* 0x142fe4000000000d */
[----:B------:R-:W-:-:S02]  /*121a0*/  PRMT R9, R12, 0x7531, R13 ;  /* 0x000075310c097816 */ /* 0x000fc4000000000d */
[C-C-:B------:R-:W-:Y:S02]  /*121b0*/  PRMT R10, R14.reuse, 0x6420, R15.reuse ;  /* 0x000064200e0a7816 */ /* 0x140fe4000000000f */
[----:B------:R-:W-:-:S05]  /*121c0*/  PRMT R11, R14, 0x7531, R15 ;  /* 0x000075310e0b7816 */ /* 0x000fca000000000f */
[----:B------:R1:W-:Y:S04]  /*121d0*/  STSM.16.M88.4 [R3+0xb000], R8 ;  /* 0x00b0000803007844 */ /* 0x0003e80000000200 */
[----:B------:R-:W2:Y:S04]  /*121e0*/  LDSM.16.MT88.4 R20, [R4+0x11000] ;  /* 0x011000000414783b */ /* 0x000ea80000004200 */
[----:B------:R-:W3:Y:S01]  /*121f0*/  LDSM.16.MT88.4 R8, [R2+0x11000] ;  /* 0x011000000208783b */ /* 0x000ee20000004200 */
[----:B-1----:R-:W-:Y:S02]  /*12200*/  IADD3 R3, R6, 0x8000, R3 ;  /* 0x0000800006037810 */ /* 0x002fe40007ffe003 */
[----:B--2---:R-:W-:-:S02]  /*12210*/  PRMT R12, R20, 0x6420, R21 ;  /* 0x00006420140c7816 */ /* 0x004fc40000000015 */
[----:B------:R-:W-:Y:S02]  /*12220*/  PRMT R13, R20, 0x7531, R21 ;  /* 0x00007531140d7816 */ /* 0x000fe40000000015 */
[C-C-:B------:R-:W-:Y:S02]  /*12230*/  PRMT R14, R22.reuse, 0x6420, R23.reuse ;  /* 0x00006420160e7816 */ /* 0x140fe40000000017 */
[----:B------:R-:W-:-:S05]  /*12240*/  PRMT R15, R22, 0x7531, R23 ;  /* 0x00007531160f7816 */ /* 0x000fca0000000017 */
[----:B------:R3:W-:Y:S02]  /*12250*/  STSM.16.M88.4 [R3], R12 ;  /* 0x0000000c03007844 */ /* 0x0007e40000000200 */
[C-C-:B---3--:R-:W-:Y:S02]  /*12260*/  PRMT R12, R8.reuse, 0x6420, R9.reuse ;  /* 0x00006420080c7816 */ /* 0x148fe40000000009 */
[----:B------:R-:W-:Y:S02]  /*12270*/  PRMT R13, R8, 0x7531, R9 ;  /* 0x00007531080d7816 */ /* 0x000fe40000000009 */
[C-C-:B------:R-:W-:Y:S02]  /*12280*/  PRMT R14, R10.reuse, 0x6420, R11.reuse ;  /* 0x000064200a0e7816 */ /* 0x140fe4000000000b */
[----:B------:R-:W-:-:S05]  /*12290*/  PRMT R15, R10, 0x7531, R11 ;  /* 0x000075310a0f7816 */ /* 0x000fca000000000b */
[----:B------:R-:W-:Y:S04]  /*122a0*/  STSM.16.M88.4 [R3+0x1000], R12 ;  /* 0x0010000c03007844 */ /* 0x000fe80000000200 */
[----:B0-----:R-:W0:Y:S04]  /*122b0*/  LDSM.16.MT88.4 R4, [R4+0x13000] ;  /* 0x013000000404783b */ /* 0x001e280000004200 */
        /* <DEDUP_REMOVED lines=19> */
.L_x_1292:
[----:B-1----:R1:W-:Y:S01]  /*123f0*/  SYNCS.ARRIVE.TRANS64.A1T0 RZ, [R0+URZ+0x28450], RZ ;  /* 0x028450ff00ff79a7 */ /* 0x0023e2000810003f */
[----:B------:R-:W-:Y:S06]  /*12400*/  BAR.SYNC.DEFER_BLOCKING 0x2, 0x80 ;  /* 0x0082000000007b1d */ /* 0x000fec0000010000 */
[----:B------:R-:W-:Y:S05]  /*12410*/  @!P0 BRA `(.L_x_1293) ;  /* 0x0000000000048947 */ /* 0x000fea0003800000 */
[----:B------:R-:W-:Y:S01]  /*12420*/  BPT.TRAP 0x1 ;  /* 0x000000040000795c */ /* 0x000fe20000300000 */
.L_x_1293:
[----:B-1----:R-:W-:Y:S02]  /*12430*/  VIADD R0, R0, 0x28480 ;  /* 0x0002848000007836 */ /* 0x002fe40000000000 */
[----:B0-----:R-:W-:Y:S02]  /*12440*/  IMAD.MOV.U32 R5, RZ, RZ, R19 ;  /* 0x000000ffff057224 */ /* 0x001fe400078e0013 */
[----:B------:R-:W-:Y:S01]  /*12450*/  IMAD.MOV.U32 R8, RZ, RZ, R25 ;  /* 0x000000ffff087224 */ /* 0x000fe200078e0019 */
[----:B------:R-:W-:-:S04]  /*12460*/  PRMT R0, R31, 0x654, R0 ;  /* 0x000006541f007816 */ /* 0x000fc80000000000 */
[----:B------:R1:W-:Y:S01]  /*12470*/  SYNCS.ARRIVE.TRANS64.RED.A1T0 RZ, [R0+URZ], RZ ;  /* 0x000000ff00ff79a7 */ /* 0x0003e2000810043f */
[----:B------:R-:W-:Y:S05]  /*12480*/  @P1 BRA `(.L_x_1294) ;  /* 0xffffffec00881947 */ /* 0x000fea000383ffff */
.L_x_1274:
[----:B-1----:R-:W1:Y:S01]  /*12490*/  S2R R0, SR_TID.X ;  /* 0x0000000000007919 */ /* 0x002e620000002100 */
[----:B------:R-:W-:Y:S01]  /*124a0*/  BSSY B0, `(.L_x_1295) ;  /* 0x0000012000007945 */ /* 0x000fe20003800000 */
[----:B------:R-:W-:Y:S01]  /*124b0*/  IMAD.U32 R6, RZ, RZ, UR48 ;  /* 0x00000030ff067e24 */ /* 0x000fe2000f8e00ff */
[----:B-1----:R-:W-:-:S04]  /*124c0*/  LOP3.LUT R0, R0, 0x7f, RZ, 0xc0, !PT ;  /* 0x0000007f00007812 */ /* 0x002fc800078ec0ff */
[----:B------:R-:W-:-:S13]  /*124d0*/  ISETP.NE.AND P0, PT, R0, RZ, PT ;  /* 0x000000ff0000720c */ /* 0x000fda0003f05270 */
[----:B------:R-:W-:Y:S05]  /*124e0*/  @P0 BRA `(.L_x_1296) ;  /* 0x0000000000340947 */ /* 0x000fea0003800000 */
[----:B------:R-:W1:Y:S01]  /*124f0*/  S2R R7, SR_LANEID ;  /* 0x0000000000077919 */ /* 0x000e620000000000 */
[----:B------:R-:W-:Y:S01]  /*12500*/  VOTEU.ANY UR4, UPT, PT ;  /* 0x0000000000047886 */ /* 0x000fe200038e0100 */
[----:B0-----:R-:W0:Y:S01]  /*12510*/  LDC.64 R2, c[0x0][0xc80] ;  /* 0x00032000ff027b82 */ /* 0x001e220000000a00 */
[----:B------:R-:W1:Y:S08]  /*12520*/  FLO.U32 R0, UR4 ;  /* 0x0000000400007d00 */ /* 0x000e7000080e0000 */
[----:B------:R-:W0:Y:S01]  /*12530*/  POPC R5, UR4 ;  /* 0x0000000400057d09 */ /* 0x000e220008000000 */
[----:B-1----:R-:W-:-:S13]  /*12540*/  ISETP.EQ.U32.AND P1, PT, R0, R7, PT ;  /* 0x000000070000720c */ /* 0x002fda0003f22070 */
[----:B0-----:R-:W2:Y:S01]  /*12550*/  @P1 ATOMG.E.ADD.STRONG.GPU PT, R3, desc[UR52][R2.64], R5 ;  /* 0x00000005020319a8 */ /* 0x001ea200081ee1f4 */
[----:B------:R-:W0:Y:S02]  /*12560*/  S2R R4, SR_LTMASK ;  /* 0x0000000000047919 */ /* 0x000e240000003900 */
[----:B0-----:R-:W-:-:S04]  /*12570*/  LOP3.LUT R4, R4, UR4, RZ, 0xc0, !PT ;  /* 0x0000000404047c12 */ /* 0x001fc8000f8ec0ff */
[----:B------:R-:W0:Y:S01]  /*12580*/  POPC R7, R4 ;  /* 0x0000000400077309 */ /* 0x000e220000000000 */
[----:B--2---:R-:W0:Y:S02]  /*12590*/  SHFL.IDX PT, R0, R3, R0, 0x1f ;  /* 0x00001f0003007589 */ /* 0x004e2400000e0000 */
[----:B0-----:R-:W-:-:S05]  /*125a0*/  IADD3 R0, R0, UR46, R7 ;  /* 0x0000002e00007c10 */ /* 0x001fca000fffe007 */
[----:B------:R1:W-:Y:S02]  /*125b0*/  STL [R1+0x8], R0 ;  /* 0x0000080001007387 */ /* 0x0003e40000100800 */
.L_x_1296:
[----:B------:R-:W-:Y:S05]  /*125c0*/  BSYNC B0 ;  /* 0x0000000000007941 */ /* 0x000fea0003800000 */
.L_x_1295:
[----:B------:R-:W-:-:S13]  /*125d0*/  ISETP.NE.AND P1, PT, R6, 0x3, PT ;  /* 0x000000030600780c */ /* 0x000fda0003f25270 */
[----:B------:R-:W-:Y:S05]  /*125e0*/  @!P1 BRA `(.L_x_1297) ;  /* 0x0000000000049947 */ /* 0x000fea0003800000 */
[----:B------:R-:W-:Y:S01]  /*125f0*/  BPT.TRAP 0x1 ;  /* 0x000000040000795c */ /* 0x000fe20000300000 */
.L_x_1297:
[----:B0-----:R-:W-:Y:S01]  /*12600*/  LOP3.LUT R3, R25, 0x1, RZ, 0x3c, !PT ;  /* 0x0000000119037812 */ /* 0x001fe200078e3cff */
[----:B------:R-:W-:Y:S01]  /*12610*/  IMAD R18, R19, 0x8, R16 ;  /* 0x0000000813127824 */ /* 0x000fe200078e0210 */
[----:B------:R-:W-:Y:S02]  /*12620*/  BSSY B0, `(.L_x_1298) ;  /* 0x0000004000007945 */ /* 0x000fe40003800000 */
[----:B------:R-:W-:-:S04]  /*12630*/  SHF.L.U32 R3, R3, 0x1f, RZ ;  /* 0x0000001f03037819 */ /* 0x000fc800000006ff */
[----:B------:R-:W0:Y:S02]  /*12640*/  SYNCS.PHASECHK.TRANS64.TRYWAIT P2, [R18+URZ+0x28470], R3 ;  /* 0x02847003120075a7 */ /* 0x000e24000804017f */
[----:B0-----:R-:W-:Y:S05]  /*12650*/  @!P2 BRA `(.L_x_1299) ;  /* 0x0000002c00b4a947 */ /* 0x001fea0003800000 */
.L_x_1391:
[----:B------:R-:W-:Y:S05]  /*12660*/  BSYNC B0 ;  /* 0x0000000000007941 */ /* 0x000fea0003800000 */
.L_x_1298:
[----:B-1----:R-:W-:-:S05]  /*12670*/  IMAD.U32 R0, RZ, RZ, UR49 ;  /* 0x00000031ff007e24 */ /* 0x002fca000f8e00ff */
[----:B------:R-:W-:-:S13]  /*12680*/  ISETP.NE.AND P2, PT, R0, 0x3, PT ;  /* 0x000000030000780c */ /* 0x000fda0003f45270 */
[----:B------:R-:W-:Y:S05]  /*12690*/  @!P2 BRA `(.L_x_1300) ;  /* 0x000000000004a947 */ /* 0x000fea0003800000 */
[----:B------:R-:W-:Y:S01]  /*126a0*/  BPT.TRAP 0x1 ;  /* 0x000000040000795c */ /* 0x000fe20000300000 */
.L_x_1300:
[----:B0-----:R-:W-:Y:S01]  /*126b0*/  SHF.L.U32 R3, R25, 0x1f, RZ ;  /* 0x0000001f19037819 */ /* 0x001fe200000006ff */
[----:B------:R-:W-:-:S03]  /*126c0*/  IMAD.SHL.U32 R0, R19, 0x4000, RZ ;  /* 0x0000400013007824 */ /* 0x000fc600078e00ff */
[----:B------:R-:W0:Y:S02]  /*126d0*/  SYNCS.PHASECHK.TRANS64.TRYWAIT P2, [R18+URZ+0x28460], R3 ;  /* 0x02846003120075a7 */ /* 0x000e24000804017f */
[----:B0-----:R-:W-:Y:S05]  /*126e0*/  @!P2 BRA `(.L_x_1301) ;  /* 0x0000002c00a4a947 */ /* 0x001fea0003800000 */
.L_x_1392:
[----:B------:R-:W0:Y:S01]  /*126f0*/  LDL R2, [R1] ;  /* 0x0000000001027983 */ /* 0x000e220000100800 */
[----:B------:R-:W1:Y:S01]  /*12700*/  S2R R4, SR_TID.X ;  /* 0x0000000000047919 */ /* 0x000e620000002100 */
[----:B------:R-:W-:Y:S05]  /*12710*/  WARPSYNC.ALL ;  /* 0x0000000000007948 */ /* 0x000fea0003800000 */
[----:B-1----:R-:W-:Y:S01]  /*12720*/  LOP3.LUT P2, RZ, R4, 0x4, RZ, 0xc0, !PT ;  /* 0x0000000404ff7812 */ /* 0x002fe2000784c0ff */
[----:B------:R-:W-:-:S05]  /*12730*/  IMAD.MOV.U32 R4, RZ, RZ, 0x40 ;  /* 0x00000040ff047424 */ /* 0x000fca00078e00ff */
[----:B------:R-:W-:Y:S01]  /*12740*/  SEL R4, R4, 0xffffffc0, !P2 ;  /* 0xffffffc004047807 */ /* 0x000fe20005000000 */
[----:B------:R-:W1:Y:S02]  /*12750*/  S2R R24, SR_TID.X ;  /* 0x0000000000187919 */ /* 0x000e640000002100 */
[----:B-1----:R-:W-:Y:S01]  /*12760*/  LOP3.LUT P2, RZ, R24, 0x4, RZ, 0xc0, !PT ;  /* 0x0000000418ff7812 */ /* 0x002fe2000784c0ff */
[----:B------:R-:W-:-:S05]  /*12770*/  IMAD.MOV.U32 R24, RZ, RZ, 0x20 ;  /* 0x00000020ff187424 */ /* 0x000fca00078e00ff */
[----:B------:R-:W-:Y:S02]  /*12780*/  SEL R24, R24, 0xffffffe0, !P2 ;  /* 0xffffffe018187807 */ /* 0x000fe40005000000 */
[----:B0-----:R-:W-:-:S05]  /*12790*/  LOP3.LUT R3, R0, R2, RZ, 0xfc, !PT ;  /* 0x0000000200037212 */ /* 0x001fca00078efcff */
[----:B------:R-:W-:-:S04]  /*127a0*/  IMAD.IADD R2, R16, 0x1, R3 ;  /* 0x0000000110027824 */ /* 0x000fc800078e0203 */
[----:B------:R-:W-:Y:S02]  /*127b0*/  IMAD.IADD R3, R4, 0x1, R2 ;  /* 0x0000000104037824 */ /* 0x000fe400078e0202 */
[----:B------:R-:W0:Y:S04]  /*127c0*/  LDSM.16.MT88.4 R4, [R2+0x10000] ;  /* 0x010000000204783b */ /* 0x000e280000004200 */
[----:B------:R-:W1:Y:S01]  /*127d0*/  LDSM.16.MT88.4 R8, [R3+0x10000] ;  /* 0x010000000308783b */ /* 0x000e620000004200 */
[----:B------:R-:W-:Y:S02]  /*127e0*/  IADD3 R0, R16, R0, R37 ;  /* 0x0000000010007210 */ /* 0x000fe40007ffe025 */
[C-C-:B0-----:R-:W-:Y:S02]  /*127f0*/  PRMT R12, R4.reuse, 0x6420, R5.reuse ;  /* 0x00006420040c7816 */ /* 0x141fe40000000005 */
[----:B------:R-:W-:-:S02]  /*12800*/  PRMT R13, R4, 0x7531, R5 ;  /* 0x00007531040d7816 */ /* 0x000fc40000000005 */
[C-C-:B------:R-:W-:Y:S02]  /*12810*/  PRMT R14, R6.reuse, 0x6420, R7.reuse ;  /* 0x00006420060e7816 */ /* 0x140fe40000000007 */
[----:B------:R-:W-:Y:S02]  /*12820*/  PRMT R15, R6, 0x7531, R7 ;  /* 0x00007531060f7816 */ /* 0x000fe40000000007 */
[C-C-:B-1----:R-:W-:Y:S02]  /*12830*/  PRMT R20, R8.reuse, 0x6420, R9.reuse ;  /* 0x0000642008147816 */ /* 0x142fe40000000009 */
[----:B------:R-:W-:Y:S02]  /*12840*/  PRMT R21, R8, 0x7531, R9 ;  /* 0x0000753108157816 */ /* 0x000fe40000000009 */
[C-C-:B------:R-:W-:Y:S02]  /*12850*/  PRMT R22, R10.reuse, 0x6420, R11.reuse ;  /* 0x000064200a167816 */ /* 0x140fe4000000000b */
[----:B------:R-:W-:Y:S01]  /*12860*/  PRMT R23, R10, 0x7531, R11 ;  /* 0x000075310a177816 */ /* 0x000fe2000000000b */
[----:B------:R-:W-:Y:S04]  /*12870*/  STSM.16.M88.4 [R0+0x8000], R12 ;  /* 0x0080000c00007844 */ /* 0x000fe80000000200 */
[----:B------:R-:W-:Y:S04]  /*12880*/  STSM.16.M88.4 [R0+0x9000], R20 ;  /* 0x0090001400007844 */ /* 0x000fe80000000200 */
[----:B------:R-:W0:Y:S04]  /*12890*/  LDSM.16.MT88.4 R4, [R2+0x12000] ;  /* 0x012000000204783b */ /* 0x000e280000004200 */
[----:B------:R-:W1:Y:S01]  /*128a0*/  LDSM.16.MT88.4 R8, [R3+0x12000] ;  /* 0x012000000308783b */ /* 0x000e620000004200 */
[----:B0-----:R-:W-:-:S02]  /*128b0*/  PRMT R12, R4, 0x6420, R5 ;  /* 0x00006420040c7816 */ /* 0x001fc40000000005 */
[----:B------:R-:W-:Y:S02]  /*128c0*/  PRMT R13, R4, 0x7531, R5 ;  /* 0x00007531040d7816 */ /* 0x000fe40000000005 */
[C-C-:B------:R-:W-:Y:S02]  /*128d0*/  PRMT R14, R6.reuse, 0x6420, R7.reuse ;  /* 0x00006420060e7816 */ /* 0x140fe40000000007 */
[----:B------:R-:W-:Y:S02]  /*128e0*/  PRMT R15, R6, 0x7531, R7 ;  /* 0x00007531060f7816 */ /* 0x000fe40000000007 */
[C-C-:B-1----:R-:W-:Y:S02]  /*128f0*/  PRMT R32, R8.reuse, 0x6420, R9.reuse ;  /* 0x0000642008207816 */ /* 0x142fe40000000009 */
[----:B------:R-:W-:Y:S02]  /*12900*/  PRMT R33, R8, 0x7531, R9 ;  /* 0x0000753108217816 */ /* 0x000fe40000000009 */
[----:B------:R-:W-:-:S02]  /*12910*/  PRMT R34, R10, 0x6420, R11 ;  /* 0x000064200a227816 */ /* 0x000fc4000000000b */
[----:B------:R-:W-:Y:S01]  /*12920*/  PRMT R35, R10, 0x7531, R11 ;  /* 0x000075310a237816 */ /* 0x000fe2000000000b */
[----:B------:R-:W-:Y:S04]  /*12930*/  STSM.16.M88.4 [R0+0xa000], R12 ;  /* 0x00a0000c00007844 */ /* 0x000fe80000000200 */
[----:B------:R0:W-:Y:S04]  /*12940*/  STSM.16.M88.4 [R0+0xb000], R32 ;  /* 0x00b0002000007844 */ /* 0x0001e80000000200 */
[----:B------:R-:W1:Y:S04]  /*12950*/  LDSM.16.MT88.4 R4, [R2+0x11000] ;  /* 0x011000000204783b */ /* 0x000e680000004200 */
[----:B------:R-:W2:Y:S01]  /*12960*/  LDSM.16.MT88.4 R8, [R3+0x11000] ;  /* 0x011000000308783b */ /* 0x000ea20000004200 */
[----:B0-----:R-:W-:-:S02]  /*12970*/  IADD3 R0, R24, 0x8000, R0 ;  /* 0x0000800018007810 */ /* 0x001fc40007ffe000 */
[C-C-:B-1----:R-:W-:Y:S02]  /*12980*/  PRMT R12, R4.reuse, 0x6420, R5.reuse ;  /* 0x00006420040c7816 */ /* 0x142fe40000000005 */
[----:B------:R-:W-:Y:S02]  /*12990*/  PRMT R13, R4, 0x7531, R5 ;  /* 0x00007531040d7816 */ /* 0x000fe40000000005 */
[C-C-:B------:R-:W-:Y:S02]  /*129a0*/  PRMT R14, R6.reuse, 0x6420, R7.reuse ;  /* 0x00006420060e7816 */ /* 0x140fe40000000007 */
[----:B------:R-:W-:Y:S02]  /*129b0*/  PRMT R15, R6, 0x7531, R7 ;  /* 0x00007531060f7816 */ /* 0x000fe40000000007 */
[C-C-:B--2---:R-:W-:Y:S02]  /*129c0*/  PRMT R20, R8.reuse, 0x6420, R9.reuse ;  /* 0x0000642008147816 */ /* 0x144fe40000000009 */
[----:B------:R-:W-:-:S02]  /*129d0*/  PRMT R21, R8, 0x7531, R9 ;  /* 0x0000753108157816 */ /* 0x000fc40000000009 */
[C-C-:B------:R-:W-:Y:S02]  /*129e0*/  PRMT R22, R10.reuse, 0x6420, R11.reuse ;  /* 0x000064200a167816 */ /* 0x140fe4000000000b */
[----:B------:R-:W-:Y:S01]  /*129f0*/  PRMT R23, R10, 0x7531, R11 ;  /* 0x000075310a177816 */ /* 0x000fe2000000000b */
[----:B------:R-:W-:Y:S04]  /*12a00*/  STSM.16.M88.4 [R0], R12 ;  /* 0x0000000c00007844 */ /* 0x000fe80000000200 */
[----:B------:R-:W-:Y:S04]  /*12a10*/  STSM.16.M88.4 [R0+0x1000], R20 ;  /* 0x0010001400007844 */ /* 0x000fe80000000200 */
[----:B------:R-:W0:Y:S04]  /*12a20*/  LDSM.16.MT88.4 R4, [R2+0x13000] ;  /* 0x013000000204783b */ /* 0x000e280000004200 */
[----:B------:R-:W1:Y:S01]  /*12a30*/  LDSM.16.MT88.4 R8, [R3+0x13000] ;  /* 0x013000000308783b */ /* 0x000e620000004200 */
[----:B------:R-:W-:-:S05]  /*12a40*/  IMAD.U32 R24, RZ, RZ, UR49 ;  /* 0x00000031ff187e24 */ /* 0x000fca000f8e00ff */
[----:B------:R-:W-:Y:S02]  /*12a50*/  ISETP.NE.AND P2, PT, R24, 0x3, PT ;  /* 0x000000031800780c */ /* 0x000fe40003f45270 */
[C-C-:B0-----:R-:W-:Y:S02]  /*12a60*/  PRMT R12, R4.reuse, 0x6420, R5.reuse ;  /* 0x00006420040c7816 */ /* 0x141fe40000000005 */
[----:B------:R-:W-:Y:S02]  /*12a70*/  PRMT R13, R4, 0x7531, R5 ;  /* 0x00007531040d7816 */ /* 0x000fe40000000005 */
[C-C-:B------:R-:W-:Y:S02]  /*12a80*/  PRMT R14, R6.reuse, 0x6420, R7.reuse ;  /* 0x00006420060e7816 */ /* 0x140fe40000000007 */
[----:B------:R-:W-:Y:S02]  /*12a90*/  PRMT R15, R6, 0x7531, R7 ;  /* 0x00007531060f7816 */ /* 0x000fe40000000007 */
[----:B-1----:R-:W-:-:S02]  /*12aa0*/  PRMT R4, R8, 0x6420, R9 ;  /* 0x0000642008047816 */ /* 0x002fc40000000009 */
[----:B------:R-:W-:Y:S02]  /*12ab0*/  PRMT R5, R8, 0x7531, R9 ;  /* 0x0000753108057816 */ /* 0x000fe40000000009 */
[C-C-:B------:R-:W-:Y:S02]  /*12ac0*/  PRMT R6, R10.reuse, 0x6420, R11.reuse ;  /* 0x000064200a067816 */ /* 0x140fe4000000000b */
[----:B------:R-:W-:Y:S01]  /*12ad0*/  PRMT R7, R10, 0x7531, R11 ;  /* 0x000075310a077816 */ /* 0x000fe2000000000b */
[----:B------:R0:W-:Y:S04]  /*12ae0*/  STSM.16.M88.4 [R0+0x2000], R12 ;  /* 0x0020000c00007844 */ /* 0x0001e80000000200 */
        /* <DEDUP_REMOVED lines=9> */
.L_x_1302:
[----:B-1----:R1:W-:Y:S01]  /*12b80*/  SYNCS.ARRIVE.TRANS64.A1T0 RZ, [R18+URZ+0x28450], RZ ;  /* 0x028450ff12ff79a7 */ /* 0x0023e2000810003f */
[----:B------:R-:W-:Y:S06]  /*12b90*/  BAR.SYNC.DEFER_BLOCKING 0x2, 0x80 ;  /* 0x0082000000007b1d */ /* 0x000fec0000010000 */
[----:B------:R-:W-:Y:S05]  /*12ba0*/  @!P1 BRA `(.L_x_1303) ;  /* 0x0000000000049947 */ /* 0x000fea0003800000 */
[----:B------:R-:W-:Y:S01]  /*12bb0*/  BPT.TRAP 0x1 ;  /* 0x000000040000795c */ /* 0x000fe20000300000 */
.L_x_1303:
[----:B-1----:R-:W-:Y:S02]  /*12bc0*/  VIADD R18, R18, 0x28480 ;  /* 0x0002848012127836 */ /* 0x002fe40000000000 */
[----:B------:R-:W-:-:S03]  /*12bd0*/  VIADD R19, R19, 0x1 ;  /* 0x0000000113137836 */ /* 0x000fc60000000000 */
[----:B------:R-:W-:Y:S02]  /*12be0*/  PRMT R18, R31, 0x654, R18 ;  /* 0x000006541f127816 */ /* 0x000fe40000000012 */
[C---:B------:R-:W-:Y:S02]  /*12bf0*/  ISETP.NE.AND P1, PT, R19.reuse, 0x2, PT ;  /* 0x000000021300780c */ /* 0x040fe40003f25270 */
[----:B------:R1:W-:Y:S02]  /*12c00*/  SYNCS.ARRIVE.TRANS64.RED.A1T0 RZ, [R18+URZ], RZ ;  /* 0x000000ff12ff79a7 */ /* 0x0003e4000810043f */
[----:B0-----:R-:W-:Y:S02]  /*12c10*/  SEL R0, RZ, 0x1, P1 ;  /* 0x00000001ff007807 */ /* 0x001fe40000800000 */
[----:B------:R-:W-:Y:S02]  /*12c20*/  SEL R19, R19, RZ, P1 ;  /* 0x000000ff13137207 */ /* 0x000fe40000800000 */
[----:B------:R-:W-:-:S07]  /*12c30*/  LOP3.LUT R25, R25, R0, RZ, 0x3c, !PT ;  /* 0x0000000019197212 */ /* 0x000fce00078e3cff */
.L_x_1246:
[----:B------:R-:W-:Y:S05]  /*12c40*/  BSYNC B7 ;  /* 0x0000000000077941 */ /* 0x000fea0003800000 */
.L_x_1244:
[----:B------:R2:W5:Y:S01]  /*12c50*/  LDL R2, [R1+0x8] ;  /* 0x0000080001027983 */ /* 0x0005620000100800 */
[----:B------:R-:W-:-:S13]  /*12c60*/  LOP3.LUT P1, RZ, R17, 0x200, RZ, 0xc0, !PT ;  /* 0x0000020011ff7812 */ /* 0x000fda000782c0ff */
[----:B--2---:R-:W-:Y:S05]  /*12c70*/  @!P1 BRA `(.L_x_1304) ;  /* 0x0000000000249947 */ /* 0x004fea0003800000 */
[----:B------:R-:W2:Y:S08]  /*12c80*/  S2UR UR4, SR_CgaCtaId ;  /* 0x00000000000479c3 */ /* 0x000eb00000008800 */
[----:B------:R-:W-:Y:S01]  /*12c90*/  BAR.SYNC.DEFER_BLOCKING 0x5, 0x180 ;  /* 0x0146000000007b1d */ /* 0x000fe20000010000 */
[----:B------:R-:W-:Y:S01]  /*12ca0*/  MOV R16, 0x400 ;  /* 0x0000040000107802 */ /* 0x000fe20000000f00 */
[----:B--2---:R-:W-:-:S05]  /*12cb0*/  IMAD.U32 R31, RZ, RZ, UR4 ;  /* 0x00000004ff1f7e24 */ /* 0x004fca000f8e00ff */
[----:B------:R-:W-:-:S05]  /*12cc0*/  LEA R16, R31, R16, 0x18 ;  /* 0x000000101f107211 */ /* 0x000fca00078ec0ff */
[----:B-----5:R-:W2:Y:S04]  /*12cd0*/  LDS R2, [R16+0x284d0] ;  /* 0x0284d00010027984 */ /* 0x020ea80000000800 */
[----:B--2---:R2:W-:Y:S01]  /*12ce0*/  STL [R1+0x8], R2 ;  /* 0x0000080201007387 */ /* 0x0045e20000100800 */
[----:B------:R-:W-:Y:S06]  /*12cf0*/  BAR.ARV 0x4, 0x180 ;  /* 0x0106000000007b1d */ /* 0x000fec0000002000 */
[----:B------:R-:W-:Y:S05]  /*12d00*/  BRA `(.L_x_1305) ;  /* 0x0000000000207947 */ /* 0x000fea0003800000 */
.L_x_1304:
[----:B------:R-:W2:Y:S01]  /*12d10*/  @!P0 S2R R31, SR_CgaCtaId ;  /* 0x00000000001f8919 */ /* 0x000ea20000008800 */
[----:B0-----:R-:W-:Y:S01]  /*12d20*/  @!P0 MOV R0, 0x400 ;  /* 0x0000040000008802 */ /* 0x001fe20000000f00 */
[----:B------:R-:W-:Y:S03]  /*12d30*/  BAR.SYNC.DEFER_BLOCKING 0x4, 0x180 ;  /* 0x0106000000007b1d */ /* 0x000fe60000010000 */
[----:B--2---:R-:W-:-:S03]  /*12d40*/  @!P0 LEA R16, R31, R0, 0x18 ;  /* 0x000000001f108211 */ /* 0x004fc600078ec0ff */
[----:B-----5:R-:W0:Y:S04]  /*12d50*/  SHFL.IDX PT, R0, R2, RZ, 0x1f ;  /* 0x00001fff02007589 */ /* 0x020e2800000e0000 */
[----:B------:R3:W-:Y:S04]  /*12d60*/  @!P0 STS [R16+0x284d0], R2 ;  /* 0x0284d00210008388 */ /* 0x0007e80000000800 */
[----:B0-----:R3:W-:Y:S01]  /*12d70*/  STL [R1+0x8], R0 ;  /* 0x0000080001007387 */ /* 0x0017e20000100800 */
[----:B------:R-:W-:Y:S06]  /*12d80*/  BAR.ARV 0x5, 0x180 ;  /* 0x0146000000007b1d */ /* 0x000fec0000002000 */
.L_x_1305:
[----:B0--3--:R-:W3:Y:S01]  /*12d90*/  LDL R0, [R1+0x8] ;  /* 0x0000080001007983 */ /* 0x009ee20000100800 */
[----:B------:R-:W-:Y:S02]  /*12da0*/  ULDC UR4, c[0x0][0xc38] ;  /* 0x00030e0000047ab9 */ /* 0x000fe40000000800 */
[----:B---3--:R-:W-:-:S13]  /*12db0*/  ISETP.GE.AND P0, PT, R0, UR4, PT ;  /* 0x0000000400007c0c */ /* 0x008fda000bf06270 */
[----:B------:R-:W-:Y:S05]  /*12dc0*/  @!P0 BRA `(.L_x_1306) ;  /* 0xffffffbc00348947 */ /* 0x000fea000383ffff */
.L_x_1235:
[----:B------:R-:W3:Y:S01]  /*12dd0*/  LDL.LU R0, [R1+0xc] ;  /* 0x00000c0001007983 */ /* 0x000ee20000300800 */
[----:B------:R-:W-:Y:S01]  /*12de0*/  BSSY B0, `(.L_x_1307) ;  /* 0x000000b000007945 */ /* 0x000fe20003800000 */
[----:B------:R-:W0:Y:S01]  /*12df0*/  S2R R5, SR_CgaCtaId ;  /* 0x0000000000057919 */ /* 0x000e220000008800 */
[----:B---3--:R-:W-:-:S05]  /*12e00*/  VIADD R0, R0, 0x1 ;  /* 0x0000000100007836 */ /* 0x008fca0000000000 */
[----:B--2---:R-:W-:-:S04]  /*12e10*/  LEA.HI R2, R0, R0, RZ, 0x1 ;  /* 0x0000000000027211 */ /* 0x004fc800078f08ff */
[----:B------:R-:W-:Y:S02]  /*12e20*/  LOP3.LUT R3, R2, 0xfffffffe, RZ, 0xc0, !PT ;  /* 0xfffffffe02037812 */ /* 0x000fe400078ec0ff */
[----:B------:R-:W-:-:S03]  /*12e30*/  MOV R2, 0x400 ;  /* 0x0000040000027802 */ /* 0x000fc60000000f00 */
[----:B------:R-:W-:Y:S01]  /*12e40*/  IMAD.IADD R0, R0, 0x1, -R3 ;  /* 0x0000000100007824 */ /* 0x000fe200078e0a03 */
[----:B0-----:R-:W-:-:S04]  /*12e50*/  LEA R5, R5, R2, 0x18 ;  /* 0x0000000205057211 */ /* 0x001fc800078ec0ff */
[----:B------:R-:W-:-:S04]  /*12e60*/  SHF.L.U32 R0, R0, 0x1f, RZ ;  /* 0x0000001f00007819 */ /* 0x000fc800000006ff */
[----:B------:R-:W0:Y:S02]  /*12e70*/  SYNCS.PHASECHK.TRANS64.TRYWAIT P0, [R5+URZ+0x28420], R0 ;  /* 0x02842000050075a7 */ /* 0x000e24000800017f */
[----:B0-----:R-:W-:Y:S05]  /*12e80*/  @!P0 BRA `(.L_x_1308) ;  /* 0x0000002400d08947 */ /* 0x001fea0003800000 */
.L_x_1393:
[----:B------:R-:W-:Y:S05]  /*12e90*/  BSYNC B0 ;  /* 0x0000000000007941 */ /* 0x000fea0003800000 */
.L_x_1307:
[----:B------:R-:W-:-:S03]  /*12ea0*/  UMOV UR4, 0xffffffff ;  /* 0xffffffff00047882 */ /* 0x000fc60000000000 */
[----:B------:R-:W-:Y:S05]  /*12eb0*/  BRA.DIV UR4, `(.L_x_1309) ;  /* 0x0000002604d87947 */ /* 0x000fea000b800000 */
[----:B0-----:R-:W0:Y:S02]  /*12ec0*/  S2R R0, SR_TID.X ;  /* 0x0000000000007919 */ /* 0x001e240000002100 */
[----:B0-----:R-:W-:-:S04]  /*12ed0*/  SHF.R.U32.HI R0, RZ, 0x5, R0 ;  /* 0x00000005ff007819 */ /* 0x001fc80000011600 */
[----:B------:R-:W-:-:S05]  /*12ee0*/  LOP3.LUT R0, R0, 0x3, RZ, 0xc0, !PT ;  /* 0x0000000300007812 */ /* 0x000fca00078ec0ff */
[----:B------:R0:W2:Y:S02]  /*12ef0*/  SHFL.IDX PT, R14, R0, RZ, 0x1f ;  /* 0x00001fff000e7589 */ /* 0x0000a400000e0000 */
.L_x_1396:
[----:B--2---:R-:W-:Y:S01]  /*12f00*/  ISETP.NE.AND P0, PT, R14, RZ, PT ;  /* 0x000000ff0e00720c */ /* 0x004fe20003f05270 */
[----:B------:R-:W-:-:S12]  /*12f10*/  BSSY B0, `(.L_x_1310) ;  /* 0x000002c000007945 */ /* 0x000fd80003800000 */
[----:B------:R-:W-:Y:S05]  /*12f20*/  @P0 BRA `(.L_x_1311) ;  /* 0x0000000000a80947 */ /* 0x000fea0003800000 */
[----:B------:R-:W-:-:S03]  /*12f30*/  UMOV UR4, 0xffffffff ;  /* 0xffffffff00047882 */ /* 0x000fc60000000000 */
[----:B------:R-:W-:Y:S05]  /*12f40*/  BRA.DIV UR4, `(.L_x_1312) ;  /* 0x0000002604e87947 */ /* 0x000fea000b800000 */
[----:B------:R-:W-:-:S13]  /*12f50*/  ELECT P6, URZ, PT ;  /* 0x00000000003f782f */ /* 0x000fda00038c0000 */
.L_x_1399:
[----:B------:R-:W-:Y:S05]  /*12f60*/  @!P6 BRA `(.L_x_1311) ;  /* 0x000000000098e947 */ /* 0x000fea0003800000 */
[----:B------:R-:W-:-:S06]  /*12f70*/  ULOP3.LUT UR4, UR36, 0x2, URZ, 0xfc, !UPT ;  /* 0x0000000224047892 */ /* 0x000fcc000f8efc3f */
[----:B0-----:R-:W-:-:S05]  /*12f80*/  IMAD.U32 R0, RZ, RZ, UR4 ;  /* 0x00000004ff007e24 */ /* 0x001fca000f8e00ff */
[----:B------:R-:W-:-:S13]  /*12f90*/  ISETP.NE.AND P0, PT, R0, 0x3, PT ;  /* 0x000000030000780c */ /* 0x000fda0003f05270 */
[----:B------:R-:W-:Y:S05]  /*12fa0*/  @!P0 BRA `(.L_x_1313) ;  /* 0x0000000000048947 */ /* 0x000fea0003800000 */
[----:B------:R-:W-:Y:S01]  /*12fb0*/  BPT.TRAP 0x1 ;  /* 0x000000040000795c */ /* 0x000fe20000300000 */
.L_x_1313:
[----:B------:R-:W-:Y:S01]  /*12fc0*/  IMAD R3, R19, 0x8, R5 ;  /* 0x0000000813037824 */ /* 0x000fe200078e0205 */
[----:B------:R-:W-:Y:S01]  /*12fd0*/  SHF.L.U32 R2, R25, 0x1f, RZ ;  /* 0x0000001f19027819 */ /* 0x000fe200000006ff */
[----:B------:R-:W-:-:S03]  /*12fe0*/  VIADD R19, R19, 0x1 ;  /* 0x0000000113137836 */ /* 0x000fc60000000000 */
[----:B------:R-:W0:Y:S02]  /*12ff0*/  SYNCS.PHASECHK.TRANS64.TRYWAIT P1, [R3+URZ+0x28440], R2 ;  /* 0x02844002030075a7 */ /* 0x000e24000802017f */
[----:B------:R-:W-:-:S04]  /*13000*/  ISETP.NE.AND P2, PT, R19, 0x2, PT ;  /* 0x000000021300780c */ /* 0x000fc80003f45270 */
[----:B------:R-:W-:Y:S01]  /*13010*/  SEL R0, RZ, 0x1, P2 ;  /* 0x00000001ff007807 */ /* 0x000fe20001000000 */
[----:B0-----:R-:W-:Y:S08]  /*13020*/  @!P1 BRA `(.L_x_1314) ;  /* 0x0000002400d09947 */ /* 0x001ff00003800000 */
.L_x_1400:
[----:B------:R-:W-:Y:S02]  /*13030*/  SEL R19, R19, RZ, P2 ;  /* 0x000000ff13137207 */ /* 0x000fe40001000000 */
[----:B------:R-:W-:Y:S01]  /*13040*/  LOP3.LUT R0, R25, R0, RZ, 0x3c, !PT ;  /* 0x0000000019007212 */ /* 0x000fe200078e3cff */
[----:B------:R-:W-:Y:S06]  /*13050*/  @!P0 BRA `(.L_x_1315) ;  /* 0x0000000000048947 */ /* 0x000fec0003800000 */
[----:B------:R-:W-:Y:S01]  /*13060*/  BPT.TRAP 0x1 ;  /* 0x000000040000795c */ /* 0x000fe20000300000 */
.L_x_1315:
[----:B------:R-:W-:Y:S01]  /*13070*/  IMAD R19, R19, 0x8, R5 ;  /* 0x0000000813137824 */ /* 0x000fe200078e0205 */
[----:B------:R-:W-:-:S04]  /*13080*/  SHF.L.U32 R0, R0, 0x1f, RZ ;  /* 0x0000001f00007819 */ /* 0x000fc800000006ff */
[----:B------:R-:W2:Y:S02]  /*13090*/  SYNCS.PHASECHK.TRANS64.TRYWAIT P1, [R19+URZ+0x28440], R0 ;  /* 0x02844000130075a7 */ /* 0x000ea4000802017f */
[----:B--2---:R-:W-:Y:S05]  /*130a0*/  @!P1 BRA `(.L_x_1316) ;  /* 0x0000002400c49947 */ /* 0x004fea0003800000 */
.L_x_1401:
[----:B------:R-:W-:Y:S05]  /*130b0*/  @!P0 BRA `(.L_x_1317) ;  /* 0x0000000000048947 */ /* 0x000fea0003800000 */
[----:B------:R-:W-:Y:S01]  /*130c0*/  BPT.TRAP 0x1 ;  /* 0x000000040000795c */ /* 0x000fe20000300000 */
.L_x_1317:
[----:B------:R-:W3:Y:S02]  /*130d0*/  SYNCS.PHASECHK.TRANS64.TRYWAIT P1, [R3+URZ+0x28460], R2 ;  /* 0x02846002030075a7 */ /* 0x000ee4000802017f */
[----:B---3--:R-:W-:Y:S05]  /*130e0*/  @!P1 BRA `(.L_x_1318) ;  /* 0x0000002400c89947 */ /* 0x008fea0003800000 */
.L_x_1402:
[----:B------:R-:W-:Y:S05]  /*130f0*/  @!P0 BRA `(.L_x_1319) ;  /* 0x0000000000048947 */ /* 0x000fea0003800000 */
[----:B------:R-:W-:Y:S01]  /*13100*/  BPT.TRAP 0x1 ;  /* 0x000000040000795c */ /* 0x000fe20000300000 */
.L_x_1319:
[----:B------:R-:W4:Y:S02]  /*13110*/  SYNCS.PHASECHK.TRANS64.TRYWAIT P1, [R19+URZ+0x28460], R0 ;  /* 0x02846000130075a7 */ /* 0x000f24000802017f */
[----:B----4-:R-:W-:Y:S05]  /*13120*/  @!P1 BRA `(.L_x_1320) ;  /* 0x0000002400cc9947 */ /* 0x010fea0003800000 */
.L_x_1403:
[----:B------:R-:W-:Y:S05]  /*13130*/  @!P0 BRA `(.L_x_1321) ;  /* 0x0000000000048947 */ /* 0x000fea0003800000 */
[----:B------:R-:W-:Y:S01]  /*13140*/  BPT.TRAP 0x1 ;  /* 0x000000040000795c */ /* 0x000fe20000300000 */
.L_x_1321:
[----:B------:R-:W5:Y:S02]  /*13150*/  SYNCS.PHASECHK.TRANS64.TRYWAIT P1, [R3+URZ+0x28480], R2 ;  /* 0x02848002030075a7 */ /* 0x000f64000802017f */
[----:B-----5:R-:W-:Y:S05]  /*13160*/  @!P1 BRA `(.L_x_1322) ;  /* 0x0000002400d09947 */ /* 0x020fea0003800000 */
.L_x_1404:
[----:B------:R-:W-:Y:S05]  /*13170*/  @!P0 BRA `(.L_x_1323) ;  /* 0x0000000000048947 */ /* 0x000fea0003800000 */
[----:B------:R-:W-:Y:S01]  /*13180*/  BPT.TRAP 0x1 ;  /* 0x000000040000795c */ /* 0x000fe20000300000 */
.L_x_1323:
[----:B------:R0:W0:Y:S02]  /*13190*/  SYNCS.PHASECHK.TRANS64.TRYWAIT P0, [R19+URZ+0x28480], R0 ;  /* 0x02848000130075a7 */ /* 0x000024000800017f */
[----:B0-----:R-:W-:Y:S05]  /*131a0*/  @!P0 NANOSLEEP.SYNCS 0x989680 ;  /* 0x009896800000895d */ /* 0x001fea0003900000 */
[----:B------:R-:W0:Y:S02]  /*131b0*/  @!P0 SYNCS.PHASECHK.TRANS64 P0, [R19+URZ+0x28480], R0 ;  /* 0x02848000130085a7 */ /* 0x000e24000800007f */
[----:B0-----:R-:W-:Y:S05]  /*131c0*/  @!P0 BRA `(.L_x_1323) ;  /* 0xfffffffc00f08947 */ /* 0x001fea000383ffff */
.L_x_1311:
[----:B------:R-:W-:Y:S05]  /*131d0*/  BSYNC B0 ;  /* 0x0000000000007941 */ /* 0x000fea0003800000 */
.L_x_1310:
[----:B------:R-:W-:Y:S05]  /*131e0*/  EXIT ;  /* 0x000000000000794d */ /* 0x000fea0003800000 */
.L_x_1140:
[----:B0-----:R-:W-:-:S04]  /*131f0*/  IMAD.U32 R3, RZ, RZ, UR50 ;  /* 0x00000032ff037e24 */ /* 0x001fc8000f8e00ff */
[----:B------:R0:W1:Y:S03]  /*13200*/  SYNCS.PHASECHK.TRANS64.TRYWAIT P0, [R3+URZ+0x28400], R0 ;  /* 0x02840000030075a7 */ /* 0x000066000800017f */
[----:B-1----:R-:W-:Y:S05]  /*13210*/  @!P0 NANOSLEEP.SYNCS 0x989680 ;  /* 0x009896800000895d */ /* 0x002fea0003900000 */
[----:B------:R-:W1:Y:S02]  /*13220*/  @!P0 SYNCS.PHASECHK.TRANS64 P0, [R3+URZ+0x28400], R0 ;  /* 0x02840000030085a7 */ /* 0x000e64000800007f */
[----:B-1----:R-:W-:Y:S05]  /*13230*/  @!P0 BRA `(.L_x_1140) ;  /* 0xfffffffc00ec8947 */ /* 0x002fea000383ffff */
[----:B------:R-:W-:Y:S05]  /*13240*/  BRA `(.L_x_1324) ;  /* 0xfffffeec003c7947 */ /* 0x000fea000383ffff */
.L_x_1144:
[----:B-1----:R-:W-:-:S04]  /*13250*/  IMAD.U32 R3, RZ, RZ, UR55 ;  /* 0x00000037ff037e24 */ /* 0x002fc8000f8e00ff */
[----:B------:R1:W2:Y:S03]  /*13260*/  SYNCS.PHASECHK.TRANS64.TRYWAIT P1, [R3+URZ+0x28430], R10 ;  /* 0x0284300a030075a7 */ /* 0x0002a6000802017f */
[----:B--2---:R-:W-:Y:S05]  /*13270*/  @!P1 NANOSLEEP.SYNCS 0x989680 ;  /* 0x009896800000995d */ /* 0x004fea0003900000 */
[----:B------:R-:W2:Y:S02]  /*13280*/  @!P1 SYNCS.PHASECHK.TRANS64 P1, [R3+URZ+0x28430], R10 ;  /* 0x0284300a030095a7 */ /* 0x000ea4000802007f */
[----:B--2---:R-:W-:Y:S05]  /*13290*/  @!P1 BRA `(.L_x_1144) ;  /* 0xfffffffc00ec9947 */ /* 0x004fea000383ffff */
[----:B------:R-:W-:Y:S05]  /*132a0*/  BRA `(.L_x_1143) ;  /* 0xfffffeec00607947 */ /* 0x000fea000383ffff */
.L_x_1157:
[----:B---3--:R-:W-:-:S04]  /*132b0*/  IMAD.U32 R11, RZ, RZ, UR55 ;  /* 0x00000037ff0b7e24 */ /* 0x008fc8000f8e00ff */
[----:B------:R3:W4:Y:S03]  /*132c0*/  SYNCS.PHASECHK.TRANS64.TRYWAIT P1, [R11+URZ+0x28450], R10 ;  /* 0x0284500a0b0075a7 */ /* 0x000726000802017f */
[----:B----4-:R-:W-:Y:S05]  /*132d0*/  @!P1 NANOSLEEP.SYNCS 0x989680 ;  /* 0x009896800000995d */ /* 0x010fea0003900000 */
[----:B------:R-:W4:Y:S02]  /*132e0*/  @!P1 SYNCS.PHASECHK.TRANS64 P1, [R11+URZ+0x28450], R10 ;  /* 0x0284500a0b0095a7 */ /* 0x000f24000802007f */
[----:B----4-:R-:W-:Y:S05]  /*132f0*/  @!P1 BRA `(.L_x_1157) ;  /* 0xfffffffc00ec9947 */ /* 0x010fea000383ffff */
[----:B------:R-:W-:Y:S05]  /*13300*/  BRA `(.L_x_1156) ;  /* 0xffffff08005c7947 */ /* 0x000fea000383ffff */
.L_x_1166:
[----:B-1----:R-:W-:-:S04]  /*13310*/  IMAD.U32 R5, RZ, RZ, UR56 ;  /* 0x00000038ff057e24 */ /* 0x002fc8000f8e00ff */
[----:B------:R1:W3:Y:S03]  /*13320*/  SYNCS.PHASECHK.TRANS64.TRYWAIT P1, [R5+URZ+0x28430], R10 ;  /* 0x0284300a050075a7 */ /* 0x0002e6000802017f */
[----:B---3--:R-:W-:Y:S05]  /*13330*/  @!P1 NANOSLEEP.SYNCS 0x989680 ;  /* 0x009896800000995d */ /* 0x008fea0003900000 */
[----:B------:R-:W3:Y:S02]  /*13340*/  @!P1 SYNCS.PHASECHK.TRANS64 P1, [R5+URZ+0x28430], R10 ;  /* 0x0284300a050095a7 */ /* 0x000ee4000802007f */
[----:B---3--:R-:W-:Y:S05]  /*13350*/  @!P1 BRA `(.L_x_1166) ;  /* 0xfffffffc00ec9947 */ /* 0x008fea000383ffff */
[----:B------:R-:W-:Y:S05]  /*13360*/  BRA `(.L_x_1165) ;  /* 0xffffff0c00907947 */ /* 0x000fea000383ffff */
.L_x_1179:
[----:B-1----:R-:W-:-:S04]  /*13370*/  IMAD.U32 R13, RZ, RZ, UR56 ;  /* 0x00000038ff0d7e24 */ /* 0x002fc8000f8e00ff */
[----:B------:R1:W2:Y:S03]  /*13380*/  SYNCS.PHASECHK.TRANS64.TRYWAIT P1, [R13+URZ+0x28450], R10 ;  /* 0x0284500a0d0075a7 */ /* 0x0002a6000802017f */
[----:B--2---:R-:W-:Y:S05]  /*13390*/  @!P1 NANOSLEEP.SYNCS 0x989680 ;  /* 0x009896800000995d */ /* 0x004fea0003900000 */
[----:B------:R-:W2:Y:S02]  /*133a0*/  @!P1 SYNCS.PHASECHK.TRANS64 P1, [R13+URZ+0x28450], R10 ;  /* 0x0284500a0d0095a7 */ /* 0x000ea4000802007f */
[----:B--2---:R-:W-:Y:S05]  /*133b0*/  @!P1 BRA `(.L_x_1179) ;  /* 0xfffffffc00ec9947 */ /* 0x004fea000383ffff */
[----:B------:R-:W-:Y:S05]  /*133c0*/  BRA `(.L_x_1178) ;  /* 0xffffff2c00b87947 */ /* 0x000fea000383ffff */
.L_x_1189:
[----:B-12---:R-:W-:-:S04]  /*133d0*/  IMAD.U32 R0, RZ, RZ, UR51 ;  /* 0x00000033ff007e24 */ /* 0x006fc8000f8e00ff */
[----:B------:R1:W2:Y:S03]  /*133e0*/  SYNCS.PHASECHK.TRANS64.TRYWAIT P2, [R0+URZ+0x28430], R7 ;  /* 0x02843007000075a7 */ /* 0x0002a6000804017f */
[----:B--2---:R-:W-:Y:S05]  /*133f0*/  @!P2 NANOSLEEP.SYNCS 0x989680 ;  /* 0x009896800000a95d */ /* 0x004fea0003900000 */
[----:B------:R-:W2:Y:S02]  /*13400*/  @!P2 SYNCS.PHASECHK.TRANS64 P2, [R0+URZ+0x28430], R7 ;  /* 0x028430070000a5a7 */ /* 0x000ea4000804007f */
[----:B--2---:R-:W-:Y:S05]  /*13410*/  @!P2 BRA `(.L_x_1189) ;  /* 0xfffffffc00eca947 */ /* 0x004fea000383ffff */
[----:B------:R-:W-:Y:S05]  /*13420*/  BRA `(.L_x_1188) ;  /* 0xffffff3000e87947 */ /* 0x000fea000383ffff */
.L_x_1194:
[----:B--2---:R-:W-:-:S04]  /*13430*/  IMAD.U32 R10, RZ, RZ, UR51 ;  /* 0x00000033ff0a7e24 */ /* 0x004fc8000f8e00ff */
[----:B------:R2:W3:Y:S03]  /*13440*/  SYNCS.PHASECHK.TRANS64.TRYWAIT P2, [R10+URZ+0x28450], R7 ;  /* 0x028450070a0075a7 */ /* 0x0004e6000804017f */
[----:B---3--:R-:W-:Y:S05]  /*13450*/  @!P2 NANOSLEEP.SYNCS 0x989680 ;  /* 0x009896800000a95d */ /* 0x008fea0003900000 */
[----:B------:R-:W3:Y:S02]  /*13460*/  @!P2 SYNCS.PHASECHK.TRANS64 P2, [R10+URZ+0x28450], R7 ;  /* 0x028450070a00a5a7 */ /* 0x000ee4000804007f */
[----:B---3--:R-:W-:Y:S05]  /*13470*/  @!P2 BRA `(.L_x_1194) ;  /* 0xfffffffc00eca947 */ /* 0x008fea000383ffff */
[----:B------:R-:W-:Y:S05]  /*13480*/  BRA `(.L_x_1193) ;  /* 0xffffff4800407947 */ /* 0x000fea000383ffff */
.L_x_1201:
[----:B-12---:R-:W-:-:S04]  /*13490*/  IMAD.U32 R0, RZ, RZ, UR57 ;  /* 0x00000039ff007e24 */ /* 0x006fc8000f8e00ff */
[----:B------:R1:W2:Y:S03]  /*134a0*/  SYNCS.PHASECHK.TRANS64.TRYWAIT P1, [R0+URZ+0x28430], R9 ;  /* 0x02843009000075a7 */ /* 0x0002a6000802017f */
[----:B--2---:R-:W-:Y:S05]  /*134b0*/  @!P1 NANOSLEEP.SYNCS 0x989680 ;  /* 0x009896800000995d */ /* 0x004fea0003900000 */
[----:B------:R-:W2:Y:S02]  /*134c0*/  @!P1 SYNCS.PHASECHK.TRANS64 P1, [R0+URZ+0x28430], R9 ;  /* 0x02843009000095a7 */ /* 0x000ea4000802007f */
[----:B--2---:R-:W-:Y:S05]  /*134d0*/  @!P1 BRA `(.L_x_1201) ;  /* 0xfffffffc00ec9947 */ /* 0x004fea000383ffff */
[----:B------:R-:W-:Y:S05]  /*134e0*/  BRA `(.L_x_1200) ;  /* 0xffffff4800e47947 */ /* 0x000fea000383ffff */
.L_x_1214:
[----:B-1----:R-:W-:-:S04]  /*134f0*/  IMAD.U32 R10, RZ, RZ, UR57 ;  /* 0x00000039ff0a7e24 */ /* 0x002fc8000f8e00ff */
[----:B------:R1:W2:Y:S03]  /*13500*/  SYNCS.PHASECHK.TRANS64.TRYWAIT P1, [R10+URZ+0x28450], R9 ;  /* 0x028450090a0075a7 */ /* 0x0002a6000802017f */
[----:B--2---:R-:W-:Y:S05]  /*13510*/  @!P1 NANOSLEEP.SYNCS 0x989680 ;  /* 0x009896800000995d */ /* 0x004fea0003900000 */
[----:B------:R-:W2:Y:S02]  /*13520*/  @!P1 SYNCS.PHASECHK.TRANS64 P1, [R10+URZ+0x28450], R9 ;  /* 0x028450090a0095a7 */ /* 0x000ea4000802007f */
[----:B--2---:R-:W-:Y:S05]  /*13530*/  @!P1 BRA `(.L_x_1214) ;  /* 0xfffffffc00ec9947 */ /* 0x004fea000383ffff */
[----:B------:R-:W-:Y:S05]  /*13540*/  BRA `(.L_x_1213) ;  /* 0xffffff6c00047947 */ /* 0x000fea000383ffff */
.L_x_1255:
[----:B------:R-:W2:Y:S01]  /*13550*/  S2R R20, SR_TID.X ;  /* 0x0000000000147919 */ /* 0x000ea20000002100 */
[----:B------:R-:W-:Y:S02]  /*13560*/  IMAD.MOV.U32 R12, RZ, RZ, RZ ;  /* 0x000000ffff0c7224 */ /* 0x000fe400078e00ff */
[----:B------:R-:W-:Y:S02]  /*13570*/  IMAD.MOV.U32 R11, RZ, RZ, 0x1f ;  /* 0x0000001fff0b7424 */ /* 0x000fe400078e00ff */
[----:B------:R-:W-:Y:S01]  /*13580*/  IMAD.MOV.U32 R15, RZ, RZ, -0x1 ;  /* 0xffffffffff0f7424 */ /* 0x000fe200078e00ff */
[----:B--2---:R-:W-:-:S04]  /*13590*/  SHF.R.U32.HI R20, RZ, 0x5, R20 ;  /* 0x00000005ff147819 */ /* 0x004fc80000011614 */
[----:B------:R-:W-:-:S05]  /*135a0*/  LOP3.LUT R20, R20, 0x3, RZ, 0xc0, !PT ;  /* 0x0000000314147812 */ /* 0x000fca00078ec0ff */
[----:B------:R-:W-:-:S07]  /*135b0*/  IMAD.MOV.U32 R13, RZ, RZ, R20 ;  /* 0x000000ffff0d7224 */ /* 0x000fce00078e0014 */
[----:B01---5:R-:W-:Y:S05]  /*135c0*/  WARPSYNC.COLLECTIVE R15, `(.L_x_1325) ;  /* 0x000000000f087348 */ /* 0x023fea0003c00000 */
[----:B------:R2:W3:Y:S02]  /*135d0*/  SHFL.IDX P6, R14, R13, R12, R11 ;  /* 0x0000000c0d0e7389 */ /* 0x0004e400000c000b */
[----:B0123-5:R-:W-:Y:S01]  /*135e0*/  ENDCOLLECTIVE ;  /* 0x000000000000791b */ /* 0x02ffe20003800000 */
.L_x_1325:
[----:B------:R-:W-:Y:S05]  /*135f0*/  BRA `(.L_x_1326) ;  /* 0xffffffc400087947 */ /* 0x000fea000383ffff */
.L_x_1258:
[----:B0-----:R0:W1:Y:S02]  /*13600*/  SYNCS.PHASECHK.TRANS64.TRYWAIT P0, [R0+URZ+0x28480], R21 ;  /* 0x02848015000075a7 */ /* 0x001064000800017f */
[----:B-1----:R-:W-:Y:S05]  /*13610*/  @!P0 NANOSLEEP.SYNCS 0x989680 ;  /* 0x009896800000895d */ /* 0x002fea0003900000 */
[----:B------:R-:W1:Y:S02]  /*13620*/  @!P0 SYNCS.PHASECHK.TRANS64 P0, [R0+URZ+0x28480], R21 ;  /* 0x02848015000085a7 */ /* 0x000e64000800007f */
[----:B-1----:R-:W-:Y:S05]  /*13630*/  @!P0 BRA `(.L_x_1258) ;  /* 0xfffffffc00f08947 */ /* 0x002fea000383ffff */
[----:B------:R-:W-:Y:S05]  /*13640*/  BRA `(.L_x_1327) ;  /* 0xffffffc400c07947 */ /* 0x000fea000383ffff */
.L_x_1259:
        /* <DEDUP_REMOVED lines=8> */
.L_x_1329:
[----:B------:R-:W-:Y:S05]  /*136d0*/  BSYNC B0 ;  /* 0x0000000000007941 */ /* 0x000fea0003800000 */
.L_x_1328:
[----:B------:R-:W-:Y:S01]  /*136e0*/  IMAD.MOV.U32 R13, RZ, RZ, R7 ;  /* 0x000000ffff0d7224 */ /* 0x000fe200078e0007 */
[----:B------:R-:W-:Y:S01]  /*136f0*/  LOP3.LUT P1, RZ, R17, 0x100, RZ, 0xc0, !PT ;  /* 0x0000010011ff7812 */ /* 0x000fe2000782c0ff */
[----:B------:R-:W-:Y:S01]  /*13700*/  IMAD.MOV.U32 R12, RZ, RZ, RZ ;  /* 0x000000ffff0c7224 */ /* 0x000fe200078e00ff */
[C---:B------:R-:W-:Y:S01]  /*13710*/  ISETP.GE.AND P3, PT, R8.reuse, 0x11, PT ;  /* 0x000000110800780c */ /* 0x040fe20003f66270 */
[----:B------:R-:W-:Y:S01]  /*13720*/  IMAD.MOV.U32 R11, RZ, RZ, 0x181f ;  /* 0x0000181fff0b7424 */ /* 0x000fe200078e00ff */
[----:B------:R-:W-:Y:S01]  /*13730*/  ISETP.GE.AND P5, PT, R8, 0x31, PT ;  /* 0x000000310800780c */ /* 0x000fe20003fa6270 */
[----:B------:R-:W-:Y:S02]  /*13740*/  IMAD.MOV.U32 R15, RZ, RZ, -0x1 ;  /* 0xffffffffff0f7424 */ /* 0x000fe400078e00ff */
[----:B------:R-:W-:Y:S02]  /*13750*/  IMAD.MOV.U32 R3, RZ, RZ, R14 ;  /* 0x000000ffff037224 */ /* 0x000fe400078e000e */
[----:B------:R-:W-:-:S08]  /*13760*/  IMAD.IADD R4, R16, 0x1, R4 ;  /* 0x0000000110047824 */ /* 0x000fd000078e0204 */
[----:B------:R-:W-:Y:S05]  /*13770*/  WARPSYNC.COLLECTIVE R15, `(.L_x_1330) ;  /* 0x000000000f087348 */ /* 0x000fea0003c00000 */
[----:B------:R0:W1:Y:S02]  /*13780*/  SHFL.IDX P6, R14, R13, R12, R11 ;  /* 0x0000000c0d0e7389 */ /* 0x00006400000c000b */
[----:B01----:R-:W-:Y:S01]  /*13790*/  ENDCOLLECTIVE ;  /* 0x000000000000791b */ /* 0x003fe20003800000 */
.L_x_1330:
[----:B------:R-:W-:Y:S02]  /*137a0*/  IMAD.MOV.U32 R13, RZ, RZ, R9 ;  /* 0x000000ffff0d7224 */ /* 0x000fe400078e0009 */
[----:B------:R-:W-:Y:S01]  /*137b0*/  IMAD.MOV.U32 R12, RZ, RZ, 0x1 ;  /* 0x00000001ff0c7424 */ /* 0x000fe200078e00ff */
[----:B------:R-:W-:-:S13]  /*137c0*/  IADD3 R2, P0, R28, R14, RZ ;  /* 0x0000000e1c027210 */ /* 0x000fda0007f1e0ff */
[----:B------:R-:W-:Y:S05]  /*137d0*/  WARPSYNC.COLLECTIVE R15, `(.L_x_1331) ;  /* 0x000000000f087348 */ /* 0x000fea0003c00000 */
[----:B------:R0:W1:Y:S02]  /*137e0*/  SHFL.IDX P6, R14, R13, R12, R11 ;  /* 0x0000000c0d0e7389 */ /* 0x00006400000c000b */
[----:B01----:R-:W-:Y:S01]  /*137f0*/  ENDCOLLECTIVE ;  /* 0x000000000000791b */ /* 0x003fe20003800000 */
.L_x_1331:
        /* <DEDUP_REMOVED lines=13> */
.L_x_1332:
[----:B------:R-:W-:Y:S02]  /*138d0*/  IMAD.MOV.U32 R13, RZ, RZ, R9 ;  /* 0x000000ffff0d7224 */ /* 0x000fe400078e0009 */
[----:B------:R-:W-:Y:S01]  /*138e0*/  IMAD.MOV.U32 R12, RZ, RZ, 0x2 ;  /* 0x00000002ff0c7424 */ /* 0x000fe200078e00ff */
[----:B------:R-:W-:-:S13]  /*138f0*/  IADD3 R2, P0, R28, R14, RZ ;  /* 0x0000000e1c027210 */ /* 0x000fda0007f1e0ff */
[----:B------:R-:W-:Y:S05]  /*13900*/  WARPSYNC.COLLECTIVE R15, `(.L_x_1333) ;  /* 0x000000000f087348 */ /* 0x000fea0003c00000 */
[----:B------:R0:W1:Y:S02]  /*13910*/  SHFL.IDX P6, R14, R13, R12, R11 ;  /* 0x0000000c0d0e7389 */ /* 0x00006400000c000b */
[----:B01----:R-:W-:Y:S01]  /*13920*/  ENDCOLLECTIVE ;  /* 0x000000000000791b */ /* 0x003fe20003800000 */
.L_x_1333:
        /* <DEDUP_REMOVED lines=13> */
.L_x_1334:
[----:B------:R-:W-:Y:S02]  /*13a00*/  IMAD.MOV.U32 R13, RZ, RZ, R9 ;  /* 0x000000ffff0d7224 */ /* 0x000fe400078e0009 */
[----:B------:R-:W-:Y:S01]  /*13a10*/  IMAD.MOV.U32 R12, RZ, RZ, 0x3 ;  /* 0x00000003ff0c7424 */ /* 0x000fe200078e00ff */
[----:B------:R-:W-:-:S13]  /*13a20*/  IADD3 R2, P0, R28, R14, RZ ;  /* 0x0000000e1c027210 */ /* 0x000fda0007f1e0ff */
[----:B------:R-:W-:Y:S05]  /*13a30*/  WARPSYNC.COLLECTIVE R15, `(.L_x_1335) ;  /* 0x000000000f087348 */ /* 0x000fea0003c00000 */
[----:B------:R0:W1:Y:S02]  /*13a40*/  SHFL.IDX P6, R14, R13, R12, R11 ;  /* 0x0000000c0d0e7389 */ /* 0x00006400000c000b */
[----:B01----:R-:W-:Y:S01]  /*13a50*/  ENDCOLLECTIVE ;  /* 0x000000000000791b */ /* 0x003fe20003800000 */
.L_x_1335:
[----:B------:R-:W-:Y:S01]  /*13a60*/  IMAD.X R3, RZ, RZ, R3, P0 ;  /* 0x000000ffff037224 */ /* 0x000fe200000e0603 */
[C---:B------:R-:W-:Y:S02]  /*13a70*/  ISETP.LT.OR P0, PT, R8.reuse, 0x21, P1 ;  /* 0x000000210800780c */ /* 0x040fe40000f01670 */
[----:B------:R-:W-:Y:S01]  /*13a80*/  ISETP.GE.AND P1, PT, R8, 0x21, PT ;  /* 0x000000210800780c */ /* 0x000fe20003f26270 */
[----:B------:R-:W-:-:S10]  /*13a90*/  IMAD.MOV.U32 R13, RZ, RZ, R7 ;  /* 0x000000ffff0d7224 */ /* 0x000fd400078e0007 */
        /* <DEDUP_REMOVED lines=9> */
.L_x_1336:
[----:B------:R-:W-:Y:S01]  /*13b30*/  @!PT LDS RZ, [RZ] ;  /* 0x00000000fffff984 */ /* 0x000fe20000000800 */
[----:B------:R-:W-:Y:S01]  /*13b40*/  @!PT LDS RZ, [RZ] ;  /* 0x00000000fffff984 */ /* 0x000fe20000000800 */
[----:B------:R-:W-:Y:S01]  /*13b50*/  @!PT LDS RZ, [RZ] ;  /* 0x00000000fffff984 */ /* 0x000fe20000000800 */
[----:B------:R0:W-:Y:S01]  /*13b60*/  LDGSTS.E.BYPASS.LTC128B.128 [R4+0x13000], desc[UR52][R2.64+0x80], !P0 ;  /* 0x1300008002047fae */ /* 0x0001e2000c101d74 */
[----:B------:R-:W-:Y:S05]  /*13b70*/  BRA `(.L_x_1337) ;  /* 0xffffffc400607947 */ /* 0x000fea000383ffff */
.L_x_1264:
[----:B-1----:R1:W2:Y:S02]  /*13b80*/  SYNCS.PHASECHK.TRANS64.TRYWAIT P0, [R0+URZ+0x28440], R21 ;  /* 0x02844015000075a7 */ /* 0x0022a4000800017f */
[----:B--2---:R-:W-:Y:S05]  /*13b90*/  @!P0 NANOSLEEP.SYNCS 0x989680 ;  /* 0x009896800000895d */ /* 0x004fea0003900000 */
[----:B------:R-:W2:Y:S02]  /*13ba0*/  @!P0 SYNCS.PHASECHK.TRANS64 P0, [R0+URZ+0x28440], R21 ;  /* 0x02844015000085a7 */ /* 0x000ea4000800007f */
[----:B--2---:R-:W-:Y:S05]  /*13bb0*/  @!P0 BRA `(.L_x_1264) ;  /* 0xfffffffc00f08947 */ /* 0x004fea000383ffff */
[----:B------:R-:W-:Y:S05]  /*13bc0*/  BRA `(.L_x_1338) ;  /* 0xffffffc400c07947 */ /* 0x000fea000383ffff */
.L_x_1265:
[----:B------:R-:W-:Y:S01]  /*13bd0*/  BSSY B0, `(.L_x_1339) ;  /* 0x0000008000007945 */ /* 0x000fe20003800000 */
[----:B------:R-:W-:Y:S02]  /*13be0*/  IMAD.MOV.U32 R13, RZ, RZ, R6 ;  /* 0x000000ffff0d7224 */ /* 0x000fe400078e0006 */
[----:B------:R-:W-:Y:S02]  /*13bf0*/  IMAD.MOV.U32 R12, RZ, RZ, RZ ;  /* 0x000000ffff0c7224 */ /* 0x000fe400078e00ff */
[----:B------:R-:W-:Y:S02]  /*13c00*/  IMAD.MOV.U32 R11, RZ, RZ, 0x181f ;  /* 0x0000181fff0b7424 */ /* 0x000fe400078e00ff */
[----:B------:R-:W-:-:S07]  /*13c10*/  IMAD.MOV.U32 R15, RZ, RZ, -0x1 ;  /* 0xffffffffff0f7424 */ /* 0x000fce00078e00ff */
[----:B01----:R-:W-:Y:S05]  /*13c20*/  WARPSYNC.COLLECTIVE R15, `(.L_x_1340) ;  /* 0x000000000f087348 */ /* 0x003fea0003c00000 */
[----:B------:R2:W3:Y:S02]  /*13c30*/  SHFL.IDX P6, R14, R13, R12, R11 ;  /* 0x0000000c0d0e7389 */ /* 0x0004e400000c000b */
[----:B0123--:R-:W-:Y:S01]  /*13c40*/  ENDCOLLECTIVE ;  /* 0x000000000000791b */ /* 0x00ffe20003800000 */
.L_x_1340:
[----:B------:R-:W-:Y:S05]  /*13c50*/  BSYNC B0 ;  /* 0x0000000000007941 */ /* 0x000fea0003800000 */
.L_x_1339:
        /* <DEDUP_REMOVED lines=8> */
.L_x_1341:
[----:B------:R-:W-:Y:S02]  /*13ce0*/  IMAD.MOV.U32 R13, RZ, RZ, R6 ;  /* 0x000000ffff0d7224 */ /* 0x000fe400078e0006 */
[----:B------:R-:W-:Y:S01]  /*13cf0*/  IMAD.MOV.U32 R12, RZ, RZ, 0x1 ;  /* 0x00000001ff0c7424 */ /* 0x000fe200078e00ff */
[----:B------:R-:W-:Y:S02]  /*13d00*/  LOP3.LUT P6, RZ, R17, 0x2, RZ, 0xc0, !PT ;  /* 0x0000000211ff7812 */ /* 0x000fe400078cc0ff */
[----:B------:R-:W-:-:S05]  /*13d10*/  @P4 IADD3 R14, P0, R28, R14, RZ ;  /* 0x0000000e1c0e4210 */ /* 0x000fca0007f1e0ff */
[----:B------:R-:W-:Y:S02]  /*13d20*/  @P4 IMAD.X R3, RZ, RZ, R2, P0 ;  /* 0x000000ffff034224 */ /* 0x000fe400000e0602 */
[----:B------:R-:W-:-:S05]  /*13d30*/  @P4 IMAD.MOV.U32 R2, RZ, RZ, R14 ;  /* 0x000000ffff024224 */ /* 0x000fca00078e000e */
[----:B------:R-:W-:Y:S01]  /*13d40*/  @!PT LDS RZ, [RZ] ;  /* 0x00000000fffff984 */ /* 0x000fe20000000800 */
[----:B------:R-:W-:Y:S01]  /*13d50*/  @!PT LDS RZ, [RZ] ;  /* 0x00000000fffff984 */ /* 0x000fe20000000800 */
[----:B------:R-:W-:Y:S01]  /*13d60*/  @!PT LDS RZ, [RZ] ;  /* 0x00000000fffff984 */ /* 0x000fe20000000800 */
[----:B------:R0:W-:Y:S02]  /*13d70*/  @P4 LDGSTS.E.BYPASS.LTC128B.128 [R4+0x20000], desc[UR52][R2.64], !P6 ;  /* 0x2000000002044fae */ /* 0x0001e4000f101d74 */
[----:B0-----:R-:W-:Y:S05]  /*13d80*/  WARPSYNC.COLLECTIVE R15, `(.L_x_1342) ;  /* 0x000000000f087348 */ /* 0x001fea0003c00000 */
[----:B------:R1:W2:Y:S02]  /*13d90*/  SHFL.IDX P6, R14, R13, R12, R11 ;  /* 0x0000000c0d0e7389 */ /* 0x0002a400000c000b */
[----:B012---:R-:W-:Y:S01]  /*13da0*/  ENDCOLLECTIVE ;  /* 0x000000000000791b */ /* 0x007fe20003800000 */
.L_x_1342:
[----:B------:R-:W-:Y:S01]  /*13db0*/  @!PT LDS RZ, [RZ] ;  /* 0x00000000fffff984 */ /* 0x000fe20000000800 */
[----:B------:R-:W-:Y:S01]  /*13dc0*/  @!PT LDS RZ, [RZ] ;  /* 0x00000000fffff984 */ /* 0x000fe20000000800 */
[----:B------:R-:W-:Y:S01]  /*13dd0*/  @!PT LDS RZ, [RZ] ;  /* 0x00000000fffff984 */ /* 0x000fe20000000800 */
[----:B------:R0:W-:Y:S01]  /*13de0*/  @P4 LDGSTS.E.BYPASS.LTC128B.128 [R4+0x22000], desc[UR52][R2.64+0x80], !P2 ;  /* 0x2200008002044fae */ /* 0x0001e2000d101d74 */
[----:B------:R-:W-:Y:S01]  /*13df0*/  LOP3.LUT P4, RZ, R17, 0x2, RZ, 0xc0, !PT ;  /* 0x0000000211ff7812 */ /* 0x000fe2000788c0ff */
[----:B------:R-:W-:Y:S02]  /*13e00*/  IMAD.MOV.U32 R13, RZ, RZ, R5 ;  /* 0x000000ffff0d7224 */ /* 0x000fe400078e0005 */
[----:B------:R-:W-:-:S10]  /*13e10*/  IMAD.MOV.U32 R7, RZ, RZ, R14 ;  /* 0x000000ffff077224 */ /* 0x000fd400078e000e */
[----:B0-----:R-:W-:Y:S05]  /*13e20*/  WARPSYNC.COLLECTIVE R15, `(.L_x_1343) ;  /* 0x000000000f087348 */ /* 0x001fea0003c00000 */
[----:B------:R1:W2:Y:S02]  /*13e30*/  SHFL.IDX P6, R14, R13, R12, R11 ;  /* 0x0000000c0d0e7389 */ /* 0x0002a400000c000b */
[----:B012---:R-:W-:Y:S01]  /*13e40*/  ENDCOLLECTIVE ;  /* 0x000000000000791b */ /* 0x007fe20003800000 */
.L_x_1343:
[----:B------:R-:W-:Y:S02]  /*13e50*/  IMAD.MOV.U32 R13, RZ, RZ, R6 ;  /* 0x000000ffff0d7224 */ /* 0x000fe400078e0006 */
[----:B------:R-:W-:Y:S01]  /*13e60*/  IMAD.MOV.U32 R12, RZ, RZ, 0x2 ;  /* 0x00000002ff0c7424 */ /* 0x000fe200078e00ff */
[----:B------:R-:W-:-:S05]  /*13e70*/  @P3 IADD3 R14, P0, R28, R14, RZ ;  /* 0x0000000e1c0e3210 */ /* 0x000fca0007f1e0ff */
[----:B------:R-:W-:-:S08]  /*13e80*/  @P3 IMAD.MOV.U32 R2, RZ, RZ, R14 ;  /* 0x000000ffff023224 */ /* 0x000fd000078e000e */
[----:B------:R-:W-:Y:S05]  /*13e90*/  WARPSYNC.COLLECTIVE R15, `(.L_x_1344) ;  /* 0x000000000f087348 */ /* 0x000fea0003c00000 */
[----:B------:R0:W1:Y:S02]  /*13ea0*/  SHFL.IDX P6, R14, R13, R12, R11 ;  /* 0x0000000c0d0e7389 */ /* 0x00006400000c000b */
[----:B01----:R-:W-:Y:S01]  /*13eb0*/  ENDCOLLECTIVE ;  /* 0x000000000000791b */ /* 0x003fe20003800000 */
.L_x_1344:
[----:B------:R-:W-:-:S04]  /*13ec0*/  @P3 IMAD.X R7, RZ, RZ, R7, P0 ;  /* 0x000000ffff073224 */ /* 0x000fc800000e0607 */
[----:B------:R-:W-:-:S05]  /*13ed0*/  @P3 IMAD.MOV.U32 R3, RZ, RZ, R7 ;  /* 0x000000ffff033224 */ /* 0x000fca00078e0007 */
[----:B------:R-:W-:Y:S01]  /*13ee0*/  @!PT LDS RZ, [RZ] ;  /* 0x00000000fffff984 */ /* 0x000fe20000000800 */
[----:B------:R-:W-:Y:S01]  /*13ef0*/  @!PT LDS RZ, [RZ] ;  /* 0x00000000fffff984 */ /* 0x000fe20000000800 */
[----:B------:R-:W-:Y:S01]  /*13f00*/  @!PT LDS RZ, [RZ] ;  /* 0x00000000fffff984 */ /* 0x000fe20000000800 */
[----:B------:R0:W-:Y:S01]  /*13f10*/  @P3 LDGSTS.E.BYPASS.LTC128B.128 [R4+0x20800], desc[UR52][R2.64], !P4 ;  /* 0x2080000002043fae */ /* 0x0001e2000e101d74 */
[----:B------:R-:W-:-:S03]  /*13f20*/  IMAD.MOV.U32 R13, RZ, RZ, R5 ;  /* 0x000000ffff0d7224 */ /* 0x000fc600078e0005 */
[----:B------:R0:W-:Y:S01]  /*13f30*/  @P3 LDGSTS.E.BYPASS.LTC128B.128 [R4+0x22800], desc[UR52][R2.64+0x80], !P2 ;  /* 0x2280008002043fae */ /* 0x0001e2000d101d74 */
[----:B------:R-:W-:-:S07]  /*13f40*/  IMAD.MOV.U32 R7, RZ, RZ, R14 ;  /* 0x000000ffff077224 */ /* 0x000fce00078e000e */
[----:B0-----:R-:W-:Y:S05]  /*13f50*/  WARPSYNC.COLLECTIVE R15, `(.L_x_1345) ;  /* 0x000000000f087348 */ /* 0x001fea0003c00000 */
[----:B------:R1:W2:Y:S02]  /*13f60*/  SHFL.IDX P6, R14, R13, R12, R11 ;  /* 0x0000000c0d0e7389 */ /* 0x0002a400000c000b */
[----:B012---:R-:W-:Y:S01]  /*13f70*/  ENDCOLLECTIVE ;  /* 0x000000000000791b */ /* 0x007fe20003800000 */
.L_x_1345:
[----:B------:R-:W-:Y:S02]  /*13f80*/  IMAD.MOV.U32 R13, RZ, RZ, R6 ;  /* 0x000000ffff0d7224 */ /* 0x000fe400078e0006 */
[----:B------:R-:W-:Y:S01]  /*13f90*/  IMAD.MOV.U32 R12, RZ, RZ, 0x3 ;  /* 0x00000003ff0c7424 */ /* 0x000fe200078e00ff */
[----:B------:R-:W-:-:S05]  /*13fa0*/  @P1 IADD3 R14, P0, R28, R14, RZ ;  /* 0x0000000e1c0e1210 */ /* 0x000fca0007f1e0ff */
[----:B------:R-:W-:-:S08]  /*13fb0*/  @P1 IMAD.MOV.U32 R2, RZ, RZ, R14 ;  /* 0x000000ffff021224 */ /* 0x000fd000078e000e */
[----:B------:R-:W-:Y:S05]  /*13fc0*/  WARPSYNC.COLLECTIVE R15, `(.L_x_1346) ;  /* 0x000000000f087348 */ /* 0x000fea0003c00000 */
[----:B------:R0:W1:Y:S02]  /*13fd0*/  SHFL.IDX P6, R14, R13, R12, R11 ;  /* 0x0000000c0d0e7389 */ /* 0x00006400000c000b */
[----:B01----:R-:W-:Y:S01]  /*13fe0*/  ENDCOLLECTIVE ;  /* 0x000000000000791b */ /* 0x003fe20003800000 */
.L_x_1346:
        /* <DEDUP_REMOVED lines=12> */
.L_x_1347:
[----:B------:R-:W-:Y:S05]  /*140b0*/  BRA `(.L_x_1348) ;  /* 0xffffffc400407947 */ /* 0x000fea000383ffff */
.L_x_1270:
[----:B------:R-:W-:Y:S02]  /*140c0*/  IMAD.MOV.U32 R13, RZ, RZ, R5 ;  /* 0x000000ffff0d7224 */ /* 0x000fe400078e0005 */
[----:B------:R-:W-:Y:S02]  /*140d0*/  IMAD.MOV.U32 R12, RZ, RZ, RZ ;  /* 0x000000ffff0c7224 */ /* 0x000fe400078e00ff */
[----:B------:R-:W-:Y:S02]  /*140e0*/  IMAD.MOV.U32 R11, RZ, RZ, 0x181f ;  /* 0x0000181fff0b7424 */ /* 0x000fe400078e00ff */
[----:B------:R-:W-:Y:S02]  /*140f0*/  IMAD.MOV.U32 R15, RZ, RZ, -0x1 ;  /* 0xffffffffff0f7424 */ /* 0x000fe400078e00ff */
[----:B------:R-:W-:-:S07]  /*14100*/  VIADD R4, R10, UR43 ;  /* 0x0000002b0a047c36 */ /* 0x000fce0008000000 */
[----:B-----5:R-:W-:Y:S05]  /*14110*/  WARPSYNC.COLLECTIVE R15, `(.L_x_1349) ;  /* 0x000000000f087348 */ /* 0x020fea0003c00000 */
[----:B------:R0:W1:Y:S02]  /*14120*/  SHFL.IDX P6, R14, R13, R12, R11 ;  /* 0x0000000c0d0e7389 */ /* 0x00006400000c000b */
[----:B01---5:R-:W-:Y:S01]  /*14130*/  ENDCOLLECTIVE ;  /* 0x000000000000791b */ /* 0x023fe20003800000 */
.L_x_1349:
[C---:B------:R-:W-:Y:S01]  /*14140*/  VIADD R6, R4.reuse, 0x10 ;  /* 0x0000001004067836 */ /* 0x040fe20000000000 */
[----:B------:R-:W-:Y:S01]  /*14150*/  ISETP.GE.AND P1, PT, R4, UR41, PT ;  /* 0x0000002904007c0c */ /* 0x000fe2000bf26270 */
[----:B------:R-:W-:Y:S02]  /*14160*/  IMAD.MOV.U32 R13, RZ, RZ, R0 ;  /* 0x000000ffff0d7224 */ /* 0x000fe400078e0000 */
[----:B------:R-:W-:-:S10]  /*14170*/  IMAD.MOV.U32 R2, RZ, RZ, R14 ;  /* 0x000000ffff027224 */ /* 0x000fd400078e000e */
[----:B------:R-:W-:Y:S05]  /*14180*/  WARPSYNC.COLLECTIVE R15, `(.L_x_1350) ;  /* 0x000000000f087348 */ /* 0x000fea0003c00000 */
[----:B------:R0:W1:Y:S02]  /*14190*/  SHFL.IDX P6, R14, R13, R12, R11 ;  /* 0x0000000c0d0e7389 */ /* 0x00006400000c000b */
[----:B01----:R-:W-:Y:S01]  /*141a0*/  ENDCOLLECTIVE ;  /* 0x000000000000791b */ /* 0x003fe20003800000 */
.L_x_1350:
        /* <DEDUP_REMOVED lines=8> */
.L_x_1351:
        /* <DEDUP_REMOVED lines=11> */
.L_x_1352:
[----:B------:R-:W-:Y:S02]  /*142e0*/  IMAD.MOV.U32 R13, RZ, RZ, R5 ;  /* 0x000000ffff0d7224 */ /* 0x000fe400078e0005 */
[----:B------:R-:W-:Y:S01]  /*142f0*/  IMAD.MOV.U32 R12, RZ, RZ, 0x2 ;  /* 0x00000002ff0c7424 */ /* 0x000fe200078e00ff */
[----:B------:R-:W-:-:S05]  /*14300*/  @!P1 IADD3 R14, P0, R28, R14, RZ ;  /* 0x0000000e1c0e9210 */ /* 0x000fca0007f1e0ff */
[----:B------:R-:W-:-:S08]  /*14310*/  @!P1 IMAD.MOV.U32 R2, RZ, RZ, R14 ;  /* 0x000000ffff029224 */ /* 0x000fd000078e000e */
[----:B------:R-:W-:Y:S05]  /*14320*/  WARPSYNC.COLLECTIVE R15, `(.L_x_1353) ;  /* 0x000000000f087348 */ /* 0x000fea0003c00000 */
[----:B------:R0:W1:Y:S02]  /*14330*/  SHFL.IDX P6, R14, R13, R12, R11 ;  /* 0x0000000c0d0e7389 */ /* 0x00006400000c000b */
[----:B01----:R-:W-:Y:S01]  /*14340*/  ENDCOLLECTIVE ;  /* 0x000000000000791b */ /* 0x003fe20003800000 */
.L_x_1353:
        /* <DEDUP_REMOVED lines=14> */
.L_x_1354:
[----:B------:R-:W-:Y:S02]  /*14430*/  IMAD.MOV.U32 R13, RZ, RZ, R5 ;  /* 0x000000ffff0d7224 */ /* 0x000fe400078e0005 */
[----:B------:R-:W-:Y:S01]  /*14440*/  IMAD.MOV.U32 R12, RZ, RZ, 0x3 ;  /* 0x00000003ff0c7424 */ /* 0x000fe200078e00ff */
[----:B------:R-:W-:-:S05]  /*14450*/  @!P1 IADD3 R14, P0, R28, R14, RZ ;  /* 0x0000000e1c0e9210 */ /* 0x000fca0007f1e0ff */
[----:B------:R-:W-:-:S08]  /*14460*/  @!P1 IMAD.MOV.U32 R2, RZ, RZ, R14 ;  /* 0x000000ffff029224 */ /* 0x000fd000078e000e */
[----:B------:R-:W-:Y:S05]  /*14470*/  WARPSYNC.COLLECTIVE R15, `(.L_x_1355) ;  /* 0x000000000f087348 */ /* 0x000fea0003c00000 */
[----:B------:R0:W1:Y:S02]  /*14480*/  SHFL.IDX P6, R14, R13, R12, R11 ;  /* 0x0000000c0d0e7389 */ /* 0x00006400000c000b */
[----:B01----:R-:W-:Y:S01]  /*14490*/  ENDCOLLECTIVE ;  /* 0x000000000000791b */ /* 0x003fe20003800000 */
.L_x_1355:
        /* <DEDUP_REMOVED lines=14> */
.L_x_1356:
[----:B------:R-:W-:Y:S02]  /*14580*/  IMAD.MOV.U32 R13, RZ, RZ, R5 ;  /* 0x000000ffff0d7224 */ /* 0x000fe400078e0005 */
[----:B------:R-:W-:Y:S01]  /*14590*/  IMAD.MOV.U32 R12, RZ, RZ, 0x4 ;  /* 0x00000004ff0c7424 */ /* 0x000fe200078e00ff */
[----:B------:R-:W-:-:S05]  /*145a0*/  @!P1 IADD3 R14, P0, R28, R14, RZ ;  /* 0x0000000e1c0e9210 */ /* 0x000fca0007f1e0ff */
[----:B------:R-:W-:-:S08]  /*145b0*/  @!P1 IMAD.MOV.U32 R2, RZ, RZ, R14 ;  /* 0x000000ffff029224 */ /* 0x000fd000078e000e */
[----:B------:R-:W-:Y:S05]  /*145c0*/  WARPSYNC.COLLECTIVE R15, `(.L_x_1357) ;  /* 0x000000000f087348 */ /* 0x000fea0003c00000 */
[----:B------:R0:W1:Y:S02]  /*145d0*/  SHFL.IDX P6, R14, R13, R12, R11 ;  /* 0x0000000c0d0e7389 */ /* 0x00006400000c000b */
[----:B01----:R-:W-:Y:S01]  /*145e0*/  ENDCOLLECTIVE ;  /* 0x000000000000791b */ /* 0x003fe20003800000 */
.L_x_1357:
        /* <DEDUP_REMOVED lines=14> */
.L_x_1358:
[----:B------:R-:W-:Y:S02]  /*146d0*/  IMAD.MOV.U32 R13, RZ, RZ, R5 ;  /* 0x000000ffff0d7224 */ /* 0x000fe400078e0005 */
[----:B------:R-:W-:Y:S01]  /*146e0*/  IMAD.MOV.U32 R12, RZ, RZ, 0x5 ;  /* 0x00000005ff0c7424 */ /* 0x000fe200078e00ff */
[----:B------:R-:W-:-:S05]  /*146f0*/  @!P1 IADD3 R14, P0, R28, R14, RZ ;  /* 0x0000000e1c0e9210 */ /* 0x000fca0007f1e0ff */
[----:B------:R-:W-:-:S08]  /*14700*/  @!P1 IMAD.MOV.U32 R2, RZ, RZ, R14 ;  /* 0x000000ffff029224 */ /* 0x000fd000078e000e */
[----:B------:R-:W-:Y:S05]  /*14710*/  WARPSYNC.COLLECTIVE R15, `(.L_x_1359) ;  /* 0x000000000f087348 */ /* 0x000fea0003c00000 */
[----:B------:R0:W1:Y:S02]  /*14720*/  SHFL.IDX P6, R14, R13, R12, R11 ;  /* 0x0000000c0d0e7389 */ /* 0x00006400000c000b */
[----:B01----:R-:W-:Y:S01]  /*14730*/  ENDCOLLECTIVE ;  /* 0x000000000000791b */ /* 0x003fe20003800000 */
.L_x_1359:
        /* <DEDUP_REMOVED lines=14> */
.L_x_1360:
[----:B------:R-:W-:Y:S02]  /*14820*/  IMAD.MOV.U32 R13, RZ, RZ, R5 ;  /* 0x000000ffff0d7224 */ /* 0x000fe400078e0005 */
[----:B------:R-:W-:Y:S01]  /*14830*/  IMAD.MOV.U32 R12, RZ, RZ, 0x6 ;  /* 0x00000006ff0c7424 */ /* 0x000fe200078e00ff */
[----:B------:R-:W-:-:S05]  /*14840*/  @!P1 IADD3 R14, P0, R28, R14, RZ ;  /* 0x0000000e1c0e9210 */ /* 0x000fca0007f1e0ff */
[----:B------:R-:W-:-:S08]  /*14850*/  @!P1 IMAD.MOV.U32 R2, RZ, RZ, R14 ;  /* 0x000000ffff029224 */ /* 0x000fd000078e000e */
[----:B------:R-:W-:Y:S05]  /*14860*/  WARPSYNC.COLLECTIVE R15, `(.L_x_1361) ;  /* 0x000000000f087348 */ /* 0x000fea0003c00000 */
[----:B------:R0:W1:Y:S02]  /*14870*/  SHFL.IDX P6, R14, R13, R12, R11 ;  /* 0x0000000c0d0e7389 */ /* 0x00006400000c000b */
[----:B01----:R-:W-:Y:S01]  /*14880*/  ENDCOLLECTIVE ;  /* 0x000000000000791b */ /* 0x003fe20003800000 */
.L_x_1361:
        /* <DEDUP_REMOVED lines=14> */
.L_x_1362:
[----:B------:R-:W-:Y:S02]  /*14970*/  IMAD.MOV.U32 R13, RZ, RZ, R5 ;  /* 0x000000ffff0d7224 */ /* 0x000fe400078e0005 */
[----:B------:R-:W-:Y:S01]  /*14980*/  IMAD.MOV.U32 R12, RZ, RZ, 0x7 ;  /* 0x00000007ff0c7424 */ /* 0x000fe200078e00ff */
[----:B------:R-:W-:-:S05]  /*14990*/  @!P1 IADD3 R14, P0, R28, R14, RZ ;  /* 0x0000000e1c0e9210 */ /* 0x000fca0007f1e0ff */
[----:B------:R-:W-:-:S08]  /*149a0*/  @!P1 IMAD.MOV.U32 R2, RZ, RZ, R14 ;  /* 0x000000ffff029224 */ /* 0x000fd000078e000e */
[----:B------:R-:W-:Y:S05]  /*149b0*/  WARPSYNC.COLLECTIVE R15, `(.L_x_1363) ;  /* 0x000000000f087348 */ /* 0x000fea0003c00000 */
[----:B------:R0:W1:Y:S02]  /*149c0*/  SHFL.IDX P6, R14, R13, R12, R11 ;  /* 0x0000000c0d0e7389 */ /* 0x00006400000c000b */
[----:B01----:R-:W-:Y:S01]  /*149d0*/  ENDCOLLECTIVE ;  /* 0x000000000000791b */ /* 0x003fe20003800000 */
.L_x_1363:
        /* <DEDUP_REMOVED lines=12> */
.L_x_1364:
[----:B------:R-:W-:Y:S05]  /*14aa0*/  BRA `(.L_x_1365) ;  /* 0xffffffc4006c7947 */ /* 0x000fea000383ffff */
.L_x_1273:
[----:B0-----:R0:W1:Y:S02]  /*14ab0*/  SYNCS.PHASECHK.TRANS64.TRYWAIT P0, [R16+URZ+0x28420], R3 ;  /* 0x02842003100075a7 */ /* 0x001064000800017f */
[----:B-1----:R-:W-:Y:S05]  /*14ac0*/  @!P0 NANOSLEEP.SYNCS 0x989680 ;  /* 0x009896800000895d */ /* 0x002fea0003900000 */
[----:B------:R-:W1:Y:S02]  /*14ad0*/  @!P0 SYNCS.PHASECHK.TRANS64 P0, [R16+URZ+0x28420], R3 ;  /* 0x02842003100085a7 */ /* 0x000e64000800007f */
[----:B-1----:R-:W-:Y:S05]  /*14ae0*/  @!P0 BRA `(.L_x_1273) ;  /* 0xfffffffc00f08947 */ /* 0x002fea000383ffff */
[----:B------:R-:W-:Y:S05]  /*14af0*/  BRA `(.L_x_1366) ;  /* 0xffffffc400cc7947 */ /* 0x000fea000383ffff */
.L_x_1277:
[----:B-1----:R1:W2:Y:S02]  /*14b00*/  SYNCS.PHASECHK.TRANS64.TRYWAIT P0, [R0+URZ+0x28480], R20 ;  /* 0x02848014000075a7 */ /* 0x0022a4000800017f */
[----:B--2---:R-:W-:Y:S05]  /*14b10*/  @!P0 NANOSLEEP.SYNCS 0x989680 ;  /* 0x009896800000895d */ /* 0x004fea0003900000 */
[----:B------:R-:W2:Y:S02]  /*14b20*/  @!P0 SYNCS.PHASECHK.TRANS64 P0, [R0+URZ+0x28480], R20 ;  /* 0x02848014000085a7 */ /* 0x000ea4000800007f */
[----:B--2---:R-:W-:Y:S05]  /*14b30*/  @!P0 BRA `(.L_x_1277) ;  /* 0xfffffffc00f08947 */ /* 0x004fea000383ffff */
[----:B------:R-:W-:Y:S05]  /*14b40*/  BRA `(.L_x_1367) ;  /* 0xffffffc8009c7947 */ /* 0x000fea000383ffff */
.L_x_1278:
[----:B------:R-:W-:Y:S01]  /*14b50*/  BSSY B0, `(.L_x_1368) ;  /* 0x0000008000007945 */ /* 0x000fe20003800000 */
[----:B------:R-:W-:Y:S02]  /*14b60*/  IMAD.MOV.U32 R13, RZ, RZ, R22 ;  /* 0x000000ffff0d7224 */ /* 0x000fe400078e0016 */
[----:B------:R-:W-:Y:S02]  /*14b70*/  IMAD.MOV.U32 R12, RZ, RZ, RZ ;  /* 0x000000ffff0c7224 */ /* 0x000fe400078e00ff */
[----:B------:R-:W-:Y:S02]  /*14b80*/  IMAD.MOV.U32 R11, RZ, RZ, 0x181f ;  /* 0x0000181fff0b7424 */ /* 0x000fe400078e00ff */
[----:B------:R-:W-:-:S07]  /*14b90*/  IMAD.MOV.U32 R15, RZ, RZ, -0x1 ;  /* 0xffffffffff0f7424 */ /* 0x000fce00078e00ff */
[----:B-1----:R-:W-:Y:S05]  /*14ba0*/  WARPSYNC.COLLECTIVE R15, `(.L_x_1369) ;  /* 0x000000000f087348 */ /* 0x002fea0003c00000 */
[----:B------:R0:W2:Y:S02]  /*14bb0*/  SHFL.IDX P6, R14, R13, R12, R11 ;  /* 0x0000000c0d0e7389 */ /* 0x0000a400000c000b */
[----:B012---:R-:W-:Y:S01]  /*14bc0*/  ENDCOLLECTIVE ;  /* 0x000000000000791b */ /* 0x007fe20003800000 */
.L_x_1369:
[----:B------:R-:W-:Y:S05]  /*14bd0*/  BSYNC B0 ;  /* 0x0000000000007941 */ /* 0x000fea0003800000 */
.L_x_1368:
        /* <DEDUP_REMOVED lines=9> */
.L_x_1370:
[----:B------:R-:W-:Y:S02]  /*14c70*/  IMAD.MOV.U32 R13, RZ, RZ, R22 ;  /* 0x000000ffff0d7224 */ /* 0x000fe400078e0016 */
[----:B------:R-:W-:Y:S02]  /*14c80*/  IMAD.MOV.U32 R12, RZ, RZ, 0x1 ;  /* 0x00000001ff0c7424 */ /* 0x000fe400078e00ff */
[----:B------:R-:W-:-:S07]  /*14c90*/  IMAD.MOV.U32 R2, RZ, RZ, R14 ;  /* 0x000000ffff027224 */ /* 0x000fce00078e000e */
[----:B------:R-:W-:Y:S05]  /*14ca0*/  WARPSYNC.COLLECTIVE R15, `(.L_x_1371) ;  /* 0x000000000f087348 */ /* 0x000fea0003c00000 */
[----:B------:R0:W1:Y:S02]  /*14cb0*/  SHFL.IDX P6, R14, R13, R12, R11 ;  /* 0x0000000c0d0e7389 */ /* 0x00006400000c000b */
[----:B01----:R-:W-:Y:S01]  /*14cc0*/  ENDCOLLECTIVE ;  /* 0x000000000000791b */ /* 0x003fe20003800000 */
.L_x_1371:
        /* <DEDUP_REMOVED lines=12> */
.L_x_1372:
[----:B------:R-:W-:Y:S02]  /*14d90*/  IMAD.MOV.U32 R13, RZ, RZ, R22 ;  /* 0x000000ffff0d7224 */ /* 0x000fe400078e0016 */
[----:B------:R-:W-:Y:S02]  /*14da0*/  IMAD.MOV.U32 R12, RZ, RZ, 0x2 ;  /* 0x00000002ff0c7424 */ /* 0x000fe400078e00ff */
[----:B------:R-:W-:-:S07]  /*14db0*/  IMAD.MOV.U32 R2, RZ, RZ, R14 ;  /* 0x000000ffff027224 */ /* 0x000fce00078e000e */
[----:B------:R-:W-:Y:S05]  /*14dc0*/  WARPSYNC.COLLECTIVE R15, `(.L_x_1373) ;  /* 0x000000000f087348 */ /* 0x000fea0003c00000 */
[----:B------:R0:W1:Y:S02]  /*14dd0*/  SHFL.IDX P6, R14, R13, R12, R11 ;  /* 0x0000000c0d0e7389 */ /* 0x00006400000c000b */
[----:B01----:R-:W-:Y:S01]  /*14de0*/  ENDCOLLECTIVE ;  /* 0x000000000000791b */ /* 0x003fe20003800000 */
.L_x_1373:
        /* <DEDUP_REMOVED lines=12> */
.L_x_1374:
[----:B------:R-:W-:Y:S02]  /*14eb0*/  IMAD.MOV.U32 R13, RZ, RZ, R22 ;  /* 0x000000ffff0d7224 */ /* 0x000fe400078e0016 */
[----:B------:R-:W-:Y:S02]  /*14ec0*/  IMAD.MOV.U32 R12, RZ, RZ, 0x3 ;  /* 0x00000003ff0c7424 */ /* 0x000fe400078e00ff */
[----:B------:R-:W-:-:S07]  /*14ed0*/  IMAD.MOV.U32 R2, RZ, RZ, R14 ;  /* 0x000000ffff027224 */ /* 0x000fce00078e000e */
[----:B------:R-:W-:Y:S05]  /*14ee0*/  WARPSYNC.COLLECTIVE R15, `(.L_x_1375) ;  /* 0x000000000f087348 */ /* 0x000fea0003c00000 */
[----:B------:R0:W1:Y:S02]  /*14ef0*/  SHFL.IDX P6, R14, R13, R12, R11 ;  /* 0x0000000c0d0e7389 */ /* 0x00006400000c000b */
[----:B01----:R-:W-:Y:S01]  /*14f00*/  ENDCOLLECTIVE ;  /* 0x000000000000791b */ /* 0x003fe20003800000 */
.L_x_1375:
        /* <DEDUP_REMOVED lines=12> */
.L_x_1376:
[----:B------:R-:W-:Y:S01]  /*14fd0*/  IMAD.MOV.U32 R2, RZ, RZ, R14 ;  /* 0x000000ffff027224 */ /* 0x000fe200078e000e */
[----:B------:R-:W-:Y:S06]  /*14fe0*/  BRA `(.L_x_1377) ;  /* 0xffffffc8002c7947 */ /* 0x000fec000383ffff */
.L_x_1283:
[----:B---3--:R3:W4:Y:S02]  /*14ff0*/  SYNCS.PHASECHK.TRANS64.TRYWAIT P0, [R0+URZ+0x28440], R20 ;  /* 0x02844014000075a7 */ /* 0x008724000800017f */
[----:B----4-:R-:W-:Y:S05]  /*15000*/  @!P0 NANOSLEEP.SYNCS 0x989680 ;  /* 0x009896800000895d */ /* 0x010fea0003900000 */
[----:B------:R-:W4:Y:S02]  /*15010*/  @!P0 SYNCS.PHASECHK.TRANS64 P0, [R0+URZ+0x28440], R20 ;  /* 0x02844014000085a7 */ /* 0x000f24000800007f */
[----:B----4-:R-:W-:Y:S05]  /*15020*/  @!P0 BRA `(.L_x_1283) ;  /* 0xfffffffc00f08947 */ /* 0x010fea000383ffff */
[----:B------:R-:W-:Y:S05]  /*15030*/  BRA `(.L_x_1378) ;  /* 0xffffffc800807947 */ /* 0x000fea000383ffff */
.L_x_1284:
[----:B------:R-:W-:Y:S01]  /*15040*/  BSSY B0, `(.L_x_1379) ;  /* 0x0000008000007945 */ /* 0x000fe20003800000 */
[----:B------:R-:W-:Y:S02]  /*15050*/  IMAD.MOV.U32 R13, RZ, RZ, R10 ;  /* 0x000000ffff0d7224 */ /* 0x000fe400078e000a */
[----:B------:R-:W-:Y:S02]  /*15060*/  IMAD.MOV.U32 R12, RZ, RZ, RZ ;  /* 0x000000ffff0c7224 */ /* 0x000fe400078e00ff */
[----:B------:R-:W-:Y:S02]  /*15070*/  IMAD.MOV.U32 R11, RZ, RZ, 0x181f ;  /* 0x0000181fff0b7424 */ /* 0x000fe400078e00ff */
[----:B------:R-:W-:-:S07]  /*15080*/  IMAD.MOV.U32 R15, RZ, RZ, -0x1 ;  /* 0xffffffffff0f7424 */ /* 0x000fce00078e00ff */
[----:B0123--:R-:W-:Y:S05]  /*15090*/  WARPSYNC.COLLECTIVE R15, `(.L_x_1380) ;  /* 0x000000000f087348 */ /* 0x00ffea0003c00000 */
[----:B------:R4:W0:Y:S02]  /*150a0*/  SHFL.IDX P6, R14, R13, R12, R11 ;  /* 0x0000000c0d0e7389 */ /* 0x00082400000c000b */
[----:B01234-:R-:W-:Y:S01]  /*150b0*/  ENDCOLLECTIVE ;  /* 0x000000000000791b */ /* 0x01ffe20003800000 */
.L_x_1380:
[----:B------:R-:W-:Y:S05]  /*150c0*/  BSYNC B0 ;  /* 0x0000000000007941 */ /* 0x000fea0003800000 */
.L_x_1379:
        /* <DEDUP_REMOVED lines=8> */
.L_x_1381:
[----:B------:R-:W-:Y:S02]  /*15150*/  IMAD.MOV.U32 R13, RZ, RZ, R10 ;  /* 0x000000ffff0d7224 */ /* 0x000fe400078e000a */
[----:B------:R-:W-:Y:S01]  /*15160*/  IMAD.MOV.U32 R12, RZ, RZ, 0x1 ;  /* 0x00000001ff0c7424 */ /* 0x000fe200078e00ff */
[----:B------:R-:W-:-:S13]  /*15170*/  IADD3 R2, P0, R28, R14, RZ ;  /* 0x0000000e1c027210 */ /* 0x000fda0007f1e0ff */
[----:B------:R-:W-:Y:S05]  /*15180*/  WARPSYNC.COLLECTIVE R15, `(.L_x_1382) ;  /* 0x000000000f087348 */ /* 0x000fea0003c00000 */
[----:B------:R0:W1:Y:S02]  /*15190*/  SHFL.IDX P6, R14, R13, R12, R11 ;  /* 0x0000000c0d0e7389 */ /* 0x00006400000c000b */
[----:B01----:R-:W-:Y:S01]  /*151a0*/  ENDCOLLECTIVE ;  /* 0x000000000000791b */ /* 0x003fe20003800000 */
.L_x_1382:
        /* <DEDUP_REMOVED lines=11> */
.L_x_1383:
[----:B------:R-:W-:Y:S02]  /*15260*/  IMAD.MOV.U32 R13, RZ, RZ, R10 ;  /* 0x000000ffff0d7224 */ /* 0x000fe400078e000a */
[----:B------:R-:W-:Y:S01]  /*15270*/  IMAD.MOV.U32 R12, RZ, RZ, 0x2 ;  /* 0x00000002ff0c7424 */ /* 0x000fe200078e00ff */
[----:B------:R-:W-:-:S13]  /*15280*/  IADD3 R2, P0, R28, R14, RZ ;  /* 0x0000000e1c027210 */ /* 0x000fda0007f1e0ff */
[----:B------:R-:W-:Y:S05]  /*15290*/  WARPSYNC.COLLECTIVE R15, `(.L_x_1384) ;  /* 0x000000000f087348 */ /* 0x000fea0003c00000 */
[----:B------:R0:W1:Y:S02]  /*152a0*/  SHFL.IDX P6, R14, R13, R12, R11 ;  /* 0x0000000c0d0e7389 */ /* 0x00006400000c000b */
[----:B01----:R-:W-:Y:S01]  /*152b0*/  ENDCOLLECTIVE ;  /* 0x000000000000791b */ /* 0x003fe20003800000 */
.L_x_1384:
        /* <DEDUP_REMOVED lines=11> */
.L_x_1385:
[----:B------:R-:W-:Y:S02]  /*15370*/  IMAD.MOV.U32 R13, RZ, RZ, R10 ;  /* 0x000000ffff0d7224 */ /* 0x000fe400078e000a */
[----:B------:R-:W-:Y:S01]  /*15380*/  IMAD.MOV.U32 R12, RZ, RZ, 0x3 ;  /* 0x00000003ff0c7424 */ /* 0x000fe200078e00ff */
[----:B------:R-:W-:-:S13]  /*15390*/  IADD3 R2, P0, R28, R14, RZ ;  /* 0x0000000e1c027210 */ /* 0x000fda0007f1e0ff */
[----:B------:R-:W-:Y:S05]  /*153a0*/  WARPSYNC.COLLECTIVE R15, `(.L_x_1386) ;  /* 0x000000000f087348 */ /* 0x000fea0003c00000 */
[----:B------:R0:W1:Y:S02]  /*153b0*/  SHFL.IDX P6, R14, R13, R12, R11 ;  /* 0x0000000c0d0e7389 */ /* 0x00006400000c000b */
[----:B01----:R-:W-:Y:S01]  /*153c0*/  ENDCOLLECTIVE ;  /* 0x000000000000791b */ /* 0x003fe20003800000 */
.L_x_1386:
        /* <DEDUP_REMOVED lines=11> */
.L_x_1387:
[----:B------:R-:W-:Y:S05]  /*15480*/  BRA `(.L_x_1388) ;  /* 0xffffffc800147947 */ /* 0x000fea000383ffff */
.L_x_1289:
[----:B0-----:R0:W1:Y:S02]  /*15490*/  SYNCS.PHASECHK.TRANS64.TRYWAIT P2, [R0+URZ+0x28470], R3 ;  /* 0x02847003000075a7 */ /* 0x001064000804017f */
[----:B-1----:R-:W-:Y:S05]  /*154a0*/  @!P2 NANOSLEEP.SYNCS 0x989680 ;  /* 0x009896800000a95d */ /* 0x002fea0003900000 */
[----:B------:R-:W1:Y:S02]  /*154b0*/  @!P2 SYNCS.PHASECHK.TRANS64 P2, [R0+URZ+0x28470], R3 ;  /* 0x028470030000a5a7 */ /* 0x000e64000804007f */
[----:B-1----:R-:W-:Y:S05]  /*154c0*/  @!P2 BRA `(.L_x_1289) ;  /* 0xfffffffc00f0a947 */ /* 0x002fea000383ffff */
[----:B------:R-:W-:Y:S05]  /*154d0*/  BRA `(.L_x_1389) ;  /* 0xffffffc8007c7947 */ /* 0x000fea000383ffff */
.L_x_1291:
[----:B0-----:R0:W1:Y:S02]  /*154e0*/  SYNCS.PHASECHK.TRANS64.TRYWAIT P2, [R0+URZ+0x28460], R7 ;  /* 0x02846007000075a7 */ /* 0x001064000804017f */
[----:B-1----:R-:W-:Y:S05]  /*154f0*/  @!P2 NANOSLEEP.SYNCS 0x989680 ;  /* 0x009896800000a95d */ /* 0x002fea0003900000 */
[----:B------:R-:W1:Y:S02]  /*15500*/  @!P2 SYNCS.PHASECHK.TRANS64 P2, [R0+URZ+0x28460], R7 ;  /* 0x028460070000a5a7 */ /* 0x000e64000804007f */
[----:B-1----:R-:W-:Y:S05]  /*15510*/  @!P2 BRA `(.L_x_1291) ;  /* 0xfffffffc00f0a947 */ /* 0x002fea000383ffff */
[----:B------:R-:W-:Y:S05]  /*15520*/  BRA `(.L_x_1390) ;  /* 0xffffffc8008c7947 */ /* 0x000fea000383ffff */
.L_x_1299:
[----:B0-----:R0:W2:Y:S02]  /*15530*/  SYNCS.PHASECHK.TRANS64.TRYWAIT P2, [R18+URZ+0x28470], R3 ;  /* 0x02847003120075a7 */ /* 0x0010a4000804017f */
[----:B--2---:R-:W-:Y:S05]  /*15540*/  @!P2 NANOSLEEP.SYNCS 0x989680 ;  /* 0x009896800000a95d */ /* 0x004fea0003900000 */
[----:B------:R-:W2:Y:S02]  /*15550*/  @!P2 SYNCS.PHASECHK.TRANS64 P2, [R18+URZ+0x28470], R3 ;  /* 0x028470031200a5a7 */ /* 0x000ea4000804007f */
[----:B--2---:R-:W-:Y:S05]  /*15560*/  @!P2 BRA `(.L_x_1299) ;  /* 0xfffffffc00f0a947 */ /* 0x004fea000383ffff */
[----:B------:R-:W-:Y:S05]  /*15570*/  BRA `(.L_x_1391) ;  /* 0xffffffd000387947 */ /* 0x000fea000383ffff */
.L_x_1301:
[----:B0-----:R0:W1:Y:S02]  /*15580*/  SYNCS.PHASECHK.TRANS64.TRYWAIT P2, [R18+URZ+0x28460], R3 ;  /* 0x02846003120075a7 */ /* 0x001064000804017f */
[----:B-1----:R-:W-:Y:S05]  /*15590*/  @!P2 NANOSLEEP.SYNCS 0x989680 ;  /* 0x009896800000a95d */ /* 0x002fea0003900000 */
[----:B------:R-:W1:Y:S02]  /*155a0*/  @!P2 SYNCS.PHASECHK.TRANS64 P2, [R18+URZ+0x28460], R3 ;  /* 0x028460031200a5a7 */ /* 0x000e64000804007f */
[----:B-1----:R-:W-:Y:S05]  /*155b0*/  @!P2 BRA `(.L_x_1301) ;  /* 0xfffffffc00f0a947 */ /* 0x002fea000383ffff */
[----:B------:R-:W-:Y:S05]  /*155c0*/  BRA `(.L_x_1392) ;  /* 0xffffffd000487947 */ /* 0x000fea000383ffff */
.L_x_1308:
[----:B0-----:R0:W2:Y:S02]  /*155d0*/  SYNCS.PHASECHK.TRANS64.TRYWAIT P0, [R5+URZ+0x28420], R0 ;  /* 0x02842000050075a7 */ /* 0x0010a4000800017f */
[----:B--2---:R-:W-:Y:S05]  /*155e0*/  @!P0 NANOSLEEP.SYNCS 0x989680 ;  /* 0x009896800000895d */ /* 0x004fea0003900000 */
[----:B------:R-:W2:Y:S02]  /*155f0*/  @!P0 SYNCS.PHASECHK.TRANS64 P0, [R5+URZ+0x28420], R0 ;  /* 0x02842000050085a7 */ /* 0x000ea4000800007f */
[----:B--2---:R-:W-:Y:S05]  /*15600*/  @!P0 BRA `(.L_x_1308) ;  /* 0xfffffffc00f08947 */ /* 0x004fea000383ffff */
[----:B------:R-:W-:Y:S05]  /*15610*/  BRA `(.L_x_1393) ;  /* 0xffffffd8001c7947 */ /* 0x000fea000383ffff */
.L_x_1309:
[----:B------:R-:W2:Y:S01]  /*15620*/  S2R R2, SR_TID.X ;  /* 0x0000000000027919 */ /* 0x000ea20000002100 */
[----:B------:R-:W-:Y:S01]  /*15630*/  BSSY B0, `(.L_x_1394) ;  /* 0x000000a000007945 */ /* 0x000fe20003800000 */
[----:B------:R-:W-:Y:S02]  /*15640*/  IMAD.MOV.U32 R12, RZ, RZ, RZ ;  /* 0x000000ffff0c7224 */ /* 0x000fe400078e00ff */
[----:B------:R-:W-:Y:S02]  /*15650*/  IMAD.MOV.U32 R11, RZ, RZ, 0x1f ;  /* 0x0000001fff0b7424 */ /* 0x000fe400078e00ff */
[----:B------:R-:W-:Y:S01]  /*15660*/  IMAD.MOV.U32 R15, RZ, RZ, -0x1 ;  /* 0xffffffffff0f7424 */ /* 0x000fe200078e00ff */
[----:B--2---:R-:W-:-:S04]  /*15670*/  SHF.R.U32.HI R2, RZ, 0x5, R2 ;  /* 0x00000005ff027819 */ /* 0x004fc80000011602 */
[----:B------:R-:W-:-:S05]  /*15680*/  LOP3.LUT R2, R2, 0x3, RZ, 0xc0, !PT ;  /* 0x0000000302027812 */ /* 0x000fca00078ec0ff */
[----:B------:R-:W-:-:S07]  /*15690*/  IMAD.MOV.U32 R13, RZ, RZ, R2 ;  /* 0x000000ffff0d7224 */ /* 0x000fce00078e0002 */
[----:B01----:R-:W-:Y:S05]  /*156a0*/  WARPSYNC.COLLECTIVE R15, `(.L_x_1395) ;  /* 0x000000000f087348 */ /* 0x003fea0003c00000 */
[----:B------:R2:W3:Y:S02]  /*156b0*/  SHFL.IDX P6, R14, R13, R12, R11 ;  /* 0x0000000c0d0e7389 */ /* 0x0004e400000c000b */
[----:B0123--:R-:W-:Y:S01]  /*156c0*/  ENDCOLLECTIVE ;  /* 0x000000000000791b */ /* 0x00ffe20003800000 */
.L_x_1395:
[----:B------:R-:W-:Y:S05]  /*156d0*/  BSYNC B0 ;  /* 0x0000000000007941 */ /* 0x000fea0003800000 */
.L_x_1394:
[----:B------:R-:W-:Y:S05]  /*156e0*/  BRA `(.L_x_1396) ;  /* 0xffffffd800047947 */ /* 0x000fea000383ffff */
.L_x_1312:
[----:B------:R-:W-:Y:S01]  /*156f0*/  BSSY B1, `(.L_x_1397) ;  /* 0x0000006000017945 */ /* 0x000fe20003800000 */
[----:B------:R-:W-:-:S07]  /*15700*/  IMAD.MOV.U32 R15, RZ, RZ, -0x1 ;  /* 0xffffffffff0f7424 */ /* 0x000fce00078e00ff */
[----:B01----:R-:W-:Y:S05]  /*15710*/  WARPSYNC.COLLECTIVE R15, `(.L_x_1398) ;  /* 0x000000000f0c7348 */ /* 0x003fea0003c00000 */
[----:B------:R-:W-:Y:S02]  /*15720*/  ELECT P6, UR62, PT ;  /* 0x00000000003e782f */ /* 0x000fe400038c0000 */
[----:B------:R-:W-:Y:S01]  /*15730*/  MOV R14, UR62 ;  /* 0x0000003e000e7c02 */ /* 0x000fe20008000f00 */
[----:B01----:R-:W-:Y:S10]  /*15740*/  ENDCOLLECTIVE ;  /* 0x000000000000791b */ /* 0x003ff40003800000 */
.L_x_1398:
[----:B------:R-:W-:Y:S05]  /*15750*/  BSYNC B1 ;  /* 0x0000000000017941 */ /* 0x000fea0003800000 */
.L_x_1397:
[----:B------:R-:W-:Y:S05]  /*15760*/  BRA `(.L_x_1399) ;  /* 0xffffffd400fc7947 */ /* 0x000fea000383ffff */
.L_x_1314:
[----:B0-----:R0:W2:Y:S02]  /*15770*/  SYNCS.PHASECHK.TRANS64.TRYWAIT P1, [R3+URZ+0x28440], R2 ;  /* 0x02844002030075a7 */ /* 0x0010a4000802017f */
[----:B--2---:R-:W-:Y:S05]  /*15780*/  @!P1 NANOSLEEP.SYNCS 0x989680 ;  /* 0x009896800000995d */ /* 0x004fea0003900000 */
[----:B------:R-:W2:Y:S02]  /*15790*/  @!P1 SYNCS.PHASECHK.TRANS64 P1, [R3+URZ+0x28440], R2 ;  /* 0x02844002030095a7 */ /* 0x000ea4000802007f */
[----:B--2---:R-:W-:Y:S05]  /*157a0*/  @!P1 BRA `(.L_x_1314) ;  /* 0xfffffffc00f09947 */ /* 0x004fea000383ffff */
[----:B------:R-:W-:Y:S05]  /*157b0*/  BRA `(.L_x_1400) ;  /* 0xffffffd8001c7947 */ /* 0x000fea000383ffff */
.L_x_1316:
[----:B--2---:R2:W3:Y:S02]  /*157c0*/  SYNCS.PHASECHK.TRANS64.TRYWAIT P1, [R19+URZ+0x28440], R0 ;  /* 0x02844000130075a7 */ /* 0x0044e4000802017f */
[----:B---3--:R-:W-:Y:S05]  /*157d0*/  @!P1 NANOSLEEP.SYNCS 0x989680 ;  /* 0x009896800000995d */ /* 0x008fea0003900000 */
[----:B------:R-:W3:Y:S02]  /*157e0*/  @!P1 SYNCS.PHASECHK.TRANS64 P1, [R19+URZ+0x28440], R0 ;  /* 0x02844000130095a7 */ /* 0x000ee4000802007f */
[----:B---3--:R-:W-:Y:S05]  /*157f0*/  @!P1 BRA `(.L_x_1316) ;  /* 0xfffffffc00f09947 */ /* 0x008fea000383ffff */
[----:B------:R-:W-:Y:S05]  /*15800*/  BRA `(.L_x_1401) ;  /* 0xffffffd800287947 */ /* 0x000fea000383ffff */
.L_x_1318:
[----:B---3--:R3:W4:Y:S02]  /*15810*/  SYNCS.PHASECHK.TRANS64.TRYWAIT P1, [R3+URZ+0x28460], R2 ;  /* 0x02846002030075a7 */ /* 0x008724000802017f */
[----:B----4-:R-:W-:Y:S05]  /*15820*/  @!P1 NANOSLEEP.SYNCS 0x989680 ;  /* 0x009896800000995d */ /* 0x010fea0003900000 */
[----:B------:R-:W4:Y:S02]  /*15830*/  @!P1 SYNCS.PHASECHK.TRANS64 P1, [R3+URZ+0x28460], R2 ;  /* 0x02846002030095a7 */ /* 0x000f24000802007f */
[----:B----4-:R-:W-:Y:S05]  /*15840*/  @!P1 BRA `(.L_x_1318) ;  /* 0xfffffffc00f09947 */ /* 0x010fea000383ffff */
[----:B------:R-:W-:Y:S05]  /*15850*/  BRA `(.L_x_1402) ;  /* 0xffffffd800247947 */ /* 0x000fea000383ffff */
.L_x_1320:
[----:B----4-:R4:W0:Y:S02]  /*15860*/  SYNCS.PHASECHK.TRANS64.TRYWAIT P1, [R19+URZ+0x28460], R0 ;  /* 0x02846000130075a7 */ /* 0x010824000802017f */
[----:B0-----:R-:W-:Y:S05]  /*15870*/  @!P1 NANOSLEEP.SYNCS 0x989680 ;  /* 0x009896800000995d */ /* 0x001fea0003900000 */
[----:B------:R-:W0:Y:S02]  /*15880*/  @!P1 SYNCS.PHASECHK.TRANS64 P1, [R19+URZ+0x28460], R0 ;  /* 0x02846000130095a7 */ /* 0x000e24000802007f */
[----:B0-----:R-:W-:Y:S05]  /*15890*/  @!P1 BRA `(.L_x_1320) ;  /* 0xfffffffc00f09947 */ /* 0x001fea000383ffff */
[----:B------:R-:W-:Y:S05]  /*158a0*/  BRA `(.L_x_1403) ;  /* 0xffffffd800207947 */ /* 0x000fea000383ffff */
.L_x_1322:
[----:B------:R0:W0:Y:S02]  /*158b0*/  SYNCS.PHASECHK.TRANS64.TRYWAIT P1, [R3+URZ+0x28480], R2 ;  /* 0x02848002030075a7 */ /* 0x000024000802017f */
[----:B0-----:R-:W-:Y:S05]  /*158c0*/  @!P1 NANOSLEEP.SYNCS 0x989680 ;  /* 0x009896800000995d */ /* 0x001fea0003900000 */
[----:B------:R-:W0:Y:S02]  /*158d0*/  @!P1 SYNCS.PHASECHK.TRANS64 P1, [R3+URZ+0x28480], R2 ;  /* 0x02848002030095a7 */ /* 0x000e24000802007f */
[----:B0-----:R-:W-:Y:S05]  /*158e0*/  @!P1 BRA `(.L_x_1322) ;  /* 0xfffffffc00f09947 */ /* 0x001fea000383ffff */
[----:B------:R-:W-:Y:S05]  /*158f0*/  BRA `(.L_x_1404) ;  /* 0xffffffd8001c7947 */ /* 0x000fea000383ffff */
.L_x_1405:
        /* <DEDUP_REMOVED lines=16> */
.L_x_3633:


//--------------------- .text._ZN7cutlass13device_kernelIN5flash11enable_sm90INS1_16FlashAttnFwdSm90INS1_25CollectiveMainloopFwdSm90ILi2EN4cute5tupleIJNS5_1CILi1EEES8_S8_EEENS6_IJNS7_ILi128EEENS7_ILi64EEENS7_ILi256EEEEEELi256ENS_12float_e4m3_tEfNS_4arch4Sm90ELb0ELb1ELb0ELb1ELb1ELb0ELb0ELb1ELb0ELb1ELb0ELb0EEENS1_21CollectiveEpilogueFwdINS6_IJSA_SC_SB_EEES9_NS_10bfloat16_tESG_Li256ELb1ELb1ELb0ELb1EEENS1_36VarlenDynamicPersistentTileSchedulerILi128ELi64ELi256ELi128ELb0ELb1ELb1ELb1ELb0ELb1EEEEEEEEEvNT_6ParamsE --------------------------
	.section	.text._ZN7cutlass13device_kernelIN5flash11enable_sm90INS1_16FlashAttnFwdSm90INS1_25CollectiveMainloopFwdSm90ILi2EN4cute5tupleIJNS5_1CILi1EEES8_S8_EEENS6_IJNS7_ILi128EEENS7_ILi64EEENS7_ILi256EEEEEELi256ENS_12float_e4m3_tEfNS_4arch4Sm90ELb0ELb1ELb0ELb1ELb1ELb0ELb0ELb1ELb0ELb1ELb0ELb0EEENS1_21CollectiveEpilogueFwdINS6_IJSA_SC_SB_EEES9_NS_10bfloat16_tESG_Li256ELb1ELb1ELb0ELb1EEENS1_36VarlenDynamicPersistentTileSchedulerILi128ELi64ELi256ELi128ELb0ELb1ELb1ELb1ELb0ELb1EEEEEEEEEvNT_6ParamsE,"ax",@progbits
	.align	128
.text._ZN7cutlass13device_kernelIN5flash11enable_sm90INS1_16FlashAttnFwdSm90INS1_25CollectiveMainloopFwdSm90ILi2EN4cute5tupleIJNS5_1CILi1EEES8_S8_EEENS6_IJNS7_ILi128EEENS7_ILi64EEENS7_ILi256EEEEEELi256ENS_12float_e4m3_tEfNS_4arch4Sm90ELb0ELb1ELb0ELb1ELb1ELb0ELb0ELb1ELb0ELb1ELb0ELb0EEENS1_21CollectiveEpilogueFwdINS6_IJSA_SC_SB_EEES9_NS_10bfloat16_tESG_Li256ELb1ELb1ELb0ELb1EEENS1_36VarlenDynamicPersistentTileSchedulerILi128ELi64ELi256ELi128ELb0ELb1ELb1ELb1ELb0ELb1EEEEEEEEEvNT_6ParamsE:
        .type           _ZN7cutlass13device_kernelIN5flash11enable_sm90INS1_16FlashAttnFwdSm90INS1_25CollectiveMainloopFwdSm90ILi2EN4cute5tupleIJNS5_1CILi1EEES8_S8_EEENS6_IJNS7_ILi128EEENS7_ILi64EEENS7_ILi256EEEEEELi256ENS_12float_e4m3_tEfNS_4arch4Sm90ELb0ELb1ELb0ELb1ELb1ELb0ELb0ELb1ELb0ELb1ELb0ELb0EEENS1_21CollectiveEpilogueFwdINS6_IJSA_SC_SB_EEES9_NS_10bfloat16_tESG_Li256ELb1ELb1ELb0ELb1EEENS1_36VarlenDynamicPersistentTileSchedulerILi128ELi64ELi256ELi128ELb0ELb1ELb1ELb1ELb0ELb1EEEEEEEEEvNT_6ParamsE,@function
        .size           _ZN7cutlass13device_kernelIN5flash11enable_sm90INS1_16FlashAttnFwdSm90INS1_25CollectiveMainloopFwdSm90ILi2EN4cute5tupleIJNS5_1CILi1EEES8_S8_EEENS6_IJNS7_ILi128EEENS7_ILi64EEENS7_ILi256EEEEEELi256ENS_12float_e4m3_tEfNS_4arch4Sm90ELb0ELb1ELb0ELb1ELb1ELb0ELb0ELb1ELb0ELb1ELb0ELb0EEENS1_21CollectiveEpilogueFwdINS6_IJSA_SC_SB_EEES9_NS_10bfloat16_tESG_Li256ELb1ELb1ELb0ELb1EEENS1_36VarlenDynamicPersistentTileSchedulerILi128ELi64ELi256ELi128ELb0ELb1ELb1ELb1ELb0ELb1EEEEEEEEEvNT_6ParamsE,(.L_x_3634 - _ZN7cutlass13device_kernelIN5flash11enable_sm90INS1_16FlashAttnFwdSm90INS1_25CollectiveMainloopFwdSm90ILi2EN4cute5tupleIJNS5_1CILi1EEES8_S8_EEENS6_IJNS7_ILi128EEENS7_ILi64EEENS7_ILi256EEEEEELi256ENS_12float_e4m3_tEfNS_4arch4Sm90ELb0ELb1ELb0ELb1ELb1ELb0ELb0ELb1ELb0ELb1ELb0ELb0EEENS1_21CollectiveEpilogueFwdINS6_IJSA_SC_SB_EEES9_NS_10bfloat16_tESG_Li256ELb1ELb1ELb0ELb1EEENS1_36VarlenDynamicPersistentTileSchedulerILi128ELi64ELi256ELi128ELb0ELb1ELb1ELb1ELb0ELb1EEEEEEEEEvNT_6ParamsE)
        .other          _ZN7cutlass13device_kernelIN5flash11enable_sm90INS1_16FlashAttnFwdSm90INS1_25CollectiveMainloopFwdSm90ILi2EN4cute5tupleIJNS5_1CILi1EEES8_S8_EEENS6_IJNS7_ILi128EEENS7_ILi64EEENS7_ILi256EEEEEELi256ENS_12float_e4m3_tEfNS_4arch4Sm90ELb0ELb1ELb0ELb1ELb1ELb0ELb0ELb1ELb0ELb1ELb0ELb0EEENS1_21CollectiveEpilogueFwdINS6_IJSA_SC_SB_EEES9_NS_10bfloat16_tESG_Li256ELb1ELb1ELb0ELb1EEENS1_36VarlenDynamicPersistentTileSchedulerILi128ELi64ELi256ELi128ELb0ELb1ELb1ELb1ELb0ELb1EEEEEEEEEvNT_6ParamsE,@"STO_CUDA_ENTRY STV_DEFAULT"
_ZN7cutlass13device_kernelIN5flash11enable_sm90INS1_16FlashAttnFwdSm90INS1_25CollectiveMainloopFwdSm90ILi2EN4cute5tupleIJNS5_1CILi1EEES8_S8_EEENS6_IJNS7_ILi128EEENS7_ILi64EEENS7_ILi256EEEEEELi256ENS_12float_e4m3_tEfNS_4arch4Sm90ELb0ELb1ELb0ELb1ELb1ELb0ELb0ELb1ELb0ELb1ELb0ELb0EEENS1_21CollectiveEpilogueFwdINS6_IJSA_SC_SB_EEES9_NS_10bfloat16_tESG_Li256ELb1ELb1ELb0ELb1EEENS1_36VarlenDynamicPersistentTileSchedulerILi128ELi64ELi256ELi128ELb0ELb1ELb1ELb1ELb0ELb1EEEEEEEEEvNT_6ParamsE:
        /* <DEDUP_REMOVED lines=45> */
.L_x_1406:
        /* <DEDUP_REMOVED lines=22> */
.L_x_1407:
        /* <DEDUP_REMOVED lines=18> */
.L_x_1408:
        /* <DEDUP_REMOVED lines=22> */
.L_x_1409:
        /* <DEDUP_REMOVED lines=24> */
.L_x_1410:
        /* <DEDUP_REMOVED lines=8> */
.L_x_1412:
        /* <DEDUP_REMOVED lines=79> */
.L_x_1520:
[----:B------:R-:W-:Y:S01]  /*0da0*/  ULDC.64 UR6, c[0x0][0xa28] ;  /* 0x00028a0000067ab9 */ /* 0x000fe20000000a00 */
[----:B------:R-:W-:Y:S01]  /*0db0*/  ULDC UR4, c[0x0][0x424] ;  /* 0x0001090000047ab9 */ /* 0x000fe20000000800 */
[----:B------:R-:W-:-:S04]  /*0dc0*/  UISETP.NE.U32.AND UP0, UPT, UR6, URZ, UPT ;  /* 0x0000003f0600728c */ /* 0x000fc8000bf05070 */
[----:B------:R-:W-:-:S03]  /*0dd0*/  UISETP.NE.AND.EX UP0, UPT, UR7, URZ, UPT, UP0 ;  /* 0x0000003f0700728c */ /* 0x000fc6000bf05300 */
[----:B------:R-:W-:Y:S02]  /*0de0*/  ULDC.64 UR6, c[0x0][0xa18] ;  /* 0x0002860000067ab9 */ /* 0x000fe40000000a00 */
[----:B------:R-:W-:Y:S01]  /*0df0*/  UISETP.NE.U32.AND UP1, UPT, UR6, URZ, UPT ;  /* 0x0000003f0600728c */ /* 0x000fe2000bf25070 */
[----:B------:R-:W-:-:S03]  /*0e00*/  PLOP3.LUT P0, PT, PT, PT, UP0, 0x80, 0x0 ;  /* 0x000000000000781c */ /* 0x000fc60003f0f008 */
[----:B------:R-:W-:-:S03]  /*0e10*/  UISETP.NE.AND.EX UP1, UPT, UR7, URZ, UPT, UP1 ;  /* 0x0000003f0700728c */ /* 0x000fc6000bf25310 */
[----:B------:R-:W-:Y:S02]  /*0e20*/  @UP0 ULDC.64 UR6, c[0x0][0xa28] ;  /* 0x00028a0000060ab9 */ /* 0x000fe40000000a00 */
[----:B------:R-:W-:Y:S01]  /*0e30*/  @UP0 UIMAD.WIDE UR6, UR48, 0x4, UR6 ;  /* 0x00000004300608a5 */ /* 0x000fe2000f8e0206 */
[----:B------:R-:W-:-:S05]  /*0e40*/  PLOP3.LUT P2, PT, PT, PT, UP1, 0x80, 0x0 ;  /* 0x000000000000781c */ /* 0x000fca0003f4f018 */
[----:B------:R-:W-:Y:S01]  /*0e50*/  @UP1 ULDC.64 UR8, c[0x0][0xa18] ;  /* 0x0002860000081ab9 */ /* 0x000fe20000000a00 */
[----:B0--3--:R-:W-:Y:S02]  /*0e60*/  IMAD.U32 R4, RZ, RZ, UR6 ;  /* 0x00000006ff047e24 */ /* 0x009fe4000f8e00ff */
[----:B--2---:R-:W-:Y:S01]  /*0e70*/  IMAD.U32 R5, RZ, RZ, UR7 ;  /* 0x00000007ff057e24 */ /* 0x004fe2000f8e00ff */
[----:B------:R-:W-:-:S04]  /*0e80*/  @UP1 UIMAD.WIDE UR6, UR48, 0x4, UR8 ;  /* 0x00000004300618a5 */ /* 0x000fc8000f8e0208 */
[----:B------:R-:W2:Y:S02]  /*0e90*/  @P0 LDG.E R4, desc[UR54][R4.64] ;  /* 0x0000003604040981 */ /* 0x000ea4000c1e1900 */
[----:B------:R-:W-:Y:S02]  /*0ea0*/  IMAD.U32 R6, RZ, RZ, UR6 ;  /* 0x00000006ff067e24 */ /* 0x000fe4000f8e00ff */
[----:B------:R-:W-:Y:S01]  /*0eb0*/  IMAD.U32 R7, RZ, RZ, UR7 ;  /* 0x00000007ff077e24 */ /* 0x000fe2000f8e00ff */
[----:B------:R-:W-:-:S04]  /*0ec0*/  ULDC.64 UR6, c[0x0][0x418] ;  /* 0x0001060000067ab9 */ /* 0x000fc80000000a00 */
[----:B------:R-:W3:Y:S01]  /*0ed0*/  @P2 LDG.E R6, desc[UR54][R6.64] ;  /* 0x0000003606062981 */ /* 0x000ee2000c1e1900 */
[----:B------:R-:W-:Y:S01]  /*0ee0*/  UISETP.NE.U32.AND UP0, UPT, UR6, URZ, UPT ;  /* 0x0000003f0600728c */ /* 0x000fe2000bf05070 */
[----:B------:R-:W-:-:S03]  /*0ef0*/  UMOV UR39, URZ ;  /* 0x0000003f00277c82 */ /* 0x000fc60008000000 */
[----:B------:R-:W-:-:S03]  /*0f00*/  UISETP.NE.AND.EX UP0, UPT, UR7, URZ, UPT, UP0 ;  /* 0x0000003f0700728c */ /* 0x000fc6000bf05300 */
[----:B------:R-:W-:Y:S01]  /*0f10*/  ULDC.64 UR6, c[0x0][0xa20] ;  /* 0x0002880000067ab9 */ /* 0x000fe20000000a00 */
[----:B------:R-:W-:Y:S01]  /*0f20*/  USEL UR4, UR4, 0x1, UP0 ;  /* 0x0000000104047887 */ /* 0x000fe20008000000 */
[----:B------:R-:W-:Y:S01]  /*0f30*/  ISETP.NE.U32.AND P1, PT, RZ, UR6, PT ;  /* 0x00000006ff007c0c */ /* 0x000fe2000bf25070 */
[----:B------:R-:W-:Y:S02]  /*0f40*/  ULDC UR6, c[0x0][0x2f0] ;  /* 0x0000bc0000067ab9 */ /* 0x000fe40000000800 */
[----:B------:R-:W-:Y:S01]  /*0f50*/  UIMAD UR4, UR4, UR6, URZ ;  /* 0x00000006040472a4 */ /* 0x000fe2000f8e023f */
[----:B------:R-:W-:Y:S02]  /*0f60*/  ISETP.NE.AND.EX P1, PT, RZ, UR7, PT, P1 ;  /* 0x00000007ff007c0c */ /* 0x000fe4000bf25310 */
[----:B--2---:R-:W-:Y:S02]  /*0f70*/  @P0 R2UR UR39, R4 ;  /* 0x00000000042702ca */ /* 0x004fe400000e0000 */
[----:B---3--:R-:W-:Y:S01]  /*0f80*/  @P2 R2UR UR43, R6 ;  /* 0x00000000062b22ca */ /* 0x008fe200000e0000 */
[----:B-1--4-:R-:W-:-:S14]  /*0f90*/  @P2 BRA `(.L_x_1413) ;  /* 0x0000000000382947 */ /* 0x012fdc0003800000 */
[----:B------:R-:W-:Y:S01]  /*0fa0*/  ULDC.64 UR6, c[0x0][0xa00] ;  /* 0x0002800000067ab9 */ /* 0x000fe20000000a00 */
[----:B------:R-:W-:Y:S01]  /*0fb0*/  ULDC UR43, c[0x0][0x288] ;  /* 0x0000a200002b7ab9 */ /* 0x000fe20000000800 */
        /* <DEDUP_REMOVED lines=12> */
.L_x_1413:
[----:B------:R-:W-:Y:S01]  /*1080*/  UMOV UR36, UR49 ;  /* 0x0000003100247c82 */ /* 0x000fe20008000000 */
[----:B------:R-:W-:Y:S01]  /*1090*/  UMOV UR37, UR48 ;  /* 0x0000003000257c82 */ /* 0x000fe20008000000 */
[----:B------:R-:W-:Y:S05]  /*10a0*/  @!P1 BRA `(.L_x_1414) ;  /* 0x00000000001c9947 */ /* 0x000fea0003800000 */
[----:B------:R-:W-:Y:S02]  /*10b0*/  ULDC.64 UR6, c[0x0][0xa20] ;  /* 0x0002880000067ab9 */ /* 0x000fe40000000a00 */
[----:B------:R-:W-:-:S06]  /*10c0*/  UIMAD.WIDE UR6, UR48, 0x4, UR6 ;  /* 0x00000004300678a5 */ /* 0x000fcc000f8e0206 */
[----:B------:R-:W-:Y:S02]  /*10d0*/  IMAD.U32 R4, RZ, RZ, UR6 ;  /* 0x00000006ff047e24 */ /* 0x000fe4000f8e00ff */
[----:B------:R-:W-:-:S05]  /*10e0*/  IMAD.U32 R5, RZ, RZ, UR7 ;  /* 0x00000007ff057e24 */ /* 0x000fca000f8e00ff */
[----:B------:R-:W2:Y:S02]  /*10f0*/  LDG.E R4, desc[UR54][R4.64] ;  /* 0x0000003604047981 */ /* 0x000ea4000c1e1900 */
[----:B--2---:R-:W-:Y:S01]  /*1100*/  R2UR UR4, R4 ;  /* 0x00000000040472ca */ /* 0x004fe200000e0000 */
[----:B------:R-:W-:-:S14]  /*1110*/  BRA `(.L_x_1415) ;  /* 0x0000000000347947 */ /* 0x000fdc0003800000 */
.L_x_1414:
        /* <DEDUP_REMOVED lines=13> */
.L_x_1415:
[----:B------:R-:W-:Y:S01]  /*11f0*/  ULDC.64 UR8, c[0x0][0x990] ;  /* 0x0002640000087ab9 */ /* 0x000fe20000000a00 */
[----:B------:R-:W-:Y:S01]  /*1200*/  ULDC.64 UR6, c[0x0][0x998] ;  /* 0x0002660000067ab9 */ /* 0x000fe20000000a00 */
[----:B------:R-:W-:Y:S01]  /*1210*/  UISETP.NE.U32.AND UP0, UPT, UR8, URZ, UPT ;  /* 0x0000003f0800728c */ /* 0x000fe2000bf05070 */
[----:B------:R-:W-:Y:S01]  /*1220*/  IMAD.MOV.U32 R3, RZ, RZ, 0x3f800000 ;  /* 0x3f800000ff037424 */ /* 0x000fe200078e00ff */
[----:B------:R-:W-:Y:S01]  /*1230*/  UISETP.NE.U32.AND UP1, UPT, UR6, URZ, UPT ;  /* 0x0000003f0600728c */ /* 0x000fe2000bf25070 */
[----:B------:R-:W-:Y:S01]  /*1240*/  IMAD.MOV.U32 R0, RZ, RZ, 0x3f800000 ;  /* 0x3f800000ff007424 */ /* 0x000fe200078e00ff */
[----:B------:R-:W-:Y:S02]  /*1250*/  UISETP.NE.AND.EX UP0, UPT, UR9, URZ, UPT, UP0 ;  /* 0x0000003f0900728c */ /* 0x000fe4000bf05300 */
[----:B------:R-:W-:-:S04]  /*1260*/  UISETP.NE.AND.EX UP1, UPT, UR7, URZ, UPT, UP1 ;  /* 0x0000003f0700728c */ /* 0x000fc8000bf25310 */
[----:B------:R-:W-:Y:S02]  /*1270*/  PLOP3.LUT P0, PT, PT, PT, UP0, 0x80, 0x0 ;  /* 0x000000000000781c */ /* 0x000fe40003f0f008 */
[----:B------:R-:W-:-:S03]  /*1280*/  PLOP3.LUT P1, PT, PT, PT, UP1, 0x80, 0x0 ;  /* 0x000000000000781c */ /* 0x000fc60003f2f018 */
[----:B------:R-:W-:Y:S02]  /*1290*/  @UP0 USHF.R.S32.HI UR10, URZ, 0x1f, UR48 ;  /* 0x0000001f3f0a0899 */ /* 0x000fe40008011430 */
[----:B------:R-:W-:Y:S01]  /*12a0*/  @UP1 USHF.R.S32.HI UR14, URZ, 0x1f, UR48 ;  /* 0x0000001f3f0e1899 */ /* 0x000fe20008011430 */
[----:B------:R-:W-:Y:S01]  /*12b0*/  @UP0 ULDC.64 UR16, c[0x0][0x9a8] ;  /* 0x00026a0000100ab9 */ /* 0x000fe20000000a00 */
[----:B------:R-:W-:Y:S01]  /*12c0*/  @UP1 ULDC.64 UR18, c[0x0][0x9b8] ;  /* 0x00026e0000121ab9 */ /* 0x000fe20000000a00 */
[----:B------:R-:W-:Y:S02]  /*12d0*/  @UP0 UIMAD UR10, UR10, UR16, URZ ;  /* 0x000000100a0a02a4 */ /* 0x000fe4000f8e023f */
[----:B------:R-:W-:Y:S02]  /*12e0*/  @UP1 UIMAD UR14, UR14, UR18, URZ ;  /* 0x000000120e0e12a4 */ /* 0x000fe4000f8e023f */
[----:B------:R-:W-:Y:S02]  /*12f0*/  @UP0 UIMAD UR17, UR48, UR17, UR10 ;  /* 0x00000011301102a4 */ /* 0x000fe4000f8e020a */
[----:B------:R-:W-:-:S02]  /*1300*/  @UP1 UIMAD.WIDE.U32 UR10, UR48, UR18, URZ ;  /* 0x00000012300a12a5 */ /* 0x000fc4000f8e003f */
[----:B------:R-:W-:Y:S02]  /*1310*/  @UP0 UIMAD.WIDE.U32 UR12, UR48, UR16, URZ ;  /* 0x00000010300c02a5 */ /* 0x000fe4000f8e003f */
[----:B------:R-:W-:Y:S02]  /*1320*/  @UP1 UIMAD UR18, UR48, UR19, UR14 ;  /* 0x00000013301212a4 */ /* 0x000fe4000f8e020e */
[----:B------:R-:W-:Y:S02]  /*1330*/  @UP1 USHF.R.S32.HI UR19, URZ, 0x1f, UR49 ;  /* 0x0000001f3f131899 */ /* 0x000fe40008011431 */
[----:B------:R-:W-:Y:S01]  /*1340*/  @UP0 USHF.R.S32.HI UR16, URZ, 0x1f, UR49 ;  /* 0x0000001f3f100899 */ /* 0x000fe20008011431 */
[----:B------:R-:W-:Y:S01]  /*1350*/  @UP1 ULDC.64 UR14, c[0x0][0x9c0] ;  /* 0x00027000000e1ab9 */ /* 0x000fe20000000a00 */
[----:B------:R-:W-:Y:S01]  /*1360*/  @UP0 ULDC.64 UR20, c[0x0][0x9b0] ;  /* 0x00026c0000140ab9 */ /* 0x000fe20000000a00 */
[----:B------:R-:W-:Y:S02]  /*1370*/  @UP0 UIADD3 UR13, UR13, UR17, URZ ;  /* 0x000000110d0d0290 */ /* 0x000fe4000fffe03f */
[----:B------:R-:W-:-:S02]  /*1380*/  @UP1 UIMAD UR17, UR19, UR14, URZ ;  /* 0x0000000e131112a4 */ /* 0x000fc4000f8e023f */
[----:B------:R-:W-:Y:S02]  /*1390*/  @UP0 UIMAD UR16, UR16, UR20, URZ ;  /* 0x00000014101002a4 */ /* 0x000fe4000f8e023f */
[----:B------:R-:W-:Y:S02]  /*13a0*/  @UP1 UIADD3 UR11, UR11, UR18, URZ ;  /* 0x000000120b0b1290 */ /* 0x000fe4000fffe03f */
[----:B------:R-:W-:Y:S02]  /*13b0*/  @UP1 UIMAD UR17, UR49, UR15, UR17 ;  /* 0x0000000f311112a4 */ /* 0x000fe4000f8e0211 */
[----:B------:R-:W-:Y:S02]  /*13c0*/  @UP0 UIMAD UR16, UR49, UR21, UR16 ;  /* 0x00000015311002a4 */ /* 0x000fe4000f8e0210 */
[----:B------:R-:W-:Y:S02]  /*13d0*/  @UP0 UIMAD.WIDE.U32 UR12, UR49, UR20, UR12 ;  /* 0x00000014310c02a5 */ /* 0x000fe4000f8e000c */
        /* <DEDUP_REMOVED lines=11> */
[----:B------:R-:W-:Y:S01]  /*1490*/  USHF.L.U32 UR38, UR5, 0x7, URZ ;  /* 0x0000000705267899 */ /* 0x000fe2000800063f */
[----:B------:R-:W-:Y:S01]  /*14a0*/  IMAD.U32 R7, RZ, RZ, UR7 ;  /* 0x00000007ff077e24 */ /* 0x000fe2000f8e00ff */
[----:B------:R-:W-:Y:S02]  /*14b0*/  UIADD3 UR39, -UR39, UR4, URZ ;  /* 0x0000000427277290 */ /* 0x000fe4000fffe13f */
[----:B------:R-:W2:Y:S01]  /*14c0*/  @P0 LDG.E R3, desc[UR54][R4.64] ;  /* 0x0000003604030981 */ /* 0x000ea2000c1e1900 */
[----:B------:R-:W-:Y:S02]  /*14d0*/  UISETP.NE.AND UP5, UPT, UR6, 0x1, UPT ;  /* 0x000000010600788c */ /* 0x000fe4000bfa5270 */
[----:B------:R-:W-:Y:S01]  /*14e0*/  UIADD3 UR8, UR38, 0x7f, URZ ;  /* 0x0000007f26087890 */ /* 0x000fe2000fffe03f */
[----:B------:R-:W2:Y:S01]  /*14f0*/  @P1 LDG.E R0, desc[UR54][R6.64] ;  /* 0x0000003606001981 */ /* 0x000ea2000c1e1900 */
[----:B------:R-:W-:Y:S01]  /*1500*/  ULDC.64 UR4, c[0x0][0x9e0] ;  /* 0x0002780000047ab9 */ /* 0x000fe20000000a00 */
[----:B------:R-:W-:-:S02]  /*1510*/  UIADD3 UR9, UR39, 0x1, -UR43 ;  /* 0x0000000127097890 */ /* 0x000fc4000fffe82b */
[----:B------:R-:W-:Y:S01]  /*1520*/  UISETP.GE.AND UP4, UPT, UR5, 0x1, UPT ;  /* 0x000000010500788c */ /* 0x000fe2000bf86270 */
[----:B------:R-:W-:Y:S01]  /*1530*/  ULDC UR10, c[0x0][0x988] ;  /* 0x00026200000a7ab9 */ /* 0x000fe20000000800 */
[----:B------:R-:W-:Y:S02]  /*1540*/  UP2UR UR51, UPR, URZ, 0x20 ;  /* 0x000000203f337883 */ /* 0x000fe40008000000 */
[----:B------:R-:W-:Y:S01]  /*1550*/  @UP5 ULDC UR6, c[0x0][0x44c] ;  /* 0x0001130000065ab9 */ /* 0x000fe20000000800 */
[----:B------:R-:W-:Y:S01]  /*1560*/  @UP5 ULDC UR11, c[0x0][0x450] ;  /* 0x00011400000b5ab9 */ /* 0x000fe20000000800 */
[----:B------:R-:W-:Y:S01]  /*1570*/  UIMAD.WIDE.U32 UR6, UR8, UR6, URZ ;  /* 0x00000006080672a5 */ /* 0x000fe2000f8e003f */
[----:B------:R-:W-:Y:S01]  /*1580*/  PLOP3.LUT P0, PT, PT, PT, UP4, 0x40, 0x0 ;  /* 0x000000000000781c */ /* 0x000fe20003f0e848 */
[----:B------:R-:W-:Y:S02]  /*1590*/  UP2UR UR50, UPR, URZ, 0x10 ;  /* 0x000000103f327883 */ /* 0x000fe40008000000 */
[----:B------:R-:W-:-:S04]  /*15a0*/  @UP5 USHF.R.U32.HI UR8, URZ, UR11, UR7 ;  /* 0x0000000b3f085299 */ /* 0x000fc80008011607 */
        /* <DEDUP_REMOVED lines=17> */
.L_x_1417:
[----:B------:R-:W-:-:S11]  /*16c0*/  UISETP.NE.AND UP0, UPT, UR5, 0x1, UPT ;  /* 0x000000010500788c */ /* 0x000fd6000bf05270 */
[----:B------:R-:W-:Y:S02]  /*16d0*/  @UP0 ULDC.64 UR8, c[0x0][0x9e8] ;  /* 0x00027a0000080ab9 */ /* 0x000fe40000000a00 */
[----:B------:R-:W-:-:S04]  /*16e0*/  UIMAD.WIDE.U32 UR6, UR4, UR8, URZ ;  /* 0x00000008040672a5 */ /* 0x000fc8000f8e003f */
[----:B------:R-:W-:-:S12]  /*16f0*/  @UP0 USHF.R.U32.HI UR4, URZ, UR9, UR7 ;  /* 0x000000093f040299 */ /* 0x000fd80008011607 */
.L_x_1418:
[----:B------:R-:W-:-:S06]  /*1700*/  UIMAD UR4, UR4, UR5, UR5 ;  /* 0x00000005040472a4 */ /* 0x000fcc000f8e0205 */
[----:B------:R-:W-:-:S07]  /*1710*/  VIMNMX R0, R0, UR4, PT ;  /* 0x0000000400007c48 */ /* 0x000fce000bfe0100 */
.L_x_1416:
[----:B------:R-:W-:Y:S01]  /*1720*/  UISETP.NE.AND UP0, UPT, UR51, URZ, UPT ;  /* 0x0000003f3300728c */ /* 0x000fe2000bf05270 */
[----:B------:R-:W-:Y:S01]  /*1730*/  VIADD R0, R0, 0x3f ;  /* 0x0000003f00007836 */ /* 0x000fe20000000000 */
[----:B------:R-:W-:Y:S01]  /*1740*/  UMOV UR9, UR38 ;  /* 0x0000002600097c82 */ /* 0x000fe20008000000 */
[----:B------:R-:W-:Y:S02]  /*1750*/  UIADD3 UR4, UR39, 0x3f, URZ ;  /* 0x0000003f27047890 */ /* 0x000fe4000fffe03f */
[----:B------:R-:W-:Y:S01]  /*1760*/  UIADD3 UR57, UR39, -UR43, URZ ;  /* 0x8000002b27397290 */ /* 0x000fe2000fffe03f */
        /* <DEDUP_REMOVED lines=27> */
.L_x_1420:
[----:B------:R-:W-:-:S11]  /*1920*/  UISETP.NE.AND UP0, UPT, UR5, 0x1, UPT ;  /* 0x000000010500788c */ /* 0x000fd6000bf05270 */
[----:B------:R-:W-:Y:S02]  /*1930*/  @UP0 ULDC.64 UR10, c[0x0][0x9e8] ;  /* 0x00027a00000a0ab9 */ /* 0x000fe40000000a00 */
[----:B------:R-:W-:-:S04]  /*1940*/  UIMAD.WIDE.U32 UR6, UR4, UR10, URZ ;  /* 0x0000000a040672a5 */ /* 0x000fc8000f8e003f */
[----:B------:R-:W-:-:S12]  /*1950*/  @UP0 USHF.R.U32.HI UR4, URZ, UR11, UR7 ;  /* 0x0000000b3f040299 */ /* 0x000fd80008011607 */
.L_x_1421:
[----:B------:R-:W-:-:S04]  /*1960*/  UIMAD UR4, UR4, UR5, URZ ;  /* 0x00000005040472a4 */ /* 0x000fc8000f8e023f */
[----:B------:R-:W-:-:S04]  /*1970*/  UISETP.LT.AND UP0, UPT, UR9, UR4, UPT ;  /* 0x000000040900728c */ /* 0x000fc8000bf01270 */
[----:B------:R-:W-:-:S12]  /*1980*/  USEL UR9, UR9, UR4, !UP0 ;  /* 0x0000000409097287 */ /* 0x000fd8000c000000 */
.L_x_1419:
[----:B------:R-:W-:Y:S01]  /*1990*/  USHF.R.S32.HI UR4, URZ, 0x1f, UR9 ;  /* 0x0000001f3f047899 */ /* 0x000fe20008011409 */
[----:B------:R-:W-:Y:S01]  /*19a0*/  PLOP3.LUT P0, PT, PT, PT, PT, 0x80, 0x0 ;  /* 0x000000000000781c */ /* 0x000fe20003f0f070 */
[----:B------:R-:W-:Y:S01]  /*19b0*/  IMAD.MOV.U32 R0, RZ, RZ, RZ ;  /* 0x000000ffff007224 */ /* 0x000fe200078e00ff */
[----:B------:R-:W-:Y:S01]  /*19c0*/  CS2R R10, SRZ ;  /* 0x00000000000a7805 */ /* 0x000fe2000001ff00 */
[----:B------:R-:W-:Y:S01]  /*19d0*/  ULEA.HI UR4, UR4, UR9, URZ, 0x6 ;  /* 0x0000000904047291 */ /* 0x000fe2000f8f303f */
[----:B------:R-:W-:Y:S01]  /*19e0*/  IMAD.MOV.U32 R3, RZ, RZ, RZ ;  /* 0x000000ffff037224 */ /* 0x000fe200078e00ff */
[----:B------:R-:W-:Y:S01]  /*19f0*/  CS2R R108, SRZ ;  /* 0x00000000006c7805 */ /* 0x000fe2000001ff00 */
[----:B------:R-:W-:Y:S01]  /*1a00*/  IMAD.MOV.U32 R147, RZ, RZ, RZ ;  /* 0x000000ffff937224 */ /* 0x000fe200078e00ff */
[----:B------:R-:W-:Y:S01]  /*1a10*/  USHF.R.S32.HI UR4, URZ, 0x6, UR4 ;  /* 0x000000063f047899 */ /* 0x000fe20008011404 */
[----:B------:R-:W-:Y:S01]  /*1a20*/  CS2R R144, SRZ ;  /* 0x0000000000907805 */ /* 0x000fe2000001ff00 */
[----:B------:R-:W-:Y:S01]  /*1a30*/  IMAD.MOV.U32 R150, RZ, RZ, RZ ;  /* 0x000000ffff967224 */ /* 0x000fe200078e00ff */
[----:B------:R-:W-:Y:S01]  /*1a40*/  CS2R R30, SRZ ;  /* 0x00000000001e7805 */ /* 0x000fe2000001ff00 */
[----:B------:R-:W-:Y:S01]  /*1a50*/  UISETP.LT.AND UP0, UPT, URZ, UR4, UPT ;  /* 0x000000043f00728c */ /* 0x000fe2000bf01270 */
[----:B------:R-:W-:-:S02]  /*1a60*/  CS2R R100, SRZ ;  /* 0x0000000000647805 */ /* 0x000fc4000001ff00 */
[----:B------:R-:W-:Y:S02]  /*1a70*/  CS2R R142, SRZ ;  /* 0x00000000008e7805 */ /* 0x000fe4000001ff00 */
[----:B------:R-:W-:Y:S01]  /*1a80*/  CS2R R136, SRZ ;  /* 0x0000000000887805 */ /* 0x000fe2000001ff00 */
[----:B------:R-:W-:Y:S01]  /*1a90*/  USEL UR41, URZ, UR4, !UP0 ;  /* 0x000000043f297287 */ /* 0x000fe2000c000000 */
[----:B------:R-:W-:Y:S02]  /*1aa0*/  CS2R R34, SRZ ;  /* 0x0000000000227805 */ /* 0x000fe4000001ff00 */
[----:B------:R-:W-:Y:S02]  /*1ab0*/  CS2R R92, SRZ ;  /* 0x00000000005c7805 */ /* 0x000fe4000001ff00 */
[----:B------:R-:W-:Y:S02]  /*1ac0*/  CS2R R134, SRZ ;  /* 0x0000000000867805 */ /* 0x000fe4000001ff00 */
[----:B------:R-:W-:-:S02]  /*1ad0*/  CS2R R128, SRZ ;  /* 0x0000000000807805 */ /* 0x000fc4000001ff00 */
[----:B------:R-:W-:Y:S02]  /*1ae0*/  CS2R R38, SRZ ;  /* 0x0000000000267805 */ /* 0x000fe4000001ff00 */
[----:B------:R-:W-:Y:S02]  /*1af0*/  ISETP.GT.AND P1, PT, R160, UR41, PT ;  /* 0x00000029a0007c0c */ /* 0x000fe4000bf24270 */
        /* <DEDUP_REMOVED lines=84> */
.L_x_1423:
        /* <DEDUP_REMOVED lines=10> */
.L_x_1628:
[----:B0-----:R-:W-:Y:S01]  /*20e0*/  IMAD.U32 R0, RZ, RZ, UR47 ;  /* 0x0000002fff007e24 */ /* 0x001fe2000f8e00ff */
[----:B------:R-:W-:Y:S05]  /*20f0*/  WARPSYNC.ALL ;  /* 0x0000000000007948 */ /* 0x000fea0003800000 */
[----:B------:R0:W-:Y:S01]  /*2100*/  BAR.SYNC.DEFER_BLOCKING R7, 0x100 ;  /* 0x000400070000751d */ /* 0x0001e20000010000 */
[----:B------:R-:W-:-:S13]  /*2110*/  ISETP.NE.AND P0, PT, R0, 0x3, PT ;  /* 0x000000030000780c */ /* 0x000fda0003f05270 */
[----:B0-----:R-:W-:Y:S05]  /*2120*/  @!P0 BRA `(.L_x_1425) ;  /* 0x0000000000048947 */ /* 0x001fea0003800000 */
[----:B------:R-:W-:Y:S01]  /*2130*/  BPT.TRAP 0x1 ;  /* 0x000000040000795c */ /* 0x000fe20000300000 */
.L_x_1425:
[----:B------:R-:W-:Y:S01]  /*2140*/  ULEA UR58, UR44, UR53, 0x3 ;  /* 0x000000352c3a7291 */ /* 0x000fe2000f8e183f */
[----:B------:R-:W-:-:S05]  /*2150*/  IMAD.U32 R8, RZ, RZ, UR45 ;  /* 0x0000002dff087e24 */ /* 0x000fca000f8e00ff */
[----:B------:R-:W-:-:S04]  /*2160*/  SHF.L.U32 R8, R8, 0x1f, RZ ;  /* 0x0000001f08087819 */ /* 0x000fc800000006ff */
[----:B------:R0:W1:Y:S01]  /*2170*/  SYNCS.PHASECHK.TRANS64.TRYWAIT P1, [UR58+0x28430], R8 ;  /* 0x02843008ff0075a7 */ /* 0x000062000802017a */
[----:B------:R-:W-:Y:S05]  /*2180*/  @!P0 BRA `(.L_x_1426) ;  /* 0x0000000000048947 */ /* 0x000fea0003800000 */
[----:B------:R-:W-:Y:S01]  /*2190*/  BPT.TRAP 0x1 ;  /* 0x000000040000795c */ /* 0x000fe20000300000 */
.L_x_1426:
[----:B-1----:R-:W-:Y:S05]  /*21a0*/  @P1 BRA `(.L_x_1427) ;  /* 0x0000000000081947 */ /* 0x002fea0003800000 */
[----:B------:R-:W1:Y:S02]  /*21b0*/  SYNCS.PHASECHK.TRANS64.TRYWAIT P1, [UR58+0x28430], R8 ;  /* 0x02843008ff0075a7 */ /* 0x000e64000802017a */
[----:B-1----:R-:W-:Y:S05]  /*21c0*/  @!P1 BRA `(.L_x_1428) ;  /* 0x0000012800a89947 */ /* 0x002fea0003800000 */
.L_x_1427:
        /* <DEDUP_REMOVED lines=66> */
.L_x_1429:
[----:B------:R-:W-:Y:S01]  /*25f0*/  UISETP.NE.AND UP1, UPT, UR51, URZ, UPT ;  /* 0x0000003f3300728c */ /* 0x000fe2000bf25270 */
        /* <DEDUP_REMOVED lines=8> */
[----:B------:R-:W-:Y:S02]  /*2680*/  ULDC UR11, c[0x0][0x9e0] ;  /* 0x00027800000b7ab9 */ /* 0x000fe40000000800 */
[----:B------:R-:W-:Y:S01]  /*2690*/  @UP1 ULDC UR6, c[0x0][0x44c] ;  /* 0x0001130000061ab9 */ /* 0x000fe20000000800 */
[----:B------:R-:W-:Y:S01]  /*26a0*/  @UP1 ULDC UR7, c[0x0][0x450] ;  /* 0x0001140000071ab9 */ /* 0x000fe20000000800 */
[----:B------:R-:W-:-:S06]  /*26b0*/  VIADD R14, R5, 0xffffffff ;  /* 0xffffffff050e7836 */ /* 0x000fcc0000000000 */
[----:B-1----:R-:W-:Y:S01]  /*26c0*/  @P1 IMAD.HI.U32 R3, R4, UR6, RZ ;  /* 0x0000000604031c27 */ /* 0x002fe2000f8e00ff */
[----:B------:R-:W-:Y:S01]  /*26d0*/  UIADD3 UR6, UR58, 0x28440, URZ ;  /* 0x000284403a067890 */ /* 0x000fe2000fffe03f */
[----:B------:R-:W-:-:S03]  /*26e0*/  PLOP3.LUT P1, PT, PT, PT, UP0, 0x40, 0x0 ;  /* 0x000000000000781c */ /* 0x000fc60003f2e808 */
[----:B------:R-:W-:Y:S01]  /*26f0*/  @P2 SHF.R.U32.HI R4, RZ, UR7, R3 ;  /* 0x00000007ff042c19 */ /* 0x000fe20008011603 */
[----:B------:R-:W-:Y:S01]  /*2700*/  UPRMT UR6, UR56, 0x654, UR6 ;  /* 0x0000065438067896 */ /* 0x000fe20008000006 */
[----:B------:R-:W-:-:S03]  /*2710*/  VIADD R3, R5, UR39 ;  /* 0x0000002705037c36 */ /* 0x000fc60008000000 */
[----:B------:R-:W1:Y:S01]  /*2720*/  SHFL.IDX PT, R20, R4, RZ, 0x1c1f ;  /* 0x001c1fff04147589 */ /* 0x000e6200000e0000 */
[----:B------:R-:W-:Y:S01]  /*2730*/  IMAD R6, R2, -0x2, R3 ;  /* 0xfffffffe02067824 */ /* 0x000fe200078e0203 */
[----:B------:R-:W-:-:S03]  /*2740*/  IADD3 R3, -R10, UR39, RZ ;  /* 0x000000270a037c10 */ /* 0x000fc6000fffe1ff */
[----:B------:R-:W-:Y:S01]  /*2750*/  SYNCS.ARRIVE.TRANS64.RED.A1T0 RZ, [UR6], RZ ;  /* 0x000000ffffff79a7 */ /* 0x000fe20008100406 */
[----:B------:R-:W-:Y:S01]  /*2760*/  ULOP3.LUT UR6, URZ, UR10, URZ, 0x33, !UPT ;  /* 0x0000000a3f067292 */ /* 0x000fe2000f8e333f */
[----:B------:R-:W-:Y:S02]  /*2770*/  VIADD R6, R6, -UR43 ;  /* 0x8000002b06067c36 */ /* 0x000fe40008000000 */
[----:B------:R-:W-:Y:S02]  /*2780*/  IMAD R11, R2, -0x2, R3 ;  /* 0xfffffffe020b7824 */ /* 0x000fe400078e0203 */
[C---:B------:R-:W-:Y:S02]  /*2790*/  VIADD R12, R6.reuse, UR11 ;  /* 0x0000000b060c7c36 */ /* 0x040fe40008000000 */
[----:B------:R-:W-:-:S03]  /*27a0*/  VIADD R13, R6, UR6 ;  /* 0x00000006060d7c36 */ /* 0x000fc60008000000 */
[----:B-1----:R-:W-:Y:S01]  /*27b0*/  VIADDMNMX R3, R20, R12, R11, PT ;  /* 0x0000000c14037246 */ /* 0x002fe2000380010b */
[----:B------:R-:W-:Y:S01]  /*27c0*/  IMAD.IADD R5, R13, 0x1, R20 ;  /* 0x000000010d057824 */ /* 0x000fe200078e0214 */
[----:B------:R-:W-:Y:S06]  /*27d0*/  @P1 BRA `(.L_x_1430) ;  /* 0x0000000000641947 */ /* 0x000fec0003800000 */
[----:B------:R-:W-:Y:S01]  /*27e0*/  IMAD.U32 R9, RZ, RZ, UR43 ;  /* 0x0000002bff097e24 */ /* 0x000fe2000f8e00ff */
[----:B------:R-:W-:Y:S04]  /*27f0*/  BSSY B0, `(.L_x_1431) ;  /* 0x0000013000007945 */ /* 0x000fe80003800000 */
[----:B------:R-:W-:-:S04]  /*2800*/  IADD3 R9, -R9, UR39, R20 ;  /* 0x0000002709097c10 */ /* 0x000fc8000fffe114 */
        /* <DEDUP_REMOVED lines=11> */
.L_x_1432:
[----:B------:R-:W-:Y:S02]  /*28c0*/  ULDC UR6, c[0x0][0x9e4] ;  /* 0x0002790000067ab9 */ /* 0x000fe40000000800 */
[----:B------:R-:W-:-:S05]  /*28d0*/  IMAD.U32 R15, RZ, RZ, UR6 ;  /* 0x00000006ff0f7e24 */ /* 0x000fca000f8e00ff */
[----:B------:R-:W-:-:S13]  /*28e0*/  ISETP.NE.AND P1, PT, R15, 0x1, PT ;  /* 0x000000010f00780c */ /* 0x000fda0003f25270 */
[----:B------:R-:W1:Y:S02]  /*28f0*/  @P1 LDC.64 R20, c[0x0][0x9e8] ;  /* 0x00027a00ff141b82 */ /* 0x000e640000000a00 */
[----:B-1----:R-:W-:-:S05]  /*2900*/  @P1 IMAD.HI.U32 R6, R9, R20, RZ ;  /* 0x0000001409061227 */ /* 0x002fca00078e00ff */
[----:B------:R-:W-:-:S07]  /*2910*/  @P1 SHF.R.U32.HI R9, RZ, R21, R6 ;  /* 0x00000015ff091219 */ /* 0x000fce0000011606 */
.L_x_1433:
[----:B------:R-:W-:Y:S05]  /*2920*/  BSYNC B0 ;  /* 0x0000000000007941 */ /* 0x000fea0003800000 */
.L_x_1431:
[----:B------:R-:W-:-:S04]  /*2930*/  IMAD R9, R9, R15, -R10 ;  /* 0x0000000f09097224 */ /* 0x000fc800078e0a0a */
[----:B------:R-:W-:-:S05]  /*2940*/  IMAD R6, R2, -0x2, R9 ;  /* 0xfffffffe02067824 */ /* 0x000fca00078e0209 */
[----:B------:R-:W-:Y:S02]  /*2950*/  VIADDMNMX R3, R6, R15, R3, PT ;  /* 0x0000000f06037246 */ /* 0x000fe40003800103 */
[----:B------:R-:W-:-:S07]  /*2960*/  VIMNMX R5, R5, R6, !PT ;  /* 0x0000000605057248 */ /* 0x000fce0007fe0100 */
.L_x_1430:
        /* <DEDUP_REMOVED lines=95> */
.L_x_1436:
[----:B------:R-:W-:Y:S02]  /*2f60*/  ULDC UR6, c[0x0][0x9e4] ;  /* 0x0002790000067ab9 */ /* 0x000fe40000000800 */
[----:B------:R-:W-:-:S05]  /*2f70*/  IMAD.U32 R12, RZ, RZ, UR6 ;  /* 0x00000006ff0c7e24 */ /* 0x000fca000f8e00ff */
[----:B------:R-:W-:-:S13]  /*2f80*/  ISETP.NE.AND P6, PT, R12, 0x1, PT ;  /* 0x000000010c00780c */ /* 0x000fda0003fc5270 */
[----:B------:R-:W1:Y:S02]  /*2f90*/  @P6 LDC.64 R68, c[0x0][0x9e8] ;  /* 0x00027a00ff446b82 */ /* 0x000e640000000a00 */
[----:B-1----:R-:W-:-:S05]  /*2fa0*/  @P6 IMAD.HI.U32 R4, R5, R68, RZ ;  /* 0x0000004405046227 */ /* 0x002fca00078e00ff */
[----:B------:R-:W-:-:S07]  /*2fb0*/  @P6 SHF.R.U32.HI R5, RZ, R69, R4 ;  /* 0x00000045ff056219 */ /* 0x000fce0000011604 */
.L_x_1437:
[----:B------:R-:W-:Y:S05]  /*2fc0*/  BSYNC B0 ;  /* 0x0000000000007941 */ /* 0x000fea0003800000 */
.L_x_1435:
[----:B------:R-:W-:-:S04]  /*2fd0*/  IMAD R5, R5, R12, -R10 ;  /* 0x0000000c05057224 */ /* 0x000fc800078e0a0a */
[----:B------:R-:W-:-:S05]  /*2fe0*/  IMAD R5, R2, -0x2, R5 ;  /* 0xfffffffe02057824 */ /* 0x000fca00078e0205 */
[----:B------:R-:W-:Y:S02]  /*2ff0*/  VIADDMNMX R3, R5, R12, R3, PT ;  /* 0x0000000c05037246 */ /* 0x000fe40003800103 */
[----:B------:R-:W-:-:S07]  /*3000*/  VIMNMX R6, R6, R5, !PT ;  /* 0x0000000506067248 */ /* 0x000fce0007fe0100 */
.L_x_1434:
        /* <DEDUP_REMOVED lines=118> */
[----:B----4-:R-:W-:-:S01]  /*3770*/  FADD.FTZ R37, R9, R32 ;  /* 0x0000002009257221 */ /* 0x010fc20000010000 */
[----:B---3--:R-:W-:Y:S01]  /*3780*/  FMNMX.FTZ R3, R4, R3, !PT ;  /* 0x0000000304037209 */ /* 0x008fe20007810000 */
[----:B------:R-:W-:-:S05]  /*3790*/  FFMA.FTZ R4, R41, UR40, -R10 ;  /* 0x0000002829047c23 */ /* 0x000fca000801080a */
[----:B------:R-:W3:Y:S01]  /*37a0*/  MUFU.EX2 R14, R14 ;  /* 0x0000000e000e7308 */ /* 0x000ee20000000800 */
[----:B-----5:R-:W-:-:S01]  /*37b0*/  FADD.FTZ R36, R12, R37 ;  /* 0x000000250c247221 */ /* 0x020fc20000010000 */
[----:B------:R-:W4:Y:S06]  /*37c0*/  SHFL.BFLY PT, R6, R3, 0x1, 0x1f ;  /* 0x0c201f0003067f89 */ /* 0x000f2c00000e0000 */
        /* <DEDUP_REMOVED lines=93> */
.L_x_1438:
[----:B------:R1:W3:Y:S01]  /*3da0*/  SYNCS.PHASECHK.TRANS64.TRYWAIT P1, [UR58+0x28450], R8 ;  /* 0x02845008ff0075a7 */ /* 0x0002e2000802017a */
[----:B------:R-:W-:Y:S05]  /*3db0*/  @!P0 BRA `(.L_x_1439) ;  /* 0x0000000000048947 */ /* 0x000fea0003800000 */
[----:B------:R-:W-:Y:S01]  /*3dc0*/  BPT.TRAP 0x1 ;  /* 0x000000040000795c */ /* 0x000fe20000300000 */
.L_x_1439:
[----:B---3--:R-:W-:Y:S05]  /*3dd0*/  @P1 BRA `(.L_x_1440) ;  /* 0x0000000000081947 */ /* 0x008fea0003800000 */
[----:B------:R-:W3:Y:S02]  /*3de0*/  SYNCS.PHASECHK.TRANS64.TRYWAIT P1, [UR58+0x28450], R8 ;  /* 0x02845008ff0075a7 */ /* 0x000ee4000802017a */
[----:B---3--:R-:W-:Y:S05]  /*3df0*/  @!P1 BRA `(.L_x_1441) ;  /* 0x0000010c00b49947 */ /* 0x008fea0003800000 */
.L_x_1440:
        /* <DEDUP_REMOVED lines=18> */
.L_x_1442:
[----:B------:R-:W-:Y:S01]  /*3f20*/  UISETP.NE.AND UP1, UPT, UR51, URZ, UPT ;  /* 0x0000003f3300728c */ /* 0x000fe2000bf25270 */
[----:B01-3--:R-:W-:Y:S01]  /*3f30*/  VIADD R8, R160, 0xfffffffe ;  /* 0xfffffffea0087836 */ /* 0x00bfe20000000000 */
        /* <DEDUP_REMOVED lines=24> */
.L_x_1444:
[----:B------:R-:W-:Y:S02]  /*40c0*/  ULDC UR19, c[0x0][0x9e4] ;  /* 0x0002790000137ab9 */ /* 0x000fe40000000800 */
[----:B------:R-:W-:-:S11]  /*40d0*/  UISETP.NE.AND UP0, UPT, UR19, 0x1, UPT ;  /* 0x000000011300788c */ /* 0x000fd6000bf05270 */
[----:B------:R-:W-:Y:S02]  /*40e0*/  @UP0 ULDC.64 UR6, c[0x0][0x9e8] ;  /* 0x00027a0000060ab9 */ /* 0x000fe40000000a00 */
[----:B------:R-:W-:-:S04]  /*40f0*/  UIMAD.WIDE.U32 UR14, UR18, UR6, URZ ;  /* 0x00000006120e72a5 */ /* 0x000fc8000f8e003f */
[----:B------:R-:W-:-:S12]  /*4100*/  @UP0 USHF.R.U32.HI UR18, URZ, UR7, UR15 ;  /* 0x000000073f120299 */ /* 0x000fd8000801160f */
.L_x_1445:
[----:B------:R-:W-:-:S04]  /*4110*/  UIMAD UR18, UR18, UR19, UR19 ;  /* 0x00000013121272a4 */ /* 0x000fc8000f8e0213 */
[----:B------:R-:W-:-:S04]  /*4120*/  UISETP.LT.AND UP0, UPT, UR11, UR18, UPT ;  /* 0x000000120b00728c */ /* 0x000fc8000bf01270 */
[----:B------:R-:W-:-:S12]  /*4130*/  USEL UR11, UR11, UR18, UP0 ;  /* 0x000000120b0b7287 */ /* 0x000fd80008000000 */
.L_x_1443:
        /* <DEDUP_REMOVED lines=12> */
.L_x_1465:
[----:B------:R-:W-:-:S04]  /*4200*/  UIADD3 UR44, UR44, 0x1, URZ ;  /* 0x000000012c2c7890 */ /* 0x000fc8000fffe03f */
[----:B------:R-:W-:-:S04]  /*4210*/  UISETP.NE.AND UP0, UPT, UR44, 0x2, UPT ;  /* 0x000000022c00788c */ /* 0x000fc8000bf05270 */
[----:B------:R-:W-:Y:S02]  /*4220*/  USEL UR6, URZ, 0x1, UP0 ;  /* 0x000000013f067887 */ /* 0x000fe40008000000 */
[----:B------:R-:W-:Y:S02]  /*4230*/  USEL UR44, UR44, URZ, UP0 ;  /* 0x0000003f2c2c7287 */ /* 0x000fe40008000000 */
[----:B------:R-:W-:Y:S01]  /*4240*/  ULOP3.LUT UR45, UR45, UR6, URZ, 0x3c, !UPT ;  /* 0x000000062d2d7292 */ /* 0x000fe2000f8e3c3f */
[----:B012---:R-:W-:Y:S11]  /*4250*/  @!P0 BRA `(.L_x_1447) ;  /* 0x0000000000048947 */ /* 0x007ff60003800000 */
[----:B------:R-:W-:Y:S01]  /*4260*/  BPT.TRAP 0x1 ;  /* 0x000000040000795c */ /* 0x000fe20000300000 */
.L_x_1447:
        /* <DEDUP_REMOVED lines=9> */
.L_x_1448:
[----:B-1----:R-:W-:Y:S05]  /*4300*/  @P1 BRA `(.L_x_1449) ;  /* 0x0000000000081947 */ /* 0x002fea0003800000 */
[----:B------:R-:W1:Y:S02]  /*4310*/  SYNCS.PHASECHK.TRANS64.TRYWAIT P1, [UR59+0x28430], R9 ;  /* 0x02843009ff0075a7 */ /* 0x000e64000802017b */
[----:B-1----:R-:W-:Y:S05]  /*4320*/  @!P1 BRA `(.L_x_1450) ;  /* 0x0000010800809947 */ /* 0x002fea0003800000 */
.L_x_1449:
        /* <DEDUP_REMOVED lines=46> */
.L_x_1451:
[----:B------:R-:W-:Y:S01]  /*4610*/  UISETP.NE.AND UP1, UPT, UR51, URZ, UPT ;  /* 0x0000003f3300728c */ /* 0x000fe2000bf25270 */
[----:B------:R-:W-:Y:S01]  /*4620*/  VIADD R12, R17, UR38 ;  /* 0x00000026110c7c36 */ /* 0x000fe20008000000 */
[----:B------:R-:W-:Y:S01]  /*4630*/  UISETP.NE.AND UP0, UPT, UR50, URZ, UPT ;  /* 0x0000003f3200728c */ /* 0x000fe2000bf05270 */
[----:B------:R-:W-:Y:S01]  /*4640*/  IMAD.U32 R6, RZ, RZ, UR43 ;  /* 0x0000002bff067e24 */ /* 0x000fe2000f8e00ff */
[----:B------:R-:W-:Y:S02]  /*4650*/  UMOV UR10, UR57 ;  /* 0x00000039000a7c82 */ /* 0x000fe40008000000 */
        /* <DEDUP_REMOVED lines=10> */
[----:B------:R-:W2:Y:S01]  /*4700*/  SHFL.IDX PT, R13, R12, RZ, 0x1c1f ;  /* 0x001c1fff0c0d7589 */ /* 0x000ea200000e0000 */
[----:B------:R-:W-:-:S05]  /*4710*/  IADD3 R7, -R5, 0x1, RZ ;  /* 0x0000000105077810 */ /* 0x000fca0007ffe1ff */
[----:B------:R-:W-:Y:S01]  /*4720*/  IMAD R7, R2, -0x2, R7 ;  /* 0xfffffffe02077824 */ /* 0x000fe200078e0207 */
[----:B------:R-:W-:Y:S01]  /*4730*/  SYNCS.ARRIVE.TRANS64.RED.A1T0 RZ, [UR6], RZ ;  /* 0x000000ffffff79a7 */ /* 0x000fe20008100406 */
[----:B------:R-:W-:-:S03]  /*4740*/  ULOP3.LUT UR6, URZ, UR10, URZ, 0x33, !UPT ;  /* 0x0000000a3f067292 */ /* 0x000fc6000f8e333f */
[----:B------:R-:W-:-:S05]  /*4750*/  IADD3 R7, -R6, UR39, R7 ;  /* 0x0000002706077c10 */ /* 0x000fca000fffe107 */
[C---:B------:R-:W-:Y:S02]  /*4760*/  VIADD R20, R7.reuse, UR58 ;  /* 0x0000003a07147c36 */ /* 0x040fe40008000000 */
[----:B------:R-:W-:Y:S02]  /*4770*/  VIADD R194, R7, UR6 ;  /* 0x0000000607c27c36 */ /* 0x000fe40008000000 */
[----:B--2---:R-:W-:Y:S02]  /*4780*/  IMAD.IADD R14, R20, 0x1, R13 ;  /* 0x00000001140e7824 */ /* 0x004fe400078e020d */
[----:B------:R-:W-:Y:S01]  /*4790*/  IMAD.IADD R15, R13, 0x1, R194 ;  /* 0x000000010d0f7824 */ /* 0x000fe200078e02c2 */
[----:B------:R-:W-:Y:S06]  /*47a0*/  @P1 BRA `(.L_x_1452) ;  /* 0x00000000005c1947 */ /* 0x000fec0003800000 */
[----:B------:R-:W-:Y:S01]  /*47b0*/  IMAD.U32 R6, RZ, RZ, UR43 ;  /* 0x0000002bff067e24 */ /* 0x000fe2000f8e00ff */
[----:B------:R-:W-:Y:S04]  /*47c0*/  BSSY B0, `(.L_x_1453) ;  /* 0x0000011000007945 */ /* 0x000fe80003800000 */
[----:B------:R-:W-:-:S04]  /*47d0*/  IADD3 R13, -R6, UR39, R13 ;  /* 0x00000027060d7c10 */ /* 0x000fc8000fffe10d */
        /* <DEDUP_REMOVED lines=10> */
.L_x_1454:
[----:B------:R-:W-:-:S05]  /*4880*/  IMAD.U32 R196, RZ, RZ, UR56 ;  /* 0x00000038ffc47e24 */ /* 0x000fca000f8e00ff */
[----:B------:R-:W-:-:S13]  /*4890*/  ISETP.NE.AND P1, PT, R196, 0x1, PT ;  /* 0x00000001c400780c */ /* 0x000fda0003f25270 */
[----:B------:R-:W2:Y:S02]  /*48a0*/  @P1 LDC.64 R6, c[0x0][0x9e8] ;  /* 0x00027a00ff061b82 */ /* 0x000ea40000000a00 */
[----:B--2---:R-:W-:-:S05]  /*48b0*/  @P1 IMAD.HI.U32 R6, R13, R6, RZ ;  /* 0x000000060d061227 */ /* 0x004fca00078e00ff */
[----:B------:R-:W-:-:S07]  /*48c0*/  @P1 SHF.R.U32.HI R13, RZ, R7, R6 ;  /* 0x00000007ff0d1219 */ /* 0x000fce0000011606 */
.L_x_1455:
[----:B------:R-:W-:Y:S05]  /*48d0*/  BSYNC B0 ;  /* 0x0000000000007941 */ /* 0x000fea0003800000 */
.L_x_1453:
[----:B------:R-:W-:-:S04]  /*48e0*/  IMAD R13, R13, R196, -R5 ;  /* 0x000000c40d0d7224 */ /* 0x000fc800078e0a05 */
[----:B------:R-:W-:-:S05]  /*48f0*/  IMAD R13, R2, -0x2, R13 ;  /* 0xfffffffe020d7824 */ /* 0x000fca00078e020d */
[----:B------:R-:W-:Y:S02]  /*4900*/  VIADDMNMX R14, R13, R196, R14, PT ;  /* 0x000000c40d0e7246 */ /* 0x000fe4000380010e */
[----:B------:R-:W-:-:S07]  /*4910*/  VIMNMX R15, R15, R13, !PT ;  /* 0x0000000d0f0f7248 */ /* 0x000fce0007fe0100 */
.L_x_1452:
        /* <DEDUP_REMOVED lines=14> */
[----:B--2---:R-:W-:Y:S01]  /*4a00*/  IMAD.IADD R12, R20, 0x1, R7 ;  /* 0x00000001140c7824 */ /* 0x004fe200078e0207 */
        /* <DEDUP_REMOVED lines=53> */
.L_x_1458:
[----:B------:R-:W-:-:S05]  /*4d60*/  IMAD.U32 R20, RZ, RZ, UR56 ;  /* 0x00000038ff147e24 */ /* 0x000fca000f8e00ff */
[----:B------:R-:W-:-:S13]  /*4d70*/  ISETP.NE.AND P2, PT, R20, 0x1, PT ;  /* 0x000000011400780c */ /* 0x000fda0003f45270 */
[----:B------:R-:W2:Y:S02]  /*4d80*/  @P2 LDC.64 R6, c[0x0][0x9e8] ;  /* 0x00027a00ff062b82 */ /* 0x000ea40000000a00 */
[----:B--2---:R-:W-:-:S05]  /*4d90*/  @P2 IMAD.HI.U32 R6, R15, R6, RZ ;  /* 0x000000060f062227 */ /* 0x004fca00078e00ff */
[----:B------:R-:W-:-:S07]  /*4da0*/  @P2 SHF.R.U32.HI R15, RZ, R7, R6 ;  /* 0x00000007ff0f2219 */ /* 0x000fce0000011606 */
.L_x_1459:
[----:B------:R-:W-:Y:S05]  /*4db0*/  BSYNC B0 ;  /* 0x0000000000007941 */ /* 0x000fea0003800000 */
.L_x_1457:
[----:B------:R-:W-:-:S04]  /*4dc0*/  IMAD R5, R15, R20, -R5 ;  /* 0x000000140f057224 */ /* 0x000fc800078e0a05 */
[----:B------:R-:W-:-:S05]  /*4dd0*/  IMAD R5, R2, -0x2, R5 ;  /* 0xfffffffe02057824 */ /* 0x000fca00078e0205 */
[----:B------:R-:W-:Y:S02]  /*4de0*/  VIADDMNMX R12, R5, R20, R12, PT ;  /* 0x00000014050c7246 */ /* 0x000fe4000380010c */
[----:B------:R-:W-:-:S07]  /*4df0*/  VIMNMX R14, R14, R5, !PT ;  /* 0x000000050e0e7248 */ /* 0x000fce0007fe0100 */
.L_x_1456:
        /* <DEDUP_REMOVED lines=33> */
[----:B------:R-:W2:Y:S01]  /*5010*/  SHFL.BFLY PT, R5, R6, 0x2, 0x1f ;  /* 0x0c401f0006057f89 */ /* 0x000ea200000e0000 */
        /* <DEDUP_REMOVED lines=12> */
[----:B--2---:R-:W-:Y:S02]  /*50e0*/  FMNMX.FTZ R7, R6, R5, !PT ;  /* 0x0000000506077209 */ /* 0x004fe40007810000 */
[----:B------:R-:W-:Y:S02]  /*50f0*/  FMNMX.FTZ R6, R154, R11, !PT ;  /* 0x0000000b9a067209 */ /* 0x000fe40007810000 */
[----:B------:R-:W-:Y:S01]  /*5100*/  ISETP.LT.OR P4, PT, R12, 0x22, P4 ;  /* 0x000000220c00780c */ /* 0x000fe20002781670 */
[----:B------:R-:W2:Y:S01]  /*5110*/  SHFL.BFLY PT, R20, R7, 0x1, 0x1f ;  /* 0x0c201f0007147f89 */ /* 0x000ea200000e0000 */
        /* <DEDUP_REMOVED lines=12> */
[----:B--2---:R-:W-:Y:S01]  /*51e0*/  FMNMX.FTZ R5, R7, R20, !PT ;  /* 0x0000001407057209 */ /* 0x004fe20007810000 */
        /* <DEDUP_REMOVED lines=18> */
[--C-:B------:R-:W-:Y:S01]  /*5310*/  FFMA.FTZ R21, R165, UR40, -R6.reuse ;  /* 0x00000028a5157c23 */ /* 0x100fe20008010806 */
        /* <DEDUP_REMOVED lines=23> */
[----:B------:R-:W-:Y:S04]  /*5490*/  MUFU.EX2 R13, R13 ;  /* 0x0000000d000d7308 */ /* 0x000fe80000000800 */
[----:B------:R-:W2:Y:S04]  /*54a0*/  SHFL.BFLY PT, R160, R157, 0x2, 0x1f ;  /* 0x0c401f009da07f89 */ /* 0x000ea800000e0000 */
[----:B------:R-:W-:Y:S08]  /*54b0*/  MUFU.EX2 R14, R153 ;  /* 0x00000099000e7308 */ /* 0x000ff00000000800 */
[----:B------:R3:W-:Y:S08]  /*54c0*/  MUFU.EX2 R153, R165 ;  /* 0x000000a500997308 */ /* 0x0007f00000000800 */
[----:B------:R-:W-:Y:S01]  /*54d0*/  MUFU.EX2 R12, R12 ;  /* 0x0000000c000c7308 */ /* 0x000fe20000000800 */
[----:B---3--:R-:W-:-:S01]  /*54e0*/  FFMA.FTZ R165, R180, UR40, -R6 ;  /* 0x00000028b4a57c23 */ /* 0x008fc20008010806 */
[----:B--2---:R-:W-:Y:S01]  /*54f0*/  FMNMX.FTZ R168, R157, R160, !PT ;  /* 0x000000a09da87209 */ /* 0x004fe20007810000 */
[----:B------:R-:W-:-:S01]  /*5500*/  FFMA.FTZ R157, R172, UR40, -R6 ;  /* 0x00000028ac9d7c23 */ /* 0x000fc20008010806 */
[----:B------:R-:W-:-:S04]  /*5510*/  FFMA.FTZ R160, R176, UR40, -R6 ;  /* 0x00000028b0a07c23 */ /* 0x000fc80008010806 */
        /* <DEDUP_REMOVED lines=10> */
[----:B------:R-:W-:Y:S03]  /*55c0*/  MUFU.EX2 R157, R157 ;  /* 0x0000009d009d7308 */ /* 0x000fe60000000800 */
[----:B------:R-:W-:-:S05]  /*55d0*/  FSEL R172, R172, RZ, P1 ;  /* 0x000000ffacac7208 */ /* 0x000fca0000800000 */
[--C-:B------:R-:W-:Y:S01]  /*55e0*/  FFMA.FTZ R173, R154, UR40, -R172.reuse ;  /* 0x000000289aad7c23 */ /* 0x100fe200080108ac */
[----:B------:R-:W-:-:S01]  /*55f0*/  FFMA.FTZ R154, R158, UR40, -R172 ;  /* 0x000000289e9a7c23 */ /* 0x000fc200080108ac */
[--C-:B------:R-:W-:Y:S01]  /*5600*/  FFMA.FTZ R158, R166, UR40, -R172.reuse ;  /* 0x00000028a69e7c23 */ /* 0x100fe200080108ac */
[----:B------:R-:W-:Y:S01]  /*5610*/  FSEL R166, R6, RZ, P1 ;  /* 0x000000ff06a67208 */ /* 0x000fe20000800000 */
[----:B------:R-:W2:Y:S01]  /*5620*/  MUFU.EX2 R169, R169 ;  /* 0x000000a900a97308 */ /* 0x000ea20000000800 */
[----:B------:R-:W-:-:S01]  /*5630*/  FFMA.FTZ R168, R155, UR40, -R172 ;  /* 0x000000289ba87c23 */ /* 0x000fc200080108ac */
[--C-:B------:R-:W-:Y:S01]  /*5640*/  FFMA.FTZ R159, R159, UR40, -R172.reuse ;  /* 0x000000289f9f7c23 */ /* 0x100fe200080108ac */
[----:B------:R-:W-:-:S01]  /*5650*/  FFMA.FTZ R155, R162, UR40, -R172 ;  /* 0x00000028a29b7c23 */ /* 0x000fc200080108ac */
[----:B------:R-:W-:Y:S01]  /*5660*/  FADD.FTZ R166, -R166, R11 ;  /* 0x0000000ba6a67221 */ /* 0x000fe20000010100 */
[----:B------:R-:W-:-:S01]  /*5670*/  FFMA.FTZ R162, R163, UR40, -R172 ;  /* 0x00000028a3a27c23 */ /* 0x000fc200080108ac */
[--C-:B------:R-:W-:Y:S01]  /*5680*/  FFMA.FTZ R163, R167, UR40, -R172.reuse ;  /* 0x00000028a7a37c23 */ /* 0x100fe200080108ac */
[----:B------:R-:W-:-:S01]  /*5690*/  FFMA.FTZ R11, R170, UR40, -R172 ;  /* 0x00000028aa0b7c23 */ /* 0x000fc200080108ac */
[----:B------:R-:W-:Y:S01]  /*56a0*/  FMUL.FTZ R166, R166, UR40 ;  /* 0x00000028a6a67c20 */ /* 0x000fe20008410000 */
[----:B------:R-:W-:Y:S01]  /*56b0*/  MUFU.EX2 R173, R173 ;  /* 0x000000ad00ad7308 */ /* 0x000fe20000000800 */
[----:B------:R-:W-:-:S01]  /*56c0*/  FFMA.FTZ R170, R171, UR40, -R172 ;  /* 0x00000028abaa7c23 */ /* 0x000fc200080108ac */
[--C-:B------:R-:W-:Y:S01]  /*56d0*/  FFMA.FTZ R174, R174, UR40, -R172.reuse ;  /* 0x00000028aeae7c23 */ /* 0x100fe200080108ac */
[----:B------:R-:W-:-:S01]  /*56e0*/  FFMA.FTZ R175, R175, UR40, -R172 ;  /* 0x00000028afaf7c23 */ /* 0x000fc200080108ac */
[--C-:B------:R-:W-:Y:S01]  /*56f0*/  FFMA.FTZ R179, R179, UR40, -R172.reuse ;  /* 0x00000028b3b37c23 */ /* 0x100fe200080108ac */
[----:B------:R-:W-:-:S03]  /*5700*/  FFMA.FTZ R182, R182, UR40, -R172 ;  /* 0x00000028b6b67c23 */ /* 0x000fc600080108ac */
        /* <DEDUP_REMOVED lines=12> */
[----:B------:R-:W-:Y:S01]  /*57d0*/  FMUL.FTZ R37, R37, R169 ;  /* 0x000000a925257220 */ /* 0x000fe20000410000 */
[----:B------:R-:W-:-:S01]  /*57e0*/  FADD.FTZ R171, R12, R171 ;  /* 0x000000ab0cab7221 */ /* 0x000fc20000010000 */
        /* <DEDUP_REMOVED lines=20> */
[----:B------:R-:W-:Y:S01]  /*5930*/  FFMA.FTZ R167, R178, UR40, -R172 ;  /* 0x00000028b2a77c23 */ /* 0x000fe200080108ac */
[----:B------:R-:W-:-:S01]  /*5940*/  FADD.FTZ R178, R14, R171 ;  /* 0x000000ab0eb27221 */ /* 0x000fc20000010000 */
[----:B------:R-:W-:Y:S01]  /*5950*/  FFMA.FTZ R172, R183, UR40, -R172 ;  /* 0x00000028b7ac7c23 */ /* 0x000fe200080108ac */
[-C--:B------:R-:W-:Y:S01]  /*5960*/  FMUL.FTZ R68, R68, R169.reuse ;  /* 0x000000a944447220 */ /* 0x080fe20000410000 */
[----:B------:R-:W-:Y:S01]  /*5970*/  FMUL.FTZ R69, R69, R169 ;  /* 0x000000a945457220 */ /* 0x000fe20000410000 */
[----:B------:R-:W-:-:S01]  /*5980*/  FADD.FTZ R177, R15, R178 ;  /* 0x000000b20fb17221 */ /* 0x000fc20000010000 */
[----:B------:R-:W4:Y:S01]  /*5990*/  MUFU.EX2 R162, R162 ;  /* 0x000000a200a27308 */ /* 0x000f220000000800 */
        /* <DEDUP_REMOVED lines=13> */
[----:B------:R-:W-:Y:S01]  /*5a70*/  FMUL.FTZ R85, R85, R169 ;  /* 0x000000a955557220 */ /* 0x000fe20000410000 */
[----:B------:R-:W-:Y:S01]  /*5a80*/  F2FP.SATFINITE.E4M3.F32.PACK_AB_MERGE_C R154, R15, R14, R20 ;  /* 0x0000000e0f9a723e */ /* 0x000fe20004807014 */
[----:B------:R-:W2:Y:S01]  /*5a90*/  MUFU.EX2 R163, R163 ;  /* 0x000000a300a37308 */ /* 0x000ea20000000800 */
        /* <DEDUP_REMOVED lines=22> */
[----:B------:R-:W-:Y:S01]  /*5c00*/  FMUL.FTZ R113, R113, R169 ;  /* 0x000000a971717220 */ /* 0x000fe20000410000 */
        /* <DEDUP_REMOVED lines=10> */
[-C--:B------:R-:W-:Y:S01]  /*5cb0*/  FMUL.FTZ R128, R128, R169.reuse ;  /* 0x000000a980807220 */ /* 0x080fe20000410000 */
[-C--:B------:R-:W-:Y:S01]  /*5cc0*/  FMUL.FTZ R129, R129, R169.reuse ;  /* 0x000000a981817220 */ /* 0x080fe20000410000 */
[-C--:B------:R-:W-:Y:S01]  /*5cd0*/  FMUL.FTZ R132, R132, R169.reuse ;  /* 0x000000a984847220 */ /* 0x080fe20000410000 */
[-C--:B------:R-:W-:Y:S01]  /*5ce0*/  FMUL.FTZ R133, R133, R169.reuse ;  /* 0x000000a985857220 */ /* 0x080fe20000410000 */
[-C--:B------:R-:W-:Y:S01]  /*5cf0*/  FMUL.FTZ R136, R136, R169.reuse ;  /* 0x000000a988887220 */ /* 0x080fe20000410000 */
[----:B------:R-:W-:Y:S01]  /*5d00*/  FMUL.FTZ R137, R137, R169 ;  /* 0x000000a989897220 */ /* 0x000fe20000410000 */
[----:B------:R3:W5:Y:S01]  /*5d10*/  MUFU.EX2 R4, R175 ;  /* 0x000000af00047308 */ /* 0x0007620000000800 */
        /* <DEDUP_REMOVED lines=9> */
[----:B----4-:R-:W-:Y:S01]  /*5db0*/  F2FP.SATFINITE.E4M3.F32.PACK_AB_MERGE_C R157, R164, R157, RZ ;  /* 0x0000009da49d723e */ /* 0x010fe200048070ff */
[----:B------:R-:W-:Y:S01]  /*5dc0*/  FMUL.FTZ R26, R26, R166 ;  /* 0x000000a61a1a7220 */ /* 0x000fe20000410000 */
[----:B------:R-:W-:Y:S01]  /*5dd0*/  F2FP.SATFINITE.E4M3.F32.PACK_AB_MERGE_C R155, R162, R155, R163 ;  /* 0x0000009ba29b723e */ /* 0x000fe200048070a3 */
[----:B------:R-:W-:-:S01]  /*5de0*/  FADD.FTZ R175, R164, R175 ;  /* 0x000000afa4af7221 */ /* 0x000fc20000010000 */
[----:B------:R-:W-:Y:S01]  /*5df0*/  F2FP.SATFINITE.E4M3.F32.PACK_AB_MERGE_C R156, R153, R156, R157 ;  /* 0x0000009c999c723e */ /* 0x000fe2000480709d */
[----:B------:R-:W-:Y:S01]  /*5e00*/  FMUL.FTZ R27, R27, R166 ;  /* 0x000000a61b1b7220 */ /* 0x000fe20000410000 */
[----:B------:R-:W3:Y:S01]  /*5e10*/  MUFU.EX2 R167, R167 ;  /* 0x000000a700a77308 */ /* 0x000ee20000000800 */
[----:B-----5:R-:W-:-:S01]  /*5e20*/  FADD.FTZ R176, R4, R177 ;  /* 0x000000b104b07221 */ /* 0x020fc20000010000 */
[----:B------:R-:W-:Y:S01]  /*5e30*/  F2FP.SATFINITE.E4M3.F32.PACK_AB_MERGE_C R177, R12, R13, RZ ;  /* 0x0000000d0cb1723e */ /* 0x000fe200048070ff */
[-C--:B------:R-:W-:Y:S01]  /*5e40*/  FMUL.FTZ R30, R30, R166.reuse ;  /* 0x000000a61e1e7220 */ /* 0x080fe20000410000 */
[----:B------:R-:W-:Y:S01]  /*5e50*/  F2FP.SATFINITE.E4M3.F32.PACK_AB_MERGE_C R153, R168, R173, R159 ;  /* 0x000000ada899723e */ /* 0x000fe2000480709f */
[----:B------:R-:W-:Y:S01]  /*5e60*/  FMUL.FTZ R31, R31, R166 ;  /* 0x000000a61f1f7220 */ /* 0x000fe20000410000 */
[----:B------:R-:W-:Y:S01]  /*5e70*/  F2FP.SATFINITE.E4M3.F32.PACK_AB_MERGE_C R152, R7, R152, R177 ;  /* 0x000000980798723e */ /* 0x000fe200048070b1 */
[----:B------:R-:W-:Y:S01]  /*5e80*/  FMUL.FTZ R34, R34, R166 ;  /* 0x000000a622227220 */ /* 0x000fe20000410000 */
[----:B------:R-:W4:Y:S01]  /*5e90*/  MUFU.EX2 R161, R161 ;  /* 0x000000a100a17308 */ /* 0x000f220000000800 */
        /* <DEDUP_REMOVED lines=37> */
[----:B------:R-:W-:Y:S01]  /*60f0*/  F2FP.SATFINITE.E4M3.F32.PACK_AB_MERGE_C R157, R170, R11, R12 ;  /* 0x0000000baa9d723e */ /* 0x000fe2000480700c */
        /* <DEDUP_REMOVED lines=8> */
[-C--:B------:R-:W-:Y:S01]  /*6180*/  FMUL.FTZ R102, R102, R166.reuse ;  /* 0x000000a666667220 */ /* 0x080fe20000410000 */
[-C--:B------:R-:W-:Y:S01]  /*6190*/  FMUL.FTZ R103, R103, R166.reuse ;  /* 0x000000a667677220 */ /* 0x080fe20000410000 */
[C---:B--2---:R-:W-:Y:S01]  /*61a0*/  F2FP.SATFINITE.E4M3.F32.PACK_AB_MERGE_C R158, R10.reuse, R165, RZ ;  /* 0x000000a50a9e723e */ /* 0x044fe200048070ff */
[----:B------:R-:W-:Y:S01]  /*61b0*/  FADD.FTZ R3, R10, R21 ;  /* 0x000000150a037221 */ /* 0x000fe20000010000 */
[-C--:B------:R-:W-:Y:S01]  /*61c0*/  FMUL.FTZ R106, R106, R166.reuse ;  /* 0x000000a66a6a7220 */ /* 0x080fe20000410000 */
[----:B------:R-:W-:Y:S01]  /*61d0*/  FMUL.FTZ R107, R107, R166 ;  /* 0x000000a66b6b7220 */ /* 0x000fe20000410000 */
[----:B------:R-:W-:Y:S01]  /*61e0*/  F2FP.SATFINITE.E4M3.F32.PACK_AB_MERGE_C R158, R161, R160, R158 ;  /* 0x000000a0a19e723e */ /* 0x000fe2000480709e */
[-C--:B------:R-:W-:Y:S01]  /*61f0*/  FMUL.FTZ R110, R110, R166.reuse ;  /* 0x000000a66e6e7220 */ /* 0x080fe20000410000 */
[-C--:B------:R-:W-:Y:S01]  /*6200*/  FMUL.FTZ R111, R111, R166.reuse ;  /* 0x000000a66f6f7220 */ /* 0x080fe20000410000 */
[----:B------:R-:W-:Y:S01]  /*6210*/  FMUL.FTZ R114, R114, R166 ;  /* 0x000000a672727220 */ /* 0x000fe20000410000 */
[C---:B---3--:R-:W-:Y:S01]  /*6220*/  F2FP.SATFINITE.E4M3.F32.PACK_AB_MERGE_C R182, R171.reuse, R182, RZ ;  /* 0x000000b6abb6723e */ /* 0x048fe200048070ff */
[----:B------:R-:W-:Y:S01]  /*6230*/  FADD.FTZ R4, R171, R4 ;  /* 0x00000004ab047221 */ /* 0x000fe20000010000 */
[-C--:B------:R-:W-:Y:S01]  /*6240*/  FMUL.FTZ R115, R115, R166.reuse ;  /* 0x000000a673737220 */ /* 0x080fe20000410000 */
[-C--:B------:R-:W-:Y:S01]  /*6250*/  FMUL.FTZ R118, R118, R166.reuse ;  /* 0x000000a676767220 */ /* 0x080fe20000410000 */
        /* <DEDUP_REMOVED lines=20> */
.L_x_1460:
[----:B------:R2:W3:Y:S01]  /*63a0*/  SYNCS.PHASECHK.TRANS64.TRYWAIT P1, [UR59+0x28450], R9 ;  /* 0x02845009ff0075a7 */ /* 0x0004e2000802017b */
[----:B------:R-:W-:Y:S05]  /*63b0*/  @!P0 BRA `(.L_x_1461) ;  /* 0x0000000000048947 */ /* 0x000fea0003800000 */
[----:B------:R-:W-:Y:S01]  /*63c0*/  BPT.TRAP 0x1 ;  /* 0x000000040000795c */ /* 0x000fe20000300000 */
.L_x_1461:
[----:B------:R-:W-:Y:S01]  /*63d0*/  VIADD R7, R195, 0x8 ;  /* 0x00000008c3077836 */ /* 0x000fe20000000000 */
[----:B---3--:R-:W-:Y:S06]  /*63e0*/  @P1 BRA `(.L_x_1462) ;  /* 0x0000000000081947 */ /* 0x008fec0003800000 */
[----:B------:R-:W3:Y:S02]  /*63f0*/  SYNCS.PHASECHK.TRANS64.TRYWAIT P1, [UR59+0x28450], R9 ;  /* 0x02845009ff0075a7 */ /* 0x000ee4000802017b */
[----:B---3--:R-:W-:Y:S05]  /*6400*/  @!P1 BRA `(.L_x_1463) ;  /* 0x000000e800609947 */ /* 0x008fea0003800000 */
.L_x_1462:
        /* <DEDUP_REMOVED lines=14> */
.L_x_1464:
[----:B------:R-:W-:Y:S01]  /*64f0*/  UIADD3 UR59, UR59, 0x28460, URZ ;  /* 0x000284603b3b7890 */ /* 0x000fe2000fffe03f */
[C---:B------:R-:W-:Y:S01]  /*6500*/  ISETP.GT.AND P1, PT, R8.reuse, UR61, PT ;  /* 0x0000003d08007c0c */ /* 0x040fe2000bf24270 */
[----:B------:R-:W-:Y:S02]  /*6510*/  VIADD R8, R8, 0xffffffff ;  /* 0xffffffff08087836 */ /* 0x000fe40000000000 */
[----:B------:R-:W-:Y:S01]  /*6520*/  UPRMT UR59, UR60, 0x654, UR59 ;  /* 0x000006543c3b7896 */ /* 0x000fe2000800003b */
[----:B------:R-:W-:Y:S02]  /*6530*/  IMAD.MOV.U32 R11, RZ, RZ, R6 ;  /* 0x000000ffff0b7224 */ /* 0x000fe400078e0006 */
[----:B---3--:R-:W-:-:S06]  /*6540*/  IMAD.MOV.U32 R10, RZ, RZ, R5 ;  /* 0x000000ffff0a7224 */ /* 0x008fcc00078e0005 */
[----:B------:R-:W-:Y:S01]  /*6550*/  SYNCS.ARRIVE.TRANS64.RED.A1T0 RZ, [UR59], RZ ;  /* 0x000000ffffff79a7 */ /* 0x000fe2000810043b */
[----:B------:R-:W-:Y:S05]  /*6560*/  @P1 BRA `(.L_x_1465) ;  /* 0xffffffdc00241947 */ /* 0x000fea000383ffff */
.L_x_1446:
[----:B------:R-:W-:Y:S02]  /*6570*/  UISETP.NE.AND UP1, UPT, UR51, URZ, UPT ;  /* 0x0000003f3300728c */ /* 0x000fe4000bf25270 */
[----:B------:R-:W-:Y:S02]  /*6580*/  UISETP.NE.AND UP0, UPT, UR50, URZ, UPT ;  /* 0x0000003f3200728c */ /* 0x000fe4000bf05270 */
[----:B------:R-:W-:Y:S02]  /*6590*/  UIADD3 UR11, UR38, 0x7f, URZ ;  /* 0x0000007f260b7890 */ /* 0x000fe4000fffe03f */
[----:B------:R-:W-:Y:S02]  /*65a0*/  UIADD3 UR14, UR39, 0x1, -UR43 ;  /* 0x00000001270e7890 */ /* 0x000fe4000fffe82b */
[----:B------:R-:W-:-:S03]  /*65b0*/  PLOP3.LUT P1, PT, PT, PT, UP0, 0x40, 0x0 ;  /* 0x000000000000781c */ /* 0x000fc60003f2e808 */
[----:B------:R-:W-:Y:S01]  /*65c0*/  @UP1 ULDC UR6, c[0x0][0x44c] ;  /* 0x0001130000061ab9 */ /* 0x000fe20000000800 */
[----:B------:R-:W-:Y:S01]  /*65d0*/  @UP1 ULDC UR15, c[0x0][0x450] ;  /* 0x00011400000f1ab9 */ /* 0x000fe20000000800 */
[----:B------:R-:W-:-:S04]  /*65e0*/  UIMAD.WIDE.U32 UR6, UR11, UR6, URZ ;  /* 0x000000060b0672a5 */ /* 0x000fc8000f8e003f */
[----:B------:R-:W-:-:S04]  /*65f0*/  @UP1 USHF.R.U32.HI UR11, URZ, UR15, UR7 ;  /* 0x0000000f3f0b1299 */ /* 0x000fc80008011607 */
[----:B------:R-:W-:-:S04]  /*6600*/  UIADD3 UR11, UR14, UR11, URZ ;  /* 0x0000000b0e0b7290 */ /* 0x000fc8000fffe03f */
[----:B------:R-:W-:Y:S01]  /*6610*/  UIADD3 UR15, UR11, -UR10, URZ ;  /* 0x8000000a0b0f7290 */ /* 0x000fe2000fffe03f */
[----:B------:R-:W-:Y:S11]  /*6620*/  @P1 BRA `(.L_x_1466) ;  /* 0x0000000000501947 */ /* 0x000ff60003800000 */
[----:B------:R-:W-:Y:S02]  /*6630*/  UMOV UR14, UR11 ;  /* 0x0000000b000e7c82 */ /* 0x000fe40008000000 */
[----:B------:R-:W-:-:S06]  /*6640*/  UISETP.GT.AND UP0, UPT, UR14, -0x1, UPT ;  /* 0xffffffff0e00788c */ /* 0x000fcc000bf04270 */
[----:B------:R-:W-:-:S13]  /*6650*/  PLOP3.LUT P1, PT, PT, PT, UP0, 0x80, 0x0 ;  /* 0x000000000000781c */ /* 0x000fda0003f2f008 */
[----:B------:R-:W-:Y:S05]  /*6660*/  @P1 BRA `(.L_x_1467) ;  /* 0x0000000000201947 */ /* 0x000fea0003800000 */
[----:B------:R-:W-:Y:S01]  /*6670*/  ULDC UR18, c[0x0][0x9e4] ;  /* 0x0002790000127ab9 */ /* 0x000fe20000000800 */
[----:B------:R-:W-:Y:S02]  /*6680*/  ULOP3.LUT UR14, URZ, UR14, URZ, 0x33, !UPT ;  /* 0x0000000e3f0e7292 */ /* 0x000fe4000f8e333f */
[----:B------:R-:W-:-:S11]  /*6690*/  UISETP.NE.AND UP0, UPT, UR18, 0x1, UPT ;  /* 0x000000011200788c */ /* 0x000fd6000bf05270 */
[----:B------:R-:W-:Y:S02]  /*66a0*/  @UP0 ULDC.64 UR6, c[0x0][0x9e8] ;  /* 0x00027a0000060ab9 */ /* 0x000fe40000000a00 */
[----:B------:R-:W-:-:S04]  /*66b0*/  UIMAD.WIDE.U32 UR10, UR14, UR6, URZ ;  /* 0x000000060e0a72a5 */ /* 0x000fc8000f8e003f */
[----:B------:R-:W-:-:S04]  /*66c0*/  @UP0 USHF.R.U32.HI UR14, URZ, UR7, UR11 ;  /* 0x000000073f0e0299 */ /* 0x000fc8000801160b */
[----:B------:R-:W-:Y:S01]  /*66d0*/  ULOP3.LUT UR14, URZ, UR14, URZ, 0x33, !UPT ;  /* 0x0000000e3f0e7292 */ /* 0x000fe2000f8e333f */
[----:B------:R-:W-:Y:S11]  /*66e0*/  BRA `(.L_x_1468) ;  /* 0x0000000000147947 */ /* 0x000ff60003800000 */
.L_x_1467:
[----:B------:R-:W-:Y:S02]  /*66f0*/  ULDC UR18, c[0x0][0x9e4] ;  /* 0x0002790000127ab9 */ /* 0x000fe40000000800 */
[----:B------:R-:W-:-:S11]  /*6700*/  UISETP.NE.AND UP0, UPT, UR18, 0x1, UPT ;  /* 0x000000011200788c */ /* 0x000fd6000bf05270 */
[----:B------:R-:W-:Y:S02]  /*6710*/  @UP0 ULDC.64 UR6, c[0x0][0x9e8] ;  /* 0x00027a0000060ab9 */ /* 0x000fe40000000a00 */
[----:B------:R-:W-:-:S04]  /*6720*/  UIMAD.WIDE.U32 UR10, UR14, UR6, URZ ;  /* 0x000000060e0a72a5 */ /* 0x000fc8000f8e003f */
[----:B------:R-:W-:-:S12]  /*6730*/  @UP0 USHF.R.U32.HI UR14, URZ, UR7, UR11 ;  /* 0x000000073f0e0299 */ /* 0x000fd8000801160b */
.L_x_1468:
[----:B------:R-:W-:-:S04]  /*6740*/  UIMAD UR14, UR14, UR18, URZ ;  /* 0x000000120e0e72a4 */ /* 0x000fc8000f8e023f */
[----:B------:R-:W-:-:S04]  /*6750*/  UISETP.LT.AND UP0, UPT, UR15, UR14, UPT ;  /* 0x0000000e0f00728c */ /* 0x000fc8000bf01270 */
[----:B------:R-:W-:-:S12]  /*6760*/  USEL UR15, UR15, UR14, !UP0 ;  /* 0x0000000e0f0f7287 */ /* 0x000fd8000c000000 */
.L_x_1466:
[----:B------:R-:W-:-:S04]  /*6770*/  UIADD3 UR15, UR15, 0x3f, URZ ;  /* 0x0000003f0f0f7890 */ /* 0x000fc8000fffe03f */
[----:B------:R-:W-:-:S04]  /*6780*/  USHF.R.S32.HI UR6, URZ, 0x1f, UR15 ;  /* 0x0000001f3f067899 */ /* 0x000fc8000801140f */
[----:B------:R-:W-:-:S04]  /*6790*/  ULEA.HI UR6, UR6, UR15, URZ, 0x6 ;  /* 0x0000000f06067291 */ /* 0x000fc8000f8f303f */
[----:B------:R-:W-:-:S04]  /*67a0*/  USHF.R.S32.HI UR6, URZ, 0x6, UR6 ;  /* 0x000000063f067899 */ /* 0x000fc80008011406 */
[----:B------:R-:W-:-:S04]  /*67b0*/  UISETP.LT.AND UP0, UPT, UR41, UR6, UPT ;  /* 0x000000062900728c */ /* 0x000fc8000bf01270 */
[----:B------:R-:W-:-:S06]  /*67c0*/  USEL UR58, UR41, UR6, !UP0 ;  /* 0x00000006293a7287 */ /* 0x000fcc000c000000 */
[----:B------:R-:W-:-:S13]  /*67d0*/  ISETP.GE.AND P1, PT, R8, UR58, PT ;  /* 0x0000003a08007c0c */ /* 0x000fda000bf26270 */
[----:B------:R-:W-:Y:S05]  /*67e0*/  @!P1 BRA `(.L_x_1469) ;  /* 0x00000018001c9947 */ /* 0x000fea0003800000 */
[----:B0-2---:R-:W-:Y:S02]  /*67f0*/  IMAD.MOV.U32 R9, RZ, RZ, R6 ;  /* 0x000000ffff097224 */ /* 0x005fe400078e0006 */
[----:B------:R-:W-:-:S07]  /*6800*/  IMAD.MOV.U32 R10, RZ, RZ, R5 ;  /* 0x000000ffff0a7224 */ /* 0x000fce00078e0005 */
.L_x_1480:
[----:B------:R-:W-:Y:S01]  /*6810*/  UIADD3 UR44, UR44, 0x1, URZ ;  /* 0x000000012c2c7890 */ /* 0x000fe2000fffe03f */
[C---:B------:R-:W-:Y:S01]  /*6820*/  ISETP.GT.AND P1, PT, R8.reuse, UR58, PT ;  /* 0x0000003a08007c0c */ /* 0x040fe2000bf24270 */
[----:B------:R-:W-:Y:S02]  /*6830*/  VIADD R8, R8, 0xffffffff ;  /* 0xffffffff08087836 */ /* 0x000fe40000000000 */
[----:B------:R-:W-:-:S04]  /*6840*/  UISETP.NE.AND UP0, UPT, UR44, 0x2, UPT ;  /* 0x000000022c00788c */ /* 0x000fc8000bf05270 */
[----:B------:R-:W-:Y:S02]  /*6850*/  USEL UR6, URZ, 0x1, UP0 ;  /* 0x000000013f067887 */ /* 0x000fe40008000000 */
[----:B------:R-:W-:Y:S02]  /*6860*/  USEL UR44, UR44, URZ, UP0 ;  /* 0x0000003f2c2c7287 */ /* 0x000fe40008000000 */
[----:B------:R-:W-:Y:S01]  /*6870*/  ULOP3.LUT UR45, UR45, UR6, URZ, 0x3c, !UPT ;  /* 0x000000062d2d7292 */ /* 0x000fe2000f8e3c3f */
[----:B0-----:R-:W-:Y:S11]  /*6880*/  @!P0 BRA `(.L_x_1470) ;  /* 0x0000000000048947 */ /* 0x001ff60003800000 */
[----:B------:R-:W-:Y:S01]  /*6890*/  BPT.TRAP 0x1 ;  /* 0x000000040000795c */ /* 0x000fe20000300000 */
.L_x_1470:
[----:B------:R-:W0:Y:S01]  /*68a0*/  S2UR UR57, SR_CgaCtaId ;  /* 0x00000000003979c3 */ /* 0x000e220000008800 */
[----:B------:R-:W-:Y:S01]  /*68b0*/  UMOV UR6, 0x400 ;  /* 0x0000040000067882 */ /* 0x000fe20000000000 */
[----:B------:R-:W-:-:S05]  /*68c0*/  IMAD.U32 R7, RZ, RZ, UR45 ;  /* 0x0000002dff077e24 */ /* 0x000fca000f8e00ff */
[----:B------:R-:W-:Y:S01]  /*68d0*/  SHF.L.U32 R7, R7, 0x1f, RZ ;  /* 0x0000001f07077819 */ /* 0x000fe200000006ff */
[----:B0-----:R-:W-:-:S04]  /*68e0*/  ULEA UR6, UR57, UR6, 0x18 ;  /* 0x0000000639067291 */ /* 0x001fc8000f8ec03f */
[----:B------:R-:W-:-:S09]  /*68f0*/  ULEA UR56, UR44, UR6, 0x3 ;  /* 0x000000062c387291 */ /* 0x000fd2000f8e183f */
[----:B------:R0:W2:Y:S01]  /*6900*/  SYNCS.PHASECHK.TRANS64.TRYWAIT P2, [UR56+0x28430], R7 ;  /* 0x02843007ff0075a7 */ /* 0x0000a20008040178 */
[----:B------:R-:W-:Y:S05]  /*6910*/  @!P0 BRA `(.L_x_1471) ;  /* 0x0000000000048947 */ /* 0x000fea0003800000 */
[----:B------:R-:W-:Y:S01]  /*6920*/  BPT.TRAP 0x1 ;  /* 0x000000040000795c */ /* 0x000fe20000300000 */
.L_x_1471:
[----:B--2---:R-:W-:Y:S05]  /*6930*/  @P2 BRA `(.L_x_1472) ;  /* 0x0000000000082947 */ /* 0x004fea0003800000 */
[----:B------:R-:W2:Y:S02]  /*6940*/  SYNCS.PHASECHK.TRANS64.TRYWAIT P2, [UR56+0x28430], R7 ;  /* 0x02843007ff0075a7 */ /* 0x000ea40008040178 */
[----:B--2---:R-:W-:Y:S05]  /*6950*/  @!P2 BRA `(.L_x_1473) ;  /* 0x000000e40024a947 */ /* 0x004fea0003800000 */
.L_x_1472:
[----:B------:R-:W-:Y:S01]  /*6960*/  ULEA UR34, UR44, UR52, 0xa ;  /* 0x000000342c227291 */ /* 0x000fe2000f8e503f */
[----:B------:R-:W-:Y:S01]  /*6970*/  WARPGROUP.ARRIVE ;  /* 0x00000000000079c5 */ /* 0x000fe20000000000 */
[----:B------:R-:W-:Y:S01]  /*6980*/  UMOV UR35, 0x40000040 ;  /* 0x4000004000237882 */ /* 0x000fe20000000000 */
[----:B------:R-:W-:Y:S01]  /*6990*/  UMOV UR7, 0x40000040 ;  /* 0x4000004000077882 */ /* 0x000fe20000000000 */
[----:B------:R-:W-:-:S03]  /*69a0*/  UIADD3 UR6, UR34, 0x2, URZ ;  /* 0x0000000222067890 */ /* 0x000fc6000fffe03f */
[----:B-1----:R-:W1:Y:S01]  /*69b0*/  S2R R0, SR_TID.X ;  /* 0x0000000000007919 */ /* 0x002e620000002100 */
        /* <DEDUP_REMOVED lines=40> */
.L_x_1474:
        /* <DEDUP_REMOVED lines=27> */
[----:B------:R-:W-:-:S04]  /*6df0*/  FMNMX.FTZ R6, R162, R5, !PT ;  /* 0x00000005a2067209 */ /* 0x000fc80007810000 */
[----:B------:R-:W-:-:S04]  /*6e00*/  FMNMX.FTZ R11, R163, R6, !PT ;  /* 0x00000006a30b7209 */ /* 0x000fc80007810000 */
[----:B------:R-:W-:-:S04]  /*6e10*/  FMNMX.FTZ R6, R166, R11, !PT ;  /* 0x0000000ba6067209 */ /* 0x000fc80007810000 */
[----:B------:R-:W-:Y:S02]  /*6e20*/  FMNMX.FTZ R11, R167, R6, !PT ;  /* 0x00000006a70b7209 */ /* 0x000fe40007810000 */
[----:B--2---:R-:W-:Y:S02]  /*6e30*/  FMNMX.FTZ R5, R13, R14, !PT ;  /* 0x0000000e0d057209 */ /* 0x004fe40007810000 */
[----:B------:R-:W-:-:S03]  /*6e40*/  FMNMX.FTZ R6, R170, R11, !PT ;  /* 0x0000000baa067209 */ /* 0x000fc60007810000 */
[----:B------:R-:W-:Y:S01]  /*6e50*/  FFMA.FTZ R13, R5, R12, -8 ;  /* 0xc1000000050d7423 */ /* 0x000fe2000001000c */
[----:B------:R-:W-:Y:S01]  /*6e60*/  FMNMX.FTZ R15, R171, R6, !PT ;  /* 0x00000006ab0f7209 */ /* 0x000fe20007810000 */
[----:B------:R-:W-:Y:S02]  /*6e70*/  FADD.FTZ R10, -R5, R10 ;  /* 0x0000000a050a7221 */ /* 0x000fe40000010100 */
[----:B------:R-:W-:-:S01]  /*6e80*/  FFMA.FTZ R12, R156, UR40, -R13 ;  /* 0x000000289c0c7c23 */ /* 0x000fc2000801080d */
[----:B------:R-:W-:Y:S01]  /*6e90*/  FMNMX.FTZ R6, R174, R15, !PT ;  /* 0x0000000fae067209 */ /* 0x000fe20007810000 */
[----:B------:R-:W-:-:S01]  /*6ea0*/  FFMA.FTZ R156, R168, UR40, -R13 ;  /* 0x00000028a89c7c23 */ /* 0x000fc2000801080d */
        /* <DEDUP_REMOVED lines=17> */
[----:B------:R-:W-:Y:S01]  /*6fc0*/  FMUL.FTZ R10, R10, UR40 ;  /* 0x000000280a0a7c20 */ /* 0x000fe20008410000 */
[----:B------:R-:W-:Y:S01]  /*6fd0*/  FMNMX.FTZ R6, R183, R6, !PT ;  /* 0x00000006b7067209 */ /* 0x000fe20007810000 */
[----:B------:R-:W-:Y:S04]  /*6fe0*/  MUFU.EX2 R11, R11 ;  /* 0x0000000b000b7308 */ /* 0x000fe80000000800 */
[----:B------:R-:W2:Y:S04]  /*6ff0*/  SHFL.BFLY PT, R157, R6, 0x2, 0x1f ;  /* 0x0c401f00069d7f89 */ /* 0x000ea800000e0000 */
[----:B------:R-:W3:Y:S08]  /*7000*/  MUFU.EX2 R10, R10 ;  /* 0x0000000a000a7308 */ /* 0x000ef00000000800 */
[----:B------:R-:W4:Y:S08]  /*7010*/  MUFU.EX2 R152, R152 ;  /* 0x0000009800987308 */ /* 0x000f300000000800 */
[----:B------:R-:W5:Y:S01]  /*7020*/  MUFU.EX2 R12, R12 ;  /* 0x0000000c000c7308 */ /* 0x000f620000000800 */
[-C--:B---3--:R-:W-:Y:S01]  /*7030*/  FMUL.FTZ R24, R24, R10.reuse ;  /* 0x0000000a18187220 */ /* 0x088fe20000410000 */
[-C--:B------:R-:W-:Y:S01]  /*7040*/  FMUL.FTZ R25, R25, R10.reuse ;  /* 0x0000000a19197220 */ /* 0x080fe20000410000 */
[----:B------:R-:W-:Y:S01]  /*7050*/  FMUL.FTZ R28, R28, R10 ;  /* 0x0000000a1c1c7220 */ /* 0x000fe20000410000 */
[----:B--2---:R-:W-:Y:S01]  /*7060*/  FMNMX.FTZ R168, R6, R157, !PT ;  /* 0x0000009d06a87209 */ /* 0x004fe20007810000 */
[----:B------:R-:W-:-:S01]  /*7070*/  FFMA.FTZ R157, R169, UR40, -R13 ;  /* 0x00000028a99d7c23 */ /* 0x000fc2000801080d */
[-C--:B------:R-:W-:Y:S01]  /*7080*/  FMUL.FTZ R29, R29, R10.reuse ;  /* 0x0000000a1d1d7220 */ /* 0x080fe20000410000 */
[-C--:B------:R-:W-:Y:S01]  /*7090*/  FMUL.FTZ R32, R32, R10.reuse ;  /* 0x0000000a20207220 */ /* 0x080fe20000410000 */
[----:B------:R-:W-:Y:S01]  /*70a0*/  MUFU.EX2 R15, R15 ;  /* 0x0000000f000f7308 */ /* 0x000fe20000000800 */
[----:B------:R-:W2:Y:S01]  /*70b0*/  SHFL.BFLY PT, R169, R168, 0x1, 0x1f ;  /* 0x0c201f00a8a97f89 */ /* 0x000ea200000e0000 */
        /* <DEDUP_REMOVED lines=23> */
[----:B--2---:R-:W-:Y:S01]  /*7230*/  FMNMX.FTZ R6, R168, R169, !PT ;  /* 0x000000a9a8067209 */ /* 0x004fe20007810000 */
[----:B------:R-:W-:-:S02]  /*7240*/  IMAD.U32 R169, RZ, RZ, UR40 ;  /* 0x00000028ffa97e24 */ /* 0x000fc4000f8e00ff */
[-C--:B------:R-:W-:Y:S01]  /*7250*/  FMUL.FTZ R73, R73, R10.reuse ;  /* 0x0000000a49497220 */ /* 0x080fe20000410000 */
[-C--:B------:R-:W-:Y:S01]  /*7260*/  FMUL.FTZ R76, R76, R10.reuse ;  /* 0x0000000a4c4c7220 */ /* 0x080fe20000410000 */
[----:B------:R-:W-:Y:S01]  /*7270*/  FMUL.FTZ R77, R77, R10 ;  /* 0x0000000a4d4d7220 */ /* 0x000fe20000410000 */
[C---:B------:R-:W-:Y:S01]  /*7280*/  FADD.FTZ R13, -R6.reuse, R9 ;  /* 0x00000009060d7221 */ /* 0x040fe20000010100 */
[----:B------:R-:W-:-:S01]  /*7290*/  FFMA.FTZ R169, R6, R169, -8 ;  /* 0xc100000006a97423 */ /* 0x000fc200000100a9 */
[----:B------:R-:W-:Y:S01]  /*72a0*/  MUFU.EX2 R153, R153 ;  /* 0x0000009900997308 */ /* 0x000fe20000000800 */
        /* <DEDUP_REMOVED lines=11> */
[----:B------:R-:W-:Y:S01]  /*7360*/  FFMA.FTZ R171, R10, R3, R11 ;  /* 0x000000030aab7223 */ /* 0x000fe2000001000b */
[----:B------:R-:W-:-:S01]  /*7370*/  FFMA.FTZ R166, R166, UR40, -R169 ;  /* 0x00000028a6a67c23 */ /* 0x000fc200080108a9 */
[--C-:B------:R-:W-:Y:S01]  /*7380*/  FFMA.FTZ R167, R167, UR40, -R169.reuse ;  /* 0x00000028a7a77c23 */ /* 0x100fe200080108a9 */
[----:B------:R-:W-:-:S01]  /*7390*/  FFMA.FTZ R174, R174, UR40, -R169 ;  /* 0x00000028aeae7c23 */ /* 0x000fc200080108a9 */
[----:B------:R-:W2:Y:S01]  /*73a0*/  MUFU.EX2 R154, R154 ;  /* 0x0000009a009a7308 */ /* 0x000ea20000000800 */
[----:B----4-:R-:W-:-:S01]  /*73b0*/  FADD.FTZ R171, R152, R171 ;  /* 0x000000ab98ab7221 */ /* 0x010fc20000010000 */
[--C-:B------:R-:W-:Y:S01]  /*73c0*/  FFMA.FTZ R175, R175, UR40, -R169.reuse ;  /* 0x00000028afaf7c23 */ /* 0x100fe200080108a9 */
[----:B------:R-:W-:-:S01]  /*73d0*/  FFMA.FTZ R179, R179, UR40, -R169 ;  /* 0x00000028b3b37c23 */ /* 0x000fc200080108a9 */
[----:B------:R-:W-:Y:S01]  /*73e0*/  FFMA.FTZ R182, R182, UR40, -R169 ;  /* 0x00000028b6b67c23 */ /* 0x000fe200080108a9 */
[----:B-----5:R-:W-:-:S01]  /*73f0*/  FADD.FTZ R172, R12, R171 ;  /* 0x000000ab0cac7221 */ /* 0x020fc20000010000 */
[--C-:B------:R-:W-:Y:S01]  /*7400*/  FFMA.FTZ R171, R178, UR40, -R169.reuse ;  /* 0x00000028b2ab7c23 */ /* 0x100fe200080108a9 */
[----:B------:R-:W-:-:S01]  /*7410*/  FFMA.FTZ R169, R183, UR40, -R169 ;  /* 0x00000028b7a97c23 */ /* 0x000fc200080108a9 */
        /* <DEDUP_REMOVED lines=9> */
[----:B--2---:R-:W-:-:S01]  /*74b0*/  FFMA.FTZ R4, R13, R4, R154 ;  /* 0x000000040d047223 */ /* 0x004fc2000001009a */
        /* <DEDUP_REMOVED lines=16> */
[----:B------:R-:W-:Y:S01]  /*75c0*/  FADD.FTZ R177, R15, R172 ;  /* 0x000000ac0fb17221 */ /* 0x000fe20000010000 */
[-C--:B------:R-:W-:Y:S01]  /*75d0*/  FMUL.FTZ R120, R120, R10.reuse ;  /* 0x0000000a78787220 */ /* 0x080fe20000410000 */
[-C--:B------:R-:W-:Y:S01]  /*75e0*/  FMUL.FTZ R121, R121, R10.reuse ;  /* 0x0000000a79797220 */ /* 0x080fe20000410000 */
[-C--:B------:R-:W-:Y:S01]  /*75f0*/  FMUL.FTZ R124, R124, R10.reuse ;  /* 0x0000000a7c7c7220 */ /* 0x080fe20000410000 */
[----:B------:R-:W-:Y:S01]  /*7600*/  FADD.FTZ R172, R14, R177 ;  /* 0x000000b10eac7221 */ /* 0x000fe20000010000 */
[----:B------:R-:W-:Y:S01]  /*7610*/  FMUL.FTZ R125, R125, R10 ;  /* 0x0000000a7d7d7220 */ /* 0x000fe20000410000 */
[----:B------:R-:W4:Y:S01]  /*7620*/  MUFU.EX2 R162, R162 ;  /* 0x000000a200a27308 */ /* 0x000f220000000800 */
[----:B--2---:R-:W-:-:S01]  /*7630*/  FADD.FTZ R176, R173, R176 ;  /* 0x000000b0adb07221 */ /* 0x004fc20000010000 */
[----:B------:R-:W-:Y:S01]  /*7640*/  F2FP.SATFINITE.E4M3.F32.PACK_AB_MERGE_C R173, R173, R158, RZ ;  /* 0x0000009eadad723e */ /* 0x000fe200048070ff */
        /* <DEDUP_REMOVED lines=15> */
[----:B------:R-:W-:Y:S01]  /*7740*/  FMUL.FTZ R149, R149, R10 ;  /* 0x0000000a95957220 */ /* 0x000fe20000410000 */
        /* <DEDUP_REMOVED lines=53> */
[----:B------:R-:W1:Y:S01]  /*7aa0*/  MUFU.EX2 R161, R161 ;  /* 0x000000a100a17308 */ /* 0x000e620000000800 */
[----:B0-----:R-:W-:-:S01]  /*7ab0*/  FADD.FTZ R174, R20, R181 ;  /* 0x000000b514ae7221 */ /* 0x001fc20000010000 */
        /* <DEDUP_REMOVED lines=16> */
[-C--:B------:R-:W-:Y:S01]  /*7bc0*/  FMUL.FTZ R135, R135, R13.reuse ;  /* 0x0000000d87877220 */ /* 0x080fe20000410000 */
[-C--:B------:R-:W-:Y:S01]  /*7bd0*/  FMUL.FTZ R138, R138, R13.reuse ;  /* 0x0000000d8a8a7220 */ /* 0x080fe20000410000 */
[----:B------:R-:W-:Y:S01]  /*7be0*/  FMUL.FTZ R139, R139, R13 ;  /* 0x0000000d8b8b7220 */ /* 0x000fe20000410000 */
[----:B----4-:R-:W-:-:S01]  /*7bf0*/  FADD.FTZ R174, R156, R175 ;  /* 0x000000af9cae7221 */ /* 0x010fc20000010000 */
[----:B--2---:R-:W-:Y:S01]  /*7c00*/  FADD.FTZ R175, R163, R176 ;  /* 0x000000b0a3af7221 */ /* 0x004fe20000010000 */
[----:B------:R-:W-:Y:S01]  /*7c10*/  FMUL.FTZ R142, R142, R13 ;  /* 0x0000000d8e8e7220 */ /* 0x000fe20000410000 */
[----:B------:R-:W0:Y:S01]  /*7c20*/  MUFU.EX2 R160, R160 ;  /* 0x000000a000a07308 */ /* 0x000e220000000800 */
[----:B-----5:R-:W-:-:S01]  /*7c30*/  FADD.FTZ R174, R157, R174 ;  /* 0x000000ae9dae7221 */ /* 0x020fc20000010000 */
[----:B---3--:R-:W-:Y:S01]  /*7c40*/  FADD.FTZ R176, R170, R175 ;  /* 0x000000afaab07221 */ /* 0x008fe20000010000 */
[-C--:B------:R-:W-:Y:S01]  /*7c50*/  FMUL.FTZ R143, R143, R13.reuse ;  /* 0x0000000d8f8f7220 */ /* 0x080fe20000410000 */
[----:B------:R-:W-:Y:S01]  /*7c60*/  FMUL.FTZ R146, R146, R13 ;  /* 0x0000000d92927220 */ /* 0x000fe20000410000 */
[----:B-1----:R-:W-:-:S01]  /*7c70*/  FADD.FTZ R175, R161, R174 ;  /* 0x000000aea1af7221 */ /* 0x002fc20000010000 */
[----:B------:R-:W-:Y:S01]  /*7c80*/  FADD.FTZ R177, R3, R176 ;  /* 0x000000b003b17221 */ /* 0x000fe20000010000 */
[----:B------:R-:W-:Y:S01]  /*7c90*/  F2FP.SATFINITE.E4M3.F32.PACK_AB_MERGE_C R174, R15, R12, RZ ;  /* 0x0000000c0fae723e */ /* 0x000fe200048070ff */
[----:B------:R-:W1:Y:S01]  /*7ca0*/  MUFU.EX2 R171, R171 ;  /* 0x000000ab00ab7308 */ /* 0x000e620000000800 */
[----:B------:R-:W-:-:S01]  /*7cb0*/  FADD.FTZ R175, R164, R175 ;  /* 0x000000afa4af7221 */ /* 0x000fc20000010000 */
[----:B------:R-:W-:Y:S01]  /*7cc0*/  FADD.FTZ R12, R4, R177 ;  /* 0x000000b1040c7221 */ /* 0x000fe20000010000 */
[----:B------:R-:W-:Y:S01]  /*7cd0*/  F2FP.SATFINITE.E4M3.F32.PACK_AB_MERGE_C R161, R164, R161, RZ ;  /* 0x000000a1a4a1723e */ /* 0x000fe200048070ff */
[-C--:B------:R-:W-:Y:S01]  /*7ce0*/  FMUL.FTZ R147, R147, R13.reuse ;  /* 0x0000000d93937220 */ /* 0x080fe20000410000 */
[-C--:B------:R-:W-:Y:S01]  /*7cf0*/  FMUL.FTZ R150, R150, R13.reuse ;  /* 0x0000000d96967220 */ /* 0x080fe20000410000 */
[----:B------:R-:W-:Y:S01]  /*7d00*/  FMUL.FTZ R151, R151, R13 ;  /* 0x0000000d97977220 */ /* 0x000fe20000410000 */
[----:B------:R-:W-:Y:S01]  /*7d10*/  F2FP.SATFINITE.E4M3.F32.PACK_AB_MERGE_C R156, R157, R156, R161 ;  /* 0x0000009c9d9c723e */ /* 0x000fe200048070a1 */
[----:B------:R-:W2:Y:S01]  /*7d20*/  MUFU.EX2 R165, R165 ;  /* 0x000000a500a57308 */ /* 0x000ea20000000800 */
[----:B0-----:R-:W-:-:S01]  /*7d30*/  FADD.FTZ R158, R160, R175 ;  /* 0x000000afa09e7221 */ /* 0x001fc20000010000 */
[----:B------:R-:W-:-:S06]  /*7d40*/  F2FP.SATFINITE.E4M3.F32.PACK_AB_MERGE_C R152, R152, R11, R174 ;  /* 0x0000000b9898723e */ /* 0x000fcc00048070ae */
        /* <DEDUP_REMOVED lines=9> */
[----:B-1----:R-:W-:-:S01]  /*7de0*/  FADD.FTZ R4, R168, R153 ;  /* 0x00000099a8047221 */ /* 0x002fc20000010000 */
[----:B------:R-:W-:Y:S02]  /*7df0*/  F2FP.SATFINITE.E4M3.F32.PACK_AB_MERGE_C R168, R9, R168, RZ ;  /* 0x000000a809a8723e */ /* 0x000fe400048070ff */
[----:B------:R-:W-:Y:S01]  /*7e00*/  F2FP.SATFINITE.E4M3.F32.PACK_AB_MERGE_C R153, R155, R154, R173 ;  /* 0x0000009a9b99723e */ /* 0x000fe200048070ad */
[----:B------:R-:W-:Y:S01]  /*7e10*/  FADD.FTZ R3, R9, R4 ;  /* 0x0000000409037221 */ /* 0x000fe20000010000 */
[----:B------:R-:W-:Y:S02]  /*7e20*/  F2FP.SATFINITE.E4M3.F32.PACK_AB_MERGE_C R155, R162, R159, R166 ;  /* 0x0000009fa29b723e */ /* 0x000fe400048070a6 */
[----:B------:R-:W-:Y:S01]  /*7e30*/  F2FP.SATFINITE.E4M3.F32.PACK_AB_MERGE_C R154, R21, R14, R20 ;  /* 0x0000000e159a723e */ /* 0x000fe20004807014 */
[----:B--2---:R-:W-:-:S01]  /*7e40*/  FADD.FTZ R12, R182, R15 ;  /* 0x0000000fb60c7221 */ /* 0x004fc20000010000 */
[----:B------:R-:W-:-:S02]  /*7e50*/  F2FP.SATFINITE.E4M3.F32.PACK_AB_MERGE_C R158, R165, R160, R168 ;  /* 0x000000a0a59e723e */ /* 0x000fc400048070a8 */
[C---:B0-----:R-:W-:Y:S01]  /*7e60*/  F2FP.SATFINITE.E4M3.F32.PACK_AB_MERGE_C R182, R169.reuse, R182, RZ ;  /* 0x000000b6a9b6723e */ /* 0x041fe200048070ff */
[----:B------:R-:W-:-:S03]  /*7e70*/  FADD.FTZ R4, R169, R12 ;  /* 0x0000000ca9047221 */ /* 0x000fc60000010000 */
[----:B------:R-:W-:Y:S01]  /*7e80*/  F2FP.SATFINITE.E4M3.F32.PACK_AB_MERGE_C R159, R172, R171, R182 ;  /* 0x000000abac9f723e */ /* 0x000fe200048070b6 */
[----:B------:R-:W-:Y:S06]  /*7e90*/  @!P0 BRA `(.L_x_1475) ;  /* 0x0000000000048947 */ /* 0x000fec0003800000 */
[----:B------:R-:W-:Y:S01]  /*7ea0*/  BPT.TRAP 0x1 ;  /* 0x000000040000795c */ /* 0x000fe20000300000 */
.L_x_1475:
[----:B------:R0:W1:Y:S01]  /*7eb0*/  SYNCS.PHASECHK.TRANS64.TRYWAIT P2, [UR56+0x28450], R7 ;  /* 0x02845007ff0075a7 */ /* 0x0000620008040178 */
[----:B------:R-:W-:Y:S05]  /*7ec0*/  @!P0 BRA `(.L_x_1476) ;  /* 0x0000000000048947 */ /* 0x000fea0003800000 */
[----:B------:R-:W-:Y:S01]  /*7ed0*/  BPT.TRAP 0x1 ;  /* 0x000000040000795c */ /* 0x000fe20000300000 */
.L_x_1476:
[----:B------:R-:W-:Y:S01]  /*7ee0*/  VIADD R9, R194, 0x8 ;  /* 0x00000008c2097836 */ /* 0x000fe20000000000 */
[----:B-1----:R-:W-:Y:S06]  /*7ef0*/  @P2 BRA `(.L_x_1477) ;  /* 0x0000000000082947 */ /* 0x002fec0003800000 */
[----:B------:R-:W1:Y:S02]  /*7f00*/  SYNCS.PHASECHK.TRANS64.TRYWAIT P2, [UR56+0x28450], R7 ;  /* 0x02845007ff0075a7 */ /* 0x000e640008040178 */
[----:B-1----:R-:W-:Y:S05]  /*7f10*/  @!P2 BRA `(.L_x_1478) ;  /* 0x000000cc00cca947 */ /* 0x002fea0003800000 */
.L_x_1477:
        /* <DEDUP_REMOVED lines=14> */
.L_x_1479:
[----:B------:R-:W-:Y:S01]  /*8000*/  UIADD3 UR56, UR56, 0x28460, URZ ;  /* 0x0002846038387890 */ /* 0x000fe2000fffe03f */
[----:B------:R-:W-:Y:S02]  /*8010*/  IMAD.MOV.U32 R9, RZ, RZ, R6 ;  /* 0x000000ffff097224 */ /* 0x000fe400078e0006 */
[----:B-1----:R-:W-:Y:S01]  /*8020*/  IMAD.MOV.U32 R10, RZ, RZ, R5 ;  /* 0x000000ffff0a7224 */ /* 0x002fe200078e0005 */
[----:B------:R-:W-:-:S09]  /*8030*/  UPRMT UR56, UR57, 0x654, UR56 ;  /* 0x0000065439387896 */ /* 0x000fd20008000038 */
[----:B------:R-:W-:Y:S01]  /*8040*/  SYNCS.ARRIVE.TRANS64.RED.A1T0 RZ, [UR56], RZ ;  /* 0x000000ffffff79a7 */ /* 0x000fe20008100438 */
[----:B------:R-:W-:Y:S05]  /*8050*/  @P1 BRA `(.L_x_1480) ;  /* 0xffffffe400ec1947 */ /* 0x000fea000383ffff */
.L_x_1469:
[----:B------:R-:W-:-:S13]  /*8060*/  ISETP.GE.AND P1, PT, R8, UR41, PT ;  /* 0x0000002908007c0c */ /* 0x000fda000bf26270 */
[----:B------:R-:W-:Y:S05]  /*8070*/  @!P1 BRA `(.L_x_1481) ;  /* 0x0000002000ec9947 */ /* 0x000fea0003800000 */
[----:B------:R-:W-:Y:S01]  /*8080*/  IMAD.MOV.U32 R11, RZ, RZ, R6 ;  /* 0x000000ffff0b7224 */ /* 0x000fe200078e0006 */
[----:B------:R-:W-:Y:S01]  /*8090*/  ULDC UR56, c[0x0][0x9e4] ;  /* 0x0002790000387ab9 */ /* 0x000fe20000000800 */
[----:B------:R-:W-:Y:S01]  /*80a0*/  IMAD.MOV.U32 R10, RZ, RZ, R5 ;  /* 0x000000ffff0a7224 */ /* 0x000fe200078e0005 */
[----:B------:R-:W-:Y:S01]  /*80b0*/  ULDC UR58, c[0x0][0x9dc] ;  /* 0x00027700003a7ab9 */ /* 0x000fe20000000800 */
[----:B------:R-:W-:-:S05]  /*80c0*/  ULDC UR57, c[0x0][0x9e0] ;  /* 0x0002780000397ab9 */ /* 0x000fca0000000800 */
.L_x_1500:
[----:B------:R-:W-:-:S04]  /*80d0*/  UIADD3 UR44, UR44, 0x1, URZ ;  /* 0x000000012c2c7890 */ /* 0x000fc8000fffe03f */
[----:B------:R-:W-:-:S04]  /*80e0*/  UISETP.NE.AND UP0, UPT, UR44, 0x2, UPT ;  /* 0x000000022c00788c */ /* 0x000fc8000bf05270 */
[----:B------:R-:W-:Y:S02]  /*80f0*/  USEL UR6, URZ, 0x1, UP0 ;  /* 0x000000013f067887 */ /* 0x000fe40008000000 */
[----:B------:R-:W-:Y:S02]  /*8100*/  USEL UR44, UR44, URZ, UP0 ;  /* 0x0000003f2c2c7287 */ /* 0x000fe40008000000 */
[----:B------:R-:W-:Y:S01]  /*8110*/  ULOP3.LUT UR45, UR45, UR6, URZ, 0x3c, !UPT ;  /* 0x000000062d2d7292 */ /* 0x000fe2000f8e3c3f */
[----:B------:R-:W-:Y:S11]  /*8120*/  @!P0 BRA `(.L_x_1482) ;  /* 0x0000000000048947 */ /* 0x000ff60003800000 */
[----:B------:R-:W-:Y:S01]  /*8130*/  BPT.TRAP 0x1 ;  /* 0x000000040000795c */ /* 0x000fe20000300000 */
.L_x_1482:
[----:B------:R-:W3:Y:S01]  /*8140*/  S2UR UR60, SR_CgaCtaId ;  /* 0x00000000003c79c3 */ /* 0x000ee20000008800 */
[----:B------:R-:W-:Y:S01]  /*8150*/  UMOV UR6, 0x400 ;  /* 0x0000040000067882 */ /* 0x000fe20000000000 */
[----:B0-2---:R-:W-:-:S05]  /*8160*/  IMAD.U32 R9, RZ, RZ, UR45 ;  /* 0x0000002dff097e24 */ /* 0x005fca000f8e00ff */
[----:B------:R-:W-:Y:S01]  /*8170*/  SHF.L.U32 R9, R9, 0x1f, RZ ;  /* 0x0000001f09097819 */ /* 0x000fe200000006ff */
[----:B---3--:R-:W-:-:S04]  /*8180*/  ULEA UR6, UR60, UR6, 0x18 ;  /* 0x000000063c067291 */ /* 0x008fc8000f8ec03f */
[----:B------:R-:W-:-:S09]  /*8190*/  ULEA UR59, UR44, UR6, 0x3 ;  /* 0x000000062c3b7291 */ /* 0x000fd2000f8e183f */
[----:B------:R0:W2:Y:S01]  /*81a0*/  SYNCS.PHASECHK.TRANS64.TRYWAIT P1, [UR59+0x28430], R9 ;  /* 0x02843009ff0075a7 */ /* 0x0000a2000802017b */
[----:B------:R-:W-:Y:S05]  /*81b0*/  @!P0 BRA `(.L_x_1483) ;  /* 0x0000000000048947 */ /* 0x000fea0003800000 */
[----:B------:R-:W-:Y:S01]  /*81c0*/  BPT.TRAP 0x1 ;  /* 0x000000040000795c */ /* 0x000fe20000300000 */
.L_x_1483:
[----:B--2---:R-:W-:Y:S05]  /*81d0*/  @P1 BRA `(.L_x_1484) ;  /* 0x0000000000081947 */ /* 0x004fea0003800000 */
[----:B------:R-:W2:Y:S02]  /*81e0*/  SYNCS.PHASECHK.TRANS64.TRYWAIT P1, [UR59+0x28430], R9 ;  /* 0x02843009ff0075a7 */ /* 0x000ea4000802017b */
[----:B--2---:R-:W-:Y:S05]  /*81f0*/  @!P1 BRA `(.L_x_1485) ;  /* 0x000000cc002c9947 */ /* 0x004fea0003800000 */
.L_x_1484:
        /* <DEDUP_REMOVED lines=46> */
.L_x_1486:
[----:B------:R-:W-:Y:S01]  /*84e0*/  UISETP.NE.AND UP1, UPT, UR51, URZ, UPT ;  /* 0x0000003f3300728c */ /* 0x000fe2000bf25270 */
[----:B------:R-:W-:Y:S01]  /*84f0*/  VIADD R12, R17, UR38 ;  /* 0x00000026110c7c36 */ /* 0x000fe20008000000 */
[----:B------:R-:W-:Y:S01]  /*8500*/  UISETP.NE.AND UP0, UPT, UR50, URZ, UPT ;  /* 0x0000003f3200728c */ /* 0x000fe2000bf05270 */
[----:B------:R-:W-:-:S03]  /*8510*/  IMAD.U32 R6, RZ, RZ, UR43 ;  /* 0x0000002bff067e24 */ /* 0x000fc6000f8e00ff */
        /* <DEDUP_REMOVED lines=34> */
.L_x_1489:
[----:B------:R-:W-:-:S05]  /*8740*/  IMAD.U32 R196, RZ, RZ, UR56 ;  /* 0x00000038ffc47e24 */ /* 0x000fca000f8e00ff */
[----:B------:R-:W-:-:S13]  /*8750*/  ISETP.NE.AND P1, PT, R196, 0x1, PT ;  /* 0x00000001c400780c */ /* 0x000fda0003f25270 */
[----:B------:R-:W2:Y:S02]  /*8760*/  @P1 LDC.64 R6, c[0x0][0x9e8] ;  /* 0x00027a00ff061b82 */ /* 0x000ea40000000a00 */
[----:B--2---:R-:W-:-:S05]  /*8770*/  @P1 IMAD.HI.U32 R6, R13, R6, RZ ;  /* 0x000000060d061227 */ /* 0x004fca00078e00ff */
[----:B------:R-:W-:-:S07]  /*8780*/  @P1 SHF.R.U32.HI R13, RZ, R7, R6 ;  /* 0x00000007ff0d1219 */ /* 0x000fce0000011606 */
.L_x_1490:
[----:B------:R-:W-:Y:S05]  /*8790*/  BSYNC B0 ;  /* 0x0000000000007941 */ /* 0x000fea0003800000 */
.L_x_1488:
[----:B------:R-:W-:-:S04]  /*87a0*/  IMAD R13, R13, R196, -R5 ;  /* 0x000000c40d0d7224 */ /* 0x000fc800078e0a05 */
[----:B------:R-:W-:-:S05]  /*87b0*/  IMAD R13, R2, -0x2, R13 ;  /* 0xfffffffe020d7824 */ /* 0x000fca00078e020d */
[----:B------:R-:W-:Y:S02]  /*87c0*/  VIADDMNMX R14, R13, R196, R14, PT ;  /* 0x000000c40d0e7246 */ /* 0x000fe4000380010e */
[----:B------:R-:W-:-:S07]  /*87d0*/  VIMNMX R15, R15, R13, !PT ;  /* 0x0000000d0f0f7248 */ /* 0x000fce0007fe0100 */
.L_x_1487:
        /* <DEDUP_REMOVED lines=68> */
.L_x_1493:
[----:B------:R-:W-:-:S05]  /*8c20*/  IMAD.U32 R20, RZ, RZ, UR56 ;  /* 0x00000038ff147e24 */ /* 0x000fca000f8e00ff */
[----:B------:R-:W-:-:S13]  /*8c30*/  ISETP.NE.AND P2, PT, R20, 0x1, PT ;  /* 0x000000011400780c */ /* 0x000fda0003f45270 */
[----:B------:R-:W2:Y:S02]  /*8c40*/  @P2 LDC.64 R6, c[0x0][0x9e8] ;  /* 0x00027a00ff062b82 */ /* 0x000ea40000000a00 */
[----:B--2---:R-:W-:-:S05]  /*8c50*/  @P2 IMAD.HI.U32 R6, R15, R6, RZ ;  /* 0x000000060f062227 */ /* 0x004fca00078e00ff */
[----:B------:R-:W-:-:S07]  /*8c60*/  @P2 SHF.R.U32.HI R15, RZ, R7, R6 ;  /* 0x00000007ff0f2219 */ /* 0x000fce0000011606 */
.L_x_1494:
[----:B------:R-:W-:Y:S05]  /*8c70*/  BSYNC B0 ;  /* 0x0000000000007941 */ /* 0x000fea0003800000 */
.L_x_1492:
[----:B------:R-:W-:-:S04]  /*8c80*/  IMAD R5, R15, R20, -R5 ;  /* 0x000000140f057224 */ /* 0x000fc800078e0a05 */
[----:B------:R-:W-:-:S05]  /*8c90*/  IMAD R5, R2, -0x2, R5 ;  /* 0xfffffffe02057824 */ /* 0x000fca00078e0205 */
[----:B------:R-:W-:Y:S02]  /*8ca0*/  VIADDMNMX R12, R5, R20, R12, PT ;  /* 0x00000014050c7246 */ /* 0x000fe4000380010c */
[----:B------:R-:W-:-:S07]  /*8cb0*/  VIMNMX R14, R14, R5, !PT ;  /* 0x000000050e0e7248 */ /* 0x000fce0007fe0100 */
.L_x_1491:
        /* <DEDUP_REMOVED lines=346> */
.L_x_1495:
[----:B------:R2:W3:Y:S01]  /*a260*/  SYNCS.PHASECHK.TRANS64.TRYWAIT P1, [UR59+0x28450], R9 ;  /* 0x02845009ff0075a7 */ /* 0x0004e2000802017b */
[----:B------:R-:W-:Y:S05]  /*a270*/  @!P0 BRA `(.L_x_1496) ;  /* 0x0000000000048947 */ /* 0x000fea0003800000 */
[----:B------:R-:W-:Y:S01]  /*a280*/  BPT.TRAP 0x1 ;  /* 0x000000040000795c */ /* 0x000fe20000300000 */
.L_x_1496:
[----:B------:R-:W-:Y:S01]  /*a290*/  VIADD R7, R195, 0x8 ;  /* 0x00000008c3077836 */ /* 0x000fe20000000000 */
[----:B---3--:R-:W-:Y:S06]  /*a2a0*/  @P1 BRA `(.L_x_1497) ;  /* 0x0000000000081947 */ /* 0x008fec0003800000 */
[----:B------:R-:W3:Y:S02]  /*a2b0*/  SYNCS.PHASECHK.TRANS64.TRYWAIT P1, [UR59+0x28450], R9 ;  /* 0x02845009ff0075a7 */ /* 0x000ee4000802017b */
[----:B---3--:R-:W-:Y:S05]  /*a2c0*/  @!P1 BRA `(.L_x_1498) ;  /* 0x000000ac00109947 */ /* 0x008fea0003800000 */
.L_x_1497:
        /* <DEDUP_REMOVED lines=14> */
.L_x_1499:
        /* <DEDUP_REMOVED lines=8> */
.L_x_1481:
[----:B------:R-:W-:Y:S01]  /*a430*/  ULDC.64 UR8, c[0x0][0x9a0] ;  /* 0x0002680000087ab9 */ /* 0x000fe20000000a00 */
[----:B------:R-:W-:Y:S01]  /*a440*/  IMAD.MOV.U32 R10, RZ, RZ, 0x3f800000 ;  /* 0x3f800000ff0a7424 */ /* 0x000fe200078e00ff */
        /* <DEDUP_REMOVED lines=20> */
[----:B0-2---:R-:W-:-:S05]  /*a590*/  IMAD.U32 R9, RZ, RZ, UR7 ;  /* 0x00000007ff097e24 */ /* 0x005fca000f8e00ff */
[----:B------:R0:W2:Y:S01]  /*a5a0*/  @P0 LDG.E R10, desc[UR54][R8.64] ;  /* 0x00000036080a0981 */ /* 0x0000a2000c1e1900 */
[----:B------:R-:W-:Y:S01]  /*a5b0*/  IMAD.U32 R152, RZ, RZ, UR40 ;  /* 0x00000028ff987e24 */ /* 0x000fe2000f8e00ff */
[----:B------:R-:W-:Y:S01]  /*a5c0*/  UIADD3 UR44, UR44, 0x1, URZ ;  /* 0x000000012c2c7890 */ /* 0x000fe2000fffe03f */
[----:B-1----:R-:W-:Y:S01]  /*a5d0*/  IMAD.MOV.U32 R0, RZ, RZ, -0x800000 ;  /* 0xff800000ff007424 */ /* 0x002fe200078e00ff */
[----:B------:R-:W1:Y:S01]  /*a5e0*/  SHFL.BFLY PT, R12, R3, 0x2, 0x1f ;  /* 0x0c401f00030c7f89 */ /* 0x000e6200000e0000 */
[----:B------:R-:W-:Y:S02]  /*a5f0*/  UIADD3 UR46, UR46, 0x1, URZ ;  /* 0x000000012e2e7890 */ /* 0x000fe4000fffe03f */
[----:B------:R-:W-:Y:S01]  /*a600*/  UISETP.NE.AND UP0, UPT, UR44, 0x2, UPT ;  /* 0x000000022c00788c */ /* 0x000fe2000bf05270 */
[----:B------:R-:W3:Y:S03]  /*a610*/  SHFL.BFLY PT, R11, R4, 0x2, 0x1f ;  /* 0x0c401f00040b7f89 */ /* 0x000ee600000e0000 */
[----:B------:R-:W-:-:S02]  /*a620*/  USEL UR4, URZ, 0x1, UP0 ;  /* 0x000000013f047887 */ /* 0x000fc40008000000 */
[----:B------:R-:W-:Y:S02]  /*a630*/  USEL UR44, UR44, URZ, UP0 ;  /* 0x0000003f2c2c7287 */ /* 0x000fe40008000000 */
[----:B------:R-:W-:Y:S01]  /*a640*/  ULOP3.LUT UR45, UR45, UR4, URZ, 0x3c, !UPT ;  /* 0x000000042d2d7292 */ /* 0x000fe2000f8e3c3f */
[----:B-1----:R-:W-:Y:S01]  /*a650*/  FADD.FTZ R12, R12, R3 ;  /* 0x000000030c0c7221 */ /* 0x002fe20000010000 */
[----:B------:R-:W-:Y:S02]  /*a660*/  IMAD.MOV.U32 R3, RZ, RZ, -0x800000 ;  /* 0xff800000ff037424 */ /* 0x000fe400078e00ff */
[----:B---3--:R-:W-:Y:S02]  /*a670*/  FADD.FTZ R11, R11, R4 ;  /* 0x000000040b0b7221 */ /* 0x008fe40000010000 */
[----:B------:R-:W1:Y:S01]  /*a680*/  SHFL.BFLY PT, R7, R12, 0x1, 0x1f ;  /* 0x0c201f000c077f89 */ /* 0x000e6200000e0000 */
[----:B------:R-:W-:-:S03]  /*a690*/  IMAD.U32 R4, RZ, RZ, UR40 ;  /* 0x00000028ff047e24 */ /* 0x000fc6000f8e00ff */
[----:B------:R-:W3:Y:S01]  /*a6a0*/  SHFL.BFLY PT, R14, R11, 0x1, 0x1f ;  /* 0x0c201f000b0e7f89 */ /* 0x000ee200000e0000 */
[----:B-1----:R-:W-:Y:S01]  /*a6b0*/  FADD.FTZ R13, R12, R7 ;  /* 0x000000070c0d7221 */ /* 0x002fe20000010000 */
[----:B------:R-:W-:Y:S02]  /*a6c0*/  IMAD.MOV.U32 R7, RZ, RZ, RZ ;  /* 0x000000ffff077224 */ /* 0x000fe400078e00ff */
[----:B---3--:R-:W-:Y:S02]  /*a6d0*/  FADD.FTZ R14, R11, R14 ;  /* 0x0000000e0b0e7221 */ /* 0x008fe40000010000 */
[C---:B------:R-:W-:Y:S01]  /*a6e0*/  FSETP.NE.FTZ.AND P0, PT, R13.reuse, RZ, PT ;  /* 0x000000ff0d00720b */ /* 0x040fe20003f15000 */
[----:B------:R-:W-:Y:S01]  /*a6f0*/  FMUL.FTZ R15, R13, 0.00390625 ;  /* 0x3b8000000d0f7820 */ /* 0x000fe20000410000 */
[----:B------:R-:W-:Y:S02]  /*a700*/  IMAD.MOV.U32 R11, RZ, RZ, RZ ;  /* 0x000000ffff0b7224 */ /* 0x000fe400078e00ff */
[----:B------:R-:W-:-:S02]  /*a710*/  FMUL.FTZ R20, R14, 0.00390625 ;  /* 0x3b8000000e147820 */ /* 0x000fc40000410000 */
[----:B------:R-:W-:-:S03]  /*a720*/  FSETP.NE.FTZ.AND P1, PT, R15, RZ, PT ;  /* 0x000000ff0f00720b */ /* 0x000fc60003f35000 */
[----:B------:R-:W-:-:S04]  /*a730*/  FSETP.NE.FTZ.AND P2, PT, R20, RZ, PT ;  /* 0x000000ff1400720b */ /* 0x000fc80003f55000 */
[----:B------:R-:W-:Y:S01]  /*a740*/  @P0 MUFU.RCP R7, R13 ;  /* 0x0000000d00070308 */ /* 0x000fe20000001000 */
[----:B------:R-:W-:-:S05]  /*a750*/  FSETP.NE.FTZ.AND P0, PT, R14, RZ, PT ;  /* 0x000000ff0e00720b */ /* 0x000fca0003f15000 */
[----:B------:R-:W-:-:S03]  /*a760*/  @P1 FMUL.FTZ R4, R4, 0.69314718246459960938 ;  /* 0x3f31721804041820 */ /* 0x000fc60000410000 */
[----:B------:R-:W1:Y:S01]  /*a770*/  @P2 MUFU.LG2 R12, R20 ;  /* 0x00000014000c2308 */ /* 0x000e620000000c00 */
[----:B------:R-:W-:-:S07]  /*a780*/  @P2 FMUL.FTZ R152, R152, 0.69314718246459960938 ;  /* 0x3f31721898982820 */ /* 0x000fce0000410000 */
[----:B0-----:R-:W0:Y:S08]  /*a790*/  @P1 MUFU.LG2 R8, R15 ;  /* 0x0000000f00081308 */ /* 0x001e300000000c00 */
[----:B------:R-:W3:Y:S01]  /*a7a0*/  @P0 MUFU.RCP R11, R14 ;  /* 0x0000000e000b0308 */ /* 0x000ee20000001000 */
[----:B-1----:R-:W-:Y:S01]  /*a7b0*/  @P2 FMUL.FTZ R13, R12, 0.69314718246459960938 ;  /* 0x3f3172180c0d2820 */ /* 0x002fe20000410000 */
[----:B------:R-:W-:-:S03]  /*a7c0*/  PLOP3.LUT P0, PT, PT, PT, PT, 0x8, 0x0 ;  /* 0x000000000000781c */ /* 0x000fc60003f0e170 */
[----:B------:R-:W-:Y:S01]  /*a7d0*/  @P2 FFMA.FTZ R0, R152, R6, R13 ;  /* 0x0000000698002223 */ /* 0x000fe2000001000d */
[----:B0-----:R-:W-:-:S04]  /*a7e0*/  @P1 FMUL.FTZ R9, R8, 0.69314718246459960938 ;  /* 0x3f31721808091820 */ /* 0x001fc80000410000 */
[----:B------:R-:W-:Y:S01]  /*a7f0*/  @P1 FFMA.FTZ R3, R4, R5, R9 ;  /* 0x0000000504031223 */ /* 0x000fe20000010009 */
[-C--:B--2---:R-:W-:Y:S01]  /*a800*/  FMUL.FTZ R152, R7, R10.reuse ;  /* 0x0000000a07987220 */ /* 0x084fe20000410000 */
[----:B---3--:R-:W-:-:S03]  /*a810*/  FMUL.FTZ R10, R11, R10 ;  /* 0x0000000a0b0a7220 */ /* 0x008fc60000410000 */
        /* <DEDUP_REMOVED lines=128> */
.L_x_1422:
        /* <DEDUP_REMOVED lines=14> */
[----:B------:R-:W-:Y:S01]  /*b100*/  F2FP.BF16.F32.PACK_AB R41, R8, R41 ;  /* 0x000000290829723e */ /* 0x000fe200000010ff */
[----:B------:R-:W-:Y:S01]  /*b110*/  ULDC.64 UR10, c[0x0][0xc00] ;  /* 0x00030000000a7ab9 */ /* 0x000fe20000000a00 */
[----:B0-----:R-:W-:-:S05]  /*b120*/  IMAD.SHL.U32 R26, R74, 0x4, RZ ;  /* 0x000000044a1a7824 */ /* 0x001fca00078e00ff */
[----:B------:R-:W-:-:S04]  /*b130*/  LOP3.LUT R26, R26, 0xc, RZ, 0xc0, !PT ;  /* 0x0000000c1a1a7812 */ /* 0x000fc800078ec0ff */
[----:B------:R-:W-:-:S05]  /*b140*/  IADD3 R26, P0, R26, UR8, RZ ;  /* 0x000000081a1a7c10 */ /* 0x000fca000ff1e0ff */
[----:B------:R-:W-:-:S05]  /*b150*/  IMAD.X R27, RZ, RZ, UR9, P0 ;  /* 0x00000009ff1b7e24 */ /* 0x000fca00080e06ff */
[----:B------:R0:W2:Y:S01]  /*b160*/  LDG.E.CONSTANT R26, desc[UR54][R26.64] ;  /* 0x000000361a1a7981 */ /* 0x0000a2000c1e9900 */
[----:B------:R-:W-:Y:S01]  /*b170*/  F2FP.BF16.F32.PACK_AB R8, R20, R65 ;  /* 0x000000411408723e */ /* 0x000fe200000010ff */
[----:B------:R-:W-:Y:S01]  /*b180*/  UMOV UR8, UR6 ;  /* 0x0000000600087c82 */ /* 0x000fe20008000000 */
[----:B-1----:R-:W-:Y:S01]  /*b190*/  UMOV UR9, UR4 ;  /* 0x0000000400097c82 */ /* 0x002fe20008000000 */
[----:B------:R-:W-:Y:S01]  /*b1a0*/  LOP3.LUT P0, R20, R74, 0x3, RZ, 0xc0, !PT ;  /* 0x000000034a147812 */ /* 0x000fe2000780c0ff */
[----:B------:R-:W-:Y:S01]  /*b1b0*/  UISETP.NE.U32.AND UP0, UPT, UR10, URZ, UPT ;  /* 0x0000003f0a00728c */ /* 0x000fe2000bf05070 */
[----:B------:R-:W-:Y:S02]  /*b1c0*/  F2FP.BF16.F32.PACK_AB R132, R132, R133 ;  /* 0x000000858484723e */ /* 0x000fe400000010ff */
[----:B------:R-:W-:Y:S01]  /*b1d0*/  F2FP.BF16.F32.PACK_AB R125, R124, R125 ;  /* 0x0000007d7c7d723e */ /* 0x000fe200000010ff */
[----:B------:R-:W-:Y:S01]  /*b1e0*/  UISETP.NE.AND.EX UP0, UPT, UR11, URZ, UPT, UP0 ;  /* 0x0000003f0b00728c */ /* 0x000fe2000bf05300 */
[----:B------:R-:W-:-:S02]  /*b1f0*/  F2FP.BF16.F32.PACK_AB R15, R15, R64 ;  /* 0x000000400f0f723e */ /* 0x000fc400000010ff */
[----:B------:R-:W-:Y:S01]  /*b200*/  ISETP.EQ.OR P0, PT, R20, 0x3, !P0 ;  /* 0x000000031400780c */ /* 0x000fe20004702670 */
[----:B------:R-:W-:Y:S01]  /*b210*/  ULDC.64 UR10, c[0x0][0xc00] ;  /* 0x00030000000a7ab9 */ /* 0x000fe20000000a00 */
[----:B------:R-:W-:Y:S01]  /*b220*/  F2FP.BF16.F32.PACK_AB R55, R110, R55 ;  /* 0x000000376e37723e */ /* 0x000fe200000010ff */
[----:B------:R-:W-:Y:S01]  /*b230*/  UIMAD.WIDE UR10, UR37, 0x4, UR10 ;  /* 0x00000004250a78a5 */ /* 0x000fe2000f8e020a */
[----:B------:R-:W-:Y:S02]  /*b240*/  F2FP.BF16.F32.PACK_AB R64, R111, R50 ;  /* 0x000000326f40723e */ /* 0x000fe400000010ff */
[----:B------:R-:W-:Y:S02]  /*b250*/  F2FP.BF16.F32.PACK_AB R45, R70, R109 ;  /* 0x0000006d462d723e */ /* 0x000fe400000010ff */
[----:B------:R-:W-:Y:S02]  /*b260*/  SEL R109, R132, R125, P0 ;  /* 0x0000007d846d7207 */ /* 0x000fe40000000000 */
[----:B------:R-:W-:-:S02]  /*b270*/  SEL R47, R125, R132, P0 ;  /* 0x000000847d2f7207 */ /* 0x000fc40000000000 */
[----:B------:R-:W-:Y:S02]  /*b280*/  SEL R125, R55, R64, P0 ;  /* 0x00000040377d7207 */ /* 0x000fe40000000000 */
[----:B------:R-:W-:Y:S01]  /*b290*/  SEL R64, R64, R55, P0 ;  /* 0x0000003740407207 */ /* 0x000fe20000000000 */
[----:B------:R-:W-:Y:S01]  /*b2a0*/  IMAD.MOV.U32 R55, RZ, RZ, 0x2 ;  /* 0x00000002ff377424 */ /* 0x000fe200078e00ff */
[----:B------:R-:W-:Y:S02]  /*b2b0*/  F2FP.BF16.F32.PACK_AB R14, R14, R57 ;  /* 0x000000390e0e723e */ /* 0x000fe400000010ff */
[----:B------:R-:W-:Y:S01]  /*b2c0*/  F2FP.BF16.F32.PACK_AB R57, R103, R54 ;  /* 0x000000366739723e */ /* 0x000fe200000010ff */
[----:B------:R-:W-:Y:S01]  /*b2d0*/  IMAD.WIDE R54, R188, R55, UR8 ;  /* 0x00000008bc367e25 */ /* 0x000fe2000f8e0237 */
        /* <DEDUP_REMOVED lines=14> */
[----:B------:R-:W-:Y:S02]  /*b3c0*/  SEL R99, R136, R137, P0 ;  /* 0x0000008988637207 */ /* 0x000fe40000000000 */
[----:B------:R-:W-:Y:S02]  /*b3d0*/  SEL R34, R137, R136, P0 ;  /* 0x0000008889227207 */ /* 0x000fe40000000000 */
[C---:B------:R-:W-:Y:S02]  /*b3e0*/  IADD3 R137, P2, R54.reuse, 0x20, RZ ;  /* 0x0000002036897810 */ /* 0x040fe40007f5e0ff */
[----:B------:R-:W-:Y:S02]  /*b3f0*/  IADD3 R139, P3, R54, 0x40, RZ ;  /* 0x00000040368b7810 */ /* 0x000fe40007f7e0ff */
[----:B------:R-:W-:Y:S02]  /*b400*/  F2FP.BF16.F32.PACK_AB R60, R60, R97 ;  /* 0x000000613c3c723e */ /* 0x000fe400000010ff */
[----:B------:R-:W-:-:S02]  /*b410*/  F2FP.BF16.F32.PACK_AB R150, R150, R31 ;  /* 0x0000001f9696723e */ /* 0x000fc400000010ff */
[----:B------:R-:W-:Y:S02]  /*b420*/  F2FP.BF16.F32.PACK_AB R148, R148, R149 ;  /* 0x000000959494723e */ /* 0x000fe400000010ff */
[----:B------:R-:W-:Y:S02]  /*b430*/  F2FP.BF16.F32.PACK_AB R141, R140, R141 ;  /* 0x0000008d8c8d723e */ /* 0x000fe400000010ff */
[----:B------:R-:W-:Y:S02]  /*b440*/  F2FP.BF16.F32.PACK_AB R116, R116, R117 ;  /* 0x000000757474723e */ /* 0x000fe400000010ff */
[----:B------:R-:W-:Y:S02]  /*b450*/  SEL R97, R112, R113, P0 ;  /* 0x0000007170617207 */ /* 0x000fe40000000000 */
[----:B------:R-:W-:Y:S02]  /*b460*/  SEL R31, R113, R112, P0 ;  /* 0x00000070711f7207 */ /* 0x000fe40000000000 */
[----:B------:R-:W-:-:S02]  /*b470*/  SEL R117, R5, R4, P0 ;  /* 0x0000000405757207 */ /* 0x000fc40000000000 */
[----:B------:R-:W-:Y:S02]  /*b480*/  SEL R76, R4, R5, P0 ;  /* 0x00000005044c7207 */ /* 0x000fe40000000000 */
[----:B------:R-:W-:Y:S02]  /*b490*/  SEL R113, R7, R6, P0 ;  /* 0x0000000607717207 */ /* 0x000fe40000000000 */
[----:B------:R-:W-:Y:S02]  /*b4a0*/  SEL R74, R6, R7, P0 ;  /* 0x00000007064a7207 */ /* 0x000fe40000000000 */
[----:B------:R-:W-:Y:S02]  /*b4b0*/  F2FP.BF16.F32.PACK_AB R12, R12, R49 ;  /* 0x000000310c0c723e */ /* 0x000fe400000010ff */
[----:B------:R-:W-:Y:S02]  /*b4c0*/  F2FP.BF16.F32.PACK_AB R142, R142, R35 ;  /* 0x000000238e8e723e */ /* 0x000fe400000010ff */
[----:B------:R-:W-:-:S02]  /*b4d0*/  F2FP.BF16.F32.PACK_AB R143, R143, R30 ;  /* 0x0000001e8f8f723e */ /* 0x000fc400000010ff */
[----:B------:R-:W-:Y:S02]  /*b4e0*/  F2FP.BF16.F32.PACK_AB R144, R101, R144 ;  /* 0x000000906590723e */ /* 0x000fe400000010ff */
[----:B------:R-:W-:Y:S02]  /*b4f0*/  F2FP.BF16.F32.PACK_AB R145, R108, R145 ;  /* 0x000000916c91723e */ /* 0x000fe400000010ff */
[----:B------:R-:W-:Y:S02]  /*b500*/  LOP3.LUT R4, R137, 0x380, RZ, 0xc0, !PT ;  /* 0x0000038089047812 */ /* 0x000fe400078ec0ff */
[----:B------:R-:W-:Y:S02]  /*b510*/  LOP3.LUT R6, R139, 0x380, RZ, 0xc0, !PT ;  /* 0x000003808b067812 */ /* 0x000fe400078ec0ff */
[----:B------:R-:W-:Y:S02]  /*b520*/  F2FP.BF16.F32.PACK_AB R72, R21, R72 ;  /* 0x000000481548723e */ /* 0x000fe400000010ff */
[----:B0-----:R-:W-:-:S02]  /*b530*/  F2FP.BF16.F32.PACK_AB R27, R28, R73 ;  /* 0x000000491c1b723e */ /* 0x001fc400000010ff */
[----:B------:R-:W-:Y:S02]  /*b540*/  F2FP.BF16.F32.PACK_AB R49, R95, R58 ;  /* 0x0000003a5f31723e */ /* 0x000fe400000010ff */
[----:B------:R-:W-:Y:S02]  /*b550*/  F2FP.BF16.F32.PACK_AB R68, R68, R105 ;  /* 0x000000694444723e */ /* 0x000fe400000010ff */
[----:B------:R-:W-:Y:S02]  /*b560*/  F2FP.BF16.F32.PACK_AB R29, R29, R80 ;  /* 0x000000501d1d723e */ /* 0x000fe400000010ff */
[----:B------:R-:W-:Y:S02]  /*b570*/  F2FP.BF16.F32.PACK_AB R36, R36, R81 ;  /* 0x000000512424723e */ /* 0x000fe400000010ff */
[----:B------:R-:W-:Y:S02]  /*b580*/  F2FP.BF16.F32.PACK_AB R61, R61, R104 ;  /* 0x000000683d3d723e */ /* 0x000fe400000010ff */
[----:B------:R-:W-:-:S02]  /*b590*/  SEL R105, R148, R141, P0 ;  /* 0x0000008d94697207 */ /* 0x000fc40000000000 */
[----:B------:R-:W-:Y:S02]  /*b5a0*/  SEL R58, R141, R148, P0 ;  /* 0x000000948d3a7207 */ /* 0x000fe40000000000 */
[----:B------:R-:W-:Y:S02]  /*b5b0*/  F2FP.BF16.F32.PACK_AB R53, R53, R96 ;  /* 0x000000603535723e */ /* 0x000fe400000010ff */
[----:B------:R-:W-:Y:S02]  /*b5c0*/  IADD3 R141, P4, R54, 0x60, RZ ;  /* 0x00000060368d7810 */ /* 0x000fe40007f9e0ff */
[----:B------:R-:W-:Y:S02]  /*b5d0*/  F2FP.BF16.F32.PACK_AB R128, R85, R128 ;  /* 0x000000805580723e */ /* 0x000fe400000010ff */
[----:B------:R-:W-:Y:S02]  /*b5e0*/  SEL R73, R24, R25, P0 ;  /* 0x0000001918497207 */ /* 0x000fe40000000000 */
[----:B------:R-:W-:-:S02]  /*b5f0*/  SEL R69, R25, R24, P0 ;  /* 0x0000001819457207 */ /* 0x000fc40000000000 */
[----:B------:R-:W-:Y:S02]  /*b600*/  SEL R91, R144, R145, P0 ;  /* 0x00000091905b7207 */ /* 0x000fe40000000000 */
[----:B------:R-:W-:Y:S02]  /*b610*/  SEL R35, R145, R144, P0 ;  /* 0x0000009091237207 */ /* 0x000fe40000000000 */
[----:B------:R-:W-:Y:S02]  /*b620*/  SEL R133, R142, R143, P0 ;  /* 0x0000008f8e857207 */ /* 0x000fe40000000000 */
[----:B------:R-:W-:Y:S02]  /*b630*/  SEL R70, R143, R142, P0 ;  /* 0x0000008e8f467207 */ /* 0x000fe40000000000 */
[----:B------:R-:W-:Y:S02]  /*b640*/  SHF.R.U64 R4, R4, 0x3, RZ ;  /* 0x0000000304047819 */ /* 0x000fe400000012ff */
[----:B------:R-:W-:-:S02]  /*b650*/  SHF.R.U64 R6, R6, 0x3, RZ ;  /* 0x0000000306067819 */ /* 0x000fc400000012ff */
[----:B------:R-:W-:Y:S02]  /*b660*/  F2FP.BF16.F32.PACK_AB R62, R87, R62 ;  /* 0x0000003e573e723e */ /* 0x000fe400000010ff */
[----:B------:R-:W-:Y:S02]  /*b670*/  SEL R85, R72, R27, P0 ;  /* 0x0000001b48557207 */ /* 0x000fe40000000000 */
[----:B------:R-:W-:Y:S02]  /*b680*/  SEL R25, R27, R72, P0 ;  /* 0x000000481b197207 */ /* 0x000fe40000000000 */
[C---:B------:R-:W-:Y:S02]  /*b690*/  IADD3 R143, P5, R54.reuse, 0x4000, RZ ;  /* 0x00004000368f7810 */ /* 0x040fe40007fbe0ff */
[----:B------:R-:W-:Y:S02]  /*b6a0*/  IADD3 R145, P6, R54, 0x4020, RZ ;  /* 0x0000402036917810 */ /* 0x000fe40007fde0ff */
[----:B------:R-:W-:-:S02]  /*b6b0*/  F2FP.BF16.F32.PACK_AB R71, R78, R71 ;  /* 0x000000474e47723e */ /* 0x000fc400000010ff */
[----:B------:R-:W-:Y:S02]  /*b6c0*/  F2FP.BF16.F32.PACK_AB R44, R79, R66 ;  /* 0x000000424f2c723e */ /* 0x000fe400000010ff */
[----:B------:R-:W-:Y:S02]  /*b6d0*/  SEL R83, R15, R8, P0 ;  /* 0x000000080f537207 */ /* 0x000fe40000000000 */
[----:B------:R-:W-:Y:S02]  /*b6e0*/  SEL R24, R8, R15, P0 ;  /* 0x0000000f08187207 */ /* 0x000fe40000000000 */
[----:B------:R-:W-:Y:S02]  /*b6f0*/  SEL R87, R29, R36, P0 ;  /* 0x000000241d577207 */ /* 0x000fe40000000000 */
[----:B------:R-:W-:Y:S02]  /*b700*/  SEL R27, R36, R29, P0 ;  /* 0x0000001d241b7207 */ /* 0x000fe40000000000 */
[----:B------:R-:W-:-:S02]  /*b710*/  SEL R93, R61, R68, P0 ;  /* 0x000000443d5d7207 */ /* 0x000fc40000000000 */
[----:B------:R-:W-:Y:S01]  /*b720*/  SEL R30, R68, R61, P0 ;  /* 0x0000003d441e7207 */ /* 0x000fe20000000000 */
[--C-:B------:R-:W-:Y:S01]  /*b730*/  IMAD.X R61, RZ, RZ, R55.reuse, P2 ;  /* 0x000000ffff3d7224 */ /* 0x100fe200010e0637 */
[----:B------:R-:W-:Y:S02]  /*b740*/  F2FP.BF16.F32.PACK_AB R13, R13, R56 ;  /* 0x000000380d0d723e */ /* 0x000fe400000010ff */
[----:B------:R-:W-:Y:S02]  /*b750*/  F2FP.BF16.F32.PACK_AB R67, R86, R67 ;  /* 0x000000435643723e */ /* 0x000fe400000010ff */
[----:B------:R-:W-:Y:S02]  /*b760*/  F2FP.BF16.F32.PACK_AB R147, R10, R147 ;  /* 0x000000930a93723e */ /* 0x000fe400000010ff */
[----:B------:R-:W-:Y:S02]  /*b770*/  SEL R95, R53, R60, P0 ;  /* 0x0000003c355f7207 */ /* 0x000fe40000000000 */
[----:B------:R-:W-:Y:S01]  /*b780*/  SEL R29, R60, R53, P0 ;  /* 0x000000353c1d7207 */ /* 0x000fe20000000000 */
[----:B------:R-:W-:Y:S01]  /*b790*/  IMAD.X R53, RZ, RZ, R55, P4 ;  /* 0x000000ffff357224 */ /* 0x000fe200020e0637 */
[----:B------:R-:W-:-:S02]  /*b7a0*/  LOP3.LUT R8, R141, 0x380, RZ, 0xc0, !PT ;  /* 0x000003808d087812 */ /* 0x000fc400078ec0ff */
[----:B------:R-:W-:Y:S02]  /*b7b0*/  F2FP.BF16.F32.PACK_AB R102, R102, R59 ;  /* 0x0000003b6666723e */ /* 0x000fe400000010ff */
[----:B------:R-:W-:Y:S02]  /*b7c0*/  IADD3 R149, P2, R54, 0x4060, RZ ;  /* 0x0000406036957810 */ /* 0x000fe40007f5e0ff */
[----:B------:R-:W-:Y:S02]  /*b7d0*/  LOP3.LUT R60, R4, R137, RZ, 0x3c, !PT ;  /* 0x00000089043c7212 */ /* 0x000fe400078e3cff */
[----:B------:R-:W-:Y:S02]  /*b7e0*/  LOP3.LUT R56, R6, R139, RZ, 0x3c, !PT ;  /* 0x0000008b06387212 */ /* 0x000fe400078e3cff */
[----:B------:R-:W-:Y:S02]  /*b7f0*/  LOP3.LUT R4, R143, 0x380, RZ, 0xc0, !PT ;  /* 0x000003808f047812 */ /* 0x000fe400078ec0ff */
[----:B------:R-:W-:-:S02]  /*b800*/  LOP3.LUT R6, R145, 0x380, RZ, 0xc0, !PT ;  /* 0x0000038091067812 */ /* 0x000fc400078ec0ff */
        /* <DEDUP_REMOVED lines=9> */
[----:B------:R-:W-:Y:S02]  /*b8a0*/  SHF.R.U64 R8, R8, 0x3, RZ ;  /* 0x0000000308087819 */ /* 0x000fe400000012ff */
[----:B------:R-:W-:Y:S02]  /*b8b0*/  SEL R123, R102, R57, P0 ;  /* 0x00000039667b7207 */ /* 0x000fe40000000000 */
[----:B------:R-:W-:Y:S01]  /*b8c0*/  SEL R62, R57, R102, P0 ;  /* 0x00000066393e7207 */ /* 0x000fe20000000000 */
[----:B------:R-:W-:Y:S01]  /*b8d0*/  IMAD.X R57, RZ, RZ, R55, P3 ;  /* 0x000000ffff397224 */ /* 0x000fe200018e0637 */
[----:B------:R-:W-:-:S02]  /*b8e0*/  IADD3 R147, P1, R54, 0x4040, RZ ;  /* 0x0000404036937810 */ /* 0x000fc40007f3e0ff */
[----:B------:R-:W-:Y:S02]  /*b8f0*/  LOP3.LUT R10, R149, 0x380, RZ, 0xc0, !PT ;  /* 0x00000380950a7812 */ /* 0x000fe400078ec0ff */
[----:B------:R-:W-:Y:S02]  /*b900*/  F2FP.BF16.F32.PACK_AB R152, R152, R153 ;  /* 0x000000999898723e */ /* 0x000fe400000010ff */
[----:B------:R-:W-:Y:S02]  /*b910*/  SHF.R.U64 R4, R4, 0x3, RZ ;  /* 0x0000000304047819 */ /* 0x000fe400000012ff */
[----:B------:R-:W-:Y:S02]  /*b920*/  SHF.R.U64 R6, R6, 0x3, RZ ;  /* 0x0000000306067819 */ /* 0x000fe400000012ff */
[----:B------:R-:W-:Y:S02]  /*b930*/  F2FP.BF16.F32.PACK_AB R120, R77, R120 ;  /* 0x000000784d78723e */ /* 0x000fe400000010ff */
[----:B------:R-:W-:-:S02]  /*b940*/  F2FP.BF16.F32.PACK_AB R121, R84, R121 ;  /* 0x000000795479723e */ /* 0x000fc400000010ff */
[----:B------:R-:W-:Y:S02]  /*b950*/  SEL R89, R37, R52, P0 ;  /* 0x0000003425597207 */ /* 0x000fe40000000000 */
[----:B------:R-:W-:Y:S01]  /*b960*/  SEL R28, R52, R37, P0 ;  /* 0x00000025341c7207 */ /* 0x000fe20000000000 */
[--C-:B------:R-:W-:Y:S01]  /*b970*/  IMAD.X R37, RZ, RZ, R55.reuse, P2 ;  /* 0x000000ffff257224 */ /* 0x100fe200010e0637 */
[C---:B------:R-:W-:Y:S02]  /*b980*/  IADD3 R151, P3, R54.reuse, 0x8000, RZ ;  /* 0x0000800036977810 */ /* 0x040fe40007f7e0ff */
[----:B------:R-:W-:Y:S02]  /*b990*/  IADD3 R153, P4, R54, 0x8020, RZ ;  /* 0x0000802036997810 */ /* 0x000fe40007f9e0ff */
[----:B------:R-:W-:Y:S01]  /*b9a0*/  F2FP.BF16.F32.PACK_AB R94, R94, R63 ;  /* 0x0000003f5e5e723e */ /* 0x000fe200000010ff */
[----:B------:R-:W-:Y:S01]  /*b9b0*/  IMAD.X R15, RZ, RZ, R55, P3 ;  /* 0x000000ffff0f7224 */ /* 0x000fe200018e0637 */
[----:B------:R-:W-:-:S02]  /*b9c0*/  LOP3.LUT R52, R8, R141, RZ, 0x3c, !PT ;  /* 0x0000008d08347212 */ /* 0x000fc400078e3cff */
[----:B------:R-:W-:Y:S02]  /*b9d0*/  F2FP.BF16.F32.PACK_AB R11, R11, R48 ;  /* 0x000000300b0b723e */ /* 0x000fe400000010ff */
[----:B------:R-:W-:Y:S02]  /*b9e0*/  LOP3.LUT R8, R147, 0x380, RZ, 0xc0, !PT ;  /* 0x0000038093087812 */ /* 0x000fe400078ec0ff */
[----:B------:R-:W-:Y:S02]  /*b9f0*/  SHF.R.U64 R10, R10, 0x3, RZ ;  /* 0x000000030a0a7819 */ /* 0x000fe400000012ff */
[----:B------:R-:W-:Y:S02]  /*ba00*/  F2FP.BF16.F32.PACK_AB R39, R134, R39 ;  /* 0x000000278627723e */ /* 0x000fe400000010ff */
[----:B------:R-:W-:Y:S02]  /*ba10*/  SEL R75, R32, R33, P0 ;  /* 0x00000021204b7207 */ /* 0x000fe40000000000 */
[----:B------:R-:W-:-:S02]  /*ba20*/  SEL R66, R33, R32, P0 ;  /* 0x0000002021427207 */ /* 0x000fc40000000000 */
[----:B------:R-:W-:Y:S02]  /*ba30*/  LOP3.LUT R48, R4, R143, RZ, 0x3c, !PT ;  /* 0x0000008f04307212 */ /* 0x000fe400078e3cff */
[----:B------:R-:W-:Y:S02]  /*ba40*/  LOP3.LUT R44, R6, R145, RZ, 0x3c, !PT ;  /* 0x00000091062c7212 */ /* 0x000fe400078e3cff */
[----:B------:R-:W-:Y:S02]  /*ba50*/  F2FP.BF16.F32.PACK_AB R129, R92, R129 ;  /* 0x000000815c81723e */ /* 0x000fe400000010ff */
[----:B------:R-:W-:Y:S02]  /*ba60*/  SEL R101, R120, R121, P0 ;  /* 0x0000007978657207 */ /* 0x000fe40000000000 */
[----:B------:R-:W-:Y:S02]  /*ba70*/  SEL R32, R121, R120, P0 ;  /* 0x0000007879207207 */ /* 0x000fe40000000000 */
[----:B------:R-:W-:-:S02]  /*ba80*/  LOP3.LUT R4, R151, 0x380, RZ, 0xc0, !PT ;  /* 0x0000038097047812 */ /* 0x000fc400078ec0ff */
[----:B------:R-:W-:Y:S02]  /*ba90*/  LOP3.LUT R6, R153, 0x380, RZ, 0xc0, !PT ;  /* 0x0000038099067812 */ /* 0x000fe400078ec0ff */
[----:B------:R-:W-:Y:S02]  /*baa0*/  F2FP.BF16.F32.PACK_AB R40, R9, R40 ;  /* 0x000000280928723e */ /* 0x000fe400000010ff */
[----:B------:R-:W-:Y:S02]  /*bab0*/  F2FP.BF16.F32.PACK_AB R43, R126, R43 ;  /* 0x0000002b7e2b723e */ /* 0x000fe400000010ff */
[----:B------:R-:W-:Y:S02]  /*bac0*/  F2FP.BF16.F32.PACK_AB R38, R127, R38 ;  /* 0x000000267f26723e */ /* 0x000fe400000010ff */
[----:B------:R-:W-:Y:S02]  /*bad0*/  SEL R121, R94, R49, P0 ;  /* 0x000000315e797207 */ /* 0x000fe40000000000 */
[----:B------:R-:W-:Y:S01]  /*bae0*/  SEL R59, R49, R94, P0 ;  /* 0x0000005e313b7207 */ /* 0x000fe20000000000 */
[----:B------:R-:W-:Y:S01]  /*baf0*/  IMAD.X R49, RZ, RZ, R55, P5 ;  /* 0x000000ffff317224 */ /* 0x000fe200028e0637 */
[----:B------:R-:W-:-:S02]  /*bb00*/  F2FP.BF16.F32.PACK_AB R9, R154, R155 ;  /* 0x0000009b9a09723e */ /* 0x000fc400000010ff */
[----:B------:R-:W-:Y:S02]  /*bb10*/  SEL R111, R116, R45, P0 ;  /* 0x0000002d746f7207 */ /* 0x000fe40000000000 */
[----:B------:R-:W-:Y:S01]  /*bb20*/  SEL R46, R45, R116, P0 ;  /* 0x000000742d2e7207 */ /* 0x000fe20000000000 */
[--C-:B------:R-:W-:Y:S01]  /*bb30*/  IMAD.X R45, RZ, RZ, R55.reuse, P6 ;  /* 0x000000ffff2d7224 */ /* 0x100fe200030e0637 */
[----:B------:R-:W-:Y:S02]  /*bb40*/  SHF.R.U64 R8, R8, 0x3, RZ ;  /* 0x0000000308087819 */ /* 0x000fe400000012ff */
[----:B------:R-:W-:Y:S02]  /*bb50*/  LOP3.LUT R36, R10, R149, RZ, 0x3c, !PT ;  /* 0x000000950a247212 */ /* 0x000fe400078e3cff */
[----:B------:R-:W-:Y:S02]  /*bb60*/  SEL R131, R39, R42, P0 ;  /* 0x0000002a27837207 */ /* 0x000fe40000000000 */
[----:B------:R-:W-:Y:S01]  /*bb70*/  SEL R68, R42, R39, P0 ;  /* 0x000000272a447207 */ /* 0x000fe20000000000 */
[----:B------:R-:W-:Y:S01]  /*bb80*/  IMAD.X R39, RZ, RZ, R55, P1 ;  /* 0x000000ffff277224 */ /* 0x000fe200008e0637 */
[----:B------:R-:W-:-:S02]  /*bb90*/  IADD3 R155, P5, R54, 0x8040, RZ ;  /* 0x00008040369b7810 */ /* 0x000fc40007fbe0ff */
[----:B------:R-:W-:Y:S02]  /*bba0*/  SEL R103, R128, R129, P0 ;  /* 0x0000008180677207 */ /* 0x000fe40000000000 */
[----:B------:R-:W-:Y:S02]  /*bbb0*/  SEL R33, R129, R128, P0 ;  /* 0x0000008081217207 */ /* 0x000fe40000000000 */
[----:B------:R-:W-:Y:S01]  /*bbc0*/  IADD3 R157, P6, R54, 0x8060, RZ ;  /* 0x00008060369d7810 */ /* 0x000fe20007fde0ff */
[----:B--2---:R-:W-:Y:S01]  /*bbd0*/  SHFL.IDX PT, R75, R75, R26, 0x1c1f ;  /* 0x001c1f1a4b4b7589 */ /* 0x004fe200000e0000 */
[----:B------:R-:W-:Y:S02]  /*bbe0*/  SHF.R.U64 R4, R4, 0x3, RZ ;  /* 0x0000000304047819 */ /* 0x000fe400000012ff */
[----:B------:R-:W-:Y:S01]  /*bbf0*/  SHF.R.U64 R6, R6, 0x3, RZ ;  /* 0x0000000306067819 */ /* 0x000fe200000012ff */
[----:B------:R-:W-:Y:S01]  /*bc00*/  SHFL.IDX PT, R113, R113, R26, 0x1c1f ;  /* 0x001c1f1a71717589 */ /* 0x000fe200000e0000 */
[----:B------:R-:W-:-:S02]  /*bc10*/  SEL R129, R43, R38, P0 ;  /* 0x000000262b817207 */ /* 0x000fc40000000000 */
[----:B------:R-:W-:Y:S01]  /*bc20*/  SEL R67, R38, R43, P0 ;  /* 0x0000002b26437207 */ /* 0x000fe20000000000 */
[----:B------:R-:W-:Y:S01]  /*bc30*/  SHFL.IDX PT, R117, R117, R26, 0x1c1f ;  /* 0x001c1f1a75757589 */ /* 0x000fe200000e0000 */
[C---:B------:R-:W-:Y:S02]  /*bc40*/  IADD3 R159, P1, R54.reuse, 0xc000, RZ ;  /* 0x0000c000369f7810 */ /* 0x040fe40007f3e0ff */
[----:B------:R-:W-:Y:S01]  /*bc50*/  IADD3 R161, P2, R54, 0xc020, RZ ;  /* 0x0000c02036a17810 */ /* 0x000fe20007f5e0ff */
[----:B------:R-:W-:Y:S01]  /*bc60*/  SHFL.IDX PT, R73, R73, R26, 0x1c1f ;  /* 0x001c1f1a49497589 */ /* 0x000fe200000e0000 */
[----:B------:R-:W-:Y:S02]  /*bc70*/  MOV R96, R56 ;  /* 0x0000003800607202 */ /* 0x000fe40000000f00 */
[----:B------:R-:W-:Y:S01]  /*bc80*/  LOP3.LUT R38, R8, R147, RZ, 0x3c, !PT ;  /* 0x0000009308267212 */ /* 0x000fe200078e3cff */
[----:B------:R-:W-:Y:S01]  /*bc90*/  IMAD.X R7, RZ, RZ, R55, P2 ;  /* 0x000000ffff077224 */ /* 0x000fe200010e0637 */
[----:B------:R-:W-:Y:S01]  /*bca0*/  MOV R57, R36 ;  /* 0x0000002400397202 */ /* 0x000fe20000000f00 */
[----:B------:R-:W-:Y:S01]  /*bcb0*/  SHFL.IDX PT, R105, R105, R26, 0x1c1f ;  /* 0x001c1f1a69697589 */ /* 0x000fe200000e0000 */
[----:B------:R-:W-:-:S02]  /*bcc0*/  SEL R77, R40, R41, P0 ;  /* 0x00000029284d7207 */ /* 0x000fc40000000000 */
[----:B------:R-:W-:Y:S01]  /*bcd0*/  SEL R63, R41, R40, P0 ;  /* 0x00000028293f7207 */ /* 0x000fe20000000000 */
[--C-:B------:R-:W-:Y:S01]  /*bce0*/  IMAD.X R41, RZ, RZ, R55.reuse, P1 ;  /* 0x000000ffff297224 */ /* 0x100fe200008e0637 */
[----:B------:R-:W-:Y:S01]  /*bcf0*/  SEL R81, R13, R14, P0 ;  /* 0x0000000e0d517207 */ /* 0x000fe20000000000 */
[----:B------:R-:W-:Y:S01]  /*bd00*/  SHFL.IDX PT, R109, R109, R26, 0x1c1f ;  /* 0x001c1f1a6d6d7589 */ /* 0x000fe200000e0000 */
[----:B------:R-:W-:Y:S01]  /*bd10*/  SEL R21, R14, R13, P0 ;  /* 0x0000000d0e157207 */ /* 0x000fe20000000000 */
[--C-:B------:R-:W-:Y:S01]  /*bd20*/  IMAD.X R13, RZ, RZ, R55.reuse, P5 ;  /* 0x000000ffff0d7224 */ /* 0x100fe200028e0637 */
[----:B------:R-:W-:Y:S01]  /*bd30*/  SEL R107, R9, R152, P0 ;  /* 0x00000098096b7207 */ /* 0x000fe20000000000 */
[----:B------:R-:W-:Y:S01]  /*bd40*/  SHFL.IDX PT, R77, R77, R26, 0x1c1f ;  /* 0x001c1f1a4d4d7589 */ /* 0x000fe200000e0000 */
[----:B------:R-:W-:Y:S01]  /*bd50*/  SEL R72, R152, R9, P0 ;  /* 0x0000000998487207 */ /* 0x000fe20000000000 */
[----:B------:R-:W-:Y:S01]  /*bd60*/  IMAD.X R9, RZ, RZ, R55, P6 ;  /* 0x000000ffff097224 */ /* 0x000fe200030e0637 */
[----:B------:R-:W-:Y:S01]  /*bd70*/  LOP3.LUT R8, R155, 0x380, RZ, 0xc0, !PT ;  /* 0x000003809b087812 */ /* 0x000fe200078ec0ff */
[----:B------:R-:W-:Y:S01]  /*bd80*/  SHFL.IDX PT, R81, R81, R26, 0x1c1f ;  /* 0x001c1f1a51517589 */ /* 0x000fe200000e0000 */
[----:B------:R-:W-:-:S02]  /*bd90*/  LOP3.LUT R37, R26, 0x2, RZ, 0x3c, !PT ;  /* 0x000000021a257812 */ /* 0x000fc400078e3cff */
[----:B------:R-:W-:Y:S01]  /*bda0*/  LOP3.LUT R40, R157, 0x380, RZ, 0xc0, !PT ;  /* 0x000003809d287812 */ /* 0x000fe200078ec0ff */
[----:B------:R-:W-:Y:S01]  /*bdb0*/  SHFL.IDX PT, R107, R107, R26, 0x1c1f ;  /* 0x001c1f1a6b6b7589 */ /* 0x000fe200000e0000 */
[----:B------:R-:W-:Y:S02]  /*bdc0*/  LOP3.LUT R14, R4, R151, RZ, 0x3c, !PT ;  /* 0x00000097040e7212 */ /* 0x000fe400078e3cff */
[----:B------:R-:W-:Y:S01]  /*bdd0*/  LOP3.LUT R10, R6, R153, RZ, 0x3c, !PT ;  /* 0x00000099060a7212 */ /* 0x000fe200078e3cff */
[----:B------:R-:W0:Y:S01]  /*bde0*/  SHFL.IDX PT, R66, R66, R37, 0x1c1f ;  /* 0x001c1f2542427589 */ /* 0x000e2200000e0000 */
[----:B------:R-:W-:Y:S02]  /*bdf0*/  LOP3.LUT R4, R159, 0x380, RZ, 0xc0, !PT ;  /* 0x000003809f047812 */ /* 0x000fe400078ec0ff */
[----:B------:R-:W-:Y:S01]  /*be00*/  LOP3.LUT R6, R161, 0x380, RZ, 0xc0, !PT ;  /* 0x00000380a1067812 */ /* 0x000fe200078ec0ff */
[----:B------:R-:W1:Y:S01]  /*be10*/  SHFL.IDX PT, R72, R72, R37, 0x1c1f ;  /* 0x001c1f2548487589 */ /* 0x000e6200000e0000 */
[----:B------:R-:W-:-:S02]  /*be20*/  LOP3.LUT R5, R54, 0x380, RZ, 0xc0, !PT ;  /* 0x0000038036057812 */ /* 0x000fc400078ec0ff */
[----:B------:R-:W-:Y:S01]  /*be30*/  SHF.R.U64 R8, R8, 0x3, RZ ;  /* 0x0000000308087819 */ /* 0x000fe200000012ff */
[----:B------:R-:W2:Y:S01]  /*be40*/  SHFL.IDX PT, R74, R74, R37, 0x1c1f ;  /* 0x001c1f254a4a7589 */ /* 0x000ea200000e0000 */
[----:B------:R-:W-:Y:S02]  /*be50*/  SHF.R.U64 R40, R40, 0x3, RZ ;  /* 0x0000000328287819 */ /* 0x000fe400000012ff */
[----:B------:R-:W-:Y:S01]  /*be60*/  SEL R79, R11, R12, P0 ;  /* 0x0000000c0b4f7207 */ /* 0x000fe20000000000 */
[----:B------:R-:W3:Y:S01]  /*be70*/  SHFL.IDX PT, R76, R76, R37, 0x1c1f ;  /* 0x001c1f254c4c7589 */ /* 0x000ee200000e0000 */
[----:B------:R-:W-:Y:S01]  /*be80*/  SEL R20, R12, R11, P0 ;  /* 0x0000000b0c147207 */ /* 0x000fe20000000000 */
[----:B------:R-:W-:Y:S01]  /*be90*/  IMAD.X R11, RZ, RZ, R55, P4 ;  /* 0x000000ffff0b7224 */ /* 0x000fe200020e0637 */
[----:B------:R-:W-:Y:S01]  /*bea0*/  SHF.R.U64 R4, R4, 0x3, RZ ;  /* 0x0000000304047819 */ /* 0x000fe200000012ff */
[----:B------:R-:W-:Y:S01]  /*beb0*/  SHFL.IDX PT, R58, R58, R37, 0x1c1f ;  /* 0x001c1f253a3a7589 */ /* 0x000fe200000e0000 */
[----:B------:R-:W-:-:S02]  /*bec0*/  SHF.R.U64 R6, R6, 0x3, RZ ;  /* 0x0000000306067819 */ /* 0x000fc400000012ff */
[----:B------:R-:W-:Y:S01]  /*bed0*/  IADD3 R165, P4, R54, 0xc060, RZ ;  /* 0x0000c06036a57810 */ /* 0x000fe20007f9e0ff */
[----:B------:R-:W-:Y:S01]  /*bee0*/  SHFL.IDX PT, R79, R79, R26, 0x1c1f ;  /* 0x001c1f1a4f4f7589 */ /* 0x000fe200000e0000 */
[----:B------:R-:W-:Y:S02]  /*bef0*/  SHF.R.U64 R5, R5, 0x3, RZ ;  /* 0x0000000305057819 */ /* 0x000fe400000012ff */
[----:B------:R-:W-:Y:S01]  /*bf00*/  LOP3.LUT R12, R8, R155, RZ, 0x3c, !PT ;  /* 0x0000009b080c7212 */ /* 0x000fe200078e3cff */
[----:B------:R-:W-:Y:S01]  /*bf10*/  SHFL.IDX PT, R20, R20, R37, 0x1c1f ;  /* 0x001c1f2514147589 */ /* 0x000fe200000e0000 */
[----:B------:R-:W-:Y:S02]  /*bf20*/  LOP3.LUT R8, R40, R157, RZ, 0x3c, !PT ;  /* 0x0000009d28087212 */ /* 0x000fe400078e3cff */
[----:B------:R-:W-:Y:S01]  /*bf30*/  LOP3.LUT R40, R4, R159, RZ, 0x3c, !PT ;  /* 0x0000009f04287212 */ /* 0x000fe200078e3cff */
[----:B------:R-:W-:Y:S01]  /*bf40*/  SHFL.IDX PT, R36, R21, R37, 0x1c1f ;  /* 0x001c1f2515247589 */ /* 0x000fe200000e0000 */
[----:B------:R-:W-:-:S02]  /*bf50*/  LOP3.LUT R6, R6, R161, RZ, 0x3c, !PT ;  /* 0x000000a106067212 */ /* 0x000fc400078e3cff */
[----:B------:R-:W-:Y:S01]  /*bf60*/  IADD3 R163, P3, R54, 0xc040, RZ ;  /* 0x0000c04036a37810 */ /* 0x000fe20007f7e0ff */
[----:B------:R-:W-:Y:S01]  /*bf70*/  SHFL.IDX PT, R83, R83, R26, 0x1c1f ;  /* 0x001c1f1a53537589 */ /* 0x000fe200000e0000 */
[----:B------:R-:W-:Y:S01]  /*bf80*/  LOP3.LUT R54, R5, R54, RZ, 0x3c, !PT ;  /* 0x0000003605367212 */ /* 0x000fe200078e3cff */
[--C-:B------:R-:W-:Y:S01]  /*bf90*/  IMAD.X R5, RZ, RZ, R55.reuse, P4 ;  /* 0x000000ffff057224 */ /* 0x100fe200020e0637 */
[----:B------:R-:W-:Y:S01]  /*bfa0*/  LOP3.LUT R78, R165, 0x380, RZ, 0xc0, !PT ;  /* 0x00000380a54e7812 */ /* 0x000fe200078ec0ff */
[----:B------:R-:W-:Y:S01]  /*bfb0*/  IMAD.X R43, RZ, RZ, R55, P3 ;  /* 0x000000ffff2b7224 */ /* 0x000fe200018e0637 */
[----:B------:R-:W-:Y:S01]  /*bfc0*/  MOV R40, R40 ;  /* 0x0000002800287202 */ /* 0x000fe20000000f00 */
[----:B------:R-:W-:Y:S01]  /*bfd0*/  SHFL.IDX PT, R111, R111, R26, 0x1c1f ;  /* 0x001c1f1a6f6f7589 */ /* 0x000fe200000e0000 */
[----:B------:R-:W-:Y:S02]  /*bfe0*/  MOV R41, R6 ;  /* 0x0000000600297202 */ /* 0x000fe40000000f00 */
[----:B------:R-:W-:Y:S01]  /*bff0*/  SHF.R.U64 R78, R78, 0x3, RZ ;  /* 0x000000034e4e7819 */ /* 0x000fe200000012ff */
[----:B------:R-:W4:Y:S01]  /*c000*/  SHFL.IDX PT, R6, R69, R37, 0x1c1f ;  /* 0x001c1f2545067589 */ /* 0x000f2200000e0000 */
[----:B------:R-:W-:-:S02]  /*c010*/  MOV R100, R54 ;  /* 0x0000003600647202 */ /* 0x000fc40000000f00 */
[----:B------:R-:W-:Y:S01]  /*c020*/  MOV R55, R14 ;  /* 0x0000000e00377202 */ /* 0x000fe20000000f00 */
[----:B------:R-:W-:Y:S01]  /*c030*/  SHFL.IDX PT, R46, R46, R37, 0x1c1f ;  /* 0x001c1f252e2e7589 */ /* 0x000fe200000e0000 */
[----:B------:R-:W-:Y:S02]  /*c040*/  LOP3.LUT R42, R163, 0x380, RZ, 0xc0, !PT ;  /* 0x00000380a32a7812 */ /* 0x000fe400078ec0ff */
[----:B------:R-:W-:Y:S01]  /*c050*/  LOP3.LUT R4, R78, R165, RZ, 0x3c, !PT ;  /* 0x000000a54e047212 */ /* 0x000fe200078e3cff */
[----:B------:R-:W4:Y:S01]  /*c060*/  SHFL.IDX PT, R14, R63, R37, 0x1c1f ;  /* 0x001c1f253f0e7589 */ /* 0x000f2200000e0000 */
[----:B------:R-:W-:Y:S02]  /*c070*/  MOV R98, R60 ;  /* 0x0000003c00627202 */ /* 0x000fe40000000f00 */
[----:B------:R-:W-:Y:S01]  /*c080*/  MOV R61, R38 ;  /* 0x00000026003d7202 */ /* 0x000fe20000000f00 */
[----:B------:R-:W4:Y:S01]  /*c090*/  SHFL.IDX PT, R78, R47, R37, 0x1c1f ;  /* 0x001c1f252f4e7589 */ /* 0x000f2200000e0000 */
[----:B------:R-:W-:-:S02]  /*c0a0*/  SHF.R.U64 R42, R42, 0x3, RZ ;  /* 0x000000032a2a7819 */ /* 0x000fc400000012ff */
[----:B------:R-:W-:Y:S01]  /*c0b0*/  MOV R90, R44 ;  /* 0x0000002c005a7202 */ /* 0x000fe20000000f00 */
[----:B------:R4:W-:Y:S01]  /*c0c0*/  SHFL.IDX PT, R38, R24, R37, 0x1c1f ;  /* 0x001c1f2518267589 */ /* 0x0009e200000e0000 */
[----:B------:R-:W-:Y:S02]  /*c0d0*/  SEL R127, R118, R65, P0 ;  /* 0x00000041767f7207 */ /* 0x000fe40000000000 */
[----:B------:R-:W-:Y:S01]  /*c0e0*/  MOV R92, R48 ;  /* 0x00000030005c7202 */ /* 0x000fe20000000f00 */
[----:B------:R-:W-:Y:S01]  /*c0f0*/  SHFL.IDX PT, R85, R85, R26, 0x1c1f ;  /* 0x001c1f1a55557589 */ /* 0x000fe200000e0000 */
[----:B------:R-:W-:Y:S02]  /*c100*/  SEL R65, R65, R118, P0 ;  /* 0x0000007641417207 */ /* 0x000fe40000000000 */
[----:B------:R-:W-:Y:S01]  /*c110*/  MOV R94, R52 ;  /* 0x00000034005e7202 */ /* 0x000fe20000000f00 */
[----:B------:R-:W-:Y:S01]  /*c120*/  SHFL.IDX PT, R115, R115, R26, 0x1c1f ;  /* 0x001c1f1a73737589 */ /* 0x000fe200000e0000 */
[----:B------:R-:W-:-:S02]  /*c130*/  LOP3.LUT R42, R42, R163, RZ, 0x3c, !PT ;  /* 0x000000a32a2a7212 */ /* 0x000fc400078e3cff */
[----:B------:R-:W-:Y:S01]  /*c140*/  MOV R53, R10 ;  /* 0x0000000a00357202 */ /* 0x000fe20000000f00 */
[----:B------:R4:W-:Y:S01]  /*c150*/  SHFL.IDX PT, R44, R25, R37, 0x1c1f ;  /* 0x001c1f25192c7589 */ /* 0x0009e200000e0000 */
[----:B------:R-:W-:Y:S02]  /*c160*/  MOV R45, R8 ;  /* 0x00000008002d7202 */ /* 0x000fe40000000f00 */
[----:B------:R-:W-:Y:S01]  /*c170*/  MOV R49, R12 ;  /* 0x0000000c00317202 */ /* 0x000fe20000000f00 */
[----:B------:R-:W-:Y:S01]  /*c180*/  SHFL.IDX PT, R50, R50, R37, 0x1c1f ;  /* 0x001c1f2532327589 */ /* 0x000fe200000e0000 */
[----:B0-----:R-:W-:Y:S02]  /*c190*/  SEL R8, R75, R66, P0 ;  /* 0x000000424b087207 */ /* 0x001fe40000000000 */
[----:B------:R-:W-:Y:S01]  /*c1a0*/  SEL R10, R66, R75, P0 ;  /* 0x0000004b420a7207 */ /* 0x000fe20000000000 */
[----:B------:R-:W-:Y:S01]  /*c1b0*/  SHFL.IDX PT, R87, R87, R26, 0x1c1f ;  /* 0x001c1f1a57577589 */ /* 0x000fe200000e0000 */
[----:B-1----:R-:W-:-:S02]  /*c1c0*/  SEL R13, R107, R72, P0 ;  /* 0x000000486b0d7207 */ /* 0x002fc40000000000 */
[----:B------:R-:W-:Y:S01]  /*c1d0*/  SEL R15, R72, R107, P0 ;  /* 0x0000006b480f7207 */ /* 0x000fe20000000000 */
[----:B------:R-:W-:Y:S01]  /*c1e0*/  SHFL.IDX PT, R119, R119, R26, 0x1c1f ;  /* 0x001c1f1a77777589 */ /* 0x000fe200000e0000 */
[----:B------:R-:W-:Y:S02]  /*c1f0*/  MOV R42, R42 ;  /* 0x0000002a002a7202 */ /* 0x000fe40000000f00 */
[----:B--2---:R-:W-:Y:S01]  /*c200*/  SEL R9, R113, R74, P0 ;  /* 0x0000004a71097207 */ /* 0x004fe20000000000 */
[----:B------:R0:W-:Y:S01]  /*c210*/  SHFL.IDX PT, R48, R27, R37, 0x1c1f ;  /* 0x001c1f251b307589 */ /* 0x0001e200000e0000 */
[----:B------:R-:W-:Y:S02]  /*c220*/  SEL R11, R74, R113, P0 ;  /* 0x000000714a0b7207 */ /* 0x000fe40000000000 */
[----:B------:R-:W-:Y:S01]  /*c230*/  MOV R43, R4 ;  /* 0x00000004002b7202 */ /* 0x000fe20000000f00 */
[----:B------:R-:W-:Y:S01]  /*c240*/  SHFL.IDX PT, R80, R51, R37, 0x1c1f ;  /* 0x001c1f2533507589 */ /* 0x000fe200000e0000 */
[----:B---3--:R-:W-:-:S02]  /*c250*/  SEL R5, R117, R76, P0 ;  /* 0x0000004c75057207 */ /* 0x008fc40000000000 */
[----:B------:R-:W-:Y:S01]  /*c260*/  SEL R7, R76, R117, P0 ;  /* 0x000000754c077207 */ /* 0x000fe20000000000 */
[----:B------:R-:W-:Y:S01]  /*c270*/  SHFL.IDX PT, R89, R89, R26, 0x1c1f ;  /* 0x001c1f1a59597589 */ /* 0x000fe200000e0000 */
[----:B----4-:R-:W-:Y:S02]  /*c280*/  SEL R4, R73, R6, P0 ;  /* 0x0000000649047207 */ /* 0x010fe40000000000 */
[----:B------:R-:W-:Y:S01]  /*c290*/  SEL R6, R6, R73, P0 ;  /* 0x0000004906067207 */ /* 0x000fe20000000000 */
[----:B------:R-:W-:Y:S01]  /*c2a0*/  BAR.SYNC.DEFER_BLOCKING 0x1, 0x100 ;  /* 0x0044000000007b1d */ /* 0x000fe20000010000 */
[----:B------:R-:W-:Y:S02]  /*c2b0*/  SEL R12, R77, R14, P0 ;  /* 0x0000000e4d0c7207 */ /* 0x000fe40000000000 */
[----:B------:R-:W-:Y:S02]  /*c2c0*/  SEL R14, R14, R77, P0 ;  /* 0x0000004d0e0e7207 */ /* 0x000fe40000000000 */
[----:B------:R-:W-:Y:S01]  /*c2d0*/  SEL R24, R79, R20, P0 ;  /* 0x000000144f187207 */ /* 0x000fe20000000000 */
[----:B------:R-:W-:Y:S01]  /*c2e0*/  ULDC UR4, c[0x0][0xa88] ;  /* 0x0002a20000047ab9 */ /* 0x000fe20000000800 */
[----:B------:R-:W-:Y:S01]  /*c2f0*/  SEL R25, R105, R58, P0 ;  /* 0x0000003a69197207 */ /* 0x000fe20000000000 */
[----:B------:R-:W-:Y:S01]  /*c300*/  SHFL.IDX PT, R121, R121, R26, 0x1c1f ;  /* 0x001c1f1a79797589 */ /* 0x000fe200000e0000 */
[----:B0-----:R-:W-:Y:S01]  /*c310*/  SEL R27, R58, R105, P0 ;  /* 0x000000693a1b7207 */ /* 0x001fe20000000000 */
[----:B------:R-:W0:Y:S01]  /*c320*/  LDC R77, c[0x0][0xbe8] ;  /* 0x0002fa00ff4d7b82 */ /* 0x000e220000000800 */
[----:B------:R-:W-:Y:S01]  /*c330*/  PLOP3.LUT P2, PT, PT, PT, UP0, 0x80, 0x0 ;  /* 0x000000000000781c */ /* 0x000fe20003f4f008 */
[----:B------:R1:W-:Y:S04]  /*c340*/  SHFL.IDX PT, R52, R28, R37, 0x1c1f ;  /* 0x001c1f251c347589 */ /* 0x0003e800000e0000 */
[----:B------:R-:W-:Y:S04]  /*c350*/  SHFL.IDX PT, R82, R59, R37, 0x1c1f ;  /* 0x001c1f253b527589 */ /* 0x000fe800000e0000 */
[----:B------:R-:W-:Y:S01]  /*c360*/  SHFL.IDX PT, R95, R95, R26, 0x1c1f ;  /* 0x001c1f1a5f5f7589 */ /* 0x000fe200000e0000 */
[----:B-1----:R-:W-:-:S03]  /*c370*/  SEL R28, R81, R36, P0 ;  /* 0x00000024511c7207 */ /* 0x002fc60000000000 */
[----:B------:R-:W-:Y:S04]  /*c380*/  SHFL.IDX PT, R123, R123, R26, 0x1c1f ;  /* 0x001c1f1a7b7b7589 */ /* 0x000fe800000e0000 */
[----:B------:R1:W2:Y:S04]  /*c390*/  SHFL.IDX PT, R54, R29, R37, 0x1c1f ;  /* 0x001c1f251d367589 */ /* 0x0002a800000e0000 */
[----:B------:R-:W3:Y:S04]  /*c3a0*/  SHFL.IDX PT, R62, R62, R37, 0x1c1f ;  /* 0x001c1f253e3e7589 */ /* 0x000ee800000e0000 */
[----:B------:R-:W-:Y:S01]  /*c3b0*/  SHFL.IDX PT, R93, R93, R26, 0x1c1f ;  /* 0x001c1f1a5d5d7589 */ /* 0x000fe200000e0000 */
[----:B-1----:R-:W-:-:S03]  /*c3c0*/  SEL R29, R109, R78, P0 ;  /* 0x0000004e6d1d7207 */ /* 0x002fc60000000000 */
[----:B------:R-:W-:Y:S04]  /*c3d0*/  SHFL.IDX PT, R125, R125, R26, 0x1c1f ;  /* 0x001c1f1a7d7d7589 */ /* 0x000fe800000e0000 */
[----:B------:R1:W-:Y:S04]  /*c3e0*/  SHFL.IDX PT, R56, R30, R37, 0x1c1f ;  /* 0x001c1f251e387589 */ /* 0x0003e800000e0000 */
[----:B------:R-:W-:Y:S04]  /*c3f0*/  SHFL.IDX PT, R64, R64, R37, 0x1c1f ;  /* 0x001c1f2540407589 */ /* 0x000fe800000e0000 */
[----:B------:R-:W-:Y:S01]  /*c400*/  SHFL.IDX PT, R97, R97, R26, 0x1c1f ;  /* 0x001c1f1a61617589 */ /* 0x000fe200000e0000 */
[----:B-1----:R-:W-:-:S03]  /*c410*/  SEL R30, R36, R81, P0 ;  /* 0x00000051241e7207 */ /* 0x002fc60000000000 */
[----:B------:R-:W-:Y:S01]  /*c420*/  SHFL.IDX PT, R101, R101, R26, 0x1c1f ;  /* 0x001c1f1a65657589 */ /* 0x000fe200000e0000 */
[----:B--2---:R-:W-:Y:S02]  /*c430*/  SEL R36, R95, R54, P0 ;  /* 0x000000365f247207 */ /* 0x004fe40000000000 */
[----:B---3--:R-:W-:Y:S01]  /*c440*/  SEL R39, R62, R123, P0 ;  /* 0x0000007b3e277207 */ /* 0x008fe20000000000 */
[----:B------:R-:W-:Y:S04]  /*c450*/  SHFL.IDX PT, R127, R127, R26, 0x1c1f ;  /* 0x001c1f1a7f7f7589 */ /* 0x000fe800000e0000 */
[----:B------:R1:W-:Y:S04]  /*c460*/  SHFL.IDX PT, R60, R31, R37, 0x1c1f ;  /* 0x001c1f251f3c7589 */ /* 0x0003e800000e0000 */
[----:B------:R2:W-:Y:S04]  /*c470*/  SHFL.IDX PT, R66, R32, R37, 0x1c1f ;  /* 0x001c1f2520427589 */ /* 0x0005e800000e0000 */
[----:B------:R-:W-:Y:S01]  /*c480*/  SHFL.IDX PT, R84, R65, R37, 0x1c1f ;  /* 0x001c1f2541547589 */ /* 0x000fe200000e0000 */
[----:B-1----:R-:W-:-:S03]  /*c490*/  SEL R31, R78, R109, P0 ;  /* 0x0000006d4e1f7207 */ /* 0x002fc60000000000 */
[----:B------:R-:W-:Y:S01]  /*c4a0*/  SHFL.IDX PT, R103, R103, R26, 0x1c1f ;  /* 0x001c1f1a67677589 */ /* 0x000fe200000e0000 */
[----:B--2---:R-:W-:-:S03]  /*c4b0*/  SEL R32, R89, R52, P0 ;  /* 0x0000003459207207 */ /* 0x004fc60000000000 */
[----:B------:R-:W-:Y:S04]  /*c4c0*/  SHFL.IDX PT, R129, R129, R26, 0x1c1f ;  /* 0x001c1f1a81817589 */ /* 0x000fe800000e0000 */
[----:B------:R1:W-:Y:S04]  /*c4d0*/  SHFL.IDX PT, R72, R33, R37, 0x1c1f ;  /* 0x001c1f2521487589 */ /* 0x0003e800000e0000 */
[----:B------:R-:W2:Y:S04]  /*c4e0*/  SHFL.IDX PT, R86, R67, R37, 0x1c1f ;  /* 0x001c1f2543567589 */ /* 0x000ea800000e0000 */
[----:B------:R-:W-:Y:S01]  /*c4f0*/  SHFL.IDX PT, R99, R99, R26, 0x1c1f ;  /* 0x001c1f1a63637589 */ /* 0x000fe200000e0000 */
[----:B-1----:R-:W-:-:S03]  /*c500*/  SEL R33, R121, R82, P0 ;  /* 0x0000005279217207 */ /* 0x002fc60000000000 */
[----:B------:R-:W-:Y:S04]  /*c510*/  SHFL.IDX PT, R131, R131, R26, 0x1c1f ;  /* 0x001c1f1a83837589 */ /* 0x000fe800000e0000 */
[----:B------:R1:W-:Y:S04]  /*c520*/  SHFL.IDX PT, R74, R34, R37, 0x1c1f ;  /* 0x001c1f25224a7589 */ /* 0x0003e800000e0000 */
[----:B------:R-:W-:Y:S04]  /*c530*/  SHFL.IDX PT, R68, R68, R37, 0x1c1f ;  /* 0x001c1f2544447589 */ /* 0x000fe800000e0000 */
[----:B------:R-:W-:Y:S01]  /*c540*/  SHFL.IDX PT, R133, R133, R26, 0x1c1f ;  /* 0x001c1f1a85857589 */ /* 0x000fe200000e0000 */
[----:B-1----:R-:W-:-:S03]  /*c550*/  SEL R34, R52, R89, P0 ;  /* 0x0000005934227207 */ /* 0x002fc60000000000 */
[----:B------:R-:W1:Y:S01]  /*c560*/  SHFL.IDX PT, R70, R70, R37, 0x1c1f ;  /* 0x001c1f2546467589 */ /* 0x000e6200000e0000 */
[----:B--2---:R-:W-:Y:S02]  /*c570*/  SEL R65, R129, R86, P0 ;  /* 0x0000005681417207 */ /* 0x004fe40000000000 */
[----:B------:R-:W-:Y:S01]  /*c580*/  SEL R67, R86, R129, P0 ;  /* 0x0000008156437207 */ /* 0x000fe20000000000 */
[----:B------:R-:W-:Y:S04]  /*c590*/  SHFL.IDX PT, R91, R91, R26, 0x1c1f ;  /* 0x001c1f1a5b5b7589 */ /* 0x000fe800000e0000 */
[----:B------:R2:W-:Y:S04]  /*c5a0*/  SHFL.IDX PT, R135, R135, R26, 0x1c1f ;  /* 0x001c1f1a87877589 */ /* 0x0005e800000e0000 */
[----:B------:R3:W-:Y:S04]  /*c5b0*/  SHFL.IDX PT, R76, R35, R37, 0x1c1f ;  /* 0x001c1f25234c7589 */ /* 0x0007e800000e0000 */
[----:B------:R4:W0:Y:S01]  /*c5c0*/  SHFL.IDX PT, R88, R71, R37, 0x1c1f ;  /* 0x001c1f2547587589 */ /* 0x00082200000e0000 */
[----:B--2---:R-:W-:-:S03]  /*c5d0*/  SEL R26, R20, R79, P0 ;  /* 0x0000004f141a7207 */ /* 0x004fc60000000000 */
[----:B------:R2:W-:Y:S01]  /*c5e0*/  STSM.16.M88.4 [R100], R4 ;  /* 0x0000000464007844 */ /* 0x0005e20000000200 */
[----:B---3--:R-:W-:-:S03]  /*c5f0*/  SEL R35, R82, R121, P0 ;  /* 0x0000007952237207 */ /* 0x008fc60000000000 */
[----:B------:R3:W-:Y:S01]  /*c600*/  STSM.16.M88.4 [R98], R8 ;  /* 0x0000000862007844 */ /* 0x0007e20000000200 */
[----:B-1----:R-:W-:Y:S02]  /*c610*/  SEL R73, R133, R70, P0 ;  /* 0x0000004685497207 */ /* 0x002fe40000000000 */
[----:B----4-:R-:W-:Y:S01]  /*c620*/  SEL R37, R123, R62, P0 ;  /* 0x0000003e7b257207 */ /* 0x010fe20000000000 */
[----:B------:R1:W-:Y:S01]  /*c630*/  STSM.16.M88.4 [R96], R12 ;  /* 0x0000000c60007844 */ /* 0x0003e20000000200 */
[----:B------:R-:W-:-:S03]  /*c640*/  SEL R75, R70, R133, P0 ;  /* 0x00000085464b7207 */ /* 0x000fc60000000000 */
[----:B------:R0:W-:Y:S01]  /*c650*/  STSM.16.M88.4 [R94], R24 ;  /* 0x000000185e007844 */ /* 0x0001e20000000200 */
[----:B--2---:R-:W-:-:S03]  /*c660*/  SEL R4, R83, R38, P0 ;  /* 0x0000002653047207 */ /* 0x004fc60000000000 */
[----:B------:R-:W-:Y:S01]  /*c670*/  STSM.16.M88.4 [R92], R28 ;  /* 0x0000001c5c007844 */ /* 0x000fe20000000200 */
[----:B------:R-:W-:Y:S02]  /*c680*/  SEL R6, R38, R83, P0 ;  /* 0x0000005326067207 */ /* 0x000fe40000000000 */
[----:B------:R-:W-:Y:S02]  /*c690*/  SEL R5, R111, R46, P0 ;  /* 0x0000002e6f057207 */ /* 0x000fe40000000000 */
[----:B------:R-:W-:Y:S02]  /*c6a0*/  SEL R7, R46, R111, P0 ;  /* 0x0000006f2e077207 */ /* 0x000fe40000000000 */
[----:B---3--:R-:W-:Y:S02]  /*c6b0*/  SEL R8, R85, R44, P0 ;  /* 0x0000002c55087207 */ /* 0x008fe40000000000 */
[----:B------:R-:W-:Y:S01]  /*c6c0*/  SEL R10, R44, R85, P0 ;  /* 0x000000552c0a7207 */ /* 0x000fe20000000000 */
[----:B------:R2:W-:Y:S01]  /*c6d0*/  STSM.16.M88.4 [R90], R4 ;  /* 0x000000045a007844 */ /* 0x0005e20000000200 */
[----:B------:R-:W-:-:S02]  /*c6e0*/  SEL R9, R115, R50, P0 ;  /* 0x0000003273097207 */ /* 0x000fc40000000000 */
[----:B------:R-:W-:Y:S02]  /*c6f0*/  SEL R11, R50, R115, P0 ;  /* 0x00000073320b7207 */ /* 0x000fe40000000000 */
[----:B-1----:R-:W-:Y:S02]  /*c700*/  SEL R12, R87, R48, P0 ;  /* 0x00000030570c7207 */ /* 0x002fe40000000000 */
[----:B------:R-:W-:Y:S01]  /*c710*/  SEL R14, R48, R87, P0 ;  /* 0x00000057300e7207 */ /* 0x000fe20000000000 */
[----:B------:R1:W-:Y:S01]  /*c720*/  STSM.16.M88.4 [R61], R8 ;  /* 0x000000083d007844 */ /* 0x0003e20000000200 */
[----:B------:R-:W-:Y:S02]  /*c730*/  SEL R13, R119, R80, P0 ;  /* 0x00000050770d7207 */ /* 0x000fe40000000000 */
[----:B------:R-:W-:Y:S02]  /*c740*/  SEL R15, R80, R119, P0 ;  /* 0x00000077500f7207 */ /* 0x000fe40000000000 */
[----:B------:R-:W-:-:S02]  /*c750*/  SEL R38, R54, R95, P0 ;  /* 0x0000005f36267207 */ /* 0x000fc40000000000 */
[----:B0-----:R-:W-:Y:S01]  /*c760*/  SEL R25, R135, R88, P0 ;  /* 0x0000005887197207 */ /* 0x001fe20000000000 */
[----:B------:R0:W-:Y:S01]  /*c770*/  STSM.16.M88.4 [R57], R12 ;  /* 0x0000000c39007844 */ /* 0x0001e20000000200 */
[----:B--2---:R-:W-:Y:S02]  /*c780*/  SEL R4, R93, R56, P0 ;  /* 0x000000385d047207 */ /* 0x004fe40000000000 */
[----:B------:R-:W-:Y:S01]  /*c790*/  SEL R6, R56, R93, P0 ;  /* 0x0000005d38067207 */ /* 0x000fe20000000000 */
[----:B------:R-:W-:Y:S01]  /*c7a0*/  STSM.16.M88.4 [R55], R32 ;  /* 0x0000002037007844 */ /* 0x000fe20000000200 */
[----:B------:R-:W-:Y:S02]  /*c7b0*/  SEL R5, R125, R64, P0 ;  /* 0x000000407d057207 */ /* 0x000fe40000000000 */
[----:B------:R-:W-:Y:S01]  /*c7c0*/  SEL R7, R64, R125, P0 ;  /* 0x0000007d40077207 */ /* 0x000fe20000000000 */
[----:B------:R-:W-:Y:S01]  /*c7d0*/  STSM.16.M88.4 [R53], R36 ;  /* 0x0000002435007844 */ /* 0x000fe20000000200 */
[----:B-1----:R-:W-:-:S02]  /*c7e0*/  SEL R8, R97, R60, P0 ;  /* 0x0000003c61087207 */ /* 0x002fc40000000000 */
[----:B------:R-:W-:Y:S01]  /*c7f0*/  SEL R10, R60, R97, P0 ;  /* 0x000000613c0a7207 */ /* 0x000fe20000000000 */
[----:B------:R1:W-:Y:S01]  /*c800*/  STSM.16.M88.4 [R49], R4 ;  /* 0x0000000431007844 */ /* 0x0003e20000000200 */
[----:B------:R-:W-:Y:S02]  /*c810*/  SEL R9, R127, R84, P0 ;  /* 0x000000547f097207 */ /* 0x000fe40000000000 */
[----:B------:R-:W-:Y:S02]  /*c820*/  SEL R11, R84, R127, P0 ;  /* 0x0000007f540b7207 */ /* 0x000fe40000000000 */
[----:B------:R-:W-:Y:S02]  /*c830*/  SEL R64, R101, R66, P0 ;  /* 0x0000004265407207 */ /* 0x000fe40000000000 */
[----:B------:R-:W-:Y:S01]  /*c840*/  SEL R66, R66, R101, P0 ;  /* 0x0000006542427207 */ /* 0x000fe20000000000 */
[----:B------:R2:W-:Y:S01]  /*c850*/  STSM.16.M88.4 [R45], R8 ;  /* 0x000000082d007844 */ /* 0x0005e20000000200 */
[----:B0-----:R-:W-:-:S02]  /*c860*/  SEL R12, R103, R72, P0 ;  /* 0x00000048670c7207 */ /* 0x001fc40000000000 */
[----:B------:R-:W-:Y:S01]  /*c870*/  SEL R14, R72, R103, P0 ;  /* 0x00000067480e7207 */ /* 0x000fe20000000000 */
[----:B------:R-:W-:Y:S01]  /*c880*/  STSM.16.M88.4 [R40], R64 ;  /* 0x0000004028007844 */ /* 0x000fe20000000200 */
[----:B------:R-:W-:Y:S02]  /*c890*/  SEL R13, R131, R68, P0 ;  /* 0x00000044830d7207 */ /* 0x000fe40000000000 */
[----:B------:R-:W-:Y:S01]  /*c8a0*/  SEL R15, R68, R131, P0 ;  /* 0x00000083440f7207 */ /* 0x000fe20000000000 */
[----:B-1----:R-:W-:Y:S01]  /*c8b0*/  IMAD.U32 R4, RZ, RZ, UR10 ;  /* 0x0000000aff047e24 */ /* 0x002fe2000f8e00ff */
[----:B------:R-:W-:Y:S01]  /*c8c0*/  SEL R72, R99, R74, P0 ;  /* 0x0000004a63487207 */ /* 0x000fe20000000000 */
[----:B------:R-:W-:Y:S01]  /*c8d0*/  IMAD.U32 R5, RZ, RZ, UR11 ;  /* 0x0000000bff057e24 */ /* 0x000fe2000f8e00ff */
[----:B------:R-:W-:Y:S01]  /*c8e0*/  SEL R74, R74, R99, P0 ;  /* 0x000000634a4a7207 */ /* 0x000fe20000000000 */
[----:B------:R0:W-:Y:S01]  /*c8f0*/  STSM.16.M88.4 [R41], R12 ;  /* 0x0000000c29007844 */ /* 0x0001e20000000200 */
[----:B------:R-:W-:Y:S01]  /*c900*/  SEL R27, R88, R135, P0 ;  /* 0x00000087581b7207 */ /* 0x000fe20000000000 */
[----:B------:R-:W-:Y:S01]  /*c910*/  ULDC.64 UR10, c[0x0][0xc08] ;  /* 0x00030200000a7ab9 */ /* 0x000fe20000000a00 */
[----:B------:R-:W-:Y:S01]  /*c920*/  SEL R24, R91, R76, P0 ;  /* 0x0000004c5b187207 */ /* 0x000fe20000000000 */
[----:B------:R1:W-:Y:S01]  /*c930*/  STSM.16.M88.4 [R42], R72 ;  /* 0x000000482a007844 */ /* 0x0003e20000000200 */
[----:B------:R-:W-:Y:S01]  /*c940*/  SEL R26, R76, R91, P0 ;  /* 0x0000005b4c1a7207 */ /* 0x000fe20000000000 */
[----:B------:R-:W-:-:S04]  /*c950*/  UISETP.NE.U32.AND UP1, UPT, UR10, URZ, UPT ;  /* 0x0000003f0a00728c */ /* 0x000fc8000bf25070 */
[----:B------:R1:W-:Y:S01]  /*c960*/  STSM.16.M88.4 [R43], R24 ;  /* 0x000000182b007844 */ /* 0x0003e20000000200 */
[----:B------:R-:W-:Y:S01]  /*c970*/  BAR.SYNC.DEFER_BLOCKING 0x1, 0x100 ;  /* 0x0044000000007b1d */ /* 0x000fe20000010000 */
[----:B------:R-:W-:-:S06]  /*c980*/  UISETP.NE.AND.EX UP1, UPT, UR11, URZ, UPT, UP1 ;  /* 0x0000003f0b00728c */ /* 0x000fcc000bf25310 */
[----:B------:R-:W-:-:S05]  /*c990*/  PLOP3.LUT P0, PT, PT, PT, UP1, 0x80, 0x0 ;  /* 0x000000000000781c */ /* 0x000fca0003f0f018 */
[----:B------:R-:W-:Y:S02]  /*c9a0*/  @UP1 ULDC.64 UR10, c[0x0][0xc08] ;  /* 0x00030200000a1ab9 */ /* 0x000fe40000000a00 */
[----:B------:R-:W-:Y:S01]  /*c9b0*/  @UP1 UIMAD.WIDE UR10, UR37, 0x4, UR10 ;  /* 0x00000004250a18a5 */ /* 0x000fe2000f8e020a */
[----:B--2---:R-:W-:-:S05]  /*c9c0*/  IMAD.U32 R10, RZ, RZ, UR4 ;  /* 0x00000004ff0a7e24 */ /* 0x004fca000f8e00ff */
[----:B0-----:R-:W-:Y:S02]  /*c9d0*/  IMAD.U32 R12, RZ, RZ, UR10 ;  /* 0x0000000aff0c7e24 */ /* 0x001fe4000f8e00ff */
[----:B------:R-:W-:Y:S01]  /*c9e0*/  IMAD.U32 R13, RZ, RZ, UR11 ;  /* 0x0000000bff0d7e24 */ /* 0x000fe2000f8e00ff */
[----:B------:R-:W2:Y:S01]  /*c9f0*/  @P2 LDG.E R6, desc[UR54][R4.64] ;  /* 0x0000003604062981 */ /* 0x000ea2000c1e1900 */
[----:B------:R-:W-:Y:S01]  /*ca00*/  ISETP.NE.AND P1, PT, R77, 0x1, PT ;  /* 0x000000014d00780c */ /* 0x000fe20003f25270 */
[----:B------:R-:W-:Y:S01]  /*ca10*/  UMOV UR4, URZ ;  /* 0x0000003f00047c82 */ /* 0x000fe20008000000 */
[----:B------:R-:W-:Y:S01]  /*ca20*/  VIADD R8, R17, UR38 ;  /* 0x0000002611087c36 */ /* 0x000fe20008000000 */
[----:B------:R1:W5:Y:S10]  /*ca30*/  @P0 LDG.E R10, desc[UR54][R12.64] ;  /* 0x000000360c0a0981 */ /* 0x000374000c1e1900 */
[----:B------:R-:W0:Y:S08]  /*ca40*/  @P1 LDC R7, c[0x0][0xbec] ;  /* 0x0002fb00ff071b82 */ /* 0x000e300000000800 */
[----:B------:R-:W3:Y:S01]  /*ca50*/  @P1 LDC R9, c[0x0][0xbf0] ;  /* 0x0002fc00ff091b82 */ /* 0x000ee20000000800 */
[----:B--2---:R-:W-:Y:S01]  /*ca60*/  @P2 R2UR UR4, R6 ;  /* 0x00000000060422ca */ /* 0x004fe200000e0000 */
[----:B01-3--:R-:W-:-:S14]  /*ca70*/  @P0 BRA `(.L_x_1503) ;  /* 0x0000000000100947 */ /* 0x00bfdc0003800000 */
[----:B------:R-:W-:Y:S05]  /*ca80*/  @!P2 BRA `(.L_x_1503) ;  /* 0x00000000000ca947 */ /* 0x000fea0003800000 */
[----:B------:R-:W2:Y:S04]  /*ca90*/  LDG.E R11, desc[UR54][R4.64] ;  /* 0x00000036040b7981 */ /* 0x000ea8000c1e1900 */
[----:B-----5:R-:W2:Y:S02]  /*caa0*/  LDG.E R10, desc[UR54][R4.64+0x4] ;  /* 0x00000436040a7981 */ /* 0x020ea4000c1e1900 */
[----:B--2---:R-:W-:-:S07]  /*cab0*/  IMAD.IADD R10, R10, 0x1, -R11 ;  /* 0x000000010a0a7824 */ /* 0x004fce00078e0a0b */
.L_x_1503:
[----:B------:R-:W-:Y:S01]  /*cac0*/  USHF.R.S32.HI UR18, URZ, 0x1f, UR36 ;  /* 0x0000001f3f127899 */ /* 0x000fe20008011424 */
[----:B------:R-:W-:Y:S01]  /*cad0*/  @P1 IMAD.HI.U32 R4, R8, R7, RZ ;  /* 0x0000000708041227 */ /* 0x000fe200078e00ff */
[----:B------:R-:W-:Y:S01]  /*cae0*/  ULDC.64 UR14, c[0x0][0xb90] ;  /* 0x0002e400000e7ab9 */ /* 0x000fe20000000a00 */
[----:B------:R-:W-:Y:S01]  /*caf0*/  USHF.R.S32.HI UR11, URZ, 0x1f, UR4 ;  /* 0x0000001f3f0b7899 */ /* 0x000fe20008011404 */
[----:B------:R-:W0:Y:S01]  /*cb00*/  @P1 LDC R79, c[0x0][0xbf0] ;  /* 0x0002fc00ff4f1b82 */ /* 0x000e220000000800 */
[----:B------:R-:W-:Y:S01]  /*cb10*/  UIMAD UR7, UR18, UR14, URZ ;  /* 0x0000000e120772a4 */ /* 0x000fe2000f8e023f */
[----:B------:R-:W-:Y:S01]  /*cb20*/  IMAD.MOV.U32 R6, RZ, RZ, R8 ;  /* 0x000000ffff067224 */ /* 0x000fe200078e0008 */
[----:B------:R-:W-:Y:S01]  /*cb30*/  USHF.R.S32.HI UR17, URZ, 0x1f, UR37 ;  /* 0x0000001f3f117899 */ /* 0x000fe20008011425 */
[----:B------:R-:W-:Y:S01]  /*cb40*/  @P1 SHF.R.U32.HI R6, RZ, R9, R4 ;  /* 0x00000009ff061219 */ /* 0x000fe20000011604 */
[----:B------:R-:W-:Y:S01]  /*cb50*/  UMOV UR10, UR4 ;  /* 0x00000004000a7c82 */ /* 0x000fe20008000000 */
[----:B------:R-:W-:Y:S01]  /*cb60*/  UIMAD UR7, UR36, UR15, UR7 ;  /* 0x0000000f240772a4 */ /* 0x000fe2000f8e0207 */
[----:B------:R-:W-:Y:S01]  /*cb70*/  IMAD.MOV.U32 R5, RZ, RZ, 0x2 ;  /* 0x00000002ff057424 */ /* 0x000fe200078e00ff */
[----:B------:R-:W-:Y:S01]  /*cb80*/  UIMAD.WIDE.U32 UR12, UR36, UR14, UR10 ;  /* 0x0000000e240c72a5 */ /* 0x000fe2000f8e000a */
[----:B------:R-:W-:Y:S01]  /*cb90*/  IMAD.MOV R4, RZ, RZ, -R6 ;  /* 0x000000ffff047224 */ /* 0x000fe200078e0a06 */
[----:B------:R-:W-:Y:S01]  /*cba0*/  USEL UR17, UR17, URZ, !UP0 ;  /* 0x0000003f11117287 */ /* 0x000fe2000c000000 */
[----:B------:R-:W-:Y:S01]  /*cbb0*/  VIADD R26, R187, UR38 ;  /* 0x00000026bb1a7c36 */ /* 0x000fe20008000000 */
[----:B------:R-:W-:Y:S01]  /*cbc0*/  ULDC.64 UR14, c[0x0][0xb98] ;  /* 0x0002e600000e7ab9 */ /* 0x000fe20000000a00 */
[----:B------:R-:W-:Y:S01]  /*cbd0*/  UIADD3 UR13, UR13, UR7, URZ ;  /* 0x000000070d0d7290 */ /* 0x000fe2000fffe03f */
[----:B------:R-:W-:Y:S01]  /*cbe0*/  IMAD R9, R77, R4, R8 ;  /* 0x000000044d097224 */ /* 0x000fe200078e0208 */
[----:B------:R-:W-:Y:S01]  /*cbf0*/  USEL UR16, UR37, URZ, !UP0 ;  /* 0x0000003f25107287 */ /* 0x000fe2000c000000 */
[----:B------:R-:W-:Y:S01]  /*cc00*/  IMAD R4, R184, 0x40, R16 ;  /* 0x00000040b8047824 */ /* 0x000fe200078e0210 */
[----:B------:R-:W-:Y:S01]  /*cc10*/  UIMAD UR7, UR17, UR14, URZ ;  /* 0x0000000e110772a4 */ /* 0x000fe2000f8e023f */
[----:B------:R-:W-:Y:S01]  /*cc20*/  SHF.R.S32.HI R8, RZ, 0x1f, R6 ;  /* 0x0000001fff087819 */ /* 0x000fe20000011406 */
[----:B------:R-:W-:Y:S01]  /*cc30*/  UIMAD.WIDE.U32 UR12, UR16, UR14, UR12 ;  /* 0x0000000e100c72a5 */ /* 0x000fe2000f8e000c */
[----:B------:R-:W-:Y:S01]  /*cc40*/  SHF.R.S32.HI R7, RZ, 0x1f, R9 ;  /* 0x0000001fff077819 */ /* 0x000fe20000011409 */
[----:B------:R-:W-:Y:S01]  /*cc50*/  UIMAD UR7, UR16, UR15, UR7 ;  /* 0x0000000f100772a4 */ /* 0x000fe2000f8e0207 */
[----:B------:R-:W-:Y:S01]  /*cc60*/  IMAD.WIDE R4, R4, R5, UR8 ;  /* 0x0000000804047e25 */ /* 0x000fe2000f8e0205 */
[----:B------:R-:W-:-:S02]  /*cc70*/  ULDC.64 UR8, c[0x0][0xb88] ;  /* 0x0002e20000087ab9 */ /* 0x000fc40000000a00 */
[----:B------:R-:W-:Y:S01]  /*cc80*/  IADD3 R6, P0, R6, UR12, RZ ;  /* 0x0000000c06067c10 */ /* 0x000fe2000ff1e0ff */
[----:B------:R-:W-:Y:S01]  /*cc90*/  IMAD R12, R7, UR8, RZ ;  /* 0x00000008070c7c24 */ /* 0x000fe2000f8e02ff */
[C---:B------:R-:W-:Y:S01]  /*cca0*/  IADD3 R29, P2, R4.reuse, 0x5000, RZ ;  /* 0x00005000041d7810 */ /* 0x040fe20007f5e0ff */
[----:B------:R-:W-:Y:S01]  /*ccb0*/  IMAD.U32 R11, RZ, RZ, UR7 ;  /* 0x00000007ff0b7e24 */ /* 0x000fe2000f8e00ff */
[----:B------:R-:W-:Y:S01]  /*ccc0*/  IADD3 R13, P4, R4, 0x2000, RZ ;  /* 0x00002000040d7810 */ /* 0x000fe20007f9e0ff */
[----:B------:R-:W-:Y:S01]  /*ccd0*/  IMAD R15, R9, UR9, R12 ;  /* 0x00000009090f7c24 */ /* 0x000fe2000f8e020c */
[----:B------:R-:W-:Y:S01]  /*cce0*/  LOP3.LUT R28, R29, 0x380, RZ, 0xc0, !PT ;  /* 0x000003801d1c7812 */ /* 0x000fe200078ec0ff */
[----:B-----5:R-:W-:Y:S01]  /*ccf0*/  IMAD R83, R10, R77, RZ ;  /* 0x0000004d0a537224 */ /* 0x020fe200078e02ff */
[----:B------:R-:W-:Y:S01]  /*cd00*/  IADD3.X R7, R8, UR13, R11, P0, !PT ;  /* 0x0000000d08077c10 */ /* 0x000fe200087fe40b */
[----:B------:R-:W-:Y:S01]  /*cd10*/  ULDC.64 UR12, c[0x0][0xaa0] ;  /* 0x0002a800000c7ab9 */ /* 0x000fe20000000a00 */
[----:B------:R-:W-:-:S02]  /*cd20*/  SHF.R.U64 R28, R28, 0x3, RZ ;  /* 0x000000031c1c7819 */ /* 0x000fc400000012ff */
[----:B------:R-:W-:Y:S01]  /*cd30*/  IADD3 R53, P3, R4, 0x4000, RZ ;  /* 0x0000400004357810 */ /* 0x000fe20007f7e0ff */
[----:B------:R-:W-:Y:S01]  /*cd40*/  IMAD.WIDE.U32 R6, R9, UR8, R6 ;  /* 0x0000000809067c25 */ /* 0x000fe2000f8e0006 */
[----:B------:R-:W-:Y:S01]  /*cd50*/  ULDC.64 UR8, c[0x0][0xb50] ;  /* 0x0002d40000087ab9 */ /* 0x000fe20000000a00 */
[----:B------:R-:W-:Y:S02]  /*cd60*/  LOP3.LUT R28, R28, R29, RZ, 0x3c, !PT ;  /* 0x0000001d1c1c7212 */ /* 0x000fe400078e3cff */
[----:B------:R-:W-:Y:S01]  /*cd70*/  IMAD.IADD R7, R7, 0x1, R15 ;  /* 0x0000000107077824 */ /* 0x000fe200078e020f */
[----:B------:R-:W-:Y:S01]  /*cd80*/  LEA R14, P0, R6, UR8, 0x2 ;  /* 0x00000008060e7c11 */ /* 0x000fe2000f8010ff */
[----:B------:R-:W-:Y:S01]  /*cd90*/  IMAD.X R29, RZ, RZ, R5, P2 ;  /* 0x000000ffff1d7224 */ /* 0x000fe200010e0605 */
[----:B------:R-:W-:Y:S02]  /*cda0*/  IADD3 R41, P2, R4, 0xb000, RZ ;  /* 0x0000b00004297810 */ /* 0x000fe40007f5e0ff */
[----:B------:R-:W-:Y:S01]  /*cdb0*/  LEA.HI.X R15, R6, UR9, R7, 0x2, P0 ;  /* 0x00000009060f7c11 */ /* 0x000fe200080f1407 */
[----:B------:R-:W-:Y:S01]  /*cdc0*/  SHFL.IDX PT, R20, R14, RZ, 0x1c1f ;  /* 0x001c1fff0e147589 */ /* 0x000fe200000e0000 */
[----:B------:R-:W-:Y:S01]  /*cdd0*/  IADD3 R25, P0, R4, 0x3000, RZ ;  /* 0x0000300004197810 */ /* 0x000fe20007f1e0ff */
[----:B------:R-:W-:Y:S01]  /*cde0*/  VIADD R6, R26, 0x8 ;  /* 0x000000081a067836 */ /* 0x000fe20000000000 */
[----:B------:R-:W-:Y:S01]  /*cdf0*/  LOP3.LUT R40, R41, 0x380, RZ, 0xc0, !PT ;  /* 0x0000038029287812 */ /* 0x000fe200078ec0ff */
[----:B------:R-:W1:Y:S01]  /*ce00*/  SHFL.IDX PT, R21, R15, RZ, 0x1c1f ;  /* 0x001c1fff0f157589 */ /* 0x000e6200000e0000 */
[----:B------:R-:W-:-:S02]  /*ce10*/  LOP3.LUT R24, R25, 0x380, RZ, 0xc0, !PT ;  /* 0x0000038019187812 */ /* 0x000fc400078ec0ff */
[----:B------:R-:W-:Y:S01]  /*ce20*/  SHF.R.U64 R40, R40, 0x3, RZ ;  /* 0x0000000328287819 */ /* 0x000fe200000012ff */
[----:B------:R-:W-:Y:S01]  /*ce30*/  SHFL.IDX PT, R42, R14, 0x1, 0x1c1f ;  /* 0x003c1f000e2a7f89 */ /* 0x000fe200000e0000 */
[----:B------:R-:W-:Y:S02]  /*ce40*/  SHF.R.U64 R24, R24, 0x3, RZ ;  /* 0x0000000318187819 */ /* 0x000fe400000012ff */
[----:B------:R-:W-:Y:S01]  /*ce50*/  LOP3.LUT R40, R40, R41, RZ, 0x3c, !PT ;  /* 0x0000002928287212 */ /* 0x000fe200078e3cff */
[--C-:B------:R-:W-:Y:S01]  /*ce60*/  IMAD.X R41, RZ, RZ, R5.reuse, P2 ;  /* 0x000000ffff297224 */ /* 0x100fe200010e0605 */
[----:B------:R-:W-:Y:S01]  /*ce70*/  LOP3.LUT R24, R24, R25, RZ, 0x3c, !PT ;  /* 0x0000001918187212 */ /* 0x000fe200078e3cff */
[----:B------:R-:W-:Y:S01]  /*ce80*/  IMAD.X R25, RZ, RZ, R5, P0 ;  /* 0x000000ffff197224 */ /* 0x000fe200000e0605 */
[----:B------:R-:W-:Y:S01]  /*ce90*/  IADD3 R57, P0, R4, 0x9000, RZ ;  /* 0x0000900004397810 */ /* 0x000fe20007f1e0ff */
[----:B------:R-:W2:Y:S01]  /*cea0*/  SHFL.IDX PT, R43, R15, 0x1, 0x1c1f ;  /* 0x003c1f000f2b7f89 */ /* 0x000ea200000e0000 */
[----:B------:R-:W-:-:S02]  /*ceb0*/  LOP3.LUT R12, R13, 0x380, RZ, 0xc0, !PT ;  /* 0x000003800d0c7812 */ /* 0x000fc400078ec0ff */
[----:B------:R-:W-:Y:S02]  /*cec0*/  LOP3.LUT R56, R57, 0x380, RZ, 0xc0, !PT ;  /* 0x0000038039387812 */ /* 0x000fe400078ec0ff */
[----:B------:R-:W-:Y:S02]  /*ced0*/  LOP3.LUT R52, R53, 0x380, RZ, 0xc0, !PT ;  /* 0x0000038035347812 */ /* 0x000fe400078ec0ff */
[----:B------:R-:W-:Y:S02]  /*cee0*/  SHF.R.U64 R56, R56, 0x3, RZ ;  /* 0x0000000338387819 */ /* 0x000fe400000012ff */
[----:B------:R-:W-:Y:S02]  /*cef0*/  IADD3 R11, P5, R4, 0x1000, RZ ;  /* 0x00001000040b7810 */ /* 0x000fe40007fbe0ff */
[----:B------:R-:W-:Y:S01]  /*cf00*/  LOP3.LUT R56, R56, R57, RZ, 0x3c, !PT ;  /* 0x0000003938387212 */ /* 0x000fe200078e3cff */
[--C-:B------:R-:W-:Y:S01]  /*cf10*/  IMAD.X R57, RZ, RZ, R5.reuse, P0 ;  /* 0x000000ffff397224 */ /* 0x100fe200000e0605 */
[----:B------:R-:W-:Y:S01]  /*cf20*/  LOP3.LUT P0, RZ, R185, 0x3, RZ, 0xc0, !PT ;  /* 0x00000003b9ff7812 */ /* 0x000fe2000780c0ff */
[----:B------:R-:W-:Y:S01]  /*cf30*/  IMAD.X R9, RZ, RZ, R5, P5 ;  /* 0x000000ffff097224 */ /* 0x000fe200028e0605 */
[----:B------:R-:W-:-:S02]  /*cf40*/  SHF.R.U64 R12, R12, 0x3, RZ ;  /* 0x000000030c0c7819 */ /* 0x000fc400000012ff */
[-C--:B------:R-:W-:Y:S02]  /*cf50*/  ISETP.GE.OR P2, PT, R26, R83.reuse, P0 ;  /* 0x000000531a00720c */ /* 0x080fe40000746670 */
[----:B------:R-:W-:Y:S02]  /*cf60*/  ISETP.GE.OR P0, PT, R6, R83, P0 ;  /* 0x000000530600720c */ /* 0x000fe40000706670 */
[----:B------:R-:W-:Y:S02]  /*cf70*/  SHF.R.U64 R52, R52, 0x3, RZ ;  /* 0x0000000334347819 */ /* 0x000fe400000012ff */
[----:B------:R-:W-:Y:S01]  /*cf80*/  LOP3.LUT R12, R12, R13, RZ, 0x3c, !PT ;  /* 0x0000000d0c0c7212 */ /* 0x000fe200078e3cff */
[--C-:B------:R-:W-:Y:S01]  /*cf90*/  IMAD.X R13, RZ, RZ, R5.reuse, P4 ;  /* 0x000000ffff0d7224 */ /* 0x100fe200020e0605 */
[----:B------:R-:W-:Y:S01]  /*cfa0*/  LOP3.LUT R52, R52, R53, RZ, 0x3c, !PT ;  /* 0x0000003534347212 */ /* 0x000fe200078e3cff */
[----:B------:R-:W-:Y:S01]  /*cfb0*/  IMAD.X R53, RZ, RZ, R5, P3 ;  /* 0x000000ffff357224 */ /* 0x000fe200018e0605 */
[C---:B------:R-:W-:Y:S01]  /*cfc0*/  IADD3 R33, P6, R4.reuse, 0x6000, RZ ;  /* 0x0000600004217810 */ /* 0x040fe20007fde0ff */
[----:B------:R-:W-:Y:S01]  /*cfd0*/  UIMAD UR7, UR11, UR12, URZ ;  /* 0x0000000c0b0772a4 */ /* 0x000fe2000f8e023f */
[C---:B------:R-:W-:Y:S01]  /*cfe0*/  IADD3 R37, P5, R4.reuse, 0x7000, RZ ;  /* 0x0000700004257810 */ /* 0x040fe20007fbe0ff */
[----:B-1----:R1:W-:Y:S01]  /*cff0*/  @!P2 ST.E desc[UR54][R20.64], R3 ;  /* 0x000000031400a985 */ /* 0x0023e2000c101936 */
[----:B------:R-:W-:-:S02]  /*d000*/  IADD3 R65, P4, R4, 0x8000, RZ ;  /* 0x0000800004417810 */ /* 0x000fc40007f9e0ff */
[----:B------:R-:W-:Y:S01]  /*d010*/  IADD3 R45, P3, R4, 0xa000, RZ ;  /* 0x0000a000042d7810 */ /* 0x000fe20007f7e0ff */
[----:B------:R-:W-:Y:S01]  /*d020*/  UIMAD.WIDE.U32 UR8, UR4, UR12, URZ ;  /* 0x0000000c040872a5 */ /* 0x000fe2000f8e003f */
[----:B------:R-:W-:Y:S01]  /*d030*/  LOP3.LUT R32, R33, 0x380, RZ, 0xc0, !PT ;  /* 0x0000038021207812 */ /* 0x000fe200078ec0ff */
[----:B------:R-:W-:Y:S01]  /*d040*/  UIMAD UR7, UR4, UR13, UR7 ;  /* 0x0000000d040772a4 */ /* 0x000fe2000f8e0207 */
[----:B------:R-:W-:Y:S01]  /*d050*/  LOP3.LUT R36, R37, 0x380, RZ, 0xc0, !PT ;  /* 0x0000038025247812 */ /* 0x000fe200078ec0ff */
[----:B--2---:R2:W-:Y:S01]  /*d060*/  @!P0 ST.E desc[UR54][R42.64], R0 ;  /* 0x000000002a008985 */ /* 0x0045e2000c101936 */
[----:B------:R-:W-:Y:S01]  /*d070*/  LOP3.LUT R64, R65, 0x380, RZ, 0xc0, !PT ;  /* 0x0000038041407812 */ /* 0x000fe200078ec0ff */
[----:B------:R-:W-:Y:S01]  /*d080*/  ULDC.64 UR10, c[0x0][0xae8] ;  /* 0x0002ba00000a7ab9 */ /* 0x000fe20000000a00 */
[----:B------:R-:W-:Y:S01]  /*d090*/  LOP3.LUT R44, R45, 0x380, RZ, 0xc0, !PT ;  /* 0x000003802d2c7812 */ /* 0x000fe200078ec0ff */
[----:B-1----:R-:W1:Y:S01]  /*d0a0*/  @P1 LDC R21, c[0x0][0xbec] ;  /* 0x0002fb00ff151b82 */ /* 0x002e620000000800 */
[----:B------:R-:W-:Y:S01]  /*d0b0*/  SHF.R.U64 R32, R32, 0x3, RZ ;  /* 0x0000000320207819 */ /* 0x000fe200000012ff */
[----:B------:R-:W-:Y:S01]  /*d0c0*/  UIADD3 UR9, UR9, UR7, URZ ;  /* 0x0000000709097290 */ /* 0x000fe2000fffe03f */
[----:B------:R-:W-:Y:S01]  /*d0d0*/  SHF.R.U64 R36, R36, 0x3, RZ ;  /* 0x0000000324247819 */ /* 0x000fe200000012ff */
[----:B------:R-:W-:Y:S01]  /*d0e0*/  UIMAD UR4, UR18, UR10, URZ ;  /* 0x0000000a120472a4 */ /* 0x000fe2000f8e023f */
[----:B------:R-:W-:Y:S01]  /*d0f0*/  SHF.R.U64 R64, R64, 0x3, RZ ;  /* 0x0000000340407819 */ /* 0x000fe200000012ff */
[----:B------:R-:W5:Y:S01]  /*d100*/  LD.E.128 R12, desc[UR54][R12.64] ;  /* 0x000000360c0c7980 */ /* 0x000f62000c101d00 */
[----:B------:R-:W-:Y:S01]  /*d110*/  SHF.R.U64 R44, R44, 0x3, RZ ;  /* 0x000000032c2c7819 */ /* 0x000fe200000012ff */
[----:B--2---:R-:W-:Y:S01]  /*d120*/  IMAD R0, R23, 0x20, R184 ;  /* 0x0000002017007824 */ /* 0x004fe200078e02b8 */
[----:B------:R-:W-:Y:S01]  /*d130*/  LOP3.LUT R8, R11, 0x380, RZ, 0xc0, !PT ;  /* 0x000003800b087812 */ /* 0x000fe200078ec0ff */
[----:B------:R-:W-:Y:S01]  /*d140*/  UIMAD UR4, UR36, UR11, UR4 ;  /* 0x0000000b240472a4 */ /* 0x000fe2000f8e0204 */
[----:B------:R-:W-:Y:S01]  /*d150*/  LOP3.LUT R32, R32, R33, RZ, 0x3c, !PT ;  /* 0x0000002120207212 */ /* 0x000fe200078e3cff */
[----:B------:R-:W-:Y:S01]  /*d160*/  VIADD R78, R0, UR38 ;  /* 0x00000026004e7c36 */ /* 0x000fe20008000000 */
[----:B------:R-:W-:Y:S01]  /*d170*/  LOP3.LUT R36, R36, R37, RZ, 0x3c, !PT ;  /* 0x0000002524247212 */ /* 0x000fe200078e3cff */
[--C-:B------:R-:W-:Y:S01]  /*d180*/  IMAD.X R33, RZ, RZ, R5.reuse, P6 ;  /* 0x000000ffff217224 */ /* 0x100fe200030e0605 */
[----:B------:R-:W-:Y:S01]  /*d190*/  LOP3.LUT R64, R64, R65, RZ, 0x3c, !PT ;  /* 0x0000004140407212 */ /* 0x000fe200078e3cff */
[--C-:B------:R-:W-:Y:S01]  /*d1a0*/  IMAD.X R37, RZ, RZ, R5.reuse, P5 ;  /* 0x000000ffff257224 */ /* 0x100fe200028e0605 */
[----:B------:R-:W-:Y:S01]  /*d1b0*/  LOP3.LUT R44, R44, R45, RZ, 0x3c, !PT ;  /* 0x0000002d2c2c7212 */ /* 0x000fe200078e3cff */
[--C-:B------:R-:W-:Y:S01]  /*d1c0*/  IMAD.X R65, RZ, RZ, R5.reuse, P4 ;  /* 0x000000ffff417224 */ /* 0x100fe200020e0605 */
[----:B------:R-:W-:Y:S01]  /*d1d0*/  UIMAD.WIDE.U32 UR8, UR36, UR10, UR8 ;  /* 0x0000000a240872a5 */ /* 0x000fe2000f8e0008 */
[----:B------:R-:W-:Y:S01]  /*d1e0*/  SHF.R.U64 R8, R8, 0x3, RZ ;  /* 0x0000000308087819 */ /* 0x000fe200000012ff */
[----:B------:R-:W-:Y:S01]  /*d1f0*/  IMAD.X R45, RZ, RZ, R5, P3 ;  /* 0x000000ffff2d7224 */ /* 0x000fe200018e0605 */
[C---:B------:R-:W-:Y:S01]  /*d200*/  IADD3 R73, P6, R4.reuse, 0xc000, RZ ;  /* 0x0000c00004497810 */ /* 0x040fe20007fde0ff */
[----:B------:R-:W-:Y:S01]  /*d210*/  ULDC.64 UR10, c[0x0][0xaf0] ;  /* 0x0002bc00000a7ab9 */ /* 0x000fe20000000a00 */
[----:B------:R-:W-:Y:S01]  /*d220*/  IADD3 R69, P5, R4, 0xd000, RZ ;  /* 0x0000d00004457810 */ /* 0x000fe20007fbe0ff */
[----:B-1----:R-:W-:Y:S01]  /*d230*/  @P1 IMAD.HI.U32 R0, R78, R21, RZ ;  /* 0x000000154e001227 */ /* 0x002fe200078e00ff */
[C---:B------:R-:W-:Y:S01]  /*d240*/  IADD3 R61, P4, R4.reuse, 0xe000, RZ ;  /* 0x0000e000043d7810 */ /* 0x040fe20007f9e0ff */
[----:B------:R-:W-:Y:S01]  /*d250*/  UIADD3 UR9, UR9, UR4, URZ ;  /* 0x0000000409097290 */ /* 0x000fe2000fffe03f */
[----:B------:R-:W-:Y:S01]  /*d260*/  IADD3 R7, P3, R4, 0xf000, RZ ;  /* 0x0000f00004077810 */ /* 0x000fe20007f7e0ff */
[----:B------:R-:W-:Y:S01]  /*d270*/  UIMAD UR4, UR17, UR10, URZ ;  /* 0x0000000a110472a4 */ /* 0x000fe2000f8e023f */
[----:B------:R-:W-:Y:S01]  /*d280*/  LOP3.LUT R8, R8, R11, RZ, 0x3c, !PT ;  /* 0x0000000b08087212 */ /* 0x000fe200078e3cff */
[----:B------:R-:W-:Y:S01]  /*d290*/  IMAD.MOV.U32 R3, RZ, RZ, R78 ;  /* 0x000000ffff037224 */ /* 0x000fe200078e004e */
[----:B------:R-:W-:Y:S01]  /*d2a0*/  LOP3.LUT R72, R73, 0x380, RZ, 0xc0, !PT ;  /* 0x0000038049487812 */ /* 0x000fe200078ec0ff */
[----:B------:R-:W5:Y:S01]  /*d2b0*/  LD.E.128 R24, desc[UR54][R24.64] ;  /* 0x0000003618187980 */ /* 0x000f62000c101d00 */
[----:B------:R-:W-:-:S02]  /*d2c0*/  LOP3.LUT R68, R69, 0x380, RZ, 0xc0, !PT ;  /* 0x0000038045447812 */ /* 0x000fc400078ec0ff */
[----:B------:R-:W-:Y:S01]  /*d2d0*/  LOP3.LUT R60, R61, 0x380, RZ, 0xc0, !PT ;  /* 0x000003803d3c7812 */ /* 0x000fe200078ec0ff */
[----:B------:R-:W-:Y:S01]  /*d2e0*/  UIMAD.WIDE.U32 UR8, UR16, UR10, UR8 ;  /* 0x0000000a100872a5 */ /* 0x000fe2000f8e0008 */
[----:B------:R-:W-:Y:S01]  /*d2f0*/  LOP3.LUT R11, R4, 0x380, RZ, 0xc0, !PT ;  /* 0x00000380040b7812 */ /* 0x000fe200078ec0ff */
[----:B------:R-:W-:Y:S01]  /*d300*/  IMAD.X R49, RZ, RZ, R5, P3 ;  /* 0x000000ffff317224 */ /* 0x000fe200018e0605 */
[----:B------:R-:W-:Y:S01]  /*d310*/  LOP3.LUT R6, R7, 0x380, RZ, 0xc0, !PT ;  /* 0x0000038007067812 */ /* 0x000fe200078ec0ff */
[----:B------:R-:W-:Y:S01]  /*d320*/  UIMAD UR4, UR16, UR11, UR4 ;  /* 0x0000000b100472a4 */ /* 0x000fe2000f8e0204 */
[----:B0-----:R-:W-:Y:S01]  /*d330*/  @P1 SHF.R.U32.HI R3, RZ, R79, R0 ;  /* 0x0000004fff031219 */ /* 0x001fe20000011600 */
[----:B------:R-:W5:Y:S01]  /*d340*/  LD.E.128 R52, desc[UR54][R52.64] ;  /* 0x0000003634347980 */ /* 0x000f62000c101d00 */
[----:B------:R-:W-:Y:S02]  /*d350*/  SHF.R.U64 R72, R72, 0x3, RZ ;  /* 0x0000000348487819 */ /* 0x000fe400000012ff */
[----:B------:R-:W-:Y:S01]  /*d360*/  SHF.R.U64 R68, R68, 0x3, RZ ;  /* 0x0000000344447819 */ /* 0x000fe200000012ff */
[----:B------:R-:W5:Y:S01]  /*d370*/  LD.E.128 R28, desc[UR54][R28.64] ;  /* 0x000000361c1c7980 */ /* 0x000f62000c101d00 */
[----:B------:R-:W-:-:S02]  /*d380*/  SHF.R.U64 R60, R60, 0x3, RZ ;  /* 0x000000033c3c7819 */ /* 0x000fc400000012ff */
[----:B------:R-:W-:Y:S01]  /*d390*/  SHF.R.U64 R11, R11, 0x3, RZ ;  /* 0x000000030b0b7819 */ /* 0x000fe200000012ff */
[----:B------:R-:W5:Y:S01]  /*d3a0*/  LD.E.128 R32, desc[UR54][R32.64] ;  /* 0x0000003620207980 */ /* 0x000f62000c101d00 */
[----:B------:R-:W-:Y:S01]  /*d3b0*/  SHF.R.U64 R6, R6, 0x3, RZ ;  /* 0x0000000306067819 */ /* 0x000fe200000012ff */
[----:B------:R-:W-:Y:S01]  /*d3c0*/  UIADD3 UR4, UR9, UR4, URZ ;  /* 0x0000000409047290 */ /* 0x000fe2000fffe03f */
[--C-:B------:R-:W-:Y:S01]  /*d3d0*/  SHF.R.S32.HI R0, RZ, 0x1f, R3.reuse ;  /* 0x0000001fff007819 */ /* 0x100fe20000011403 */
[----:B------:R-:W-:Y:S01]  /*d3e0*/  IMAD.MOV R76, RZ, RZ, -R3 ;  /* 0x000000ffff4c7224 */ /* 0x000fe200078e0a03 */
[----:B------:R-:W-:Y:S01]  /*d3f0*/  LOP3.LUT R72, R72, R73, RZ, 0x3c, !PT ;  /* 0x0000004948487212 */ /* 0x000fe200078e3cff */
[--C-:B------:R-:W-:Y:S01]  /*d400*/  IMAD.X R73, RZ, RZ, R5.reuse, P6 ;  /* 0x000000ffff497224 */ /* 0x100fe200030e0605 */
[----:B------:R-:W-:Y:S01]  /*d410*/  LOP3.LUT R68, R68, R69, RZ, 0x3c, !PT ;  /* 0x0000004544447212 */ /* 0x000fe200078e3cff */
[--C-:B------:R-:W-:Y:S01]  /*d420*/  IMAD.X R69, RZ, RZ, R5.reuse, P5 ;  /* 0x000000ffff457224 */ /* 0x100fe200028e0605 */
[----:B------:R-:W-:Y:S01]  /*d430*/  LOP3.LUT R60, R60, R61, RZ, 0x3c, !PT ;  /* 0x0000003d3c3c7212 */ /* 0x000fe200078e3cff */
[----:B------:R-:W-:Y:S01]  /*d440*/  IMAD.X R61, RZ, RZ, R5, P4 ;  /* 0x000000ffff3d7224 */ /* 0x000fe200020e0605 */
[----:B------:R-:W-:Y:S01]  /*d450*/  LOP3.LUT R4, R11, R4, RZ, 0x3c, !PT ;  /* 0x000000040b047212 */ /* 0x000fe200078e3cff */
[----:B------:R-:W-:Y:S01]  /*d460*/  ULDC.64 UR10, c[0x0][0xae0] ;  /* 0x0002b800000a7ab9 */ /* 0x000fe20000000a00 */
[----:B------:R-:W-:Y:S01]  /*d470*/  LOP3.LUT R48, R6, R7, RZ, 0x3c, !PT ;  /* 0x0000000706307212 */ /* 0x000fe200078e3cff */
[----:B------:R-:W-:Y:S01]  /*d480*/  IMAD R0, R0, UR10, RZ ;  /* 0x0000000a00007c24 */ /* 0x000fe2000f8e02ff */
[----:B------:R-:W5:Y:S01]  /*d490*/  LD.E.128 R8, desc[UR54][R8.64] ;  /* 0x0000003608087980 */ /* 0x000f62000c101d00 */
[----:B------:R-:W-:-:S02]  /*d4a0*/  IMAD R77, R77, R76, R78 ;  /* 0x0000004c4d4d7224 */ /* 0x000fc400078e024e */
[----:B------:R-:W-:Y:S01]  /*d4b0*/  IMAD.U32 R21, RZ, RZ, UR9 ;  /* 0x00000009ff157e24 */ /* 0x000fe2000f8e00ff */
[----:B------:R-:W5:Y:S01]  /*d4c0*/  LD.E.128 R4, desc[UR54][R4.64] ;  /* 0x0000003604047980 */ /* 0x000f62000c101d00 */
[----:B------:R-:W-:Y:S01]  /*d4d0*/  IMAD.U32 R20, RZ, RZ, UR8 ;  /* 0x00000008ff147e24 */ /* 0x000fe2000f8e00ff */
[----:B------:R-:W-:Y:S01]  /*d4e0*/  ULDC.64 UR8, c[0x0][0xad8] ;  /* 0x0002b60000087ab9 */ /* 0x000fe20000000a00 */
[----:B------:R-:W-:Y:S01]  /*d4f0*/  IMAD.U32 R21, RZ, RZ, UR4 ;  /* 0x00000004ff157e24 */ /* 0x000fe2000f8e00ff */
[----:B------:R-:W5:Y:S01]  /*d500*/  LD.E.128 R36, desc[UR54][R36.64] ;  /* 0x0000003624247980 */ /* 0x000f62000c101d00 */
[C---:B------:R-:W-:Y:S01]  /*d510*/  IMAD R79, R3.reuse, UR11, R0 ;  /* 0x0000000b034f7c24 */ /* 0x040fe2000f8e0200 */
[----:B------:R-:W-:Y:S02]  /*d520*/  SHF.R.S32.HI R0, RZ, 0x1f, R77 ;  /* 0x0000001fff007819 */ /* 0x000fe4000001144d */
[----:B------:R-:W5:Y:S01]  /*d530*/  LD.E.128 R64, desc[UR54][R64.64] ;  /* 0x0000003640407980 */ /* 0x000f62000c101d00 */
[----:B------:R-:W-:-:S03]  /*d540*/  IMAD.WIDE.U32 R20, R3, UR10, R20 ;  /* 0x0000000a03147c25 */ /* 0x000fc6000f8e0014 */
[----:B------:R-:W5:Y:S04]  /*d550*/  LD.E.128 R56, desc[UR54][R56.64] ;  /* 0x0000003638387980 */ /* 0x000f68000c101d00 */
[----:B------:R-:W5:Y:S04]  /*d560*/  LD.E.128 R44, desc[UR54][R44.64] ;  /* 0x000000362c2c7980 */ /* 0x000f68000c101d00 */
[----:B------:R-:W5:Y:S04]  /*d570*/  LD.E.128 R40, desc[UR54][R40.64] ;  /* 0x0000003628287980 */ /* 0x000f68000c101d00 */
[----:B------:R-:W5:Y:S04]  /*d580*/  LD.E.128 R72, desc[UR54][R72.64] ;  /* 0x0000003648487980 */ /* 0x000f68000c101d00 */
[----:B------:R-:W5:Y:S04]  /*d590*/  LD.E.128 R68, desc[UR54][R68.64] ;  /* 0x0000003644447980 */ /* 0x000f68000c101d00 */
[----:B------:R-:W5:Y:S04]  /*d5a0*/  LD.E.128 R60, desc[UR54][R60.64] ;  /* 0x000000363c3c7980 */ /* 0x000f68000c101d00 */
[----:B------:R-:W5:Y:S01]  /*d5b0*/  LD.E.128 R48, desc[UR54][R48.64] ;  /* 0x0000003630307980 */ /* 0x000f62000c101d00 */
        /* <DEDUP_REMOVED lines=8> */
[----:B------:R-:W-:Y:S01]  /*d640*/  VIADD R84, R184, UR38 ;  /* 0x00000026b8547c36 */ /* 0x000fe20008000000 */
        /* <DEDUP_REMOVED lines=35> */
.L_x_1505:
[----:B------:R-:W-:Y:S05]  /*d880*/  BSYNC B1 ;  /* 0x0000000000017941 */ /* 0x000fea0003800000 */
.L_x_1504:
        /* <DEDUP_REMOVED lines=21> */
.L_x_1507:
[----:B------:R-:W-:Y:S05]  /*d9e0*/  BSYNC B1 ;  /* 0x0000000000017941 */ /* 0x000fea0003800000 */
.L_x_1506:
        /* <DEDUP_REMOVED lines=21> */
.L_x_1509:
[----:B------:R-:W-:Y:S05]  /*db40*/  BSYNC B1 ;  /* 0x0000000000017941 */ /* 0x000fea0003800000 */
.L_x_1508:
[----:B------:R-:W-:Y:S01]  /*db50*/  VIADD R0, R84, 0x60 ;  /* 0x0000006054007836 */ /* 0x000fe20000000000 */
[----:B0--3--:R-:W0:Y:S04]  /*db60*/  SHFL.IDX PT, R3, R3, 0x3, 0x181f ;  /* 0x00781f0003037f89 */ /* 0x009e2800000e0000 */
[----:B------:R-:W-:Y:S01]  /*db70*/  ISETP.GE.AND P0, PT, R0, R83, PT ;  /* 0x000000530000720c */ /* 0x000fe20003f06270 */
[----:B------:R3:W0:-:S12]  /*db80*/  SHFL.IDX PT, R11, R82, 0x3, 0x181f ;  /* 0x00781f00520b7f89 */ /* 0x00061800000e0000 */
[----:B---3--:R-:W-:Y:S05]  /*db90*/  @P0 BRA `(.L_x_1510) ;  /* 0x0000000c00ac0947 */ /* 0x008fea0003800000 */
[----:B------:R-:W-:Y:S02]  /*dba0*/  ULDC UR4, c[0x0][0xac8] ;  /* 0x0002b20000047ab9 */ /* 0x000fe40000000800 */
[----:B------:R-:W-:Y:S02]  /*dbb0*/  ISETP.GE.AND P3, PT, R16, UR4, PT ;  /* 0x0000000410007c0c */ /* 0x000fe4000bf66270 */
[----:B------:R-:W-:Y:S02]  /*dbc0*/  ISETP.GE.AND P4, PT, R19, UR4, PT ;  /* 0x0000000413007c0c */ /* 0x000fe4000bf86270 */
[----:B------:R-:W-:-:S09]  /*dbd0*/  ISETP.GE.AND P5, PT, R18, UR4, PT ;  /* 0x0000000412007c0c */ /* 0x000fd2000bfa6270 */
[-C--:B0-----:R-:W-:Y:S02]  /*dbe0*/  @!P3 LEA R4, P0, R16, R11.reuse, 0x1 ;  /* 0x0000000b1004b211 */ /* 0x081fe400078008ff */
[CC--:B------:R-:W-:Y:S02]  /*dbf0*/  @!P4 LEA R6, P1, R19.reuse, R11.reuse, 0x1 ;  /* 0x0000000b1306c211 */ /* 0x0c0fe400078208ff */
        /* <DEDUP_REMOVED lines=9> */
[----:B---3--:R-:W-:-:S04]  /*dc90*/  LEA R4, P0, R22, R11, 0x1 ;  /* 0x0000000b16047211 */ /* 0x008fc800078008ff */
[----:B------:R-:W-:-:S05]  /*dca0*/  LEA.HI.X R5, R22, R3, R189, 0x1, P0 ;  /* 0x0000000316057211 */ /* 0x000fca00000f0cbd */
[----:B------:R0:W-:Y:S01]  /*dcb0*/  ST.E.128 desc[UR54][R4.64], R48 ;  /* 0x0000003004007985 */ /* 0x0001e2000c101d36 */
[----:B------:R-:W-:Y:S05]  /*dcc0*/  BRA `(.L_x_1510) ;  /* 0x0000000c00607947 */ /* 0x000fea0003800000 */
.L_x_1502:
        /* <DEDUP_REMOVED lines=11> */
[----:B------:R-:W-:Y:S01]  /*dd80*/  UISETP.NE.U32.AND UP1, UPT, UR6, URZ, UPT ;  /* 0x0000003f0600728c */ /* 0x000fe2000bf25070 */
[----:B------:R-:W-:Y:S02]  /*dd90*/  IMAD.U32 R0, RZ, RZ, UR4 ;  /* 0x00000004ff007e24 */ /* 0x000fe4000f8e00ff */
[----:B------:R-:W2:Y:S01]  /*dda0*/  @P2 LDG.E R3, desc[UR54][R4.64] ;  /* 0x0000003604032981 */ /* 0x000ea2000c1e1900 */
[----:B------:R-:W-:-:S06]  /*ddb0*/  UISETP.NE.AND.EX UP1, UPT, UR7, URZ, UPT, UP1 ;  /* 0x0000003f0700728c */ /* 0x000fcc000bf25310 */
        /* <DEDUP_REMOVED lines=11> */
[----:B--2---:R-:W-:Y:S01]  /*de70*/  @P2 R2UR UR4, R3 ;  /* 0x00000000030422ca */ /* 0x004fe200000e0000 */
[----:B01----:R-:W-:-:S14]  /*de80*/  @P3 BRA `(.L_x_1511) ;  /* 0x0000000000103947 */ /* 0x003fdc0003800000 */
[----:B------:R-:W-:Y:S05]  /*de90*/  @!P2 BRA `(.L_x_1511) ;  /* 0x00000000000ca947 */ /* 0x000fea0003800000 */
[----:B------:R-:W2:Y:S04]  /*dea0*/  LDG.E R3, desc[UR54][R4.64] ;  /* 0x0000003604037981 */ /* 0x000ea8000c1e1900 */
[----:B-----5:R-:W2:Y:S02]  /*deb0*/  LDG.E R0, desc[UR54][R4.64+0x4] ;  /* 0x0000043604007981 */ /* 0x020ea4000c1e1900 */
[----:B--2---:R-:W-:-:S07]  /*dec0*/  IMAD.IADD R0, R0, 0x1, -R3 ;  /* 0x0000000100007824 */ /* 0x004fce00078e0a03 */
.L_x_1511:
[----:B------:R-:W-:Y:S01]  /*ded0*/  USHF.R.S32.HI UR6, URZ, 0x1f, UR37 ;  /* 0x0000001f3f067899 */ /* 0x000fe20008011425 */
[----:B------:R-:W-:Y:S01]  /*dee0*/  BSSY B1, `(.L_x_1512) ;  /* 0x000002e000017945 */ /* 0x000fe20003800000 */
[----:B------:R-:W-:Y:S02]  /*def0*/  USHF.R.S32.HI UR9, URZ, 0x1f, UR4 ;  /* 0x0000001f3f097899 */ /* 0x000fe40008011404 */
[----:B------:R-:W-:Y:S02]  /*df00*/  USEL UR11, UR37, URZ, !UP0 ;  /* 0x0000003f250b7287 */ /* 0x000fe4000c000000 */
[----:B------:R-:W-:Y:S01]  /*df10*/  USEL UR12, UR6, URZ, !UP0 ;  /* 0x0000003f060c7287 */ /* 0x000fe2000c000000 */
[----:B------:R-:W-:Y:S11]  /*df20*/  @P1 BRA `(.L_x_1513) ;  /* 0x0000000000a41947 */ /* 0x000ff60003800000 */
[----:B------:R-:W0:Y:S01]  /*df30*/  S2R R4, SR_TID.X ;  /* 0x0000000000047919 */ /* 0x000e220000002100 */
[----:B------:R-:W1:Y:S01]  /*df40*/  LDC R5, c[0x0][0xbe8] ;  /* 0x0002fa00ff057b82 */ /* 0x000e620000000800 */
[----:B------:R-:W-:Y:S02]  /*df50*/  IMAD.U32 R6, RZ, RZ, UR38 ;  /* 0x00000026ff067e24 */ /* 0x000fe4000f8e00ff */
[----:B-1---5:R-:W-:-:S03]  /*df60*/  IMAD R3, R0, R5, RZ ;  /* 0x0000000500037224 */ /* 0x022fc600078e02ff */
[----:B0-----:R-:W-:-:S04]  /*df70*/  IADD3 R6, R6, -0x80, R4 ;  /* 0xffffff8006067810 */ /* 0x001fc80007ffe004 */
[----:B------:R-:W-:-:S13]  /*df80*/  ISETP.GE.AND P1, PT, R6, R3, PT ;  /* 0x000000030600720c */ /* 0x000fda0003f26270 */
[----:B------:R-:W-:Y:S05]  /*df90*/  @P1 BRA `(.L_x_1513) ;  /* 0x0000000000881947 */ /* 0x000fea0003800000 */
[----:B------:R-:W-:Y:S01]  /*dfa0*/  ISETP.NE.AND P1, PT, R5, 0x1, PT ;  /* 0x000000010500780c */ /* 0x000fe20003f25270 */
[----:B------:R-:W-:Y:S01]  /*dfb0*/  ULDC.64 UR14, c[0x0][0xb90] ;  /* 0x0002e400000e7ab9 */ /* 0x000fe20000000a00 */
[----:B------:R-:W-:Y:S01]  /*dfc0*/  UMOV UR6, UR4 ;  /* 0x0000000400067c82 */ /* 0x000fe20008000000 */
[----:B------:R-:W-:Y:S01]  /*dfd0*/  UIMAD UR8, UR10, UR14, URZ ;  /* 0x0000000e0a0872a4 */ /* 0x000fe2000f8e023f */
[----:B------:R-:W-:Y:S01]  /*dfe0*/  IMAD.MOV.U32 R4, RZ, RZ, R6 ;  /* 0x000000ffff047224 */ /* 0x000fe200078e0006 */
[----:B------:R-:W-:Y:S02]  /*dff0*/  UMOV UR7, UR9 ;  /* 0x0000000900077c82 */ /* 0x000fe40008000000 */
[----:B------:R-:W-:Y:S02]  /*e000*/  UIMAD.WIDE.U32 UR6, UR36, UR14, UR6 ;  /* 0x0000000e240672a5 */ /* 0x000fe4000f8e0006 */
[----:B------:R-:W-:-:S03]  /*e010*/  UIMAD UR8, UR36, UR15, UR8 ;  /* 0x0000000f240872a4 */ /* 0x000fc6000f8e0208 */
[----:B------:R-:W-:Y:S01]  /*e020*/  ULDC.64 UR14, c[0x0][0xb98] ;  /* 0x0002e600000e7ab9 */ /* 0x000fe20000000a00 */
[----:B------:R-:W0:Y:S01]  /*e030*/  @P1 LDC R3, c[0x0][0xbec] ;  /* 0x0002fb00ff031b82 */ /* 0x000e220000000800 */
[----:B------:R-:W-:Y:S02]  /*e040*/  UIADD3 UR7, UR7, UR8, URZ ;  /* 0x0000000807077290 */ /* 0x000fe4000fffe03f */
[----:B------:R-:W-:Y:S02]  /*e050*/  UIMAD UR8, UR12, UR14, URZ ;  /* 0x0000000e0c0872a4 */ /* 0x000fe4000f8e023f */
[----:B------:R-:W-:Y:S02]  /*e060*/  UIMAD.WIDE.U32 UR6, UR11, UR14, UR6 ;  /* 0x0000000e0b0672a5 */ /* 0x000fe4000f8e0006 */
[----:B------:R-:W-:Y:S01]  /*e070*/  UIMAD UR8, UR11, UR15, UR8 ;  /* 0x0000000f0b0872a4 */ /* 0x000fe2000f8e0208 */
[----:B------:R-:W1:Y:S02]  /*e080*/  @P1 LDC R8, c[0x0][0xbf0] ;  /* 0x0002fc00ff081b82 */ /* 0x000e640000000800 */
[----:B------:R-:W-:Y:S01]  /*e090*/  ULDC.64 UR14, c[0x0][0xb88] ;  /* 0x0002e200000e7ab9 */ /* 0x000fe20000000a00 */
[----:B0-----:R-:W-:-:S05]  /*e0a0*/  @P1 IMAD.HI.U32 R3, R6, R3, RZ ;  /* 0x0000000306031227 */ /* 0x001fca00078e00ff */
        /* <DEDUP_REMOVED lines=17> */
.L_x_1513:
[----:B------:R-:W-:Y:S05]  /*e1c0*/  BSYNC B1 ;  /* 0x0000000000017941 */ /* 0x000fea0003800000 */
.L_x_1512:
[----:B------:R-:W1:Y:S01]  /*e1d0*/  @P0 LDC R5, c[0x0][0xbf0] ;  /* 0x0002fc00ff050b82 */ /* 0x000e620000000800 */
[----:B------:R-:W-:Y:S01]  /*e1e0*/  ULDC.64 UR14, c[0x0][0xaa0] ;  /* 0x0002a800000e7ab9 */ /* 0x000fe20000000a00 */
[----:B0-----:R-:W-:Y:S01]  /*e1f0*/  IMAD R3, R23, 0x20, R184 ;  /* 0x0000002017037824 */ /* 0x001fe200078e02b8 */
[----:B------:R-:W-:Y:S01]  /*e200*/  UIMAD UR8, UR9, UR14, URZ ;  /* 0x0000000e090872a4 */ /* 0x000fe2000f8e023f */
[----:B------:R-:W-:Y:S01]  /*e210*/  BSSY B1, `(.L_x_1514) ;  /* 0x0000041000017945 */ /* 0x000fe20003800000 */
[----:B------:R-:W-:Y:S01]  /*e220*/  UIMAD.WIDE.U32 UR6, UR4, UR14, URZ ;  /* 0x0000000e040672a5 */ /* 0x000fe2000f8e003f */
[----:B------:R-:W-:Y:S01]  /*e230*/  VIADD R8, R3, UR38 ;  /* 0x0000002603087c36 */ /* 0x000fe20008000000 */
[----:B------:R-:W-:-:S03]  /*e240*/  UIMAD UR8, UR4, UR15, UR8 ;  /* 0x0000000f040872a4 */ /* 0x000fc6000f8e0208 */
[----:B------:R-:W-:Y:S01]  /*e250*/  ULDC.64 UR14, c[0x0][0xae8] ;  /* 0x0002ba00000e7ab9 */ /* 0x000fe20000000a00 */
[----:B------:R-:W-:Y:S01]  /*e260*/  UIADD3 UR7, UR7, UR8, URZ ;  /* 0x0000000807077290 */ /* 0x000fe2000fffe03f */
[----:B------:R-:W-:Y:S01]  /*e270*/  @P0 IMAD.HI.U32 R4, R8, R9, RZ ;  /* 0x0000000908040227 */ /* 0x000fe200078e00ff */
[----:B------:R-:W-:Y:S02]  /*e280*/  UIMAD UR4, UR10, UR14, URZ ;  /* 0x0000000e0a0472a4 */ /* 0x000fe4000f8e023f */
        /* <DEDUP_REMOVED lines=24> */
[----:B------:R-:W-:Y:S02]  /*e410*/  VIADD R8, R184, UR38 ;  /* 0x00000026b8087c36 */ /* 0x000fe40008000000 */
        /* <DEDUP_REMOVED lines=32> */
.L_x_1515:
[----:B------:R-:W-:Y:S05]  /*e620*/  BSYNC B1 ;  /* 0x0000000000017941 */ /* 0x000fea0003800000 */
.L_x_1514:
        /* <DEDUP_REMOVED lines=21> */
.L_x_1517:
[----:B------:R-:W-:Y:S05]  /*e780*/  BSYNC B1 ;  /* 0x0000000000017941 */ /* 0x000fea0003800000 */
.L_x_1516:
        /* <DEDUP_REMOVED lines=21> */
.L_x_1519:
[----:B------:R-:W-:Y:S05]  /*e8e0*/  BSYNC B1 ;  /* 0x0000000000017941 */ /* 0x000fea0003800000 */
.L_x_1518:
        /* <DEDUP_REMOVED lines=22> */
.L_x_1510:
[----:B------:R-:W-:Y:S05]  /*ea50*/  BSYNC B0 ;  /* 0x0000000000007941 */ /* 0x000fea0003800000 */
.L_x_1501:
[----:B------:R-:W-:Y:S02]  /*ea60*/  ULDC UR4, c[0x0][0xc3c] ;  /* 0x00030f0000047ab9 */ /* 0x000fe40000000800 */
[----:B------:R-:W-:-:S06]  /*ea70*/  UISETP.GE.AND UP0, UPT, UR48, UR4, UPT ;  /* 0x000000043000728c */ /* 0x000fcc000bf06270 */
[----:B------:R-:W-:-:S13]  /*ea80*/  PLOP3.LUT P0, PT, PT, PT, UP0, 0x80, 0x0 ;  /* 0x000000000000781c */ /* 0x000fda0003f0f008 */
[----:B------:R-:W-:Y:S05]  /*ea90*/  @!P0 BRA `(.L_x_1520) ;  /* 0xffffff2000c08947 */ /* 0x000fea000383ffff */
[----:B------:R-:W-:Y:S05]  /*eaa0*/  EXIT ;  /* 0x000000000000794d */ /* 0x000fea0003800000 */
.L_x_1411:
        /* <DEDUP_REMOVED lines=25> */
[----:B------:R-:W-:Y:S01]  /*ec40*/  IMAD.MOV.U32 R16, RZ, RZ, RZ ;  /* 0x000000ffff107224 */ /* 0x000fe200078e00ff */
        /* <DEDUP_REMOVED lines=21> */
[----:B-1----:R-:W-:Y:S02]  /*eda0*/  IMAD R6, R4, R9, RZ ;  /* 0x0000000904067224 */ /* 0x002fe400078e02ff */
[----:B------:R-:W-:Y:S02]  /*edb0*/  IMAD.MOV.U32 R4, RZ, RZ, RZ ;  /* 0x000000ffff047224 */ /* 0x000fe400078e00ff */
[----:B------:R-:W-:Y:S01]  /*edc0*/  IMAD.MOV.U32 R3, RZ, RZ, R6 ;  /* 0x000000ffff037224 */ /* 0x000fe200078e0006 */
[----:B0-----:R-:W-:-:S13]  /*edd0*/  ISETP.GT.AND P6, PT, R6, R7, PT ;  /* 0x000000070600720c */ /* 0x001fda0003fc4270 */
[----:B------:R-:W-:Y:S05]  /*ede0*/  @P6 BRA `(.L_x_1522) ;  /* 0x0000000000906947 */ /* 0x000fea0003800000 */
[----:B------:R-:W-:Y:S01]  /*edf0*/  IMAD.MOV.U32 R6, RZ, RZ, R3 ;  /* 0x000000ffff067224 */ /* 0x000fe200078e0003 */
[----:B------:R-:W-:Y:S01]  /*ee00*/  ULDC UR4, c[0x0][0xc3c] ;  /* 0x00030f0000047ab9 */ /* 0x000fe20000000800 */
[----:B------:R-:W-:-:S07]  /*ee10*/  IMAD.MOV.U32 R4, RZ, RZ, RZ ;  /* 0x000000ffff047224 */ /* 0x000fce00078e00ff */
.L_x_1526:
[----:B------:R-:W-:-:S05]  /*ee20*/  VIADD R4, R4, 0x1f ;  /* 0x0000001f04047836 */ /* 0x000fca0000000000 */
[----:B------:R-:W-:-:S13]  /*ee30*/  ISETP.GE.AND P6, PT, R4, UR4, PT ;  /* 0x0000000404007c0c */ /* 0x000fda000bfc6270 */
[----:B------:R-:W-:Y:S05]  /*ee40*/  @P6 BRA `(.L_x_1523) ;  /* 0x0000000400d86947 */ /* 0x000fea0003800000 */
[----:B------:R-:W-:Y:S01]  /*ee50*/  IMAD.IADD R9, R5, 0x1, R4 ;  /* 0x0000000105097824 */ /* 0x000fe200078e0204 */
[----:B------:R-:W-:Y:S01]  /*ee60*/  BSSY B0, `(.L_x_1524) ;  /* 0x0000007000007945 */ /* 0x000fe20003800000 */
[----:B------:R-:W-:-:S03]  /*ee70*/  IMAD.MOV.U32 R0, RZ, RZ, RZ ;  /* 0x000000ffff007224 */ /* 0x000fc600078e00ff */
[----:B------:R-:W-:-:S13]  /*ee80*/  ISETP.GE.OR P6, PT, R9, UR4, !P0 ;  /* 0x0000000409007c0c */ /* 0x000fda000c7c6670 */
[----:B------:R-:W-:Y:S05]  /*ee90*/  @P6 BRA `(.L_x_1525) ;  /* 0x00000000000c6947 */ /* 0x000fea0003800000 */
[----:B------:R-:W0:Y:S02]  /*eea0*/  LDC.64 R2, c[0x0][0xc80] ;  /* 0x00032000ff027b82 */ /* 0x000e240000000a00 */
[----:B0-----:R-:W-:-:S05]  /*eeb0*/  IMAD.WIDE R2, R9, 0x4, R2 ;  /* 0x0000000409027825 */ /* 0x001fca00078e0202 */
[----:B------:R0:W5:Y:S02]  /*eec0*/  LDG.E R0, desc[UR54][R2.64] ;  /* 0x0000003602007981 */ /* 0x000164000c1e1900 */
.L_x_1525:
[----:B------:R-:W-:Y:S05]  /*eed0*/  BSYNC B0 ;  /* 0x0000000000007941 */ /* 0x000fea0003800000 */
.L_x_1524:
        /* <DEDUP_REMOVED lines=21> */
.L_x_1522:
[----:B------:R-:W-:-:S04]  /*f030*/  IMAD.IADD R14, R6, 0x1, -R3 ;  /* 0x00000001060e7824 */ /* 0x000fc800078e0a03 */
[----:B------:R-:W-:-:S05]  /*f040*/  IMAD R2, R8, R9, R14 ;  /* 0x0000000908027224 */ /* 0x000fca00078e020e */
[----:B------:R-:W-:Y:S02]  /*f050*/  ISETP.GT.AND P0, PT, R2, R7, PT ;  /* 0x000000070200720c */ /* 0x000fe40003f04270 */
[----:B------:R-:W0:Y:S11]  /*f060*/  LDC.64 R2, c[0x0][0xc90] ;  /* 0x00032400ff027b82 */ /* 0x000e360000000a00 */
[----:B------:R-:W-:-:S04]  /*f070*/  VOTE.ANY R10, PT, !P0 ;  /* 0x00000000000a7806 */ /* 0x000fc800040e0100 */
[----:B------:R-:W1:Y:S02]  /*f080*/  POPC R15, R10 ;  /* 0x0000000a000f7309 */ /* 0x000e640000000000 */
[----:B-1----:R-:W-:-:S04]  /*f090*/  IMAD.IADD R19, R15, 0x1, R4 ;  /* 0x000000010f137824 */ /* 0x002fc800078e0204 */
[----:B0-----:R-:W-:-:S05]  /*f0a0*/  IMAD.WIDE R2, R19, 0x4, R2 ;  /* 0x0000000413027825 */ /* 0x001fca00078e0202 */
[----:B------:R-:W2:Y:S01]  /*f0b0*/  LDG.E R6, desc[UR54][R2.64] ;  /* 0x0000003602067981 */ /* 0x000ea2000c1e1900 */
[----:B------:R-:W-:-:S03]  /*f0c0*/  ISETP.NE.AND P0, PT, R10, RZ, PT ;  /* 0x000000ff0a00720c */ /* 0x000fc60003f05270 */
[----:B------:R-:W0:Y:S02]  /*f0d0*/  SHFL.IDX PT, R0, R0, R15, 0x1f ;  /* 0x00001f0f00007589 */ /* 0x000e2400000e0000 */
[----:B0-----:R-:W-:-:S13]  /*f0e0*/  R2UR UR7, R0 ;  /* 0x00000000000772ca */ /* 0x001fda00000e0000 */
[----:B--2---:R-:W-:-:S05]  /*f0f0*/  IMAD R4, R6, UR7, RZ ;  /* 0x0000000706047c24 */ /* 0x004fca000f8e02ff */
[----:B------:R-:W-:-:S04]  /*f100*/  IABS R13, R4 ;  /* 0x00000004000d7213 */ /* 0x000fc80000000000 */
[----:B------:R-:W0:Y:S08]  /*f110*/  I2F.RP R11, R13 ;  /* 0x0000000d000b7306 */ /* 0x000e300000209400 */
[----:B0-----:R-:W0:Y:S02]  /*f120*/  MUFU.RCP R11, R11 ;  /* 0x0000000b000b7308 */ /* 0x001e240000001000 */
[----:B0-----:R-:W-:-:S06]  /*f130*/  VIADD R12, R11, 0xffffffe ;  /* 0x0ffffffe0b0c7836 */ /* 0x001fcc0000000000 */
[----:B------:R0:W1:Y:S01]  /*f140*/  F2I.FTZ.U32.TRUNC.NTZ R3, R12 ;  /* 0x0000000c00037305 */ /* 0x000062000021f000 */
[----:B------:R-:W-:Y:S05]  /*f150*/  @!P0 BRA `(.L_x_1527) ;  /* 0x0000000000088947 */ /* 0x000fea0003800000 */
[----:B------:R-:W-:-:S05]  /*f160*/  VIADD R11, R15, 0xffffffff ;  /* 0xffffffff0f0b7836 */ /* 0x000fca0000000000 */
[----:B------:R2:W3:Y:S02]  /*f170*/  SHFL.IDX PT, R16, R8, R11, 0x1f ;  /* 0x00001f0b08107589 */ /* 0x0004e400000e0000 */
.L_x_1527:
[----:B---3--:R-:W-:Y:S01]  /*f180*/  IMAD R16, R16, R9, R14 ;  /* 0x0000000910107224 */ /* 0x008fe200078e020e */
[----:B------:R-:W-:Y:S01]  /*f190*/  IABS R2, R4 ;  /* 0x0000000400027213 */ /* 0x000fe20000000000 */
[----:B-1----:R-:W-:Y:S02]  /*f1a0*/  IMAD.MOV R0, RZ, RZ, -R3 ;  /* 0x000000ffff007224 */ /* 0x002fe400078e0a03 */
[----:B--2---:R-:W-:Y:S02]  /*f1b0*/  IMAD.IADD R11, R7, 0x1, -R16 ;  /* 0x00000001070b7824 */ /* 0x004fe400078e0a10 */
        /* <DEDUP_REMOVED lines=19> */
[----:B------:R-:W-:Y:S02]  /*f2f0*/  IMAD R18, R6, R2, RZ ;  /* 0x0000000206127224 */ /* 0x000fe400078e02ff */
[----:B------:R-:W-:Y:S02]  /*f300*/  IMAD.MOV R7, RZ, RZ, -R2 ;  /* 0x000000ffff077224 */ /* 0x000fe400078e0a02 */
[----:B------:R-:W-:Y:S02]  /*f310*/  IMAD.MOV R0, RZ, RZ, -R18 ;  /* 0x000000ffff007224 */ /* 0x000fe400078e0a12 */
[----:B------:R-:W-:-:S03]  /*f320*/  IMAD R7, R4, R7, R11 ;  /* 0x0000000704077224 */ /* 0x000fc600078e020b */
[----:B------:R-:W-:Y:S01]  /*f330*/  VIADDMNMX R0, R0, R9, R6, PT ;  /* 0x0000000900007246 */ /* 0x000fe20003800106 */
[----:B------:R-:W-:Y:S01]  /*f340*/  IMAD.IADD R18, R7, 0x1, R18 ;  /* 0x0000000107127824 */ /* 0x000fe200078e0212 */
[----:B------:R-:W-:Y:S02]  /*f350*/  IABS R2, R7 ;  /* 0x0000000700027213 */ /* 0x000fe40000000000 */
[----:B------:R-:W-:Y:S02]  /*f360*/  R2UR UR9, R0 ;  /* 0x00000000000972ca */ /* 0x000fe400000e0000 */
[----:B------:R-:W-:-:S11]  /*f370*/  R2UR UR8, R2 ;  /* 0x00000000020872ca */ /* 0x000fd600000e0000 */
[----:B------:R-:W-:-:S04]  /*f380*/  IABS R9, UR9 ;  /* 0x0000000900097c13 */ /* 0x000fc80008000000 */
[----:B------:R-:W1:Y:S01]  /*f390*/  I2F.RP R0, R9 ;  /* 0x0000000900007306 */ /* 0x000e620000209400 */
[----:B------:R-:W-:-:S07]  /*f3a0*/  R2UR UR6, R9 ;  /* 0x00000000090672ca */ /* 0x000fce00000e0000 */
[----:B-1----:R-:W1:Y:S02]  /*f3b0*/  MUFU.RCP R0, R0 ;  /* 0x0000000000007308 */ /* 0x002e640000001000 */
[----:B-1----:R-:W-:Y:S01]  /*f3c0*/  VIADD R3, R0, 0xffffffe ;  /* 0x0ffffffe00037836 */ /* 0x002fe20000000000 */
[----:B------:R-:W-:-:S05]  /*f3d0*/  IABS R0, UR9 ;  /* 0x0000000900007c13 */ /* 0x000fca0008000000 */
[----:B------:R-:W1:Y:S01]  /*f3e0*/  F2I.FTZ.U32.TRUNC.NTZ R3, R3 ;  /* 0x0000000300037305 */ /* 0x000e62000021f000 */
[----:B------:R-:W-:Y:S01]  /*f3f0*/  IMAD.MOV R0, RZ, RZ, -R0 ;  /* 0x000000ffff007224 */ /* 0x000fe200078e0a00 */
[----:B-1----:R-:W-:-:S13]  /*f400*/  R2UR UR5, R3 ;  /* 0x00000000030572ca */ /* 0x002fda00000e0000 */
[----:B------:R-:W-:-:S04]  /*f410*/  UIADD3 UR4, URZ, -UR5, URZ ;  /* 0x800000053f047290 */ /* 0x000fc8000fffe03f */
[----:B------:R-:W-:-:S03]  /*f420*/  UIMAD UR6, UR4, UR6, URZ ;  /* 0x00000006040672a4 */ /* 0x000fc6000f8e023f */
[----:B------:R-:W-:Y:S02]  /*f430*/  UMOV UR4, URZ ;  /* 0x0000003f00047c82 */ /* 0x000fe40008000000 */
[----:B------:R-:W-:-:S04]  /*f440*/  UIMAD.WIDE.U32 UR4, UR5, UR6, UR4 ;  /* 0x00000006050472a5 */ /* 0x000fc8000f8e0004 */
[----:B------:R-:W-:-:S06]  /*f450*/  UIMAD.WIDE.U32 UR4, UR5, UR8, URZ ;  /* 0x00000008050472a5 */ /* 0x000fcc000f8e003f */
[----:B------:R-:W-:Y:S01]  /*f460*/  IMAD.U32 R3, RZ, RZ, UR5 ;  /* 0x00000005ff037e24 */ /* 0x000fe2000f8e00ff */
[----:B------:R-:W-:-:S03]  /*f470*/  R2UR UR4, R7 ;  /* 0x00000000070472ca */ /* 0x000fc600000e0000 */
[----:B------:R-:W-:Y:S02]  /*f480*/  IMAD R0, R0, R3, UR8 ;  /* 0x0000000800007e24 */ /* 0x000fe4000f8e0203 */
[----:B------:R-:W-:-:S03]  /*f490*/  IMAD R3, RZ, RZ, -UR9 ;  /* 0x80000009ff037e24 */ /* 0x000fc6000f8e02ff */
[----:B------:R-:W-:-:S05]  /*f4a0*/  ISETP.GT.U32.AND P0, PT, R9, R0, PT ;  /* 0x000000000900720c */ /* 0x000fca0003f04070 */
[----:B------:R-:W-:-:S08]  /*f4b0*/  ULOP3.LUT UR4, UR4, UR9, URZ, 0x3c, !UPT ;  /* 0x0000000904047292 */ /* 0x000fd0000f8e3c3f */
[----:B------:R-:W-:Y:S01]  /*f4c0*/  VOTEU.ANY UP1, P0 ;  /* 0x00000000003f7886 */ /* 0x000fe20000020100 */
[----:B------:R-:W-:-:S04]  /*f4d0*/  PLOP3.LUT P0, PT, PT, PT, UP1, 0x80, 0x0 ;  /* 0x000000000000781c */ /* 0x000fc80003f0f018 */
[----:B------:R-:W-:Y:S02]  /*f4e0*/  @!UP1 UIADD3 UR5, UR5, 0x1, URZ ;  /* 0x0000000105059890 */ /* 0x000fe4000fffe03f */
[----:B------:R-:W-:-:S07]  /*f4f0*/  UISETP.GE.AND UP1, UPT, UR4, URZ, UPT ;  /* 0x0000003f0400728c */ /* 0x000fce000bf26270 */
[----:B------:R-:W-:-:S05]  /*f500*/  @!P0 IMAD.IADD R0, R0, 0x1, -R9 ;  /* 0x0000000100008824 */ /* 0x000fca00078e0a09 */
[----:B------:R-:W-:-:S13]  /*f510*/  ISETP.GE.U32.AND P0, PT, R0, R9, PT ;  /* 0x000000090000720c */ /* 0x000fda0003f06070 */
[----:B------:R-:W-:-:S05]  /*f520*/  VOTEU.ANY UP0, P0 ;  /* 0x00000000003f7886 */ /* 0x000fca0000000100 */
[----:B------:R-:W-:Y:S02]  /*f530*/  @UP0 UIADD3 UR5, UR5, 0x1, URZ ;  /* 0x0000000105050890 */ /* 0x000fe4000fffe03f */
[----:B------:R-:W-:Y:S02]  /*f540*/  UISETP.NE.AND UP0, UPT, UR9, URZ, UPT ;  /* 0x0000003f0900728c */ /* 0x000fe4000bf05270 */
[----:B------:R-:W-:-:S09]  /*f550*/  @!UP1 UIADD3 UR5, -UR5, URZ, URZ ;  /* 0x0000003f05059290 */ /* 0x000fd2000fffe13f */
[----:B------:R-:W-:-:S04]  /*f560*/  @!UP0 ULOP3.LUT UR5, URZ, UR9, URZ, 0x33, !UPT ;  /* 0x000000093f058292 */ /* 0x000fc8000f8e333f */
[----:B------:R-:W-:Y:S02]  /*f570*/  ULOP3.LUT UR4, URZ, UR5, URZ, 0x33, !UPT ;  /* 0x000000053f047292 */ /* 0x000fe4000f8e333f */
[----:B------:R-:W-:Y:S02]  /*f580*/  IMAD R18, R3, UR5, R18 ;  /* 0x0000000503127c24 */ /* 0x000fe4000f8e0212 */
[----:B------:R-:W-:Y:S01]  /*f590*/  UIADD3 UR4, UR7, UR4, URZ ;  /* 0x0000000407047290 */ /* 0x000fe2000fffe03f */
[----:B------:R-:W-:Y:S11]  /*f5a0*/  BRA `(.L_x_1528) ;  /* 0x0000000000107947 */ /* 0x000ff60003800000 */
.L_x_1523:
[----:B------:R-:W1:Y:S01]  /*f5b0*/  LDC R19, c[0x0][0xc3c] ;  /* 0x00030f00ff137b82 */ /* 0x000e620000000800 */
[----:B------:R-:W-:Y:S01]  /*f5c0*/  IMAD.MOV.U32 R16, RZ, RZ, R7 ;  /* 0x000000ffff107224 */ /* 0x000fe200078e0007 */
[----:B------:R-:W-:Y:S01]  /*f5d0*/  UMOV UR4, URZ ;  /* 0x0000003f00047c82 */ /* 0x000fe20008000000 */
[----:B------:R-:W-:-:S07]  /*f5e0*/  IMAD.MOV.U32 R18, RZ, RZ, RZ ;  /* 0x000000ffff127224 */ /* 0x000fce00078e00ff */
.L_x_1528:
[----:B------:R-:W-:Y:S01]  /*f5f0*/  ISETP.NE.AND P0, PT, R5, RZ, PT ;  /* 0x000000ff0500720c */ /* 0x000fe20003f05270 */
[----:B------:R-:W-:-:S12]  /*f600*/  IMAD.U32 R17, RZ, RZ, UR4 ;  /* 0x00000004ff117e24 */ /* 0x000fd8000f8e00ff */
[----:B------:R-:W2:Y:S01]  /*f610*/  @!P0 S2R R3, SR_CgaCtaId ;  /* 0x0000000000038919 */ /* 0x000ea20000008800 */
[----:B------:R-:W-:-:S04]  /*f620*/  @!P0 MOV R0, 0x400 ;  /* 0x0000040000008802 */ /* 0x000fc80000000f00 */
[----:B--2---:R-:W-:-:S05]  /*f630*/  @!P0 LEA R0, R3, R0, 0x18 ;  /* 0x0000000003008211 */ /* 0x004fca00078ec0ff */
[----:B-1----:R1:W-:Y:S01]  /*f640*/  @!P0 STS.128 [R0+0x284d0], R16 ;  /* 0x0284d01000008388 */ /* 0x0023e20000000c00 */
[----:B------:R-:W-:Y:S06]  /*f650*/  BAR.ARV 0x5, 0x180 ;  /* 0x0146000000007b1d */ /* 0x000fec0000002000 */
.L_x_1521:
[----:B------:R2:W-:Y:S01]  /*f660*/  STL [R1+0x4], RZ ;  /* 0x000004ff01007387 */ /* 0x0005e20000100800 */
[----:B------:R-:W-:Y:S01]  /*f670*/  ULDC UR5, c[0x0][0xc3c] ;  /* 0x00030f0000057ab9 */ /* 0x000fe20000000800 */
[----:B------:R-:W-:Y:S01]  /*f680*/  IMAD.MOV.U32 R24, RZ, RZ, 0x1 ;  /* 0x00000001ff187424 */ /* 0x000fe200078e00ff */
[----:B------:R-:W-:Y:S01]  /*f690*/  ISETP.GE.AND P0, PT, R19, UR5, PT ;  /* 0x0000000513007c0c */ /* 0x000fe2000bf06270 */
[----:B------:R-:W-:-:S12]  /*f6a0*/  IMAD.MOV.U32 R23, RZ, RZ, RZ ;  /* 0x000000ffff177224 */ /* 0x000fd800078e00ff */
[----:B--2---:R-:W-:Y:S05]  /*f6b0*/  @P0 BRA `(.L_x_1529) ;  /* 0x00000050004c0947 */ /* 0x004fea0003800000 */
[----:B------:R-:W2:Y:S01]  /*f6c0*/  S2R R10, SR_TID.X ;  /* 0x00000000000a7919 */ /* 0x000ea20000002100 */
[----:B------:R-:W3:Y:S01]  /*f6d0*/  S2UR UR5, SR_CgaCtaId ;  /* 0x00000000000579c3 */ /* 0x000ee20000008800 */
[----:B------:R-:W-:Y:S01]  /*f6e0*/  MOV R22, 0x400 ;  /* 0x0000040000167802 */ /* 0x000fe20000000f00 */
[----:B------:R-:W-:Y:S01]  /*f6f0*/  IMAD.MOV.U32 R36, RZ, RZ, 0x40 ;  /* 0x00000040ff247424 */ /* 0x000fe200078e00ff */
[----:B------:R4:W-:Y:S01]  /*f700*/  STL [R1+0x4], RZ ;  /* 0x000004ff01007387 */ /* 0x0009e20000100800 */
[----:B------:R-:W-:Y:S01]  /*f710*/  IMAD.MOV.U32 R34, RZ, RZ, 0x20 ;  /* 0x00000020ff227424 */ /* 0x000fe200078e00ff */
[----:B------:R-:W-:Y:S01]  /*f720*/  ULOP3.LUT UR43, UR42, 0x2, URZ, 0xfc, !UPT ;  /* 0x000000022a2b7892 */ /* 0x000fe2000f8efc3f */
[----:B------:R-:W-:Y:S01]  /*f730*/  IMAD.MOV.U32 R24, RZ, RZ, 0x1 ;  /* 0x00000001ff187424 */ /* 0x000fe200078e00ff */
[----:B------:R-:W-:Y:S01]  /*f740*/  ULOP3.LUT UR44, UR42, 0x1, URZ, 0xfc, !UPT ;  /* 0x000000012a2c7892 */ /* 0x000fe2000f8efc3f */
[----:B------:R-:W-:Y:S01]  /*f750*/  IMAD.MOV.U32 R23, RZ, RZ, RZ ;  /* 0x000000ffff177224 */ /* 0x000fe200078e00ff */
[----:B------:R-:W-:Y:S01]  /*f760*/  ULDC UR45, c[0x0][0xc] ;  /* 0x00000300002d7ab9 */ /* 0x000fe20000000800 */
[----:B---3--:R-:W-:-:S05]  /*f770*/  IMAD.U32 R31, RZ, RZ, UR5 ;  /* 0x00000005ff1f7e24 */ /* 0x008fca000f8e00ff */
[----:B------:R-:W-:Y:S01]  /*f780*/  LEA R22, R31, R22, 0x18 ;  /* 0x000000161f167211 */ /* 0x000fe200078ec0ff */
[C---:B--2---:R-:W-:Y:S01]  /*f790*/  IMAD.SHL.U32 R4, R10.reuse, 0x40, RZ ;  /* 0x000000400a047824 */ /* 0x044fe200078e00ff */
[C---:B------:R-:W-:Y:S01]  /*f7a0*/  LOP3.LUT R9, R10.reuse, 0x7f, RZ, 0xc0, !PT ;  /* 0x0000007f0a097812 */ /* 0x040fe200078ec0ff */
[C---:B------:R-:W-:Y:S01]  /*f7b0*/  IMAD.SHL.U32 R35, R10.reuse, 0x80, RZ ;  /* 0x000000800a237824 */ /* 0x040fe200078e00ff */
[C---:B------:R-:W-:Y:S01]  /*f7c0*/  LOP3.LUT P0, RZ, R10.reuse, 0x4, RZ, 0xc0, !PT ;  /* 0x000000040aff7812 */ /* 0x040fe2000780c0ff */
[----:B------:R-:W-:Y:S01]  /*f7d0*/  IMAD.SHL.U32 R6, R10, 0x8, RZ ;  /* 0x000000080a067824 */ /* 0x000fe200078e00ff */
[----:B-1----:R-:W-:Y:S01]  /*f7e0*/  LOP3.LUT R0, R4, 0x180, RZ, 0xc0, !PT ;  /* 0x0000018004007812 */ /* 0x002fe200078ec0ff */
[----:B------:R-:W-:Y:S01]  /*f7f0*/  IMAD.SHL.U32 R8, R10, 0x2, RZ ;  /* 0x000000020a087824 */ /* 0x000fe200078e00ff */
[----:B------:R-:W-:Y:S02]  /*f800*/  SHF.R.U32.HI R2, RZ, 0x5, R9 ;  /* 0x00000005ff027819 */ /* 0x000fe40000011609 */
[----:B------:R-:W-:-:S02]  /*f810*/  LOP3.LUT R3, R35, 0x380, RZ, 0xc0, !PT ;  /* 0x0000038023037812 */ /* 0x000fc400078ec0ff */
[----:B------:R-:W-:Y:S01]  /*f820*/  LOP3.LUT R5, R0, 0x10, R10, 0xf8, !PT ;  /* 0x0000001000057812 */ /* 0x000fe200078ef80a */
[----:B------:R-:W-:Y:S01]  /*f830*/  IMAD.SHL.U32 R0, R10, 0x10, RZ ;  /* 0x000000100a007824 */ /* 0x000fe200078e00ff */
[----:B------:R-:W-:Y:S01]  /*f840*/  LOP3.LUT R7, R4, 0x40, RZ, 0xc0, !PT ;  /* 0x0000004004077812 */ /* 0x000fe200078ec0ff */
[----:B------:R-:W-:Y:S01]  /*f850*/  IMAD R3, R2, 0x10, R3 ;  /* 0x0000001002037824 */ /* 0x000fe200078e0203 */
[----:B------:R-:W-:Y:S02]  /*f860*/  LOP3.LUT R6, R5, 0x30, R6, 0x78, !PT ;  /* 0x0000003005067812 */ /* 0x000fe400078e7806 */
[----:B------:R-:W-:Y:S01]  /*f870*/  LOP3.LUT R5, R0, 0x3f0, RZ, 0xc0, !PT ;  /* 0x000003f000057812 */ /* 0x000fe200078ec0ff */
[----:B------:R-:W-:Y:S01]  /*f880*/  IMAD R7, R2, 0x400, R7 ;  /* 0x0000040002077824 */ /* 0x000fe200078e0207 */
[----:B------:R-:W-:Y:S02]  /*f890*/  LOP3.LUT R2, R3, 0x70, R0, 0x78, !PT ;  /* 0x0000007003027812 */ /* 0x000fe400078e7800 */
[----:B------:R-:W-:-:S02]  /*f8a0*/  LOP3.LUT R5, R5, 0x70, R8, 0x78, !PT ;  /* 0x0000007005057812 */ /* 0x000fc400078e7808 */
[----:B------:R-:W-:Y:S02]  /*f8b0*/  LOP3.LUT R35, R2, 0xc00, R35, 0xf8, !PT ;  /* 0x00000c0002237812 */ /* 0x000fe400078ef823 */
[----:B------:R-:W-:Y:S02]  /*f8c0*/  SHF.R.U32.HI R2, RZ, 0x3, R9 ;  /* 0x00000003ff027819 */ /* 0x000fe40000011609 */
[----:B------:R-:W-:Y:S02]  /*f8d0*/  LOP3.LUT R32, R5, 0x400, R0, 0xf8, !PT ;  /* 0x0000040005207812 */ /* 0x000fe400078ef800 */
[----:B------:R-:W-:Y:S02]  /*f8e0*/  LOP3.LUT R33, R4, 0x200, RZ, 0xc0, !PT ;  /* 0x0000020004217812 */ /* 0x000fe400078ec0ff */
[----:B------:R-:W-:Y:S01]  /*f8f0*/  LOP3.LUT R28, R0, 0x70, RZ, 0xc0, !PT ;  /* 0x00000070001c7812 */ /* 0x000fe200078ec0ff */
[----:B------:R-:W-:Y:S01]  /*f900*/  IMAD.IADD R37, R22, 0x1, R32 ;  /* 0x0000000116257824 */ /* 0x000fe200078e0220 */
[----:B------:R-:W-:-:S02]  /*f910*/  LOP3.LUT R2, R2, 0x70, R0, 0xf8, !PT ;  /* 0x0000007002027812 */ /* 0x000fc400078ef800 */
[----:B------:R-:W-:Y:S02]  /*f920*/  IADD3 R33, R6, R7, R33 ;  /* 0x0000000706217210 */ /* 0x000fe40007ffe021 */
[----:B------:R-:W-:Y:S02]  /*f930*/  SEL R36, R36, 0xffffffc0, !P0 ;  /* 0xffffffc024247807 */ /* 0x000fe40004000000 */
[----:B------:R-:W-:Y:S02]  /*f940*/  SEL R34, R34, 0xffffffe0, !P0 ;  /* 0xffffffe022227807 */ /* 0x000fe40004000000 */
[----:B----4-:R-:W-:-:S07]  /*f950*/  LOP3.LUT R0, R28, 0x80, RZ, 0xfc, !PT ;  /* 0x000000801c007812 */ /* 0x010fce00078efcff */
.L_x_1610:
[----:B-1----:R-:W1:Y:S08]  /*f960*/  LDC.64 R4, c[0x0][0xa18] ;  /* 0x00028600ff047b82 */ /* 0x002e700000000a00 */
[----:B--2---:R-:W2:Y:S08]  /*f970*/  LDC.64 R2, c[0x0][0xa28] ;  /* 0x00028a00ff027b82 */ /* 0x004eb00000000a00 */
[----:B------:R-:W3:Y:S01]  /*f980*/  LDC.64 R8, c[0x0][0xa00] ;  /* 0x00028000ff087b82 */ /* 0x000ee20000000a00 */
[----:B-1----:R-:W-:-:S04]  /*f990*/  ISETP.NE.U32.AND P1, PT, R4, RZ, PT ;  /* 0x000000ff0400720c */ /* 0x002fc80003f25070 */
[----:B------:R-:W-:Y:S02]  /*f9a0*/  ISETP.NE.AND.EX P2, PT, R5, RZ, PT, P1 ;  /* 0x000000ff0500720c */ /* 0x000fe40003f45310 */
[----:B--2---:R-:W-:-:S04]  /*f9b0*/  ISETP.NE.U32.AND P0, PT, R2, RZ, PT ;  /* 0x000000ff0200720c */ /* 0x004fc80003f05070 */
[----:B------:R-:W-:Y:S02]  /*f9c0*/  ISETP.NE.AND.EX P0, PT, R3, RZ, PT, P0 ;  /* 0x000000ff0300720c */ /* 0x000fe40003f05300 */
[----:B------:R-:W1:Y:S08]  /*f9d0*/  LDC.64 R2, c[0x0][0xa00] ;  /* 0x00028000ff027b82 */ /* 0x000e700000000a00 */
[----:B------:R-:W2:Y:S08]  /*f9e0*/  @P2 LDC.64 R6, c[0x0][0xa18] ;  /* 0x00028600ff062b82 */ /* 0x000eb00000000a00 */
[----:B------:R-:W4:Y:S01]  /*f9f0*/  @P0 LDC.64 R4, c[0x0][0xa28] ;  /* 0x00028a00ff040b82 */ /* 0x000f220000000a00 */
[----:B-1----:R-:W-:-:S04]  /*fa00*/  ISETP.NE.U32.AND P1, PT, R2, RZ, PT ;  /* 0x000000ff0200720c */ /* 0x002fc80003f25070 */
[----:B------:R-:W-:Y:S01]  /*fa10*/  ISETP.NE.AND.EX P3, PT, R3, RZ, PT, P1 ;  /* 0x000000ff0300720c */ /* 0x000fe20003f65310 */
[----:B--2---:R-:W-:-:S04]  /*fa20*/  @P2 IMAD.WIDE R2, R19, 0x4, R6 ;  /* 0x0000000413022825 */ /* 0x004fc800078e0206 */
[----:B------:R-:W-:Y:S01]  /*fa30*/  IMAD.MOV.U32 R17, RZ, RZ, RZ ;  /* 0x000000ffff117224 */ /* 0x000fe200078e00ff */
[----:B------:R3:W2:Y:S01]  /*fa40*/  @P2 LDG.E R0, desc[UR54][R2.64] ;  /* 0x0000003602002981 */ /* 0x0006a2000c1e1900 */
[----:B----4-:R-:W-:-:S06]  /*fa50*/  @P0 IMAD.WIDE R4, R19, 0x4, R4 ;  /* 0x0000000413040825 */ /* 0x010fcc00078e0204 */
[----:B------:R1:W5:Y:S01]  /*fa60*/  @P0 LDG.E R4, desc[UR54][R4.64] ;  /* 0x0000003604040981 */ /* 0x000362000c1e1900 */
[----:B---3--:R-:W-:Y:S01]  /*fa70*/  IMAD.WIDE R2, R19, 0x4, R8 ;  /* 0x0000000413027825 */ /* 0x008fe200078e0208 */
[----:B------:R-:W-:-:S04]  /*fa80*/  LOP3.LUT R29, R29, 0xffffffdf, RZ, 0xc0, !PT ;  /* 0xffffffdf1d1d7812 */ /* 0x000fc800078ec0ff */
[----:B------:R1:W5:Y:S01]  /*fa90*/  @P3 LDG.E R17, desc[UR54][R2.64] ;  /* 0x0000003602113981 */ /* 0x000362000c1e1900 */
[----:B------:R-:W-:Y:S02]  /*faa0*/  @P3 LOP3.LUT R29, R29, 0x20, RZ, 0xfc, !PT ;  /* 0x000000201d1d3812 */ /* 0x000fe400078efcff */
[----:B--2---:R-:W-:Y:S01]  /*fab0*/  @P2 R2UR UR37, R0 ;  /* 0x00000000002522ca */ /* 0x004fe200000e0000 */
[----:B01----:R-:W-:-:S14]  /*fac0*/  @P2 BRA `(.L_x_1530) ;  /* 0x00000000001c2947 */ /* 0x003fdc0003800000 */
[----:B------:R-:W-:Y:S01]  /*fad0*/  ULDC UR37, c[0x0][0x288] ;  /* 0x0000a20000257ab9 */ /* 0x000fe20000000800 */
[----:B------:R-:W-:Y:S05]  /*fae0*/  @!P3 BRA `(.L_x_1530) ;  /* 0x000000000014b947 */ /* 0x000fea0003800000 */
[----:B------:R-:W2:Y:S04]  /*faf0*/  LDG.E R5, desc[UR54][R2.64] ;  /* 0x0000003602057981 */ /* 0x000ea8000c1e1900 */
[----:B------:R-:W3:Y:S01]  /*fb00*/  LDG.E R0, desc[UR54][R2.64+0x4] ;  /* 0x0000043602007981 */ /* 0x000ee2000c1e1900 */
[----:B--2---:R-:W-:Y:S02]  /*fb10*/  R2UR UR5, R5 ;  /* 0x00000000050572ca */ /* 0x004fe400000e0000 */
[----:B---3--:R-:W-:-:S13]  /*fb20*/  R2UR UR37, R0 ;  /* 0x00000000002572ca */ /* 0x008fda00000e0000 */
[----:B------:R-:W-:-:S12]  /*fb30*/  UIADD3 UR37, -UR5, UR37, URZ ;  /* 0x0000002505257290 */ /* 0x000fd8000fffe13f */
.L_x_1530:
[----:B------:R-:W-:Y:S01]  /*fb40*/  ULDC.64 UR6, c[0x0][0x418] ;  /* 0x0001060000067ab9 */ /* 0x000fe20000000a00 */
[----:B------:R-:W-:Y:S01]  /*fb50*/  UMOV UR36, URZ ;  /* 0x0000003f00247c82 */ /* 0x000fe20008000000 */
[----:B------:R-:W-:Y:S01]  /*fb60*/  UISETP.NE.U32.AND UP0, UPT, UR6, URZ, UPT ;  /* 0x0000003f0600728c */ /* 0x000fe2000bf05070 */
[----:B-----5:R-:W-:Y:S01]  /*fb70*/  @P0 R2UR UR36, R4 ;  /* 0x00000000042402ca */ /* 0x020fe200000e0000 */
[----:B------:R-:W-:Y:S01]  /*fb80*/  ULDC UR5, c[0x0][0x424] ;  /* 0x0001090000057ab9 */ /* 0x000fe20000000800 */
[----:B------:R-:W-:Y:S01]  /*fb90*/  ULDC UR39, c[0x0][0x2f0] ;  /* 0x0000bc0000277ab9 */ /* 0x000fe20000000800 */
[----:B------:R-:W-:-:S03]  /*fba0*/  UISETP.NE.AND.EX UP0, UPT, UR7, URZ, UPT, UP0 ;  /* 0x0000003f0700728c */ /* 0x000fc6000bf05300 */
[----:B------:R-:W-:Y:S01]  /*fbb0*/  ULDC.64 UR6, c[0x0][0xa20] ;  /* 0x0002880000067ab9 */ /* 0x000fe20000000a00 */
[----:B------:R-:W-:Y:S01]  /*fbc0*/  USEL UR5, UR5, 0x1, UP0 ;  /* 0x0000000105057887 */ /* 0x000fe20008000000 */
[----:B------:R-:W-:-:S03]  /*fbd0*/  ISETP.NE.U32.AND P0, PT, RZ, UR6, PT ;  /* 0x00000006ff007c0c */ /* 0x000fc6000bf05070 */
[----:B------:R-:W-:Y:S01]  /*fbe0*/  UIMAD UR39, UR5, UR39, URZ ;  /* 0x00000027052772a4 */ /* 0x000fe2000f8e023f */
[----:B------:R-:W-:-:S13]  /*fbf0*/  ISETP.NE.AND.EX P0, PT, RZ, UR7, PT, P0 ;  /* 0x00000007ff007c0c */ /* 0x000fda000bf05300 */
[----:B------:R-:W-:Y:S05]  /*fc00*/  @!P0 BRA `(.L_x_1531) ;  /* 0x0000000000148947 */ /* 0x000fea0003800000 */
[----:B------:R-:W1:Y:S02]  /*fc10*/  LDC.64 R2, c[0x0][0xa20] ;  /* 0x00028800ff027b82 */ /* 0x000e640000000a00 */
[----:B-1----:R-:W-:-:S06]  /*fc20*/  IMAD.WIDE R2, R19, 0x4, R2 ;  /* 0x0000000413027825 */ /* 0x002fcc00078e0202 */
[----:B------:R-:W2:Y:S02]  /*fc30*/  LDG.E R2, desc[UR54][R2.64] ;  /* 0x0000003602027981 */ /* 0x000ea4000c1e1900 */
[----:B--2---:R-:W-:Y:S01]  /*fc40*/  R2UR UR39, R2 ;  /* 0x00000000022772ca */ /* 0x004fe200000e0000 */
[----:B------:R-:W-:-:S14]  /*fc50*/  BRA `(.L_x_1532) ;  /* 0x00000000002c7947 */ /* 0x000fdc0003800000 */
.L_x_1531:
[----:B------:R-:W-:Y:S02]  /*fc60*/  ULDC.64 UR6, c[0x0][0xa08] ;  /* 0x0002820000067ab9 */ /* 0x000fe40000000a00 */
[----:B------:R-:W-:-:S04]  /*fc70*/  ISETP.NE.U32.AND P0, PT, RZ, UR6, PT ;  /* 0x00000006ff007c0c */ /* 0x000fc8000bf05070 */
[----:B------:R-:W-:-:S13]  /*fc80*/  ISETP.NE.AND.EX P0, PT, RZ, UR7, PT, P0 ;  /* 0x00000007ff007c0c */ /* 0x000fda000bf05300 */
[----:B------:R-:W-:Y:S05]  /*fc90*/  @!P0 BRA `(.L_x_1532) ;  /* 0x00000000001c8947 */ /* 0x000fea0003800000 */
[----:B------:R-:W1:Y:S02]  /*fca0*/  LDC.64 R2, c[0x0][0xa08] ;  /* 0x00028200ff027b82 */ /* 0x000e640000000a00 */
[----:B-1----:R-:W-:-:S05]  /*fcb0*/  IMAD.WIDE R2, R19, 0x4, R2 ;  /* 0x0000000413027825 */ /* 0x002fca00078e0202 */
[----:B------:R-:W2:Y:S04]  /*fcc0*/  LDG.E R4, desc[UR54][R2.64] ;  /* 0x0000003602047981 */ /* 0x000ea8000c1e1900 */
[----:B------:R-:W3:Y:S01]  /*fcd0*/  LDG.E R0, desc[UR54][R2.64+0x4] ;  /* 0x0000043602007981 */ /* 0x000ee2000c1e1900 */
[----:B--2---:R-:W-:Y:S02]  /*fce0*/  R2UR UR39, R4 ;  /* 0x00000000042772ca */ /* 0x004fe400000e0000 */
[----:B---3--:R-:W-:-:S13]  /*fcf0*/  R2UR UR5, R0 ;  /* 0x00000000000572ca */ /* 0x008fda00000e0000 */
[----:B------:R-:W-:-:S12]  /*fd00*/  UIADD3 UR39, -UR39, UR5, URZ ;  /* 0x0000000527277290 */ /* 0x000fd8000fffe13f */
.L_x_1532:
[----:B------:R-:W-:Y:S01]  /*fd10*/  ULDC UR5, c[0x0][0x448] ;  /* 0x0001120000057ab9 */ /* 0x000fe20000000800 */
[----:B------:R-:W-:Y:S02]  /*fd20*/  USHF.L.U32 UR38, UR4, 0x7, URZ ;  /* 0x0000000704267899 */ /* 0x000fe4000800063f */
[----:B------:R-:W-:Y:S02]  /*fd30*/  UISETP.NE.AND UP0, UPT, UR5, 0x1, UPT ;  /* 0x000000010500788c */ /* 0x000fe4000bf05270 */
[----:B------:R-:W-:Y:S01]  /*fd40*/  UIADD3 UR8, UR38, 0x7f, URZ ;  /* 0x0000007f26087890 */ /* 0x000fe2000fffe03f */
[----:B------:R-:W-:Y:S01]  /*fd50*/  ULDC.64 UR4, c[0x0][0x9e0] ;  /* 0x0002780000047ab9 */ /* 0x000fe20000000a00 */
[----:B------:R-:W-:Y:S02]  /*fd60*/  UP2UR UR46, UPR, URZ, 0x1 ;  /* 0x000000013f2e7883 */ /* 0x000fe40008000000 */
[----:B------:R-:W-:-:S05]  /*fd70*/  UIADD3 UR39, -UR36, UR39, URZ ;  /* 0x0000002724277290 */ /* 0x000fca000fffe13f */
[----:B------:R-:W-:Y:S01]  /*fd80*/  @UP0 ULDC UR6, c[0x0][0x44c] ;  /* 0x0001130000060ab9 */ /* 0x000fe20000000800 */
[----:B------:R-:W-:Y:S01]  /*fd90*/  @UP0 ULDC UR10, c[0x0][0x450] ;  /* 0x00011400000a0ab9 */ /* 0x000fe20000000800 */
[----:B------:R-:W-:Y:S02]  /*fda0*/  UIMAD.WIDE.U32 UR6, UR8, UR6, URZ ;  /* 0x00000006080672a5 */ /* 0x000fe4000f8e003f */
[----:B------:R-:W-:Y:S02]  /*fdb0*/  UIADD3 UR9, UR39, 0x1, -UR37 ;  /* 0x0000000127097890 */ /* 0x000fe4000fffe825 */
[----:B------:R-:W-:Y:S02]  /*fdc0*/  @UP0 USHF.R.U32.HI UR8, URZ, UR10, UR7 ;  /* 0x0000000a3f080299 */ /* 0x000fe40008011607 */
[----:B------:R-:W-:Y:S02]  /*fdd0*/  UISETP.GE.AND UP0, UPT, UR5, 0x1, UPT ;  /* 0x000000010500788c */ /* 0x000fe4000bf06270 */
[----:B------:R-:W-:-:S04]  /*fde0*/  UIADD3 UR9, UR9, UR8, URZ ;  /* 0x0000000809097290 */ /* 0x000fc8000fffe03f */
[----:B------:R-:W-:Y:S01]  /*fdf0*/  PLOP3.LUT P1, PT, PT, PT, UP0, 0x80, 0x0 ;  /* 0x000000000000781c */ /* 0x000fe20003f2f008 */
[----:B------:R-:W-:-:S12]  /*fe00*/  UIADD3 UR4, UR9, UR4, URZ ;  /* 0x0000000409047290 */ /* 0x000fd8000fffe03f */
[----:B------:R-:W-:Y:S05]  /*fe10*/  @!P1 BRA `(.L_x_1533) ;  /* 0x0000000000449947 */ /* 0x000fea0003800000 */
        /* <DEDUP_REMOVED lines=10> */
.L_x_1534:
[----:B------:R-:W-:-:S11]  /*fec0*/  UISETP.NE.AND UP0, UPT, UR5, 0x1, UPT ;  /* 0x000000010500788c */ /* 0x000fd6000bf05270 */
[----:B------:R-:W-:Y:S02]  /*fed0*/  @UP0 ULDC.64 UR10, c[0x0][0x9e8] ;  /* 0x00027a00000a0ab9 */ /* 0x000fe40000000a00 */
[----:B------:R-:W-:-:S04]  /*fee0*/  UIMAD.WIDE.U32 UR6, UR8, UR10, URZ ;  /* 0x0000000a080672a5 */ /* 0x000fc8000f8e003f */
[----:B------:R-:W-:-:S12]  /*fef0*/  @UP0 USHF.R.U32.HI UR8, URZ, UR11, UR7 ;  /* 0x0000000b3f080299 */ /* 0x000fd80008011607 */
.L_x_1535:
[----:B------:R-:W-:-:S04]  /*ff00*/  UIMAD UR8, UR8, UR5, UR5 ;  /* 0x00000005080872a4 */ /* 0x000fc8000f8e0205 */
[----:B------:R-:W-:-:S04]  /*ff10*/  UISETP.LT.AND UP0, UPT, UR4, UR8, UPT ;  /* 0x000000080400728c */ /* 0x000fc8000bf01270 */
[----:B------:R-:W-:-:S12]  /*ff20*/  USEL UR4, UR4, UR8, UP0 ;  /* 0x0000000804047287 */ /* 0x000fd80008000000 */
.L_x_1533:
[----:B------:R-:W-:Y:S02]  /*ff30*/  UISETP.NE.AND UP0, UPT, UR46, URZ, UPT ;  /* 0x0000003f2e00728c */ /* 0x000fe4000bf05270 */
[----:B------:R-:W-:Y:S02]  /*ff40*/  UIADD3 UR8, UR39, 0x3f, URZ ;  /* 0x0000003f27087890 */ /* 0x000fe4000fffe03f */
[----:B------:R-:W-:Y:S02]  /*ff50*/  UIADD3 UR9, UR4, 0x3f, URZ ;  /* 0x0000003f04097890 */ /* 0x000fe4000fffe03f */
[----:B------:R-:W-:Y:S02]  /*ff60*/  USHF.R.S32.HI UR4, URZ, 0x1f, UR8 ;  /* 0x0000001f3f047899 */ /* 0x000fe40008011408 */
[----:B------:R-:W-:Y:S02]  /*ff70*/  USHF.R.S32.HI UR10, URZ, 0x1f, UR9 ;  /* 0x0000001f3f0a7899 */ /* 0x000fe40008011409 */
[----:B------:R-:W-:Y:S01]  /*ff80*/  ULEA.HI UR4, UR4, UR8, URZ, 0x6 ;  /* 0x0000000804047291 */ /* 0x000fe2000f8f303f */
[----:B------:R-:W-:Y:S01]  /*ff90*/  @UP0 ULDC UR6, c[0x0][0x44c] ;  /* 0x0001130000060ab9 */ /* 0x000fe20000000800 */
[----:B------:R-:W-:-:S02]  /*ffa0*/  ULEA.HI UR10, UR10, UR9, URZ, 0x6 ;  /* 0x000000090a0a7291 */ /* 0x000fc4000f8f303f */
[----:B------:R-:W-:Y:S01]  /*ffb0*/  UIMAD.WIDE.U32 UR6, UR38, UR6, URZ ;  /* 0x00000006260672a5 */ /* 0x000fe2000f8e003f */
[----:B------:R-:W-:Y:S01]  /*ffc0*/  @UP0 ULDC UR9, c[0x0][0x450] ;  /* 0x0001140000090ab9 */ /* 0x000fe20000000800 */
[----:B------:R-:W-:Y:S02]  /*ffd0*/  UMOV UR8, UR38 ;  /* 0x0000002600087c82 */ /* 0x000fe40008000000 */
[----:B------:R-:W-:Y:S02]  /*ffe0*/  @UP0 USHF.R.U32.HI UR8, URZ, UR9, UR7 ;  /* 0x000000093f080299 */ /* 0x000fe40008011607 */
[----:B------:R-:W-:Y:S02]  /*fff0*/  USHF.R.S32.HI UR4, URZ, 0x6, UR4 ;  /* 0x000000063f047899 */ /* 0x000fe40008011404 */
[----:B------:R-:W-:Y:S02]  /*10000*/  USHF.R.S32.HI UR10, URZ, 0x6, UR10 ;  /* 0x000000063f0a7899 */ /* 0x000fe4000801140a */
[----:B------:R-:W-:-:S02]  /*10010*/  UIADD3 UR6, UR8, UR39, -UR37 ;  /* 0x0000002708067290 */ /* 0x000fc4000fffe825 */
[----:B------:R-:W-:Y:S01]  /*10020*/  UISETP.LT.AND UP0, UPT, UR4, UR10, UPT ;  /* 0x0000000a0400728c */ /* 0x000fe2000bf01270 */
[----:B------:R-:W-:-:S03]  /*10030*/  ULDC UR8, c[0x0][0x9dc] ;  /* 0x0002770000087ab9 */ /* 0x000fc60000000800 */
[----:B------:R-:W-:Y:S02]  /*10040*/  USEL UR40, UR4, UR10, UP0 ;  /* 0x0000000a04287287 */ /* 0x000fe40008000000 */
[----:B------:R-:W-:Y:S01]  /*10050*/  UIADD3 UR8, UR6, -UR8, URZ ;  /* 0x8000000806087290 */ /* 0x000fe2000fffe03f */
[----:B------:R-:W-:Y:S11]  /*10060*/  @!P1 BRA `(.L_x_1536) ;  /* 0x0000000000489947 */ /* 0x000ff60003800000 */
[----:B------:R-:W-:Y:S02]  /*10070*/  UMOV UR4, UR6 ;  /* 0x0000000600047c82 */ /* 0x000fe40008000000 */
        /* <DEDUP_REMOVED lines=10> */
.L_x_1537:
[----:B------:R-:W-:-:S11]  /*10120*/  UISETP.NE.AND UP0, UPT, UR5, 0x1, UPT ;  /* 0x000000010500788c */ /* 0x000fd6000bf05270 */
[----:B------:R-:W-:Y:S02]  /*10130*/  @UP0 ULDC.64 UR10, c[0x0][0x9e8] ;  /* 0x00027a00000a0ab9 */ /* 0x000fe40000000a00 */
[----:B------:R-:W-:-:S04]  /*10140*/  UIMAD.WIDE.U32 UR6, UR4, UR10, URZ ;  /* 0x0000000a040672a5 */ /* 0x000fc8000f8e003f */
[----:B------:R-:W-:-:S12]  /*10150*/  @UP0 USHF.R.U32.HI UR4, URZ, UR11, UR7 ;  /* 0x0000000b3f040299 */ /* 0x000fd80008011607 */
.L_x_1538:
[----:B------:R-:W-:-:S04]  /*10160*/  UIMAD UR4, UR4, UR5, URZ ;  /* 0x00000005040472a4 */ /* 0x000fc8000f8e023f */
[----:B------:R-:W-:-:S04]  /*10170*/  UISETP.LT.AND UP0, UPT, UR8, UR4, UPT ;  /* 0x000000040800728c */ /* 0x000fc8000bf01270 */
[----:B------:R-:W-:-:S12]  /*10180*/  USEL UR8, UR8, UR4, !UP0 ;  /* 0x0000000408087287 */ /* 0x000fd8000c000000 */
.L_x_1536:
        /* <DEDUP_REMOVED lines=9> */
[----:B------:R-:W1:Y:S02]  /*10220*/  S2R R0, SR_TID.X ;  /* 0x0000000000007919 */ /* 0x000e640000002100 */
[----:B-1----:R-:W-:-:S04]  /*10230*/  LOP3.LUT R0, R0, 0x7f, RZ, 0xc0, !PT ;  /* 0x0000007f00007812 */ /* 0x002fc800078ec0ff */
[----:B------:R-:W-:-:S13]  /*10240*/  ISETP.NE.AND P0, PT, R0, RZ, PT ;  /* 0x000000ff0000720c */ /* 0x000fda0003f05270 */
[----:B------:R-:W-:Y:S05]  /*10250*/  @P0 BRA `(.L_x_1541) ;  /* 0x0000003800600947 */ /* 0x000fea0003800000 */
[----:B------:R-:W1:Y:S01]  /*10260*/  S2R R5, SR_LANEID ;  /* 0x0000000000057919 */ /* 0x000e620000000000 */
        /* <DEDUP_REMOVED lines=12> */
.L_x_1540:
        /* <DEDUP_REMOVED lines=9> */
[----:B------:R-:W1:Y:S01]  /*103c0*/  LDC.64 R2, c[0x4][R2] ;  /* 0x0100000002027b82 */ /* 0x000e620000000a00 */
[----:B------:R-:W-:Y:S02]  /*103d0*/  IMAD.U32 R5, RZ, RZ, UR7 ;  /* 0x00000007ff057e24 */ /* 0x000fe4000f8e00ff */
[----:B------:R-:W-:Y:S02]  /*103e0*/  IMAD.U32 R6, RZ, RZ, UR8 ;  /* 0x00000008ff067e24 */ /* 0x000fe4000f8e00ff */
[----:B------:R-:W-:-:S02]  /*103f0*/  IMAD.U32 R7, RZ, RZ, UR9 ;  /* 0x00000009ff077e24 */ /* 0x000fc4000f8e00ff */
[----:B------:R-:W-:Y:S02]  /*10400*/  IMAD.U32 R10, RZ, RZ, UR4 ;  /* 0x00000004ff0a7e24 */ /* 0x000fe4000f8e00ff */
[----:B------:R-:W-:Y:S02]  /*10410*/  IMAD.U32 R11, RZ, RZ, UR5 ;  /* 0x00000005ff0b7e24 */ /* 0x000fe4000f8e00ff */
[----:B------:R-:W-:Y:S02]  /*10420*/  IMAD.MOV.U32 R8, RZ, RZ, 0x70 ;  /* 0x00000070ff087424 */ /* 0x000fe400078e00ff */
[----:B0-----:R-:W-:Y:S02]  /*10430*/  IMAD.MOV.U32 R12, RZ, RZ, 0x1 ;  /* 0x00000001ff0c7424 */ /* 0x001fe400078e00ff */
[----:B------:R-:W-:-:S07]  /*10440*/  IMAD.MOV.U32 R13, RZ, RZ, RZ ;  /* 0x000000ffff0d7224 */ /* 0x000fce00078e00ff */
[----:B------:R-:W-:-:S07]  /*10450*/  LEPC R20, `(.L_x_1543) ;  /* 0x000000001014794e */ /* 0x000fce0000000000 */
[----:B-1----:R-:W-:Y:S05]  /*10460*/  CALL.ABS.NOINC R2 ;  /* 0x0000000002007343 */ /* 0x002fea0003c00000 */
.L_x_1543:
[----:B------:R-:W-:Y:S05]  /*10470*/  BSYNC B6 ;  /* 0x0000000000067941 */ /* 0x000fea0003800000 */
.L_x_1542:
        /* <DEDUP_REMOVED lines=22> */
.L_x_1545:
[----:B------:R-:W-:Y:S05]  /*105e0*/  BSYNC B6 ;  /* 0x0000000000067941 */ /* 0x000fea0003800000 */
.L_x_1544:
        /* <DEDUP_REMOVED lines=20> */
.L_x_1547:
[----:B------:R-:W-:Y:S05]  /*10730*/  BSYNC B6 ;  /* 0x0000000000067941 */ /* 0x000fea0003800000 */
.L_x_1546:
        /* <DEDUP_REMOVED lines=19> */
.L_x_1549:
[----:B------:R-:W-:Y:S05]  /*10870*/  BSYNC B6 ;  /* 0x0000000000067941 */ /* 0x000fea0003800000 */
.L_x_1548:
[----:B------:R-:W1:Y:S01]  /*10880*/  LDC.64 R2, c[0x0][0x9f8] ;  /* 0x00027e00ff027b82 */ /* 0x000e620000000a00 */
[----:B------:R-:W-:Y:S01]  /*10890*/  IMAD.MOV.U32 R25, RZ, RZ, R19 ;  /* 0x000000ffff197224 */ /* 0x000fe200078e0013 */
[----:B------:R-:W2:Y:S01]  /*108a0*/  S2R R20, SR_TID.X ;  /* 0x0000000000147919 */ /* 0x000ea20000002100 */
[----:B------:R-:W3:Y:S05]  /*108b0*/  S2R R21, SR_TID.X ;  /* 0x0000000000157919 */ /* 0x000eea0000002100 */
[----:B------:R-:W4:Y:S01]  /*108c0*/  LDC R10, c[0x0][0x430] ;  /* 0x00010c00ff0a7b82 */ /* 0x000f220000000800 */
[----:B------:R-:W-:-:S07]  /*108d0*/  IMAD.U32 R8, RZ, RZ, UR40 ;  /* 0x00000028ff087e24 */ /* 0x000fce000f8e00ff */
[----:B0-----:R-:W0:Y:S01]  /*108e0*/  LDC R12, c[0x0][0x2f4] ;  /* 0x0000bd00ff0c7b82 */ /* 0x001e220000000800 */
[----:B-1----:R-:W-:-:S04]  /*108f0*/  ISETP.NE.U32.AND P0, PT, R2, RZ, PT ;  /* 0x000000ff0200720c */ /* 0x002fc80003f05070 */
[----:B------:R-:W-:Y:S02]  /*10900*/  ISETP.NE.AND.EX P0, PT, R3, RZ, PT, P0 ;  /* 0x000000ff0300720c */ /* 0x000fe40003f05300 */
[----:B--2---:R-:W-:Y:S01]  /*10910*/  LOP3.LUT R20, R20, 0x7f, RZ, 0xc0, !PT ;  /* 0x0000007f14147812 */ /* 0x004fe200078ec0ff */
[----:B---3--:R-:W-:-:S03]  /*10920*/  IMAD.SHL.U32 R21, R21, 0x10, RZ ;  /* 0x0000001015157824 */ /* 0x008fc600078e00ff */
[----:B------:R-:W-:-:S07]  /*10930*/  SHF.R.U32.HI R20, RZ, 0x3, R20 ;  /* 0x00000003ff147819 */ /* 0x000fce0000011614 */
[----:B------:R-:W1:Y:S02]  /*10940*/  @P0 LDC.64 R2, c[0x0][0x9f8] ;  /* 0x00027e00ff020b82 */ /* 0x000e640000000a00 */
[----:B-1----:R-:W-:-:S05]  /*10950*/  @P0 IMAD.WIDE R2, R19, 0x4, R2 ;  /* 0x0000000413020825 */ /* 0x002fca00078e0202 */
[----:B------:R1:W2:Y:S01]  /*10960*/  @P0 LDG.E R25, desc[UR54][R2.64] ;  /* 0x0000003602190981 */ /* 0x0002a2000c1e1900 */
[----:B----4-:R-:W-:Y:S02]  /*10970*/  ISETP.NE.AND P1, PT, R10, 0x1, PT ;  /* 0x000000010a00780c */ /* 0x010fe40003f25270 */
[----:B------:R-:W-:Y:S02]  /*10980*/  LOP3.LUT R21, R20, 0x70, R21, 0xf8, !PT ;  /* 0x0000007014157812 */ /* 0x000fe400078ef815 */
[----:B------:R-:W-:Y:S02]  /*10990*/  LEA R8, R8, 0xffffffc0, 0x6 ;  /* 0xffffffc008087811 */ /* 0x000fe400078e30ff */
[----:B------:R-:W-:-:S03]  /*109a0*/  LOP3.LUT R29, R29, 0xffffffef, RZ, 0xc0, !PT ;  /* 0xffffffef1d1d7812 */ /* 0x000fc600078ec0ff */
[----:B------:R-:W-:-:S04]  /*109b0*/  IMAD.IADD R0, R21, 0x1, R8 ;  /* 0x0000000115007824 */ /* 0x000fc800078e0208 */
[----:B------:R-:W3:Y:S01]  /*109c0*/  @P1 LDC R5, c[0x0][0x434] ;  /* 0x00010d00ff051b82 */ /* 0x000ee20000000800 */
[C---:B------:R-:W-:Y:S01]  /*109d0*/  ISETP.GE.AND P0, PT, R0.reuse, UR39, PT ;  /* 0x0000002700007c0c */ /* 0x040fe2000bf06270 */
[----:B------:R-:W-:-:S06]  /*109e0*/  VIADD R0, R0, UR36 ;  /* 0x0000002400007c36 */ /* 0x000fcc0008000000 */
[----:B------:R-:W4:Y:S01]  /*109f0*/  @P1 LDC R7, c[0x0][0x438] ;  /* 0x00010e00ff071b82 */ /* 0x000f220000000800 */
[C---:B------:R-:W-:Y:S01]  /*10a00*/  ISETP.GT.U32.OR P0, PT, R21.reuse, 0x3f, P0 ;  /* 0x0000003f1500780c */ /* 0x040fe20000704470 */
[----:B------:R-:W-:Y:S01]  /*10a10*/  IMAD.MOV.U32 R9, RZ, RZ, R0 ;  /* 0x000000ffff097224 */ /* 0x000fe200078e0000 */
[----:B------:R-:W-:Y:S02]  /*10a20*/  ISETP.GT.U32.AND P3, PT, R21, 0x3f, PT ;  /* 0x0000003f1500780c */ /* 0x000fe40003f64070 */
[----:B------:R-:W-:-:S09]  /*10a30*/  @P1 LOP3.LUT R29, R29, 0x10, RZ, 0xfc, !PT ;  /* 0x000000101d1d1812 */ /* 0x000fd200078efcff */
[----:B-1----:R-:W1:Y:S01]  /*10a40*/  @!P0 LDC.64 R2, c[0x0][0x428] ;  /* 0x00010a00ff028b82 */ /* 0x002e620000000a00 */
[----:B---3--:R-:W-:-:S05]  /*10a50*/  @P1 IMAD.HI.U32 R4, R0, R5, RZ ;  /* 0x0000000500041227 */ /* 0x008fca00078e00ff */
[----:B----4-:R-:W-:Y:S02]  /*10a60*/  @P1 SHF.R.U32.HI R9, RZ, R7, R4 ;  /* 0x00000007ff091219 */ /* 0x010fe40000011604 */
[----:B------:R-:W3:Y:S02]  /*10a70*/  @!P0 LDC.64 R4, c[0x0][0x418] ;  /* 0x00010600ff048b82 */ /* 0x000ee40000000a00 */
[----:B------:R-:W-:Y:S02]  /*10a80*/  @!P0 SHF.R.S32.HI R7, RZ, 0x1f, R9 ;  /* 0x0000001fff078819 */ /* 0x000fe40000011409 */
[----:B------:R-:W-:Y:S01]  /*10a90*/  LOP3.LUT R29, R29, 0xfffffffb, RZ, 0xc0, !PT ;  /* 0xfffffffb1d1d7812 */ /* 0x000fe200078ec0ff */
[----:B------:R-:W-:-:S03]  /*10aa0*/  IMAD.U32 R13, RZ, RZ, UR43 ;  /* 0x0000002bff0d7e24 */ /* 0x000fc6000f8e00ff */
[----:B------:R-:W-:Y:S02]  /*10ab0*/  @P3 LOP3.LUT R29, R29, 0x4, RZ, 0xfc, !PT ;  /* 0x000000041d1d3812 */ /* 0x000fe400078efcff */
[----:B------:R-:W-:Y:S02]  /*10ac0*/  ISETP.NE.AND P2, PT, R13, 0x3, PT ;  /* 0x000000030d00780c */ /* 0x000fe40003f45270 */
[----:B------:R-:W-:Y:S02]  /*10ad0*/  LOP3.LUT R29, R29, 0xfffffff7, RZ, 0xc0, !PT ;  /* 0xfffffff71d1d7812 */ /* 0x000fe400078ec0ff */
[----:B------:R-:W-:Y:S02]  /*10ae0*/  LOP3.LUT R20, R28, 0x80, RZ, 0xfc, !PT ;  /* 0x000000801c147812 */ /* 0x000fe400078efcff */
[----:B------:R-:W-:Y:S01]  /*10af0*/  LOP3.LUT R29, R29, 0xfffffffd, RZ, 0xc0, !PT ;  /* 0xfffffffd1d1d7812 */ /* 0x000fe200078ec0ff */
[----:B------:R-:W-:Y:S01]  /*10b00*/  UMOV UR4, 0xffffffff ;  /* 0xffffffff00047882 */ /* 0x000fe20000000000 */
[----:B--2---:R-:W-:-:S05]  /*10b10*/  SHF.R.S32.HI R30, RZ, 0x1f, R25 ;  /* 0x0000001fff1e7819 */ /* 0x004fca0000011419 */
[----:B-1----:R-:W-:-:S04]  /*10b20*/  @!P0 IMAD R6, R30, R2, RZ ;  /* 0x000000021e068224 */ /* 0x002fc800078e02ff */
[----:B------:R-:W-:Y:S02]  /*10b30*/  @!P0 IMAD R11, R25, R3, R6 ;  /* 0x00000003190b8224 */ /* 0x000fe400078e0206 */
[----:B------:R-:W-:-:S04]  /*10b40*/  @!P0 IMAD.MOV.U32 R6, RZ, RZ, R9 ;  /* 0x000000ffff068224 */ /* 0x000fc800078e0009 */
[----:B------:R-:W-:-:S04]  /*10b50*/  @!P0 IMAD.WIDE.U32 R2, R25, R2, R6 ;  /* 0x0000000219028225 */ /* 0x000fc800078e0006 */
[----:B------:R-:W-:Y:S01]  /*10b60*/  @!P0 IMAD.IADD R3, R3, 0x1, R11 ;  /* 0x0000000103038824 */ /* 0x000fe200078e020b */
[----:B---3--:R-:W-:-:S04]  /*10b70*/  @!P0 LEA R6, P1, R2, R4, 0x2 ;  /* 0x0000000402068211 */ /* 0x008fc800078210ff */
[----:B------:R-:W-:Y:S01]  /*10b80*/  @!P0 LEA.HI.X R7, R2, R5, R3, 0x2, P1 ;  /* 0x0000000502078211 */ /* 0x000fe200008f1403 */
[----:B------:R-:W-:Y:S01]  /*10b90*/  IMAD.MOV.U32 R5, RZ, RZ, RZ ;  /* 0x000000ffff057224 */ /* 0x000fe200078e00ff */
[----:B0-----:R-:W-:-:S05]  /*10ba0*/  ISETP.GE.AND P1, PT, R28, R12, PT ;  /* 0x0000000c1c00720c */ /* 0x001fca0003f26270 */
[----:B------:R0:W5:Y:S01]  /*10bb0*/  @!P0 LDG.E R5, desc[UR54][R6.64] ;  /* 0x0000003606058981 */ /* 0x000162000c1e1900 */
[----:B------:R-:W-:Y:S01]  /*10bc0*/  ISETP.GE.AND P0, PT, R20, R12, PT ;  /* 0x0000000c1400720c */ /* 0x000fe20003f06270 */
[----:B------:R-:W-:-:S06]  /*10bd0*/  IMAD.MOV R3, RZ, RZ, -R9 ;  /* 0x000000ffff037224 */ /* 0x000fcc00078e0a09 */
[----:B------:R-:W-:Y:S01]  /*10be0*/  @P1 LOP3.LUT R29, R29, 0x2, RZ, 0xfc, !PT ;  /* 0x000000021d1d1812 */ /* 0x000fe200078efcff */
[----:B0-----:R-:W-:-:S03]  /*10bf0*/  IMAD R6, R10, R3, R0 ;  /* 0x000000030a067224 */ /* 0x001fc600078e0200 */
[----:B------:R-:W-:-:S04]  /*10c00*/  @P2 LOP3.LUT R29, R29, 0x8, RZ, 0xfc, !PT ;  /* 0x000000081d1d2812 */ /* 0x000fc800078efcff */
[----:B------:R-:W-:-:S04]  /*10c10*/  LOP3.LUT R29, R29, 0xfffffffe, RZ, 0xc0, !PT ;  /* 0xfffffffe1d1d7812 */ /* 0x000fc800078ec0ff */
[----:B------:R-:W-:Y:S01]  /*10c20*/  @P0 LOP3.LUT R29, R29, 0x1, RZ, 0xfc, !PT ;  /* 0x000000011d1d0812 */ /* 0x000fe200078efcff */
[----:B------:R-:W-:Y:S06]  /*10c30*/  BRA.DIV UR4, `(.L_x_1550) ;  /* 0x0000004204cc7947 */ /* 0x000fec000b800000 */
.L_x_1630:
[----:B------:R-:W-:Y:S01]  /*10c40*/  SHF.R.S32.HI R26, RZ, 0x1f, R18 ;  /* 0x0000001fff1a7819 */ /* 0x000fe20000011412 */
[----:B------:R-:W-:Y:S06]  /*10c50*/  @!P2 BRA `(.L_x_1551) ;  /* 0x000000000004a947 */ /* 0x000fec0003800000 */
[----:B------:R-:W-:Y:S01]  /*10c60*/  BPT.TRAP 0x1 ;  /* 0x000000040000795c */ /* 0x000fe20000300000 */
.L_x_1551:
[----:B------:R-:W-:Y:S01]  /*10c70*/  IMAD R0, R23, 0x8, R22 ;  /* 0x0000000817007824 */ /* 0x000fe200078e0216 */
[----:B------:R-:W-:Y:S01]  /*10c80*/  SHF.L.U32 R21, R24, 0x1f, RZ ;  /* 0x0000001f18157819 */ /* 0x000fe200000006ff */
[----:B------:R-:W-:Y:S01]  /*10c90*/  BSSY B0, `(.L_x_1552) ;  /* 0x0000004000007945 */ /* 0x000fe20003800000 */
[----:B------:R-:W-:Y:S02]  /*10ca0*/  SHF.R.S32.HI R10, RZ, 0x1f, R6 ;  /* 0x0000001fff0a7819 */ /* 0x000fe40000011406 */
[----:B------:R-:W0:Y:S02]  /*10cb0*/  SYNCS.PHASECHK.TRANS64.TRYWAIT P0, [R0+URZ+0x28480], R21 ;  /* 0x02848015000075a7 */ /* 0x000e24000800017f */
[----:B0-----:R-:W-:Y:S05]  /*10cc0*/  @!P0 BRA `(.L_x_1553) ;  /* 0x0000004000d48947 */ /* 0x001fea0003800000 */
.L_x_1631:
[----:B------:R-:W-:Y:S05]  /*10cd0*/  BSYNC B0 ;  /* 0x0000000000007941 */ /* 0x000fea0003800000 */
.L_x_1552:
[----:B------:R-:W1:Y:S01]  /*10ce0*/  S2R R7, SR_TID.X ;  /* 0x0000000000077919 */ /* 0x000e620000002100 */
[----:B------:R-:W-:Y:S01]  /*10cf0*/  ULDC.64 UR4, c[0x0][0x328] ;  /* 0x0000ca0000047ab9 */ /* 0x000fe20000000a00 */
[----:B-----5:R-:W-:Y:S01]  /*10d00*/  SHF.R.S32.HI R20, RZ, 0x1f, R5 ;  /* 0x0000001fff147819 */ /* 0x020fe20000011405 */
[----:B------:R-:W-:Y:S01]  /*10d10*/  IMAD R3, R10, UR4, RZ ;  /* 0x000000040a037c24 */ /* 0x000fe2000f8e02ff */
[----:B------:R-:W-:-:S03]  /*10d20*/  ULDC.64 UR6, c[0x0][0x318] ;  /* 0x0000c60000067ab9 */ /* 0x000fc60000000a00 */
        /* <DEDUP_REMOVED lines=13> */
[----:B-1----:R-:W-:-:S02]  /*10e00*/  LOP3.LUT R7, R7, 0x7f, RZ, 0xc0, !PT ;  /* 0x0000007f07077812 */ /* 0x002fc400078ec0ff */
[----:B------:R-:W-:Y:S02]  /*10e10*/  IMAD R4, R23, 0x4000, R32 ;  /* 0x0000400017047824 */ /* 0x000fe400078e0220 */
[----:B------:R-:W-:Y:S02]  /*10e20*/  SHF.R.U32.HI R11, RZ, 0x3, R7 ;  /* 0x00000003ff0b7819 */ /* 0x000fe40000011607 */
[----:B------:R-:W-:Y:S02]  /*10e30*/  IADD3 R7, P0, R2, UR6, RZ ;  /* 0x0000000602077c10 */ /* 0x000fe4000ff1e0ff */
[----:B------:R-:W-:Y:S02]  /*10e40*/  IADD3 R8, -R11, UR39, -R8 ;  /* 0x000000270b087c10 */ /* 0x000fe4000fffe908 */
[----:B------:R-:W-:Y:S02]  /*10e50*/  IADD3.X R9, R3, UR7, R9, P0, !PT ;  /* 0x0000000703097c10 */ /* 0x000fe400087fe409 */
[----:B------:R-:W-:Y:S01]  /*10e60*/  ISETP.GE.AND P4, PT, R8, 0x1, PT ;  /* 0x000000010800780c */ /* 0x000fe20003f86270 */
[----:B------:R-:W-:-:S12]  /*10e70*/  BRA.DIV UR4, `(.L_x_1554) ;  /* 0x00000042047c7947 */ /* 0x000fd8000b800000 */
[----:B------:R-:W1:Y:S01]  /*10e80*/  LDC R12, c[0x0][0x2f4] ;  /* 0x0000bd00ff0c7b82 */ /* 0x000e620000000800 */
[----:B------:R-:W2:Y:S01]  /*10e90*/  SHFL.IDX PT, R2, R7, RZ, 0x181f ;  /* 0x00181fff07027589 */ /* 0x000ea200000e0000 */
[----:B------:R-:W-:Y:S01]  /*10ea0*/  LOP3.LUT R11, R28, 0x80, RZ, 0xfc, !PT ;  /* 0x000000801c0b7812 */ /* 0x000fe200078efcff */
[----:B------:R-:W-:Y:S01]  /*10eb0*/  IMAD.IADD R4, R22, 0x1, R4 ;  /* 0x0000000116047824 */ /* 0x000fe200078e0204 */
[C---:B------:R-:W-:Y:S01]  /*10ec0*/  ISETP.GE.AND P3, PT, R8.reuse, 0x11, PT ;  /* 0x000000110800780c */ /* 0x040fe20003f66270 */
[----:B------:R-:W3:Y:S01]  /*10ed0*/  SHFL.IDX PT, R3, R9, RZ, 0x181f ;  /* 0x00181fff09037589 */ /* 0x000ee200000e0000 */
[----:B------:R-:W-:Y:S02]  /*10ee0*/  ISETP.GE.AND P5, PT, R8, 0x31, PT ;  /* 0x000000310800780c */ /* 0x000fe40003fa6270 */
[C---:B-1----:R-:W-:Y:S02]  /*10ef0*/  ISETP.GE.AND P2, PT, R28.reuse, R12, PT ;  /* 0x0000000c1c00720c */ /* 0x042fe40003f46270 */
[----:B--2---:R-:W-:-:S02]  /*10f00*/  IADD3 R2, P0, R28, R2, RZ ;  /* 0x000000021c027210 */ /* 0x004fc40007f1e0ff */
[----:B------:R-:W-:-:S03]  /*10f10*/  ISETP.LT.OR P1, PT, R8, 0x1, P2 ;  /* 0x000000010800780c */ /* 0x000fc60001721670 */
[----:B---3--:R-:W-:Y:S01]  /*10f20*/  IMAD.X R3, RZ, RZ, R3, P0 ;  /* 0x000000ffff037224 */ /* 0x008fe200000e0603 */
        /* <DEDUP_REMOVED lines=23> */
[----:B-1-3--:R1:W2:Y:S10]  /*110a0*/  SHFL.IDX PT, R2, R7, 0x3, 0x181f ;  /* 0x00781f0007027f89 */ /* 0x00a2b400000e0000 */
.L_x_1641:
        /* <DEDUP_REMOVED lines=11> */
.L_x_1555:
        /* <DEDUP_REMOVED lines=11> */
.L_x_1556:
[----:B------:R2:W-:Y:S01]  /*11210*/  SYNCS.ARRIVE.TRANS64.A1T0 RZ, [R0+URZ+0x28470], RZ ;  /* 0x028470ff00ff79a7 */ /* 0x0005e2000810003f */
[----:B------:R-:W-:Y:S05]  /*11220*/  @!P6 BRA `(.L_x_1557) ;  /* 0x000000000004e947 */ /* 0x000fea0003800000 */
[----:B------:R-:W-:Y:S01]  /*11230*/  BPT.TRAP 0x1 ;  /* 0x000000040000795c */ /* 0x000fe20000300000 */
.L_x_1557:
[----:B------:R-:W3:Y:S01]  /*11240*/  SYNCS.PHASECHK.TRANS64.TRYWAIT P0, [R0+URZ+0x28440], R21 ;  /* 0x02844015000075a7 */ /* 0x000ee2000800017f */
[----:B------:R-:W-:Y:S04]  /*11250*/  BSSY B0, `(.L_x_1558) ;  /* 0x0000002000007945 */ /* 0x000fe80003800000 */
[----:B---3--:R-:W-:Y:S05]  /*11260*/  @!P0 BRA `(.L_x_1559) ;  /* 0x0000004000ec8947 */ /* 0x008fea0003800000 */
.L_x_1642:
[----:B------:R-:W-:Y:S05]  /*11270*/  BSYNC B0 ;  /* 0x0000000000007941 */ /* 0x000fea0003800000 */
.L_x_1558:
[----:B------:R-:W-:Y:S01]  /*11280*/  ULDC.64 UR4, c[0x0][0x300] ;  /* 0x0000c00000047ab9 */ /* 0x000fe20000000a00 */
[----:B------:R-:W4:Y:S01]  /*11290*/  LDC R8, c[0x0][0x2f4] ;  /* 0x0000bd00ff087b82 */ /* 0x000f220000000800 */
[----:B------:R-:W-:Y:S01]  /*112a0*/  IMAD R3, R10, UR4, RZ ;  /* 0x000000040a037c24 */ /* 0x000fe2000f8e02ff */
[----:B------:R-:W-:Y:S01]  /*112b0*/  ULDC.64 UR6, c[0x0][0x2e8] ;  /* 0x0000ba0000067ab9 */ /* 0x000fe20000000a00 */
[----:B------:R-:W-:Y:S02]  /*112c0*/  LOP3.LUT R9, R28, 0x80, RZ, 0xfc, !PT ;  /* 0x000000801c097812 */ /* 0x000fe400078efcff */
[C---:B-1----:R-:W-:Y:S02]  /*112d0*/  IMAD R7, R6.reuse, UR5, R3 ;  /* 0x0000000506077c24 */ /* 0x042fe4000f8e0203 */
        /* <DEDUP_REMOVED lines=9> */
[----:B----4-:R-:W-:Y:S01]  /*11370*/  ISETP.GE.AND P2, PT, R9, R8, PT ;  /* 0x000000080900720c */ /* 0x010fe20003f46270 */
[C---:B------:R-:W-:Y:S02]  /*11380*/  IMAD R7, R18.reuse, UR5, R5 ;  /* 0x0000000512077c24 */ /* 0x040fe4000f8e0205 */
[----:B------:R-:W-:Y:S01]  /*11390*/  IMAD.WIDE.U32 R2, R18, UR4, R2 ;  /* 0x0000000412027c25 */ /* 0x000fe2000f8e0002 */
[----:B------:R-:W-:-:S02]  /*113a0*/  UMOV UR4, 0xffffffff ;  /* 0xffffffff00047882 */ /* 0x000fc40000000000 */
[----:B------:R-:W-:-:S04]  /*113b0*/  IADD3 R5, P0, R2, UR6, RZ ;  /* 0x0000000602057c10 */ /* 0x000fc8000ff1e0ff */
[----:B------:R-:W-:Y:S01]  /*113c0*/  IADD3.X R6, R3, UR7, R7, P0, !PT ;  /* 0x0000000703067c10 */ /* 0x000fe200087fe407 */
[----:B------:R-:W-:Y:S08]  /*113d0*/  BRA.DIV UR4, `(.L_x_1560) ;  /* 0x0000004204a47947 */ /* 0x000ff0000b800000 */
[----:B------:R-:W1:Y:S01]  /*113e0*/  SHFL.IDX PT, R14, R5, RZ, 0x181f ;  /* 0x00181fff050e7589 */ /* 0x000e6200000e0000 */
[----:B------:R-:W-:-:S03]  /*113f0*/  ISETP.GE.AND P6, PT, R28, R8, PT ;  /* 0x000000081c00720c */ /* 0x000fc60003fc6270 */
[----:B------:R-:W4:Y:S01]  /*11400*/  SHFL.IDX PT, R2, R6, RZ, 0x181f ;  /* 0x00181fff06027589 */ /* 0x000f2200000e0000 */
[----:B-1----:R-:W-:-:S05]  /*11410*/  @P4 IADD3 R14, P0, R28, R14, RZ ;  /* 0x0000000e1c0e4210 */ /* 0x002fca0007f1e0ff */
[----:B----4-:R-:W-:Y:S02]  /*11420*/  @P4 IMAD.X R3, RZ, RZ, R2, P0 ;  /* 0x000000ffff034224 */ /* 0x010fe400000e0602 */
[----:B------:R-:W-:Y:S02]  /*11430*/  @P4 IMAD.MOV.U32 R2, RZ, RZ, R14 ;  /* 0x000000ffff024224 */ /* 0x000fe400078e000e */
[----:B------:R-:W1:Y:S04]  /*11440*/  SHFL.IDX PT, R14, R5, 0x1, 0x181f ;  /* 0x00381f00050e7f89 */ /* 0x000e6800000e0000 */
[----:B------:R-:W-:Y:S04]  /*11450*/  @P4 LDGSTS.E.BYPASS.LTC128B.128 [R4+0x20000], desc[UR54][R2.64], !P6 ;  /* 0x2000000002044fae */ /* 0x000fe8000f101d76 */
[----:B------:R4:W-:Y:S04]  /*11460*/  @P4 LDGSTS.E.BYPASS.LTC128B.128 [R4+0x22000], desc[UR54][R2.64+0x80], !P2 ;  /* 0x2200008002044fae */ /* 0x0009e8000d101d76 */
[----:B----4-:R-:W4:Y:S01]  /*11470*/  SHFL.IDX PT, R2, R6, 0x1, 0x181f ;  /* 0x00381f0006027f89 */ /* 0x010f2200000e0000 */
[----:B-1----:R-:W-:-:S05]  /*11480*/  @P3 IADD3 R14, P0, R28, R14, RZ ;  /* 0x0000000e1c0e3210 */ /* 0x002fca0007f1e0ff */
[----:B----4-:R-:W-:Y:S02]  /*11490*/  @P3 IMAD.X R7, RZ, RZ, R2, P0 ;  /* 0x000000ffff073224 */ /* 0x010fe400000e0602 */
[----:B------:R-:W-:Y:S02]  /*114a0*/  @P3 IMAD.MOV.U32 R2, RZ, RZ, R14 ;  /* 0x000000ffff023224 */ /* 0x000fe400078e000e */
[----:B------:R-:W-:Y:S01]  /*114b0*/  @P3 IMAD.MOV.U32 R3, RZ, RZ, R7 ;  /* 0x000000ffff033224 */ /* 0x000fe200078e0007 */
[----:B------:R-:W1:Y:S04]  /*114c0*/  SHFL.IDX PT, R14, R5, 0x2, 0x181f ;  /* 0x00581f00050e7f89 */ /* 0x000e6800000e0000 */
[----:B------:R-:W-:Y:S04]  /*114d0*/  @P3 LDGSTS.E.BYPASS.LTC128B.128 [R4+0x20800], desc[UR54][R2.64], !P6 ;  /* 0x2080000002043fae */ /* 0x000fe8000f101d76 */
[----:B------:R4:W-:Y:S04]  /*114e0*/  @P3 LDGSTS.E.BYPASS.LTC128B.128 [R4+0x22800], desc[UR54][R2.64+0x80], !P2 ;  /* 0x2280008002043fae */ /* 0x0009e8000d101d76 */
[----:B----4-:R-:W4:Y:S01]  /*114f0*/  SHFL.IDX PT, R2, R6, 0x2, 0x181f ;  /* 0x00581f0006027f89 */ /* 0x010f2200000e0000 */
[----:B-1----:R-:W-:-:S03]  /*11500*/  @P1 IADD3 R14, P0, R28, R14, RZ ;  /* 0x0000000e1c0e1210 */ /* 0x002fc60007f1e0ff */
[----:B------:R-:W1:Y:S02]  /*11510*/  SHFL.IDX PT, R6, R6, 0x3, 0x181f ;  /* 0x00781f0006067f89 */ /* 0x000e6400000e0000 */
[----:B----4-:R-:W-:Y:S02]  /*11520*/  @P1 IMAD.X R7, RZ, RZ, R2, P0 ;  /* 0x000000ffff071224 */ /* 0x010fe400000e0602 */
[----:B------:R-:W-:Y:S02]  /*11530*/  @P1 IMAD.MOV.U32 R2, RZ, RZ, R14 ;  /* 0x000000ffff021224 */ /* 0x000fe400078e000e */
[----:B------:R-:W-:Y:S01]  /*11540*/  @P1 IMAD.MOV.U32 R3, RZ, RZ, R7 ;  /* 0x000000ffff031224 */ /* 0x000fe200078e0007 */
[----:B------:R4:W0:Y:S04]  /*11550*/  SHFL.IDX PT, R14, R5, 0x3, 0x181f ;  /* 0x00781f00050e7f89 */ /* 0x00082800000e0000 */
[----:B------:R4:W-:Y:S04]  /*11560*/  @P1 LDGSTS.E.BYPASS.LTC128B.128 [R4+0x21000], desc[UR54][R2.64], !P6 ;  /* 0x2100000002041fae */ /* 0x0009e8000f101d76 */
[----:B-1----:R4:W-:Y:S02]  /*11570*/  @P1 LDGSTS.E.BYPASS.LTC128B.128 [R4+0x23000], desc[UR54][R2.64+0x80], !P2 ;  /* 0x2300008002041fae */ /* 0x0029e4000d101d76 */
.L_x_1652:
[C---:B------:R-:W-:Y:S02]  /*11580*/  ISETP.GE.AND P1, PT, R28.reuse, R8, PT ;  /* 0x000000081c00720c */ /* 0x040fe40003f26270 */
[----:B0---4-:R-:W-:-:S05]  /*11590*/  @P5 IADD3 R2, P0, R28, R14, RZ ;  /* 0x0000000e1c025210 */ /* 0x011fca0007f1e0ff */
[----:B------:R-:W-:Y:S01]  /*115a0*/  @P5 IMAD.X R3, RZ, RZ, R6, P0 ;  /* 0x000000ffff035224 */ /* 0x000fe200000e0606 */
[----:B------:R-:W-:-:S05]  /*115b0*/  PLOP3.LUT P0, PT, PT, PT, PT, 0x80, 0x0 ;  /* 0x000000000000781c */ /* 0x000fca0003f0f070 */
[----:B------:R-:W-:Y:S01]  /*115c0*/  @!PT LDS RZ, [RZ] ;  /* 0x00000000fffff984 */ /* 0x000fe20000000800 */
[----:B------:R-:W-:Y:S01]  /*115d0*/  @!PT LDS RZ, [RZ] ;  /* 0x00000000fffff984 */ /* 0x000fe20000000800 */
[----:B------:R-:W-:Y:S01]  /*115e0*/  @!PT LDS RZ, [RZ] ;  /* 0x00000000fffff984 */ /* 0x000fe20000000800 */
[----:B------:R0:W-:Y:S04]  /*115f0*/  @P5 LDGSTS.E.BYPASS.LTC128B.128 [R4+0x21800], desc[UR54][R2.64], !P1 ;  /* 0x2180000002045fae */ /* 0x0001e8000c901d76 */
[----:B------:R0:W-:Y:S01]  /*11600*/  @P5 LDGSTS.E.BYPASS.LTC128B.128 [R4+0x23800], desc[UR54][R2.64+0x80], !P2 ;  /* 0x2380008002045fae */ /* 0x0001e2000d101d76 */
[----:B------:R-:W-:-:S03]  /*11610*/  NOP ;  /* 0x0000000000007918 */ /* 0x000fc60000000000 */
.L_x_1561:
        /* <DEDUP_REMOVED lines=11> */
.L_x_1562:
[----:B------:R0:W-:Y:S02]  /*116d0*/  SYNCS.ARRIVE.TRANS64.A1T0 RZ, [R0+URZ+0x28430], RZ ;  /* 0x028430ff00ff79a7 */ /* 0x0001e4000810003f */
[----:B------:R-:W-:Y:S05]  /*116e0*/  WARPSYNC.ALL ;  /* 0x0000000000007948 */ /* 0x000fea0003800000 */
[----:B------:R-:W-:Y:S01]  /*116f0*/  ULDC.64 UR4, c[0x0][0x298] ;  /* 0x0000a60000047ab9 */ /* 0x000fe20000000a00 */
[----:B------:R-:W-:Y:S01]  /*11700*/  VIADD R2, R22, 0x18000 ;  /* 0x0001800016027836 */ /* 0x000fe20000000000 */
[----:B0-23--:R-:W-:Y:S01]  /*11710*/  SHF.R.S32.HI R0, RZ, 0x1f, R17 ;  /* 0x0000001fff007819 */ /* 0x00dfe20000011411 */
[----:B------:R-:W-:Y:S01]  /*11720*/  IMAD.WIDE.U32 R4, R17, UR4, RZ ;  /* 0x0000000411047c25 */ /* 0x000fe2000f8e00ff */
[----:B------:R-:W-:Y:S01]  /*11730*/  BSSY B6, `(.L_x_1563) ;  /* 0x0000018000067945 */ /* 0x000fe20003800000 */
[----:B------:R-:W-:Y:S01]  /*11740*/  BAR.SYNC.DEFER_BLOCKING 0x8, 0x180 ;  /* 0x0206000000007b1d */ /* 0x000fe20000010000 */
[----:B------:R-:W-:Y:S01]  /*11750*/  LOP3.LUT P0, RZ, R2, 0x3ff, RZ, 0xc0, !PT ;  /* 0x000003ff02ff7812 */ /* 0x000fe2000780c0ff */
[----:B------:R-:W-:-:S04]  /*11760*/  IMAD R0, R0, UR4, RZ ;  /* 0x0000000400007c24 */ /* 0x000fc8000f8e02ff */
[----:B------:R-:W-:Y:S01]  /*11770*/  IMAD R0, R17, UR5, R0 ;  /* 0x0000000511007c24 */ /* 0x000fe2000f8e0200 */
[----:B------:R0:W-:Y:S03]  /*11780*/  STL.64 [R1+0x8], R4 ;  /* 0x0000080401007387 */ /* 0x0001e60000100a00 */
[----:B------:R-:W-:-:S04]  /*11790*/  IMAD.IADD R17, R5, 0x1, R0 ;  /* 0x0000000105117824 */ /* 0x000fc800078e0200 */
[----:B------:R-:W-:Y:S05]  /*117a0*/  @!P0 BRA `(.L_x_1564) ;  /* 0x0000000000408947 */ /* 0x000fea0003800000 */
[----:B------:R-:W-:Y:S01]  /*117b0*/  MOV R2, 0x0 ;  /* 0x0000000000027802 */ /* 0x000fe20000000f00 */
[----:B------:R-:W-:Y:S01]  /*117c0*/  ULDC.64 UR6, c[0x4][0xc0] ;  /* 0x0100300000067ab9 */ /* 0x000fe20000000a00 */
[----:B------:R-:W-:Y:S01]  /*117d0*/  ULDC.64 UR8, c[0x4][0xc8] ;  /* 0x0100320000087ab9 */ /* 0x000fe20000000a00 */
[----:B------:R-:W-:Y:S01]  /*117e0*/  ULDC.64 UR4, c[0x4][0x28] ;  /* 0x01000a0000047ab9 */ /* 0x000fe20000000a00 */
[----:B0-----:R-:W-:Y:S02]  /*117f0*/  IMAD.U32 R4, RZ, RZ, UR6 ;  /* 0x00000006ff047e24 */ /* 0x001fe4000f8e00ff */
        /* <DEDUP_REMOVED lines=11> */
.L_x_1564:
[----:B------:R-:W-:Y:S05]  /*118b0*/  BSYNC B6 ;  /* 0x0000000000067941 */ /* 0x000fea0003800000 */
.L_x_1563:
[----:B------:R-:W2:Y:S01]  /*118c0*/  LDL.LU.64 R2, [R1+0x8] ;  /* 0x0000080001027983 */ /* 0x000ea20000300a00 */
[----:B------:R-:W-:Y:S01]  /*118d0*/  UISETP.NE.AND UP0, UPT, UR46, URZ, UPT ;  /* 0x0000003f2e00728c */ /* 0x000fe2000bf05270 */
[----:B------:R-:W-:Y:S01]  /*118e0*/  LOP3.LUT P6, RZ, R29, 0x20, RZ, 0xc0, !PT ;  /* 0x000000201dff7812 */ /* 0x000fe200078cc0ff */
[----:B------:R-:W-:Y:S01]  /*118f0*/  ULDC.64 UR4, c[0x0][0x2d8] ;  /* 0x0000b60000047ab9 */ /* 0x000fe20000000a00 */
[----:B------:R-:W1:Y:S01]  /*11900*/  S2R R20, SR_TID.X ;  /* 0x0000000000147919 */ /* 0x000e620000002100 */
[----:B0-----:R-:W-:Y:S01]  /*11910*/  IMAD R5, R26, UR4, RZ ;  /* 0x000000041a057c24 */ /* 0x001fe2000f8e02ff */
[----:B------:R-:W-:Y:S02]  /*11920*/  SHF.R.S32.HI R4, RZ, 0x1f, R19 ;  /* 0x0000001fff047819 */ /* 0x000fe40000011413 */
[----:B------:R-:W-:Y:S01]  /*11930*/  PLOP3.LUT P0, PT, PT, PT, UP0, 0x80, 0x0 ;  /* 0x000000000000781c */ /* 0x000fe20003f0f008 */
[----:B------:R-:W-:Y:S01]  /*11940*/  IMAD R5, R18, UR5, R5 ;  /* 0x0000000512057c24 */ /* 0x000fe2000f8e0205 */
[----:B------:R-:W-:-:S02]  /*11950*/  SEL R4, R4, RZ, !P6 ;  /* 0x000000ff04047207 */ /* 0x000fc40007000000 */
[----:B------:R-:W-:Y:S01]  /*11960*/  SEL R6, R19, RZ, !P6 ;  /* 0x000000ff13067207 */ /* 0x000fe20007000000 */
[----:B------:R-:W-:Y:S01]  /*11970*/  @UP0 ULDC UR6, c[0x0][0x450] ;  /* 0x0001140000060ab9 */ /* 0x000fe20000000800 */
[----:B------:R-:W-:Y:S02]  /*11980*/  LOP3.LUT R8, R28, 0x80, RZ, 0xfc, !PT ;  /* 0x000000801c087812 */ /* 0x000fe400078efcff */
[C---:B-1----:R-:W-:Y:S01]  /*11990*/  LOP3.LUT R21, R20.reuse, 0x7f, RZ, 0xc0, !PT ;  /* 0x0000007f14157812 */ /* 0x042fe200078ec0ff */
[----:B------:R-:W-:-:S03]  /*119a0*/  IMAD.SHL.U32 R20, R20, 0x10, RZ ;  /* 0x0000001014147824 */ /* 0x000fc600078e00ff */
[----:B------:R-:W-:-:S04]  /*119b0*/  SHF.R.U32.HI R21, RZ, 0x3, R21 ;  /* 0x00000003ff157819 */ /* 0x000fc80000011615 */
[----:B------:R-:W-:-:S05]  /*119c0*/  LOP3.LUT R20, R21, 0x70, R20, 0xf8, !PT ;  /* 0x0000007015147812 */ /* 0x000fca00078ef814 */
[----:B------:R-:W-:Y:S02]  /*119d0*/  VIADD R0, R20, UR38 ;  /* 0x0000002614007c36 */ /* 0x000fe40008000000 */
[----:B------:R-:W0:Y:S02]  /*119e0*/  S2R R20, SR_TID.X ;  /* 0x0000000000147919 */ /* 0x000e240000002100 */
[----:B0-----:R-:W-:-:S04]  /*119f0*/  LOP3.LUT R20, R20, 0x7f, RZ, 0xc0, !PT ;  /* 0x0000007f14147812 */ /* 0x001fc800078ec0ff */
[----:B------:R-:W-:Y:S01]  /*11a00*/  SHF.R.U32.HI R10, RZ, 0x3, R20 ;  /* 0x00000003ff0a7819 */ /* 0x000fe20000011614 */
[----:B--2---:R-:W-:Y:S02]  /*11a10*/  IMAD.MOV.U32 R3, RZ, RZ, R17 ;  /* 0x000000ffff037224 */ /* 0x004fe400078e0011 */
[----:B------:R-:W-:Y:S01]  /*11a20*/  IMAD.WIDE.U32 R2, R18, UR4, R2 ;  /* 0x0000000412027c25 */ /* 0x000fe2000f8e0002 */
[----:B------:R-:W-:-:S03]  /*11a30*/  @UP0 ULDC UR4, c[0x0][0x44c] ;  /* 0x0001130000040ab9 */ /* 0x000fc60000000800 */
[----:B------:R-:W-:Y:S02]  /*11a40*/  IMAD.IADD R3, R3, 0x1, R5 ;  /* 0x0000000103037824 */ /* 0x000fe400078e0205 */
[----:B------:R-:W-:Y:S01]  /*11a50*/  @P0 IMAD.HI.U32 R7, R0, UR4, RZ ;  /* 0x0000000400070c27 */ /* 0x000fe2000f8e00ff */
[----:B------:R-:W0:Y:S01]  /*11a60*/  LDC R5, c[0x0][0x448] ;  /* 0x00011200ff057b82 */ /* 0x000e220000000800 */
[----:B------:R-:W-:Y:S01]  /*11a70*/  PLOP3.LUT P0, PT, PT, PT, UP0, 0x80, 0x0 ;  /* 0x000000000000781c */ /* 0x000fe20003f0f008 */
[----:B------:R-:W-:Y:S02]  /*11a80*/  ULDC.64 UR4, c[0x0][0x2e0] ;  /* 0x0000b80000047ab9 */ /* 0x000fe40000000a00 */
[----:B------:R-:W-:Y:S02]  /*11a90*/  IMAD R9, R4, UR4, RZ ;  /* 0x0000000404097c24 */ /* 0x000fe4000f8e02ff */
[----:B------:R-:W-:Y:S02]  /*11aa0*/  IMAD.MOV.U32 R4, RZ, RZ, R0 ;  /* 0x000000ffff047224 */ /* 0x000fe400078e0000 */
[----:B------:R-:W-:-:S06]  /*11ab0*/  IMAD.WIDE.U32 R2, R6, UR4, R2 ;  /* 0x0000000406027c25 */ /* 0x000fcc000f8e0002 */
[----:B------:R-:W-:Y:S01]  /*11ac0*/  @P0 SHF.R.U32.HI R4, RZ, UR6, R7 ;  /* 0x00000006ff040c19 */ /* 0x000fe20008011607 */
[----:B------:R-:W-:Y:S01]  /*11ad0*/  IMAD R7, R6, UR5, R9 ;  /* 0x0000000506077c24 */ /* 0x000fe2000f8e0209 */
[----:B------:R-:W-:Y:S02]  /*11ae0*/  ULDC.64 UR4, c[0x0][0x2d0] ;  /* 0x0000b40000047ab9 */ /* 0x000fe40000000a00 */
[--C-:B------:R-:W-:Y:S01]  /*11af0*/  SHF.R.S32.HI R6, RZ, 0x1f, R4.reuse ;  /* 0x0000001fff067819 */ /* 0x100fe20000011404 */
[----:B------:R-:W-:Y:S02]  /*11b00*/  IMAD.IADD R3, R3, 0x1, R7 ;  /* 0x0000000103037824 */ /* 0x000fe400078e0207 */
[----:B------:R-:W-:Y:S02]  /*11b10*/  IMAD.MOV R7, RZ, RZ, -R4 ;  /* 0x000000ffff077224 */ /* 0x000fe400078e0a04 */
[----:B------:R-:W-:Y:S02]  /*11b20*/  IMAD R9, R6, UR4, RZ ;  /* 0x0000000406097c24 */ /* 0x000fe4000f8e02ff */
[----:B0-----:R-:W-:-:S02]  /*11b30*/  IMAD R7, R5, R7, R0 ;  /* 0x0000000705077224 */ /* 0x001fc400078e0200 */
[C---:B------:R-:W-:Y:S02]  /*11b40*/  IMAD R9, R4.reuse, UR5, R9 ;  /* 0x0000000504097c24 */ /* 0x040fe4000f8e0209 */
[----:B------:R-:W-:Y:S01]  /*11b50*/  IMAD.WIDE.U32 R2, R4, UR4, R2 ;  /* 0x0000000404027c25 */ /* 0x000fe2000f8e0002 */
        /* <DEDUP_REMOVED lines=8> */
[----:B------:R-:W-:Y:S02]  /*11be0*/  ULDC UR4, c[0x0][0x2b8] ;  /* 0x0000ae0000047ab9 */ /* 0x000fe40000000800 */
[----:B------:R-:W-:Y:S02]  /*11bf0*/  ISETP.GE.AND P1, PT, R8, UR4, PT ;  /* 0x0000000408007c0c */ /* 0x000fe4000bf26270 */
[----:B------:R-:W-:Y:S01]  /*11c00*/  IADD3.X R6, R3, UR5, R7, P0, !PT ;  /* 0x0000000503067c10 */ /* 0x000fe200087fe407 */
[----:B------:R-:W-:Y:S01]  /*11c10*/  UMOV UR5, 0xffffffff ;  /* 0xffffffff00057882 */ /* 0x000fe20000000000 */
[----:B------:R-:W-:-:S02]  /*11c20*/  ISETP.GE.AND P0, PT, R28, UR4, PT ;  /* 0x000000041c007c0c */ /* 0x000fc4000bf06270 */
[----:B------:R-:W-:Y:S11]  /*11c30*/  BRA.DIV UR5, `(.L_x_1565) ;  /* 0x0000003e05c87947 */ /* 0x000ff6000b800000 */
[----:B------:R-:W0:Y:S01]  /*11c40*/  SHFL.IDX PT, R14, R0, RZ, 0x181f ;  /* 0x00181fff000e7589 */ /* 0x000e2200000e0000 */
[----:B------:R-:W-:Y:S02]  /*11c50*/  IMAD R5, R5, UR37, RZ ;  /* 0x0000002505057c24 */ /* 0x000fe4000f8e02ff */
[----:B------:R-:W-:Y:S01]  /*11c60*/  VIADD R4, R10, UR38 ;  /* 0x000000260a047c36 */ /* 0x000fe20008000000 */
[----:B------:R-:W1:Y:S03]  /*11c70*/  SHFL.IDX PT, R2, R6, RZ, 0x181f ;  /* 0x00181fff06027589 */ /* 0x000e6600000e0000 */
[C---:B------:R-:W-:Y:S01]  /*11c80*/  VIADD R8, R4.reuse, 0x10 ;  /* 0x0000001004087836 */ /* 0x040fe20000000000 */
[----:B------:R-:W-:-:S13]  /*11c90*/  ISETP.GE.AND P2, PT, R4, R5, PT ;  /* 0x000000050400720c */ /* 0x000fda0003f46270 */
[----:B0-----:R-:W-:-:S05]  /*11ca0*/  @!P2 IADD3 R14, P3, R28, R14, RZ ;  /* 0x0000000e1c0ea210 */ /* 0x001fca0007f7e0ff */
[----:B-1----:R-:W-:Y:S02]  /*11cb0*/  @!P2 IMAD.X R3, RZ, RZ, R2, P3 ;  /* 0x000000ffff03a224 */ /* 0x002fe400018e0602 */
[----:B------:R-:W-:Y:S02]  /*11cc0*/  @!P2 IMAD.MOV.U32 R2, RZ, RZ, R14 ;  /* 0x000000ffff02a224 */ /* 0x000fe400078e000e */
[----:B------:R-:W0:Y:S04]  /*11cd0*/  SHFL.IDX PT, R14, R0, 0x1, 0x181f ;  /* 0x00381f00000e7f89 */ /* 0x000e2800000e0000 */
[----:B------:R-:W-:Y:S04]  /*11ce0*/  @!P2 LDGSTS.E.BYPASS.LTC128B.128 [R37+0x18000], desc[UR54][R2.64], !P0 ;  /* 0x180000000225afae */ /* 0x000fe8000c101d76 */
[----:B------:R1:W-:Y:S01]  /*11cf0*/  @!P2 LDGSTS.E.BYPASS.LTC128B.128 [R37+0x1c000], desc[UR54][R2.64+0x80], !P1 ;  /* 0x1c0000800225afae */ /* 0x0003e2000c901d76 */
[----:B------:R-:W-:Y:S01]  /*11d00*/  ISETP.GE.AND P2, PT, R8, R5, PT ;  /* 0x000000050800720c */ /* 0x000fe20003f46270 */
[----:B------:R-:W-:-:S02]  /*11d10*/  VIADD R8, R4, 0x20 ;  /* 0x0000002004087836 */ /* 0x000fc40000000000 */
[----:B-1----:R-:W1:Y:S10]  /*11d20*/  SHFL.IDX PT, R2, R6, 0x1, 0x181f ;  /* 0x00381f0006027f89 */ /* 0x002e7400000e0000 */
[----:B0-----:R-:W-:-:S05]  /*11d30*/  @!P2 IADD3 R14, P3, R28, R14, RZ ;  /* 0x0000000e1c0ea210 */ /* 0x001fca0007f7e0ff */
[----:B-1----:R-:W-:Y:S02]  /*11d40*/  @!P2 IMAD.X R7, RZ, RZ, R2, P3 ;  /* 0x000000ffff07a224 */ /* 0x002fe400018e0602 */
[----:B------:R-:W-:Y:S02]  /*11d50*/  @!P2 IMAD.MOV.U32 R2, RZ, RZ, R14 ;  /* 0x000000ffff02a224 */ /* 0x000fe400078e000e */
[----:B------:R-:W-:Y:S01]  /*11d60*/  @!P2 IMAD.MOV.U32 R3, RZ, RZ, R7 ;  /* 0x000000ffff03a224 */ /* 0x000fe200078e0007 */
        /* <DEDUP_REMOVED lines=43> */
[----:B------:R-:W-:-:S03]  /*12020*/  ISETP.GE.AND P2, PT, R8, R5, PT ;  /* 0x000000050800720c */ /* 0x000fc60003f46270 */
[----:B-1----:R-:W1:Y:S10]  /*12030*/  SHFL.IDX PT, R2, R6, 0x6, 0x181f ;  /* 0x00d81f0006027f89 */ /* 0x002e7400000e0000 */
[----:B0-----:R-:W-:Y:S01]  /*12040*/  @!P2 IADD3 R14, P3, R28, R14, RZ ;  /* 0x0000000e1c0ea210 */ /* 0x001fe20007f7e0ff */
[----:B------:R-:W0:Y:S04]  /*12050*/  SHFL.IDX PT, R6, R6, 0x7, 0x181f ;  /* 0x00f81f0006067f89 */ /* 0x000e2800000e0000 */
[----:B-1----:R-:W-:-:S02]  /*12060*/  @!P2 IMAD.X R7, RZ, RZ, R2, P3 ;  /* 0x000000ffff07a224 */ /* 0x002fc400018e0602 */
[----:B------:R-:W-:Y:S02]  /*12070*/  @!P2 IMAD.MOV.U32 R2, RZ, RZ, R14 ;  /* 0x000000ffff02a224 */ /* 0x000fe400078e000e */
[----:B------:R-:W-:Y:S01]  /*12080*/  @!P2 IMAD.MOV.U32 R3, RZ, RZ, R7 ;  /* 0x000000ffff03a224 */ /* 0x000fe200078e0007 */
[----:B------:R1:W2:Y:S04]  /*12090*/  SHFL.IDX PT, R14, R0, 0x7, 0x181f ;  /* 0x00f81f00000e7f89 */ /* 0x0002a800000e0000 */
[----:B------:R1:W-:Y:S04]  /*120a0*/  @!P2 LDGSTS.E.BYPASS.LTC128B.128 [R37+0x1b000], desc[UR54][R2.64], !P0 ;  /* 0x1b0000000225afae */ /* 0x0003e8000c101d76 */
[----:B0-----:R1:W-:Y:S02]  /*120b0*/  @!P2 LDGSTS.E.BYPASS.LTC128B.128 [R37+0x1f000], desc[UR54][R2.64+0x80], !P1 ;  /* 0x1f0000800225afae */ /* 0x0013e4000c901d76 */
.L_x_1669:
[----:B------:R-:W-:Y:S01]  /*120c0*/  VIADD R4, R4, 0x70 ;  /* 0x0000007004047836 */ /* 0x000fe20000000000 */
[----:B------:R-:W-:Y:S04]  /*120d0*/  BSSY B0, `(.L_x_1566) ;  /* 0x000000a000007945 */ /* 0x000fe80003800000 */
[----:B------:R-:W-:-:S13]  /*120e0*/  ISETP.GE.AND P2, PT, R4, R5, PT ;  /* 0x000000050400720c */ /* 0x000fda0003f46270 */
[----:B------:R-:W-:Y:S05]  /*120f0*/  @P2 BRA `(.L_x_1567) ;  /* 0x00000000001c2947 */ /* 0x000fea0003800000 */
[----:B-12---:R-:W-:-:S05]  /*12100*/  IADD3 R2, P2, R28, R14, RZ ;  /* 0x0000000e1c027210 */ /* 0x006fca0007f5e0ff */
[----:B------:R-:W-:-:S05]  /*12110*/  IMAD.X R3, RZ, RZ, R6, P2 ;  /* 0x000000ffff037224 */ /* 0x000fca00010e0606 */
[----:B------:R-:W-:Y:S01]  /*12120*/  @!PT LDS RZ, [RZ] ;  /* 0x00000000fffff984 */ /* 0x000fe20000000800 */
[----:B------:R-:W-:Y:S01]  /*12130*/  @!PT LDS RZ, [RZ] ;  /* 0x00000000fffff984 */ /* 0x000fe20000000800 */
[----:B------:R-:W-:Y:S01]  /*12140*/  @!PT LDS RZ, [RZ] ;  /* 0x00000000fffff984 */ /* 0x000fe20000000800 */
[----:B------:R0:W-:Y:S04]  /*12150*/  LDGSTS.E.BYPASS.LTC128B.128 [R37+0x1b800], desc[UR54][R2.64], !P0 ;  /* 0x1b80000002257fae */ /* 0x0001e8000c101d76 */
[----:B------:R0:W-:Y:S02]  /*12160*/  LDGSTS.E.BYPASS.LTC128B.128 [R37+0x1f800], desc[UR54][R2.64+0x80], !P1 ;  /* 0x1f80008002257fae */ /* 0x0001e4000c901d76 */
.L_x_1567:
[----:B------:R-:W-:Y:S05]  /*12170*/  BSYNC B0 ;  /* 0x0000000000007941 */ /* 0x000fea0003800000 */
.L_x_1566:
[----:B------:R-:W-:Y:S01]  /*12180*/  NOP ;  /* 0x0000000000007918 */ /* 0x000fe20000000000 */
[----:B------:R-:W-:-:S13]  /*12190*/  PLOP3.LUT P0, PT, PT, PT, PT, 0x80, 0x0 ;  /* 0x000000000000781c */ /* 0x000fda0003f0f070 */
.L_x_1568:
[----:B------:R-:W-:Y:S02]  /*121a0*/  PLOP3.LUT P1, PT, P1, P0, PT, 0xa2, 0x0 ;  /* 0x000000000000781c */ /* 0x000fe40000f21472 */
[----:B------:R-:W-:-:S08]  /*121b0*/  @P0 R2UR P1, UR4, R22 ;  /* 0x00000000160402ca */ /* 0x000fd00000020000 */
[----:B------:R-:W-:-:S05]  /*121c0*/  @P0 PLOP3.LUT P0, PT, P1, PT, PT, 0x80, 0x0 ;  /* 0x000000000000081c */ /* 0x000fca0000f0f070 */
[----:B------:R-:W-:Y:S01]  /*121d0*/  @!P1 SYNCS.ARRIVE.TRANS64.RED.A0T1 RZ, [UR4+0x28400], RZ ;  /* 0x028400ffffff99a7 */ /* 0x000fe20008200404 */
[----:B------:R-:W-:Y:S07]  /*121e0*/  @!P1 ARRIVES.LDGSTSBAR.64.TRANSCNT [UR4+0x28400] ;  /* 0x02840000ff0099b0 */ /* 0x000fee0008000a84 */
[----:B------:R-:W-:Y:S05]  /*121f0*/  @P0 BRA.U.ANY `(.L_x_1568) ;  /* 0xfffffffd00e80947 */ /* 0x000fea000393ffff */
[----:B01----:R-:W3:Y:S02]  /*12200*/  LDL.LU R2, [R1+0x4] ;  /* 0x0000040001027983 */ /* 0x003ee40000300800 */
[----:B---3--:R-:W-:-:S05]  /*12210*/  VIADD R2, R2, 0x1 ;  /* 0x0000000102027836 */ /* 0x008fca0000000000 */
        /* <DEDUP_REMOVED lines=10> */
.L_x_1670:
[----:B------:R-:W-:Y:S05]  /*122c0*/  BSYNC B0 ;  /* 0x0000000000007941 */ /* 0x000fea0003800000 */
.L_x_1569:
[----:B------:R-:W-:-:S04]  /*122d0*/  UIADD3 UR4, UR40, -0x2, URZ ;  /* 0xfffffffe28047890 */ /* 0x000fc8000fffe03f */
[----:B------:R-:W-:-:S06]  /*122e0*/  UISETP.GE.AND UP0, UPT, UR4, UR41, UPT ;  /* 0x000000290400728c */ /* 0x000fcc000bf06270 */
[----:B------:R-:W-:-:S13]  /*122f0*/  PLOP3.LUT P0, PT, PT, PT, UP0, 0x80, 0x0 ;  /* 0x000000000000781c */ /* 0x000fda0003f0f008 */
[----:B------:R-:W-:Y:S05]  /*12300*/  @!P0 BRA `(.L_x_1571) ;  /* 0x0000001000708947 */ /* 0x000fea0003800000 */
[----:B------:R-:W-:Y:S02]  /*12310*/  IMAD.MOV.U32 R5, RZ, RZ, R23 ;  /* 0x000000ffff057224 */ /* 0x000fe400078e0017 */
[----:B------:R-:W-:Y:S02]  /*12320*/  IMAD.MOV.U32 R6, RZ, RZ, R24 ;  /* 0x000000ffff067224 */ /* 0x000fe400078e0018 */
[----:B------:R-:W-:-:S07]  /*12330*/  IMAD.U32 R20, RZ, RZ, UR4 ;  /* 0x00000004ff147e24 */ /* 0x000fce000f8e00ff */
.L_x_1591:
[----:B-1-3--:R-:W1:Y:S01]  /*12340*/  S2R R0, SR_TID.X ;  /* 0x0000000000007919 */ /* 0x00ae620000002100 */
[----:B------:R-:W3:Y:S01]  /*12350*/  S2R R2, SR_TID.X ;  /* 0x0000000000027919 */ /* 0x000ee20000002100 */
[----:B-1----:R-:W-:-:S04]  /*12360*/  LOP3.LUT R0, R0, 0x7f, RZ, 0xc0, !PT ;  /* 0x0000007f00007812 */ /* 0x002fc800078ec0ff */
[----:B0-----:R-:W-:Y:S01]  /*12370*/  SHF.R.U32.HI R3, RZ, 0x3, R0 ;  /* 0x00000003ff037819 */ /* 0x001fe20000011600 */
[----:B---3--:R-:W-:Y:S01]  /*12380*/  IMAD.SHL.U32 R2, R2, 0x10, RZ ;  /* 0x0000001002027824 */ /* 0x008fe200078e00ff */
[----:B------:R-:W0:Y:S04]  /*12390*/  LDC R0, c[0x0][0x430] ;  /* 0x00010c00ff007b82 */ /* 0x000e280000000800 */
[----:B------:R-:W-:-:S04]  /*123a0*/  LOP3.LUT R2, R3, 0x70, R2, 0xf8, !PT ;  /* 0x0000007003027812 */ /* 0x000fc800078ef802 */
[----:B------:R-:W-:-:S13]  /*123b0*/  ISETP.GT.U32.AND P1, PT, R2, 0x3f, PT ;  /* 0x0000003f0200780c */ /* 0x000fda0003f24070 */
[----:B------:R-:W1:Y:S01]  /*123c0*/  @!P1 LDC.64 R10, c[0x0][0x428] ;  /* 0x00010a00ff0a9b82 */ /* 0x000e620000000a00 */
[----:B0-----:R-:W-:Y:S02]  /*123d0*/  ISETP.NE.AND P0, PT, R0, 0x1, PT ;  /* 0x000000010000780c */ /* 0x001fe40003f05270 */
[----:B------:R-:W-:-:S05]  /*123e0*/  LEA R0, R20, UR36, 0x6 ;  /* 0x0000002414007c11 */ /* 0x000fca000f8e30ff */
[----:B------:R-:W0:Y:S01]  /*123f0*/  @!P1 LDC.64 R8, c[0x0][0x418] ;  /* 0x00010600ff089b82 */ /* 0x000e220000000a00 */
[----:B------:R-:W-:-:S04]  /*12400*/  IMAD.IADD R0, R2, 0x1, R0 ;  /* 0x0000000102007824 */ /* 0x000fc800078e0200 */
[----:B------:R-:W-:-:S03]  /*12410*/  IMAD.MOV.U32 R4, RZ, RZ, R0 ;  /* 0x000000ffff047224 */ /* 0x000fc600078e0000 */
[----:B------:R-:W3:Y:S08]  /*12420*/  @P0 LDC R3, c[0x0][0x434] ;  /* 0x00010d00ff030b82 */ /* 0x000ef00000000800 */
[----:B------:R-:W4:Y:S01]  /*12430*/  @P0 LDC R7, c[0x0][0x438] ;  /* 0x00010e00ff070b82 */ /* 0x000f220000000800 */
[----:B------:R-:W-:Y:S02]  /*12440*/  IMAD.U32 R12, RZ, RZ, UR43 ;  /* 0x0000002bff0c7e24 */ /* 0x000fe4000f8e00ff */
[----:B---3--:R-:W-:-:S05]  /*12450*/  @P0 IMAD.HI.U32 R2, R0, R3, RZ ;  /* 0x0000000300020227 */ /* 0x008fca00078e00ff */
[----:B----4-:R-:W-:Y:S01]  /*12460*/  @P0 SHF.R.U32.HI R4, RZ, R7, R2 ;  /* 0x00000007ff040219 */ /* 0x010fe20000011602 */
[-C--:B-1----:R-:W-:Y:S01]  /*12470*/  @!P1 IMAD R2, R30, R10.reuse, RZ ;  /* 0x0000000a1e029224 */ /* 0x082fe200078e02ff */
[----:B------:R-:W-:Y:S01]  /*12480*/  ISETP.NE.AND P2, PT, R12, 0x3, PT ;  /* 0x000000030c00780c */ /* 0x000fe20003f45270 */
[----:B------:R-:W-:Y:S01]  /*12490*/  VIADD R23, R5, 0x1 ;  /* 0x0000000105177836 */ /* 0x000fe20000000000 */
[----:B------:R-:W-:Y:S01]  /*124a0*/  @!P1 SHF.R.S32.HI R3, RZ, 0x1f, R4 ;  /* 0x0000001fff039819 */ /* 0x000fe20000011404 */
[C---:B------:R-:W-:Y:S02]  /*124b0*/  @!P1 IMAD R11, R25.reuse, R11, R2 ;  /* 0x0000000b190b9224 */ /* 0x040fe400078e0202 */
[----:B------:R-:W-:Y:S02]  /*124c0*/  @!P1 IMAD.MOV.U32 R2, RZ, RZ, R4 ;  /* 0x000000ffff029224 */ /* 0x000fe400078e0004 */
[----:B------:R-:W-:Y:S02]  /*124d0*/  IMAD.MOV.U32 R7, RZ, RZ, RZ ;  /* 0x000000ffff077224 */ /* 0x000fe400078e00ff */
[----:B------:R-:W-:-:S04]  /*124e0*/  @!P1 IMAD.WIDE.U32 R2, R25, R10, R2 ;  /* 0x0000000a19029225 */ /* 0x000fc800078e0002 */
[----:B------:R-:W-:Y:S01]  /*124f0*/  @!P1 IMAD.IADD R11, R11, 0x1, R3 ;  /* 0x000000010b0b9824 */ /* 0x000fe200078e0203 */
[C---:B0-----:R-:W-:Y:S01]  /*12500*/  @!P1 LEA R8, P0, R2.reuse, R8, 0x2 ;  /* 0x0000000802089211 */ /* 0x041fe200078010ff */
[----:B------:R-:W-:Y:S05]  /*12510*/  YIELD ;  /* 0x0000000000007946 */ /* 0x000fea0003800000 */
[----:B------:R-:W-:Y:S01]  /*12520*/  @!P1 LEA.HI.X R9, R2, R9, R11, 0x2, P0 ;  /* 0x0000000902099211 */ /* 0x000fe200000f140b */
[----:B------:R-:W-:Y:S01]  /*12530*/  IMAD.MOV R11, RZ, RZ, -R4 ;  /* 0x000000ffff0b7224 */ /* 0x000fe200078e0a04 */
[----:B------:R-:W-:Y:S01]  /*12540*/  ISETP.NE.AND P0, PT, R23, 0x2, PT ;  /* 0x000000021700780c */ /* 0x000fe20003f05270 */
[----:B------:R-:W-:-:S02]  /*12550*/  ULDC UR4, c[0x0][0x430] ;  /* 0x00010c0000047ab9 */ /* 0x000fc40000000800 */
[----:B------:R0:W5:Y:S01]  /*12560*/  @!P1 LDG.E R7, desc[UR54][R8.64] ;  /* 0x0000003608079981 */ /* 0x000162000c1e1900 */
[----:B------:R-:W-:Y:S02]  /*12570*/  SEL R3, RZ, 0x1, P0 ;  /* 0x00000001ff037807 */ /* 0x000fe40000000000 */
[C---:B------:R-:W-:Y:S01]  /*12580*/  ISETP.GT.AND P1, PT, R20.reuse, UR41, PT ;  /* 0x0000002914007c0c */ /* 0x040fe2000bf24270 */
[----:B------:R-:W-:Y:S01]  /*12590*/  VIADD R20, R20, 0xffffffff ;  /* 0xffffffff14147836 */ /* 0x000fe20000000000 */
[----:B------:R-:W-:Y:S02]  /*125a0*/  SEL R23, R23, RZ, P0 ;  /* 0x000000ff17177207 */ /* 0x000fe40000000000 */
[----:B------:R-:W-:Y:S01]  /*125b0*/  LOP3.LUT R24, R6, R3, RZ, 0x3c, !PT ;  /* 0x0000000306187212 */ /* 0x000fe200078e3cff */
[----:B0-----:R-:W-:Y:S01]  /*125c0*/  IMAD R8, R11, UR4, R0 ;  /* 0x000000040b087c24 */ /* 0x001fe2000f8e0200 */
[----:B------:R-:W-:Y:S07]  /*125d0*/  @!P2 BRA `(.L_x_1572) ;  /* 0x000000000004a947 */ /* 0x000fee0003800000 */
[----:B------:R-:W-:Y:S01]  /*125e0*/  BPT.TRAP 0x1 ;  /* 0x000000040000795c */ /* 0x000fe20000300000 */
.L_x_1572:
[----:B------:R-:W-:Y:S01]  /*125f0*/  IMAD R0, R23, 0x8, R22 ;  /* 0x0000000817007824 */ /* 0x000fe200078e0216 */
[----:B------:R-:W-:Y:S01]  /*12600*/  SHF.L.U32 R17, R24, 0x1f, RZ ;  /* 0x0000001f18117819 */ /* 0x000fe200000006ff */
[----:B------:R-:W-:Y:S01]  /*12610*/  BSSY B0, `(.L_x_1573) ;  /* 0x0000004000007945 */ /* 0x000fe20003800000 */
[----:B------:R-:W-:Y:S02]  /*12620*/  SHF.R.S32.HI R9, RZ, 0x1f, R8 ;  /* 0x0000001fff097819 */ /* 0x000fe40000011408 */
[----:B------:R-:W0:Y:S02]  /*12630*/  SYNCS.PHASECHK.TRANS64.TRYWAIT P0, [R0+URZ+0x28480], R17 ;  /* 0x02848011000075a7 */ /* 0x000e24000800017f */
[----:B0-----:R-:W-:Y:S05]  /*12640*/  @!P0 BRA `(.L_x_1574) ;  /* 0x0000003c00d88947 */ /* 0x001fea0003800000 */
.L_x_1671:
[----:B------:R-:W-:Y:S05]  /*12650*/  BSYNC B0 ;  /* 0x0000000000007941 */ /* 0x000fea0003800000 */
.L_x_1573:
[----:B------:R-:W-:Y:S01]  /*12660*/  ULDC.64 UR4, c[0x0][0x328] ;  /* 0x0000ca0000047ab9 */ /* 0x000fe20000000a00 */
[----:B-----5:R-:W-:Y:S01]  /*12670*/  SHF.R.S32.HI R10, RZ, 0x1f, R7 ;  /* 0x0000001fff0a7819 */ /* 0x020fe20000011407 */
[----:B------:R-:W-:Y:S01]  /*12680*/  IMAD R3, R9, UR4, RZ ;  /* 0x0000000409037c24 */ /* 0x000fe2000f8e02ff */
[----:B------:R-:W1:Y:S01]  /*12690*/  LDC R11, c[0x0][0x2f4] ;  /* 0x0000bd00ff0b7b82 */ /* 0x000e620000000800 */
[----:B------:R-:W-:Y:S01]  /*126a0*/  ULDC.64 UR6, c[0x0][0x318] ;  /* 0x0000c60000067ab9 */ /* 0x000fe20000000a00 */
[----:B------:R-:W-:Y:S01]  /*126b0*/  LOP3.LUT R12, R28, 0x80, RZ, 0xfc, !PT ;  /* 0x000000801c0c7812 */ /* 0x000fe200078efcff */
        /* <DEDUP_REMOVED lines=10> */
[----:B------:R-:W-:Y:S01]  /*12760*/  IMAD R27, R18, UR5, R27 ;  /* 0x00000005121b7c24 */ /* 0x000fe2000f8e021b */
[-C--:B-1----:R-:W-:Y:S01]  /*12770*/  ISETP.GE.AND P2, PT, R12, R11.reuse, PT ;  /* 0x0000000b0c00720c */ /* 0x082fe20003f46270 */
[----:B------:R-:W-:Y:S01]  /*12780*/  IMAD.WIDE.U32 R2, R18, UR4, R2 ;  /* 0x0000000412027c25 */ /* 0x000fe2000f8e0002 */
[----:B------:R-:W-:Y:S01]  /*12790*/  UMOV UR4, 0xffffffff ;  /* 0xffffffff00047882 */ /* 0x000fe20000000000 */
[----:B------:R-:W-:-:S02]  /*127a0*/  ISETP.GE.AND P3, PT, R28, R11, PT ;  /* 0x0000000b1c00720c */ /* 0x000fc40003f66270 */
[----:B------:R-:W-:Y:S01]  /*127b0*/  IMAD R4, R23, 0x4000, R32 ;  /* 0x0000400017047824 */ /* 0x000fe200078e0220 */
[----:B------:R-:W-:-:S04]  /*127c0*/  IADD3 R21, P0, R2, UR6, RZ ;  /* 0x0000000602157c10 */ /* 0x000fc8000ff1e0ff */
[----:B------:R-:W-:Y:S01]  /*127d0*/  IADD3.X R27, R27, UR7, R3, P0, !PT ;  /* 0x000000071b1b7c10 */ /* 0x000fe200087fe403 */
[----:B------:R-:W-:Y:S08]  /*127e0*/  BRA.DIV UR4, `(.L_x_1575) ;  /* 0x0000003e04847947 */ /* 0x000ff0000b800000 */
[----:B------:R-:W1:Y:S01]  /*127f0*/  SHFL.IDX PT, R2, R21, RZ, 0x181f ;  /* 0x00181fff15027589 */ /* 0x000e6200000e0000 */
[----:B------:R-:W-:-:S03]  /*12800*/  IMAD.IADD R4, R22, 0x1, R4 ;  /* 0x0000000116047824 */ /* 0x000fc600078e0204 */
[----:B------:R-:W3:Y:S01]  /*12810*/  SHFL.IDX PT, R3, R27, RZ, 0x181f ;  /* 0x00181fff1b037589 */ /* 0x000ee200000e0000 */
[----:B-1----:R-:W-:-:S05]  /*12820*/  IADD3 R2, P0, R28, R2, RZ ;  /* 0x000000021c027210 */ /* 0x002fca0007f1e0ff */
[----:B---3--:R-:W-:-:S05]  /*12830*/  IMAD.X R3, RZ, RZ, R3, P0 ;  /* 0x000000ffff037224 */ /* 0x008fca00000e0603 */
[----:B------:R-:W-:Y:S01]  /*12840*/  @!PT LDS RZ, [RZ] ;  /* 0x00000000fffff984 */ /* 0x000fe20000000800 */
[----:B------:R-:W-:Y:S04]  /*12850*/  LDGSTS.E.BYPASS.LTC128B.128 [R4+0x10000], desc[UR54][R2.64], !P3 ;  /* 0x1000000002047fae */ /* 0x000fe8000d901d76 */
[----:B------:R1:W-:Y:S04]  /*12860*/  LDGSTS.E.BYPASS.LTC128B.128 [R4+0x12000], desc[UR54][R2.64+0x80], !P2 ;  /* 0x1200008002047fae */ /* 0x0003e8000d101d76 */
[----:B-1----:R-:W1:Y:S04]  /*12870*/  SHFL.IDX PT, R2, R21, 0x1, 0x181f ;  /* 0x00381f0015027f89 */ /* 0x002e6800000e0000 */
[----:B------:R-:W3:Y:S01]  /*12880*/  SHFL.IDX PT, R3, R27, 0x1, 0x181f ;  /* 0x00381f001b037f89 */ /* 0x000ee200000e0000 */
[----:B-1----:R-:W-:-:S05]  /*12890*/  IADD3 R2, P0, R28, R2, RZ ;  /* 0x000000021c027210 */ /* 0x002fca0007f1e0ff */
[----:B---3--:R-:W-:-:S05]  /*128a0*/  IMAD.X R3, RZ, RZ, R3, P0 ;  /* 0x000000ffff037224 */ /* 0x008fca00000e0603 */
[----:B------:R-:W-:Y:S04]  /*128b0*/  LDGSTS.E.BYPASS.LTC128B.128 [R4+0x10800], desc[UR54][R2.64], !P3 ;  /* 0x1080000002047fae */ /* 0x000fe8000d901d76 */
[----:B------:R1:W-:Y:S04]  /*128c0*/  LDGSTS.E.BYPASS.LTC128B.128 [R4+0x12800], desc[UR54][R2.64+0x80], !P2 ;  /* 0x1280008002047fae */ /* 0x0003e8000d101d76 */
[----:B-1----:R-:W1:Y:S04]  /*128d0*/  SHFL.IDX PT, R2, R21, 0x2, 0x181f ;  /* 0x00581f0015027f89 */ /* 0x002e6800000e0000 */
[----:B------:R-:W3:Y:S04]  /*128e0*/  SHFL.IDX PT, R3, R27, 0x2, 0x181f ;  /* 0x00581f001b037f89 */ /* 0x000ee800000e0000 */
[----:B------:R-:W4:Y:S01]  /*128f0*/  SHFL.IDX PT, R27, R27, 0x3, 0x181f ;  /* 0x00781f001b1b7f89 */ /* 0x000f2200000e0000 */
[----:B-1----:R-:W-:-:S05]  /*12900*/  IADD3 R2, P0, R28, R2, RZ ;  /* 0x000000021c027210 */ /* 0x002fca0007f1e0ff */
[----:B---3--:R-:W-:-:S05]  /*12910*/  IMAD.X R3, RZ, RZ, R3, P0 ;  /* 0x000000ffff037224 */ /* 0x008fca00000e0603 */
[----:B------:R-:W-:Y:S04]  /*12920*/  LDGSTS.E.BYPASS.LTC128B.128 [R4+0x11000], desc[UR54][R2.64], !P3 ;  /* 0x1100000002047fae */ /* 0x000fe8000d901d76 */
[----:B------:R1:W-:Y:S04]  /*12930*/  LDGSTS.E.BYPASS.LTC128B.128 [R4+0x13000], desc[UR54][R2.64+0x80], !P2 ;  /* 0x1300008002047fae */ /* 0x0003e8000d101d76 */
[----:B-1--4-:R1:W3:Y:S02]  /*12940*/  SHFL.IDX PT, R2, R21, 0x3, 0x181f ;  /* 0x00781f0015027f89 */ /* 0x0122e400000e0000 */
.L_x_1681:
        /* <DEDUP_REMOVED lines=9> */
.L_x_1576:
        /* <DEDUP_REMOVED lines=11> */
.L_x_1577:
[----:B------:R3:W-:Y:S01]  /*12a90*/  SYNCS.ARRIVE.TRANS64.A1T0 RZ, [R0+URZ+0x28470], RZ ;  /* 0x028470ff00ff79a7 */ /* 0x0007e2000810003f */
[----:B------:R-:W-:Y:S05]  /*12aa0*/  @!P3 BRA `(.L_x_1578) ;  /* 0x000000000004b947 */ /* 0x000fea0003800000 */
[----:B------:R-:W-:Y:S01]  /*12ab0*/  BPT.TRAP 0x1 ;  /* 0x000000040000795c */ /* 0x000fe20000300000 */
.L_x_1578:
[----:B------:R-:W4:Y:S01]  /*12ac0*/  SYNCS.PHASECHK.TRANS64.TRYWAIT P0, [R0+URZ+0x28440], R17 ;  /* 0x02844011000075a7 */ /* 0x000f22000800017f */
[----:B------:R-:W-:Y:S04]  /*12ad0*/  BSSY B0, `(.L_x_1579) ;  /* 0x0000002000007945 */ /* 0x000fe80003800000 */
[----:B----4-:R-:W-:Y:S05]  /*12ae0*/  @!P0 BRA `(.L_x_1580) ;  /* 0x0000003c00ec8947 */ /* 0x010fea0003800000 */
.L_x_1682:
[----:B------:R-:W-:Y:S05]  /*12af0*/  BSYNC B0 ;  /* 0x0000000000007941 */ /* 0x000fea0003800000 */
.L_x_1579:
        /* <DEDUP_REMOVED lines=19> */
[----:B------:R-:W-:Y:S02]  /*12c30*/  IADD3 R7, P0, R2, UR6, RZ ;  /* 0x0000000602077c10 */ /* 0x000fe4000ff1e0ff */
[----:B------:R-:W-:-:S02]  /*12c40*/  ISETP.GE.AND P3, PT, R28, R11, PT ;  /* 0x0000000b1c00720c */ /* 0x000fc40003f66270 */
[----:B------:R-:W-:Y:S01]  /*12c50*/  IADD3.X R8, R9, UR7, R3, P0, !PT ;  /* 0x0000000709087c10 */ /* 0x000fe200087fe403 */
[----:B------:R-:W-:Y:S10]  /*12c60*/  BRA.DIV UR4, `(.L_x_1581) ;  /* 0x0000003e04a07947 */ /* 0x000ff4000b800000 */
[----:B--2---:R-:W2:Y:S04]  /*12c70*/  SHFL.IDX PT, R14, R7, RZ, 0x181f ;  /* 0x00181fff070e7589 */ /* 0x004ea800000e0000 */
[----:B------:R-:W5:Y:S01]  /*12c80*/  SHFL.IDX PT, R3, R8, RZ, 0x181f ;  /* 0x00181fff08037589 */ /* 0x000f6200000e0000 */
[----:B--2---:R-:W-:-:S03]  /*12c90*/  IADD3 R2, P0, R28, R14, RZ ;  /* 0x0000000e1c027210 */ /* 0x004fc60007f1e0ff */
[----:B------:R-:W2:Y:S02]  /*12ca0*/  SHFL.IDX PT, R14, R7, 0x1, 0x181f ;  /* 0x00381f00070e7f89 */ /* 0x000ea400000e0000 */
[----:B-----5:R-:W-:-:S05]  /*12cb0*/  IMAD.X R3, RZ, RZ, R3, P0 ;  /* 0x000000ffff037224 */ /* 0x020fca00000e0603 */
[----:B------:R-:W-:Y:S04]  /*12cc0*/  LDGSTS.E.BYPASS.LTC128B.128 [R4+0x20000], desc[UR54][R2.64], !P3 ;  /* 0x2000000002047fae */ /* 0x000fe8000d901d76 */
[----:B------:R5:W-:Y:S04]  /*12cd0*/  LDGSTS.E.BYPASS.LTC128B.128 [R4+0x22000], desc[UR54][R2.64+0x80], !P2 ;  /* 0x2200008002047fae */ /* 0x000be8000d101d76 */
[----:B-----5:R-:W5:Y:S01]  /*12ce0*/  SHFL.IDX PT, R3, R8, 0x1, 0x181f ;  /* 0x00381f0008037f89 */ /* 0x020f6200000e0000 */
[----:B--2---:R-:W-:-:S03]  /*12cf0*/  IADD3 R2, P0, R28, R14, RZ ;  /* 0x0000000e1c027210 */ /* 0x004fc60007f1e0ff */
[----:B------:R-:W2:Y:S02]  /*12d00*/  SHFL.IDX PT, R14, R7, 0x2, 0x181f ;  /* 0x00581f00070e7f89 */ /* 0x000ea400000e0000 */
[----:B-----5:R-:W-:-:S05]  /*12d10*/  IMAD.X R3, RZ, RZ, R3, P0 ;  /* 0x000000ffff037224 */ /* 0x020fca00000e0603 */
[----:B------:R-:W-:Y:S04]  /*12d20*/  LDGSTS.E.BYPASS.LTC128B.128 [R4+0x20800], desc[UR54][R2.64], !P3 ;  /* 0x2080000002047fae */ /* 0x000fe8000d901d76 */
[----:B------:R5:W-:Y:S04]  /*12d30*/  LDGSTS.E.BYPASS.LTC128B.128 [R4+0x22800], desc[UR54][R2.64+0x80], !P2 ;  /* 0x2280008002047fae */ /* 0x000be8000d101d76 */
[----:B-----5:R-:W5:Y:S01]  /*12d40*/  SHFL.IDX PT, R3, R8, 0x2, 0x181f ;  /* 0x00581f0008037f89 */ /* 0x020f6200000e0000 */
[----:B--2---:R-:W-:-:S03]  /*12d50*/  IADD3 R2, P0, R28, R14, RZ ;  /* 0x0000000e1c027210 */ /* 0x004fc60007f1e0ff */
[----:B------:R2:W0:Y:S04]  /*12d60*/  SHFL.IDX PT, R14, R7, 0x3, 0x181f ;  /* 0x00781f00070e7f89 */ /* 0x00042800000e0000 */
[----:B------:R-:W0:Y:S01]  /*12d70*/  SHFL.IDX PT, R8, R8, 0x3, 0x181f ;  /* 0x00781f0008087f89 */ /* 0x000e2200000e0000 */
[----:B-----5:R-:W-:-:S05]  /*12d80*/  IMAD.X R3, RZ, RZ, R3, P0 ;  /* 0x000000ffff037224 */ /* 0x020fca00000e0603 */
[----:B------:R2:W-:Y:S04]  /*12d90*/  LDGSTS.E.BYPASS.LTC128B.128 [R4+0x21000], desc[UR54][R2.64], !P3 ;  /* 0x2100000002047fae */ /* 0x0005e8000d901d76 */
[----:B0-----:R2:W-:Y:S02]  /*12da0*/  LDGSTS.E.BYPASS.LTC128B.128 [R4+0x23000], desc[UR54][R2.64+0x80], !P2 ;  /* 0x2300008002047fae */ /* 0x0015e4000d101d76 */
.L_x_1692:
        /* <DEDUP_REMOVED lines=9> */
.L_x_1582:
        /* <DEDUP_REMOVED lines=11> */
.L_x_1583:
[----:B------:R3:W-:Y:S02]  /*12ef0*/  SYNCS.ARRIVE.TRANS64.A1T0 RZ, [R0+URZ+0x28430], RZ ;  /* 0x028430ff00ff79a7 */ /* 0x0007e4000810003f */
[----:B---34-:R-:W-:-:S05]  /*12f00*/  IMAD.U32 R0, RZ, RZ, UR44 ;  /* 0x0000002cff007e24 */ /* 0x018fca000f8e00ff */
[----:B------:R-:W-:-:S13]  /*12f10*/  ISETP.NE.AND P0, PT, R0, 0x3, PT ;  /* 0x000000030000780c */ /* 0x000fda0003f05270 */
[----:B------:R-:W-:Y:S05]  /*12f20*/  @!P0 BRA `(.L_x_1584) ;  /* 0x0000000000048947 */ /* 0x000fea0003800000 */
[----:B------:R-:W-:Y:S01]  /*12f30*/  BPT.TRAP 0x1 ;  /* 0x000000040000795c */ /* 0x000fe20000300000 */
.L_x_1584:
[----:B------:R-:W-:Y:S01]  /*12f40*/  LOP3.LUT R3, R6, 0x1, RZ, 0x3c, !PT ;  /* 0x0000000106037812 */ /* 0x000fe200078e3cff */
[----:B------:R-:W-:Y:S01]  /*12f50*/  IMAD R0, R5, 0x8, R22 ;  /* 0x0000000805007824 */ /* 0x000fe200078e0216 */
[----:B------:R-:W-:Y:S02]  /*12f60*/  BSSY B0, `(.L_x_1585) ;  /* 0x0000004000007945 */ /* 0x000fe40003800000 */
[----:B------:R-:W-:-:S04]  /*12f70*/  SHF.L.U32 R3, R3, 0x1f, RZ ;  /* 0x0000001f03037819 */ /* 0x000fc800000006ff */
[----:B------:R-:W0:Y:S02]  /*12f80*/  SYNCS.PHASECHK.TRANS64.TRYWAIT P2, [R0+URZ+0x28470], R3 ;  /* 0x02847003000075a7 */ /* 0x000e24000804017f */
[----:B0-----:R-:W-:Y:S05]  /*12f90*/  @!P2 BRA `(.L_x_1586) ;  /* 0x0000003c00e8a947 */ /* 0x001fea0003800000 */
.L_x_1693:
[----:B------:R-:W-:Y:S05]  /*12fa0*/  BSYNC B0 ;  /* 0x0000000000007941 */ /* 0x000fea0003800000 */
.L_x_1585:
[----:B------:R-:W-:-:S05]  /*12fb0*/  IMAD.U32 R2, RZ, RZ, UR43 ;  /* 0x0000002bff027e24 */ /* 0x000fca000f8e00ff */
[----:B------:R-:W-:-:S13]  /*12fc0*/  ISETP.NE.AND P2, PT, R2, 0x3, PT ;  /* 0x000000030200780c */ /* 0x000fda0003f45270 */
[----:B------:R-:W-:Y:S05]  /*12fd0*/  @!P2 BRA `(.L_x_1587) ;  /* 0x000000000004a947 */ /* 0x000fea0003800000 */
[----:B------:R-:W-:Y:S01]  /*12fe0*/  BPT.TRAP 0x1 ;  /* 0x000000040000795c */ /* 0x000fe20000300000 */
.L_x_1587:
[----:B0-----:R-:W-:Y:S01]  /*12ff0*/  SHF.L.U32 R3, R6, 0x1f, RZ ;  /* 0x0000001f06037819 */ /* 0x001fe200000006ff */
[----:B------:R-:W-:-:S03]  /*13000*/  IMAD.SHL.U32 R2, R5, 0x4000, RZ ;  /* 0x0000400005027824 */ /* 0x000fc600078e00ff */
[----:B------:R-:W0:Y:S02]  /*13010*/  SYNCS.PHASECHK.TRANS64.TRYWAIT P2, [R0+URZ+0x28460], R3 ;  /* 0x02846003000075a7 */ /* 0x000e24000804017f */
[----:B0-----:R-:W-:Y:S05]  /*13020*/  @!P2 BRA `(.L_x_1588) ;  /* 0x0000003c00d8a947 */ /* 0x001fea0003800000 */
.L_x_1694:
[----:B0-----:R-:W-:Y:S01]  /*13030*/  LOP3.LUT R3, R2, R35, RZ, 0xfc, !PT ;  /* 0x0000002302037212 */ /* 0x001fe200078efcff */
[----:B------:R-:W-:Y:S05]  /*13040*/  WARPSYNC.ALL ;  /* 0x0000000000007948 */ /* 0x000fea0003800000 */
[C---:B------:R-:W-:Y:S01]  /*13050*/  IMAD.IADD R3, R22.reuse, 0x1, R3 ;  /* 0x0000000116037824 */ /* 0x040fe200078e0203 */
[----:B------:R-:W-:Y:S01]  /*13060*/  IADD3 R2, R22, R2, R33 ;  /* 0x0000000216027210 */ /* 0x000fe20007ffe021 */
[----:B-1----:R-:W-:Y:S02]  /*13070*/  IMAD.U32 R21, RZ, RZ, UR43 ;  /* 0x0000002bff157e24 */ /* 0x002fe4000f8e00ff */
[----:B------:R-:W-:Y:S01]  /*13080*/  IMAD.IADD R17, R36, 0x1, R3 ;  /* 0x0000000124117824 */ /* 0x000fe200078e0203 */
[----:B------:R-:W0:Y:S02]  /*13090*/  LDSM.16.MT88.4 R4, [R3+0x10000] ;  /* 0x010000000304783b */ /* 0x000e240000004200 */
[----:B------:R-:W-:-:S02]  /*130a0*/  ISETP.NE.AND P2, PT, R21, 0x3, PT ;  /* 0x000000031500780c */ /* 0x000fc40003f45270 */
        /* <DEDUP_REMOVED lines=56> */
.L_x_1589:
[----:B0-----:R0:W-:Y:S01]  /*13430*/  SYNCS.ARRIVE.TRANS64.A1T0 RZ, [R0+URZ+0x28450], RZ ;  /* 0x028450ff00ff79a7 */ /* 0x0011e2000810003f */
[----:B------:R-:W-:Y:S06]  /*13440*/  BAR.SYNC.DEFER_BLOCKING 0x2, 0x80 ;  /* 0x0082000000007b1d */ /* 0x000fec0000010000 */
[----:B------:R-:W-:Y:S05]  /*13450*/  @!P0 BRA `(.L_x_1590) ;  /* 0x0000000000048947 */ /* 0x000fea0003800000 */
[----:B------:R-:W-:Y:S01]  /*13460*/  BPT.TRAP 0x1 ;  /* 0x000000040000795c */ /* 0x000fe20000300000 */
.L_x_1590:
[----:B0-----:R-:W-:Y:S02]  /*13470*/  VIADD R0, R0, 0x28480 ;  /* 0x0002848000007836 */ /* 0x001fe40000000000 */
[----:B------:R-:W-:Y:S02]  /*13480*/  IMAD.MOV.U32 R5, RZ, RZ, R23 ;  /* 0x000000ffff057224 */ /* 0x000fe400078e0017 */
[----:B------:R-:W-:Y:S01]  /*13490*/  IMAD.MOV.U32 R6, RZ, RZ, R24 ;  /* 0x000000ffff067224 */ /* 0x000fe200078e0018 */
[----:B------:R-:W-:-:S04]  /*134a0*/  PRMT R0, R31, 0x654, R0 ;  /* 0x000006541f007816 */ /* 0x000fc80000000000 */
[----:B------:R3:W-:Y:S01]  /*134b0*/  SYNCS.ARRIVE.TRANS64.RED.A1T0 RZ, [R0+URZ], RZ ;  /* 0x000000ff00ff79a7 */ /* 0x0007e2000810043f */
[----:B------:R-:W-:Y:S05]  /*134c0*/  @P1 BRA `(.L_x_1591) ;  /* 0xffffffec009c1947 */ /* 0x000fea000383ffff */
.L_x_1571:
[----:B---3--:R-:W1:Y:S01]  /*134d0*/  S2R R0, SR_TID.X ;  /* 0x0000000000007919 */ /* 0x008e620000002100 */
[----:B------:R-:W-:Y:S01]  /*134e0*/  BSSY B0, `(.L_x_1592) ;  /* 0x0000012000007945 */ /* 0x000fe20003800000 */
[----:B-1----:R-:W-:Y:S01]  /*134f0*/  LOP3.LUT R2, R0, 0x7f, RZ, 0xc0, !PT ;  /* 0x0000007f00027812 */ /* 0x002fe200078ec0ff */
[----:B------:R-:W-:-:S03]  /*13500*/  IMAD.U32 R0, RZ, RZ, UR44 ;  /* 0x0000002cff007e24 */ /* 0x000fc6000f8e00ff */
[----:B------:R-:W-:Y:S02]  /*13510*/  ISETP.NE.AND P1, PT, R2, RZ, PT ;  /* 0x000000ff0200720c */ /* 0x000fe40003f25270 */
[----:B------:R-:W-:-:S11]  /*13520*/  ISETP.NE.AND P0, PT, R0, 0x3, PT ;  /* 0x000000030000780c */ /* 0x000fd60003f05270 */
[----:B------:R-:W-:Y:S05]  /*13530*/  @P1 BRA `(.L_x_1593) ;  /* 0x0000000000301947 */ /* 0x000fea0003800000 */
[----:B------:R-:W1:Y:S01]  /*13540*/  S2R R5, SR_LANEID ;  /* 0x0000000000057919 */ /* 0x000e620000000000 */
[----:B------:R-:W-:Y:S01]  /*13550*/  VOTEU.ANY UR4, UPT, PT ;  /* 0x0000000000047886 */ /* 0x000fe200038e0100 */
[----:B0-----:R-:W0:Y:S01]  /*13560*/  LDC.64 R2, c[0x0][0xc60] ;  /* 0x00031800ff027b82 */ /* 0x001e220000000a00 */
[----:B------:R-:W1:Y:S02]  /*13570*/  FLO.U32 R0, UR4 ;  /* 0x0000000400007d00 */ /* 0x000e6400080e0000 */
[----:B-1----:R-:W-:-:S06]  /*13580*/  ISETP.EQ.U32.AND P1, PT, R0, R5, PT ;  /* 0x000000050000720c */ /* 0x002fcc0003f22070 */
[----:B------:R-:W0:Y:S07]  /*13590*/  POPC R5, UR4 ;  /* 0x0000000400057d09 */ /* 0x000e2e0008000000 */
[----:B0-----:R-:W3:Y:S01]  /*135a0*/  @P1 ATOMG.E.ADD.STRONG.GPU PT, R3, desc[UR54][R2.64], R5 ;  /* 0x00000005020319a8 */ /* 0x001ee200081ee1f6 */
[----:B------:R-:W0:Y:S02]  /*135b0*/  S2R R4, SR_LTMASK ;  /* 0x0000000000047919 */ /* 0x000e240000003900 */
[----:B0-----:R-:W-:-:S04]  /*135c0*/  LOP3.LUT R4, R4, UR4, RZ, 0xc0, !PT ;  /* 0x0000000404047c12 */ /* 0x001fc8000f8ec0ff */
[----:B------:R-:W0:Y:S01]  /*135d0*/  POPC R7, R4 ;  /* 0x0000000400077309 */ /* 0x000e220000000000 */
[----:B---3--:R-:W0:Y:S02]  /*135e0*/  SHFL.IDX PT, R0, R3, R0, 0x1f ;  /* 0x00001f0003007589 */ /* 0x008e2400000e0000 */
[----:B0-----:R-:W-:-:S07]  /*135f0*/  IADD3 R16, R0, UR45, R7 ;  /* 0x0000002d00107c10 */ /* 0x001fce000fffe007 */
.L_x_1593:
[----:B------:R-:W-:Y:S05]  /*13600*/  BSYNC B0 ;  /* 0x0000000000007941 */ /* 0x000fea0003800000 */
.L_x_1592:
[----:B------:R-:W-:Y:S05]  /*13610*/  @!P0 BRA `(.L_x_1594) ;  /* 0x0000000000048947 */ /* 0x000fea0003800000 */
[----:B------:R-:W-:Y:S01]  /*13620*/  BPT.TRAP 0x1 ;  /* 0x000000040000795c */ /* 0x000fe20000300000 */
.L_x_1594:
[----:B------:R-:W-:Y:S01]  /*13630*/  LOP3.LUT R0, R24, 0x1, RZ, 0x3c, !PT ;  /* 0x0000000118007812 */ /* 0x000fe200078e3cff */
[----:B------:R-:W-:Y:S01]  /*13640*/  IMAD R17, R23, 0x8, R22 ;  /* 0x0000000817117824 */ /* 0x000fe200078e0216 */
[----:B------:R-:W-:Y:S02]  /*13650*/  BSSY B0, `(.L_x_1595) ;  /* 0x0000004000007945 */ /* 0x000fe40003800000 */
[----:B------:R-:W-:-:S04]  /*13660*/  SHF.L.U32 R0, R0, 0x1f, RZ ;  /* 0x0000001f00007819 */ /* 0x000fc800000006ff */
[----:B------:R-:W1:Y:S02]  /*13670*/  SYNCS.PHASECHK.TRANS64.TRYWAIT P1, [R17+URZ+0x28470], R0 ;  /* 0x02847000110075a7 */ /* 0x000e64000802017f */
[----:B-1----:R-:W-:Y:S05]  /*13680*/  @!P1 BRA `(.L_x_1596) ;  /* 0x0000003800549947 */ /* 0x002fea0003800000 */
.L_x_1695:
[----:B------:R-:W-:Y:S05]  /*13690*/  BSYNC B0 ;  /* 0x0000000000007941 */ /* 0x000fea0003800000 */
.L_x_1595:
[----:B------:R-:W-:-:S05]  /*136a0*/  IMAD.U32 R2, RZ, RZ, UR43 ;  /* 0x0000002bff027e24 */ /* 0x000fca000f8e00ff */
[----:B------:R-:W-:-:S13]  /*136b0*/  ISETP.NE.AND P1, PT, R2, 0x3, PT ;  /* 0x000000030200780c */ /* 0x000fda0003f25270 */
[----:B------:R-:W-:Y:S05]  /*136c0*/  @!P1 BRA `(.L_x_1597) ;  /* 0x0000000000049947 */ /* 0x000fea0003800000 */
[----:B------:R-:W-:Y:S01]  /*136d0*/  BPT.TRAP 0x1 ;  /* 0x000000040000795c */ /* 0x000fe20000300000 */
.L_x_1597:
[----:B-1----:R-:W-:-:S04]  /*136e0*/  SHF.L.U32 R0, R24, 0x1f, RZ ;  /* 0x0000001f18007819 */ /* 0x002fc800000006ff */
[----:B------:R-:W1:Y:S02]  /*136f0*/  SYNCS.PHASECHK.TRANS64.TRYWAIT P1, [R17+URZ+0x28460], R0 ;  /* 0x02846000110075a7 */ /* 0x000e64000802017f */
[----:B-1----:R-:W-:Y:S05]  /*13700*/  @!P1 BRA `(.L_x_1598) ;  /* 0x0000003800489947 */ /* 0x002fea0003800000 */
.L_x_1696:
[----:B-1----:R-:W-:Y:S01]  /*13710*/  IMAD.SHL.U32 R0, R23, 0x4000, RZ ;  /* 0x0000400017007824 */ /* 0x002fe200078e00ff */
[----:B------:R-:W-:Y:S05]  /*13720*/  WARPSYNC.ALL ;  /* 0x0000000000007948 */ /* 0x000fea0003800000 */
[----:B0-----:R-:W-:Y:S01]  /*13730*/  LOP3.LUT R3, R0, R35, RZ, 0xfc, !PT ;  /* 0x0000002300037212 */ /* 0x001fe200078efcff */
[----:B------:R-:W-:Y:S01]  /*13740*/  IMAD.U32 R18, RZ, RZ, UR43 ;  /* 0x0000002bff127e24 */ /* 0x000fe2000f8e00ff */
[----:B------:R-:W-:-:S03]  /*13750*/  IADD3 R0, R22, R0, R33 ;  /* 0x0000000016007210 */ /* 0x000fc60007ffe021 */
[----:B------:R-:W-:Y:S01]  /*13760*/  IMAD.IADD R2, R22, 0x1, R3 ;  /* 0x0000000116027824 */ /* 0x000fe200078e0203 */
[----:B------:R-:W-:-:S03]  /*13770*/  ISETP.NE.AND P1, PT, R18, 0x3, PT ;  /* 0x000000031200780c */ /* 0x000fc60003f25270 */
[----:B------:R-:W-:Y:S01]  /*13780*/  IMAD.IADD R3, R36, 0x1, R2 ;  /* 0x0000000124037824 */ /* 0x000fe200078e0202 */
[----:B------:R-:W0:Y:S04]  /*13790*/  LDSM.16.MT88.4 R4, [R2+0x10000] ;  /* 0x010000000204783b */ /* 0x000e280000004200 */
[----:B------:R-:W1:Y:S01]  /*137a0*/  LDSM.16.MT88.4 R8, [R3+0x10000] ;  /* 0x010000000308783b */ /* 0x000e620000004200 */
[C-C-:B0-----:R-:W-:Y:S02]  /*137b0*/  PRMT R12, R4.reuse, 0x6420, R5.reuse ;  /* 0x00006420040c7816 */ /* 0x141fe40000000005 */
[----:B------:R-:W-:Y:S02]  /*137c0*/  PRMT R13, R4, 0x7531, R5 ;  /* 0x00007531040d7816 */ /* 0x000fe40000000005 */
[----:B--2---:R-:W-:-:S02]  /*137d0*/  PRMT R14, R6, 0x6420, R7 ;  /* 0x00006420060e7816 */ /* 0x004fc40000000007 */
        /* <DEDUP_REMOVED lines=52> */
.L_x_1599:
[----:B-1----:R1:W-:Y:S01]  /*13b20*/  SYNCS.ARRIVE.TRANS64.A1T0 RZ, [R17+URZ+0x28450], RZ ;  /* 0x028450ff11ff79a7 */ /* 0x0023e2000810003f */
[----:B------:R-:W-:Y:S06]  /*13b30*/  BAR.SYNC.DEFER_BLOCKING 0x2, 0x80 ;  /* 0x0082000000007b1d */ /* 0x000fec0000010000 */
[----:B------:R-:W-:Y:S05]  /*13b40*/  @!P0 BRA `(.L_x_1600) ;  /* 0x0000000000048947 */ /* 0x000fea0003800000 */
[----:B------:R-:W-:Y:S01]  /*13b50*/  BPT.TRAP 0x1 ;  /* 0x000000040000795c */ /* 0x000fe20000300000 */
.L_x_1600:
[----:B0-----:R-:W-:Y:S02]  /*13b60*/  VIADD R0, R17, 0x28480 ;  /* 0x0002848011007836 */ /* 0x001fe40000000000 */
[----:B------:R-:W-:-:S03]  /*13b70*/  VIADD R23, R23, 0x1 ;  /* 0x0000000117177836 */ /* 0x000fc60000000000 */
[----:B------:R-:W-:Y:S02]  /*13b80*/  PRMT R0, R31, 0x654, R0 ;  /* 0x000006541f007816 */ /* 0x000fe40000000000 */
[C---:B------:R-:W-:Y:S02]  /*13b90*/  ISETP.NE.AND P0, PT, R23.reuse, 0x2, PT ;  /* 0x000000021700780c */ /* 0x040fe40003f05270 */
[----:B------:R2:W-:Y:S02]  /*13ba0*/  SYNCS.ARRIVE.TRANS64.RED.A1T0 RZ, [R0+URZ], RZ ;  /* 0x000000ff00ff79a7 */ /* 0x0005e4000810043f */
[----:B------:R-:W-:Y:S02]  /*13bb0*/  SEL R3, RZ, 0x1, P0 ;  /* 0x00000001ff037807 */ /* 0x000fe40000000000 */
[----:B------:R-:W-:Y:S02]  /*13bc0*/  SEL R23, R23, RZ, P0 ;  /* 0x000000ff17177207 */ /* 0x000fe40000000000 */
[----:B------:R-:W-:-:S07]  /*13bd0*/  LOP3.LUT R24, R24, R3, RZ, 0x3c, !PT ;  /* 0x0000000318187212 */ /* 0x000fce00078e3cff */
.L_x_1541:
[----:B------:R-:W-:Y:S05]  /*13be0*/  BSYNC B7 ;  /* 0x0000000000077941 */ /* 0x000fea0003800000 */
.L_x_1539:
[----:B------:R-:W-:-:S13]  /*13bf0*/  LOP3.LUT P0, RZ, R29, 0x40, RZ, 0xc0, !PT ;  /* 0x000000401dff7812 */ /* 0x000fda000780c0ff */
[----:B------:R-:W-:Y:S05]  /*13c00*/  @!P0 BRA `(.L_x_1601) ;  /* 0x0000000000248947 */ /* 0x000fea0003800000 */
[----:B------:R-:W3:Y:S08]  /*13c10*/  S2UR UR4, SR_CgaCtaId ;  /* 0x00000000000479c3 */ /* 0x000ef00000008800 */
[----:B------:R-:W-:Y:S01]  /*13c20*/  BAR.SYNC.DEFER_BLOCKING 0x5, 0x180 ;  /* 0x0146000000007b1d */ /* 0x000fe20000010000 */
[----:B------:R-:W-:Y:S01]  /*13c30*/  MOV R22, 0x400 ;  /* 0x0000040000167802 */ /* 0x000fe20000000f00 */
[----:B---3--:R-:W-:-:S05]  /*13c40*/  IMAD.U32 R31, RZ, RZ, UR4 ;  /* 0x00000004ff1f7e24 */ /* 0x008fca000f8e00ff */
[----:B------:R-:W-:-:S05]  /*13c50*/  LEA R22, R31, R22, 0x18 ;  /* 0x000000161f167211 */ /* 0x000fca00078ec0ff */
[----:B-1----:R-:W1:Y:S02]  /*13c60*/  LDS.128 R16, [R22+0x284d0] ;  /* 0x0284d00016107984 */ /* 0x002e640000000c00 */
[----:B-1----:R-:W-:Y:S01]  /*13c70*/  R2UR UR4, R17 ;  /* 0x00000000110472ca */ /* 0x002fe200000e0000 */
[----:B------:R-:W-:Y:S06]  /*13c80*/  BAR.ARV 0x4, 0x180 ;  /* 0x0106000000007b1d */ /* 0x000fec0000002000 */
[----:B------:R-:W-:Y:S08]  /*13c90*/  BRA `(.L_x_1602) ;  /* 0x0000000800c87947 */ /* 0x000ff00003800000 */
.L_x_1601:
[----:B--2---:R-:W2:Y:S01]  /*13ca0*/  S2R R0, SR_TID.X ;  /* 0x0000000000007919 */ /* 0x004ea20000002100 */
[----:B------:R-:W-:Y:S01]  /*13cb0*/  ULDC UR4, c[0x0][0xc3c] ;  /* 0x00030f0000047ab9 */ /* 0x000fe20000000800 */
[----:B------:R-:W-:Y:S01]  /*13cc0*/  IMAD.MOV.U32 R4, RZ, RZ, RZ ;  /* 0x000000ffff047224 */ /* 0x000fe200078e00ff */
[----:B--2---:R-:W-:-:S04]  /*13cd0*/  LOP3.LUT R7, R0, 0x1f, RZ, 0xc0, !PT ;  /* 0x0000001f00077812 */ /* 0x004fc800078ec0ff */
[----:B------:R-:W-:Y:S01]  /*13ce0*/  ISETP.NE.AND P0, PT, R7, 0x1f, PT ;  /* 0x0000001f0700780c */ /* 0x000fe20003f05270 */
[----:B------:R-:W-:-:S05]  /*13cf0*/  IMAD.IADD R5, R19, 0x1, R7 ;  /* 0x0000000113057824 */ /* 0x000fca00078e0207 */
[----:B------:R-:W-:Y:S01]  /*13d00*/  ISETP.GE.OR P1, PT, R5, UR4, !P0 ;  /* 0x0000000405007c0c */ /* 0x000fe2000c726670 */
[----:B------:R-:W-:-:S12]  /*13d10*/  ULDC UR4, c[0x0][0xc3c] ;  /* 0x00030f0000047ab9 */ /* 0x000fd80000000800 */
[----:B------:R-:W2:Y:S02]  /*13d20*/  @!P1 LDC.64 R2, c[0x0][0xc80] ;  /* 0x00032000ff029b82 */ /* 0x000ea40000000a00 */
[----:B--2---:R-:W-:-:S05]  /*13d30*/  @!P1 IMAD.WIDE R2, R5, 0x4, R2 ;  /* 0x0000000405029825 */ /* 0x004fca00078e0202 */
[----:B------:R-:W2:Y:S01]  /*13d40*/  @!P1 LDG.E R4, desc[UR54][R2.64] ;  /* 0x0000003602049981 */ /* 0x000ea2000c1e1900 */
[C---:B------:R-:W-:Y:S02]  /*13d50*/  ISETP.NE.AND P1, PT, R7.reuse, RZ, PT ;  /* 0x000000ff0700720c */ /* 0x040fe40003f25270 */
[C---:B------:R-:W-:Y:S02]  /*13d60*/  ISETP.GE.U32.AND P2, PT, R7.reuse, 0x2, PT ;  /* 0x000000020700780c */ /* 0x040fe40003f46070 */
[C---:B------:R-:W-:Y:S02]  /*13d70*/  ISETP.GE.U32.AND P3, PT, R7.reuse, 0x4, PT ;  /* 0x000000040700780c */ /* 0x040fe40003f66070 */
[C---:B------:R-:W-:Y:S02]  /*13d80*/  ISETP.GE.U32.AND P4, PT, R7.reuse, 0x8, PT ;  /* 0x000000080700780c */ /* 0x040fe40003f86070 */
[----:B------:R-:W-:Y:S01]  /*13d90*/  ISETP.GE.U32.AND P5, PT, R7, 0x10, PT ;  /* 0x000000100700780c */ /* 0x000fe20003fa6070 */
[----:B--2---:R-:W2:Y:S02]  /*13da0*/  SHFL.UP PT, R0, R4, 0x1, RZ ;  /* 0x0420000004007989 */ /* 0x004ea400000e00ff */
[----:B--2---:R-:W-:-:S05]  /*13db0*/  SEL R5, R0, RZ, P1 ;  /* 0x000000ff00057207 */ /* 0x004fca0000800000 */
[----:B------:R-:W-:-:S05]  /*13dc0*/  IMAD.IADD R5, R4, 0x1, R5 ;  /* 0x0000000104057824 */ /* 0x000fca00078e0205 */
[----:B------:R-:W2:Y:S02]  /*13dd0*/  SHFL.UP PT, R0, R5, 0x2, RZ ;  /* 0x0440000005007989 */ /* 0x000ea400000e00ff */
[----:B--2---:R-:W-:-:S05]  /*13de0*/  SEL R0, R0, RZ, P2 ;  /* 0x000000ff00007207 */ /* 0x004fca0001000000 */
[----:B------:R-:W-:-:S05]  /*13df0*/  IMAD.IADD R0, R5, 0x1, R0 ;  /* 0x0000000105007824 */ /* 0x000fca00078e0200 */
[----:B------:R-:W2:Y:S02]  /*13e00*/  SHFL.UP PT, R6, R0, 0x4, RZ ;  /* 0x0480000000067989 */ /* 0x000ea400000e00ff */
[----:B--2---:R-:W-:Y:S02]  /*13e10*/  SEL R3, R6, RZ, P3 ;  /* 0x000000ff06037207 */ /* 0x004fe40001800000 */
[----:B------:R-:W-:Y:S03]  /*13e20*/  SHFL.IDX PT, R6, R16, 0x1, 0x1f ;  /* 0x00201f0010067f89 */ /* 0x000fe600000e0000 */
[----:B------:R-:W-:Y:S02]  /*13e30*/  IMAD.IADD R3, R0, 0x1, R3 ;  /* 0x0000000100037824 */ /* 0x000fe400078e0203 */
[----:B------:R-:W2:Y:S03]  /*13e40*/  LDC R0, c[0x0][0xc38] ;  /* 0x00030e00ff007b82 */ /* 0x000ea60000000800 */
[----:B------:R-:W3:Y:S02]  /*13e50*/  SHFL.UP PT, R2, R3, 0x8, RZ ;  /* 0x0500000003027989 */ /* 0x000ee400000e00ff */
[----:B---3--:R-:W-:-:S05]  /*13e60*/  SEL R2, R2, RZ, P4 ;  /* 0x000000ff02027207 */ /* 0x008fca0002000000 */
[----:B------:R-:W-:-:S05]  /*13e70*/  IMAD.IADD R2, R3, 0x1, R2 ;  /* 0x0000000103027824 */ /* 0x000fca00078e0202 */
[----:B------:R-:W3:Y:S02]  /*13e80*/  SHFL.UP PT, R5, R2, 0x10, RZ ;  /* 0x0600000002057989 */ /* 0x000ee400000e00ff */
[----:B---3--:R-:W-:-:S05]  /*13e90*/  SEL R5, R5, RZ, P5 ;  /* 0x000000ff05057207 */ /* 0x008fca0002800000 */
[----:B------:R-:W-:Y:S02]  /*13ea0*/  IMAD.IADD R7, R2, 0x1, R5 ;  /* 0x0000000102077824 */ /* 0x000fe400078e0205 */
[----:B------:R-:W-:Y:S04]  /*13eb0*/  SHFL.IDX PT, R5, R16, RZ, 0x1f ;  /* 0x00001fff10057589 */ /* 0x000fe800000e0000 */
[----:B------:R-:W2:Y:S02]  /*13ec0*/  SHFL.IDX PT, R9, R7, 0x1f, 0x1f ;  /* 0x03e01f0007097f89 */ /* 0x000ea400000e0000 */
[----:B--2---:R-:W-:-:S04]  /*13ed0*/  IMAD R9, R9, R0, RZ ;  /* 0x0000000009097224 */ /* 0x004fc800078e02ff */
[----:B------:R-:W-:-:S05]  /*13ee0*/  IMAD.IADD R6, R6, 0x1, R9 ;  /* 0x0000000106067824 */ /* 0x000fca00078e0209 */
[----:B------:R-:W-:-:S13]  /*13ef0*/  ISETP.GT.AND P6, PT, R6, R5, PT ;  /* 0x000000050600720c */ /* 0x000fda0003fc4270 */
[----:B------:R-:W-:Y:S05]  /*13f00*/  @P6 BRA `(.L_x_1603) ;  /* 0x0000000000946947 */ /* 0x000fea0003800000 */
.L_x_1607:
[----:B------:R-:W-:-:S05]  /*13f10*/  VIADD R19, R19, 0x1f ;  /* 0x0000001f13137836 */ /* 0x000fca0000000000 */
[----:B------:R-:W-:-:S13]  /*13f20*/  ISETP.GE.AND P6, PT, R19, UR4, PT ;  /* 0x0000000413007c0c */ /* 0x000fda000bfc6270 */
[----:B------:R-:W-:Y:S05]  /*13f30*/  @P6 BRA `(.L_x_1604) ;  /* 0x0000000400e86947 */ /* 0x000fea0003800000 */
[----:B------:R-:W2:Y:S01]  /*13f40*/  S2R R0, SR_TID.X ;  /* 0x0000000000007919 */ /* 0x000ea20000002100 */
[----:B------:R-:W-:Y:S01]  /*13f50*/  BSSY B0, `(.L_x_1605) ;  /* 0x0000009000007945 */ /* 0x000fe20003800000 */
[----:B------:R-:W-:Y:S01]  /*13f60*/  IMAD.MOV.U32 R4, RZ, RZ, RZ ;  /* 0x000000ffff047224 */ /* 0x000fe200078e00ff */
[----:B--2---:R-:W-:-:S05]  /*13f70*/  LOP3.LUT R0, R0, 0x1f, RZ, 0xc0, !PT ;  /* 0x0000001f00007812 */ /* 0x004fca00078ec0ff */
[----:B------:R-:W-:-:S05]  /*13f80*/  IMAD.IADD R7, R19, 0x1, R0 ;  /* 0x0000000113077824 */ /* 0x000fca00078e0200 */
[----:B------:R-:W-:-:S13]  /*13f90*/  ISETP.GE.OR P6, PT, R7, UR4, !P0 ;  /* 0x0000000407007c0c */ /* 0x000fda000c7c6670 */
[----:B------:R-:W-:Y:S05]  /*13fa0*/  @P6 BRA `(.L_x_1606) ;  /* 0x00000000000c6947 */ /* 0x000fea0003800000 */
[----:B------:R-:W2:Y:S02]  /*13fb0*/  LDC.64 R2, c[0x0][0xc80] ;  /* 0x00032000ff027b82 */ /* 0x000ea40000000a00 */
[----:B--2---:R-:W-:-:S05]  /*13fc0*/  IMAD.WIDE R2, R7, 0x4, R2 ;  /* 0x0000000407027825 */ /* 0x004fca00078e0202 */
[----:B------:R2:W5:Y:S02]  /*13fd0*/  LDG.E R4, desc[UR54][R2.64] ;  /* 0x0000003602047981 */ /* 0x000564000c1e1900 */
.L_x_1606:
[----:B------:R-:W-:Y:S05]  /*13fe0*/  BSYNC B0 ;  /* 0x0000000000007941 */ /* 0x000fea0003800000 */
.L_x_1605:
[----:B-----5:R-:W2:Y:S02]  /*13ff0*/  SHFL.UP PT, R0, R4, 0x1, RZ ;  /* 0x0420000004007989 */ /* 0x020ea400000e00ff */
[----:B--2---:R-:W-:-:S05]  /*14000*/  SEL R3, R0, RZ, P1 ;  /* 0x000000ff00037207 */ /* 0x004fca0000800000 */
[----:B------:R-:W-:-:S05]  /*14010*/  IMAD.IADD R3, R4, 0x1, R3 ;  /* 0x0000000104037824 */ /* 0x000fca00078e0203 */
[----:B------:R-:W2:Y:S02]  /*14020*/  SHFL.UP PT, R0, R3, 0x2, RZ ;  /* 0x0440000003007989 */ /* 0x000ea400000e00ff */
        /* <DEDUP_REMOVED lines=9> */
[----:B--2---:R-:W-:Y:S02]  /*140c0*/  SEL R9, R0, RZ, P5 ;  /* 0x000000ff00097207 */ /* 0x004fe40002800000 */
[----:B------:R-:W2:Y:S03]  /*140d0*/  LDC R0, c[0x0][0xc38] ;  /* 0x00030e00ff007b82 */ /* 0x000ea60000000800 */
[----:B------:R-:W-:-:S05]  /*140e0*/  IMAD.IADD R9, R8, 0x1, R9 ;  /* 0x0000000108097824 */ /* 0x000fca00078e0209 */
[----:B------:R-:W2:Y:S02]  /*140f0*/  SHFL.IDX PT, R3, R9, 0x1f, 0x1f ;  /* 0x03e01f0009037f89 */ /* 0x000ea400000e0000 */
[----:B--2---:R-:W-:-:S04]  /*14100*/  IMAD R3, R3, R0, RZ ;  /* 0x0000000003037224 */ /* 0x004fc800078e02ff */
[----:B------:R-:W-:-:S05]  /*14110*/  IMAD.IADD R6, R3, 0x1, R6 ;  /* 0x0000000103067824 */ /* 0x000fca00078e0206 */
[----:B------:R-:W-:-:S13]  /*14120*/  ISETP.GT.AND P6, PT, R6, R5, PT ;  /* 0x000000050600720c */ /* 0x000fda0003fc4270 */
[----:B------:R-:W-:Y:S05]  /*14130*/  @!P6 BRA `(.L_x_1607) ;  /* 0xfffffffc0074e947 */ /* 0x000fea000383ffff */
[----:B------:R-:W-:Y:S02]  /*14140*/  IMAD.MOV.U32 R7, RZ, RZ, R9 ;  /* 0x000000ffff077224 */ /* 0x000fe400078e0009 */
[----:B------:R-:W-:-:S07]  /*14150*/  IMAD.MOV.U32 R9, RZ, RZ, R3 ;  /* 0x000000ffff097224 */ /* 0x000fce00078e0003 */
.L_x_1603:
[----:B------:R-:W-:-:S04]  /*14160*/  IMAD.IADD R9, R6, 0x1, -R9 ;  /* 0x0000000106097824 */ /* 0x000fc800078e0a09 */
[----:B------:R-:W-:-:S05]  /*14170*/  IMAD R2, R7, R0, R9 ;  /* 0x0000000007027224 */ /* 0x000fca00078e0209 */
[----:B------:R-:W-:Y:S02]  /*14180*/  ISETP.GT.AND P0, PT, R2, R5, PT ;  /* 0x000000050200720c */ /* 0x000fe40003f04270 */
[----:B------:R-:W2:Y:S11]  /*14190*/  LDC.64 R2, c[0x0][0xc90] ;  /* 0x00032400ff027b82 */ /* 0x000eb60000000a00 */
[----:B0-----:R-:W-:-:S04]  /*141a0*/  VOTE.ANY R12, PT, !P0 ;  /* 0x00000000000c7806 */ /* 0x001fc800040e0100 */
[----:B------:R-:W0:Y:S02]  /*141b0*/  POPC R8, R12 ;  /* 0x0000000c00087309 */ /* 0x000e240000000000 */
[----:B0-----:R-:W-:-:S04]  /*141c0*/  IMAD.IADD R19, R8, 0x1, R19 ;  /* 0x0000000108137824 */ /* 0x001fc800078e0213 */
[----:B--2---:R-:W-:-:S05]  /*141d0*/  IMAD.WIDE R2, R19, 0x4, R2 ;  /* 0x0000000413027825 */ /* 0x004fca00078e0202 */
[----:B------:R-:W2:Y:S01]  /*141e0*/  LDG.E R11, desc[UR54][R2.64] ;  /* 0x00000036020b7981 */ /* 0x000ea2000c1e1900 */
[----:B------:R-:W-:Y:S01]  /*141f0*/  ISETP.NE.AND P0, PT, R12, RZ, PT ;  /* 0x000000ff0c00720c */ /* 0x000fe20003f05270 */
[----:B------:R-:W-:Y:S02]  /*14200*/  IMAD.MOV.U32 R16, RZ, RZ, RZ ;  /* 0x000000ffff107224 */ /* 0x000fe400078e00ff */
[----:B------:R-:W0:Y:S02]  /*14210*/  SHFL.IDX PT, R4, R4, R8, 0x1f ;  /* 0x00001f0804047589 */ /* 0x000e2400000e0000 */
[----:B0-----:R-:W-:-:S13]  /*14220*/  R2UR UR7, R4 ;  /* 0x00000000040772ca */ /* 0x001fda00000e0000 */
[----:B--2---:R-:W-:-:S05]  /*14230*/  IMAD R6, R11, UR7, RZ ;  /* 0x000000070b067c24 */ /* 0x004fca000f8e02ff */
[----:B------:R-:W-:-:S04]  /*14240*/  IABS R10, R6 ;  /* 0x00000006000a7213 */ /* 0x000fc80000000000 */
[----:B------:R-:W0:Y:S08]  /*14250*/  I2F.RP R13, R10 ;  /* 0x0000000a000d7306 */ /* 0x000e300000209400 */
[----:B0-----:R-:W0:Y:S02]  /*14260*/  MUFU.RCP R13, R13 ;  /* 0x0000000d000d7308 */ /* 0x001e240000001000 */
[----:B0-----:R-:W-:-:S06]  /*14270*/  VIADD R14, R13, 0xffffffe ;  /* 0x0ffffffe0d0e7836 */ /* 0x001fcc0000000000 */
[----:B------:R0:W2:Y:S01]  /*14280*/  F2I.FTZ.U32.TRUNC.NTZ R3, R14 ;  /* 0x0000000e00037305 */ /* 0x0000a2000021f000 */
[----:B------:R-:W-:Y:S05]  /*14290*/  @!P0 BRA `(.L_x_1608) ;  /* 0x0000000000088947 */ /* 0x000fea0003800000 */
[----:B------:R-:W-:-:S05]  /*142a0*/  VIADD R8, R8, 0xffffffff ;  /* 0xffffffff08087836 */ /* 0x000fca0000000000 */
[----:B------:R3:W4:Y:S02]  /*142b0*/  SHFL.IDX PT, R16, R7, R8, 0x1f ;  /* 0x00001f0807107589 */ /* 0x00072400000e0000 */
.L_x_1608:
[----:B--23--:R-:W-:Y:S02]  /*142c0*/  IMAD.MOV R7, RZ, RZ, -R3 ;  /* 0x000000ffff077224 */ /* 0x00cfe400078e0a03 */
[----:B------:R-:W-:Y:S02]  /*142d0*/  IMAD.MOV.U32 R2, RZ, RZ, RZ ;  /* 0x000000ffff027224 */ /* 0x000fe400078e00ff */
[----:B------:R-:W-:Y:S02]  /*142e0*/  IMAD R4, R7, R10, RZ ;  /* 0x0000000a07047224 */ /* 0x000fe400078e02ff */
[----:B----4-:R-:W-:Y:S02]  /*142f0*/  IMAD R16, R16, R0, R9 ;  /* 0x0000000010107224 */ /* 0x010fe400078e0209 */
[----:B------:R-:W-:Y:S01]  /*14300*/  IMAD.HI.U32 R2, R3, R4, R2 ;  /* 0x0000000403027227 */ /* 0x000fe200078e0002 */
[----:B------:R-:W-:-:S03]  /*14310*/  IABS R4, R6 ;  /* 0x0000000600047213 */ /* 0x000fc60000000000 */
[----:B------:R-:W-:Y:S02]  /*14320*/  IMAD.IADD R3, R5, 0x1, -R16 ;  /* 0x0000000105037824 */ /* 0x000fe400078e0a10 */
[----:B------:R-:W-:-:S03]  /*14330*/  IMAD.MOV R4, RZ, RZ, -R4 ;  /* 0x000000ffff047224 */ /* 0x000fc600078e0a04 */
[----:B------:R-:W-:-:S05]  /*14340*/  IABS R5, R3 ;  /* 0x0000000300057213 */ /* 0x000fca0000000000 */
        /* <DEDUP_REMOVED lines=10> */
[----:B------:R-:W-:-:S04]  /*143f0*/  IMAD.MOV.U32 R4, RZ, RZ, R2 ;  /* 0x000000ffff047224 */ /* 0x000fc800078e0002 */
        /* <DEDUP_REMOVED lines=11> */
[----:B------:R-:W-:Y:S02]  /*144b0*/  IABS R0, UR9 ;  /* 0x0000000900007c13 */ /* 0x000fe40008000000 */
[----:B------:R-:W-:Y:S02]  /*144c0*/  IABS R3, UR9 ;  /* 0x0000000900037c13 */ /* 0x000fe40008000000 */
[----:B------:R-:W2:Y:S01]  /*144d0*/  I2F.RP R5, R0 ;  /* 0x0000000000057306 */ /* 0x000ea20000209400 */
[----:B------:R-:W-:Y:S02]  /*144e0*/  R2UR UR6, R0 ;  /* 0x00000000000672ca */ /* 0x000fe400000e0000 */
[----:B------:R-:W-:-:S05]  /*144f0*/  IMAD.MOV R3, RZ, RZ, -R3 ;  /* 0x000000ffff037224 */ /* 0x000fca00078e0a03 */
[----:B--2---:R-:W2:Y:S02]  /*14500*/  MUFU.RCP R5, R5 ;  /* 0x0000000500057308 */ /* 0x004ea40000001000 */
[----:B--2---:R-:W-:-:S06]  /*14510*/  VIADD R7, R5, 0xffffffe ;  /* 0x0ffffffe05077836 */ /* 0x004fcc0000000000 */
[----:B------:R-:W2:Y:S02]  /*14520*/  F2I.FTZ.U32.TRUNC.NTZ R7, R7 ;  /* 0x0000000700077305 */ /* 0x000ea4000021f000 */
[----:B--2---:R-:W-:-:S13]  /*14530*/  R2UR UR5, R7 ;  /* 0x00000000070572ca */ /* 0x004fda00000e0000 */
[----:B------:R-:W-:-:S04]  /*14540*/  UIADD3 UR4, URZ, -UR5, URZ ;  /* 0x800000053f047290 */ /* 0x000fc8000fffe03f */
[----:B------:R-:W-:-:S03]  /*14550*/  UIMAD UR6, UR4, UR6, URZ ;  /* 0x00000006040672a4 */ /* 0x000fc6000f8e023f */
[----:B------:R-:W-:Y:S02]  /*14560*/  UMOV UR4, URZ ;  /* 0x0000003f00047c82 */ /* 0x000fe40008000000 */
[----:B------:R-:W-:-:S04]  /*14570*/  UIMAD.WIDE.U32 UR4, UR5, UR6, UR4 ;  /* 0x00000006050472a5 */ /* 0x000fc8000f8e0004 */
[----:B------:R-:W-:-:S06]  /*14580*/  UIMAD.WIDE.U32 UR4, UR5, UR8, URZ ;  /* 0x00000008050472a5 */ /* 0x000fcc000f8e003f */
[----:B------:R-:W-:Y:S01]  /*14590*/  IMAD.U32 R4, RZ, RZ, UR5 ;  /* 0x00000005ff047e24 */ /* 0x000fe2000f8e00ff */
[----:B------:R-:W-:-:S03]  /*145a0*/  R2UR UR4, R9 ;  /* 0x00000000090472ca */ /* 0x000fc600000e0000 */
[----:B------:R-:W-:-:S05]  /*145b0*/  IMAD R3, R3, R4, UR8 ;  /* 0x0000000803037e24 */ /* 0x000fca000f8e0204 */
[----:B------:R-:W-:-:S05]  /*145c0*/  ISETP.GT.U32.AND P0, PT, R0, R3, PT ;  /* 0x000000030000720c */ /* 0x000fca0003f04070 */
[----:B------:R-:W-:-:S08]  /*145d0*/  ULOP3.LUT UR4, UR4, UR9, URZ, 0x3c, !UPT ;  /* 0x0000000904047292 */ /* 0x000fd0000f8e3c3f */
[----:B------:R-:W-:Y:S01]  /*145e0*/  VOTEU.ANY UP1, P0 ;  /* 0x00000000003f7886 */ /* 0x000fe20000020100 */
[----:B------:R-:W-:-:S04]  /*145f0*/  PLOP3.LUT P0, PT, PT, PT, UP1, 0x80, 0x0 ;  /* 0x000000000000781c */ /* 0x000fc80003f0f018 */
[----:B------:R-:W-:Y:S02]  /*14600*/  @!UP1 UIADD3 UR5, UR5, 0x1, URZ ;  /* 0x0000000105059890 */ /* 0x000fe4000fffe03f */
[----:B------:R-:W-:-:S07]  /*14610*/  UISETP.GE.AND UP1, UPT, UR4, URZ, UPT ;  /* 0x0000003f0400728c */ /* 0x000fce000bf26270 */
[----:B------:R-:W-:-:S05]  /*14620*/  @!P0 IMAD.IADD R3, R3, 0x1, -R0 ;  /* 0x0000000103038824 */ /* 0x000fca00078e0a00 */
[----:B------:R-:W-:Y:S01]  /*14630*/  ISETP.GE.U32.AND P0, PT, R3, R0, PT ;  /* 0x000000000300720c */ /* 0x000fe20003f06070 */
[----:B------:R-:W-:-:S12]  /*14640*/  IMAD R3, RZ, RZ, -UR9 ;  /* 0x80000009ff037e24 */ /* 0x000fd8000f8e02ff */
        /* <DEDUP_REMOVED lines=9> */
.L_x_1604:
[----:B------:R-:W2:Y:S01]  /*146e0*/  LDC R19, c[0x0][0xc3c] ;  /* 0x00030f00ff137b82 */ /* 0x000ea20000000800 */
[----:B------:R-:W-:Y:S01]  /*146f0*/  IMAD.MOV.U32 R16, RZ, RZ, R5 ;  /* 0x000000ffff107224 */ /* 0x000fe200078e0005 */
[----:B------:R-:W-:Y:S01]  /*14700*/  UMOV UR4, URZ ;  /* 0x0000003f00047c82 */ /* 0x000fe20008000000 */
[----:B------:R-:W-:-:S07]  /*14710*/  IMAD.MOV.U32 R18, RZ, RZ, RZ ;  /* 0x000000ffff127224 */ /* 0x000fce00078e00ff */
.L_x_1609:
[----:B------:R-:W3:Y:S01]  /*14720*/  S2R R0, SR_TID.X ;  /* 0x0000000000007919 */ /* 0x000ee20000002100 */
[----:B-1----:R-:W-:Y:S01]  /*14730*/  IMAD.U32 R17, RZ, RZ, UR4 ;  /* 0x00000004ff117e24 */ /* 0x002fe2000f8e00ff */
[----:B------:R-:W-:Y:S01]  /*14740*/  BAR.SYNC.DEFER_BLOCKING 0x4, 0x180 ;  /* 0x0106000000007b1d */ /* 0x000fe20000010000 */
[----:B---3--:R-:W-:-:S04]  /*14750*/  LOP3.LUT R0, R0, 0x1f, RZ, 0xc0, !PT ;  /* 0x0000001f00007812 */ /* 0x008fc800078ec0ff */
[----:B------:R-:W-:-:S13]  /*14760*/  ISETP.NE.AND P0, PT, R0, RZ, PT ;  /* 0x000000ff0000720c */ /* 0x000fda0003f05270 */
[----:B------:R-:W1:Y:S01]  /*14770*/  @!P0 S2R R31, SR_CgaCtaId ;  /* 0x00000000001f8919 */ /* 0x000e620000008800 */
[----:B------:R-:W-:-:S04]  /*14780*/  @!P0 MOV R0, 0x400 ;  /* 0x0000040000008802 */ /* 0x000fc80000000f00 */
[----:B-1----:R-:W-:-:S05]  /*14790*/  @!P0 LEA R22, R31, R0, 0x18 ;  /* 0x000000001f168211 */ /* 0x002fca00078ec0ff */
[----:B--2---:R1:W-:Y:S01]  /*147a0*/  @!P0 STS.128 [R22+0x284d0], R16 ;  /* 0x0284d01016008388 */ /* 0x0043e20000000c00 */
[----:B------:R-:W-:Y:S06]  /*147b0*/  BAR.ARV 0x5, 0x180 ;  /* 0x0146000000007b1d */ /* 0x000fec0000002000 */
.L_x_1602:
[----:B------:R-:W-:Y:S02]  /*147c0*/  ULDC UR5, c[0x0][0xc3c] ;  /* 0x00030f0000057ab9 */ /* 0x000fe40000000800 */
[----:B------:R-:W-:-:S13]  /*147d0*/  ISETP.GE.AND P0, PT, R19, UR5, PT ;  /* 0x0000000513007c0c */ /* 0x000fda000bf06270 */
[----:B------:R-:W-:Y:S05]  /*147e0*/  @!P0 BRA `(.L_x_1610) ;  /* 0xffffffb0005c8947 */ /* 0x000fea000383ffff */
.L_x_1529:
[----:B-12---:R-:W2:Y:S01]  /*147f0*/  LDL.LU R0, [R1+0x4] ;  /* 0x0000040001007983 */ /* 0x006ea20000300800 */
[----:B------:R-:W-:Y:S01]  /*14800*/  BSSY B0, `(.L_x_1611) ;  /* 0x000000b000007945 */ /* 0x000fe20003800000 */
[----:B------:R-:W1:Y:S01]  /*14810*/  S2R R5, SR_CgaCtaId ;  /* 0x0000000000057919 */ /* 0x000e620000008800 */
[----:B--2---:R-:W-:-:S05]  /*14820*/  VIADD R0, R0, 0x1 ;  /* 0x0000000100007836 */ /* 0x004fca0000000000 */
[----:B------:R-:W-:-:S04]  /*14830*/  LEA.HI R2, R0, R0, RZ, 0x1 ;  /* 0x0000000000027211 */ /* 0x000fc800078f08ff */
[----:B------:R-:W-:Y:S02]  /*14840*/  LOP3.LUT R3, R2, 0xfffffffe, RZ, 0xc0, !PT ;  /* 0xfffffffe02037812 */ /* 0x000fe400078ec0ff */
[----:B------:R-:W-:-:S03]  /*14850*/  MOV R2, 0x400 ;  /* 0x0000040000027802 */ /* 0x000fc60000000f00 */
[----:B------:R-:W-:Y:S01]  /*14860*/  IMAD.IADD R0, R0, 0x1, -R3 ;  /* 0x0000000100007824 */ /* 0x000fe200078e0a03 */
[----:B-1----:R-:W-:-:S04]  /*14870*/  LEA R4, R5, R2, 0x18 ;  /* 0x0000000205047211 */ /* 0x002fc800078ec0ff */
[----:B------:R-:W-:-:S04]  /*14880*/  SHF.L.U32 R0, R0, 0x1f, RZ ;  /* 0x0000001f00007819 */ /* 0x000fc800000006ff */
[----:B------:R-:W1:Y:S02]  /*14890*/  SYNCS.PHASECHK.TRANS64.TRYWAIT P0, [R4+URZ+0x28420], R0 ;  /* 0x02842000040075a7 */ /* 0x000e64000800017f */
[----:B-1----:R-:W-:Y:S05]  /*148a0*/  @!P0 BRA `(.L_x_1612) ;  /* 0x0000002400f48947 */ /* 0x002fea0003800000 */
.L_x_1697:
[----:B------:R-:W-:Y:S05]  /*148b0*/  BSYNC B0 ;  /* 0x0000000000007941 */ /* 0x000fea0003800000 */
.L_x_1611:
[----:B------:R-:W-:-:S03]  /*148c0*/  UMOV UR4, 0xffffffff ;  /* 0xffffffff00047882 */ /* 0x000fc60000000000 */
[----:B------:R-:W-:Y:S05]  /*148d0*/  BRA.DIV UR4, `(.L_x_1613) ;  /* 0x0000002604fc7947 */ /* 0x000fea000b800000 */
[----:B-1----:R-:W1:Y:S02]  /*148e0*/  S2R R0, SR_TID.X ;  /* 0x0000000000007919 */ /* 0x002e640000002100 */
[----:B-1----:R-:W-:-:S04]  /*148f0*/  SHF.R.U32.HI R0, RZ, 0x5, R0 ;  /* 0x00000005ff007819 */ /* 0x002fc80000011600 */
[----:B------:R-:W-:-:S05]  /*14900*/  LOP3.LUT R0, R0, 0x3, RZ, 0xc0, !PT ;  /* 0x0000000300007812 */ /* 0x000fca00078ec0ff */
[----:B0-----:R0:W1:Y:S02]  /*14910*/  SHFL.IDX PT, R14, R0, RZ, 0x1f ;  /* 0x00001fff000e7589 */ /* 0x00106400000e0000 */
.L_x_1700:
[----:B-1----:R-:W-:Y:S01]  /*14920*/  ISETP.NE.AND P0, PT, R14, RZ, PT ;  /* 0x000000ff0e00720c */ /* 0x002fe20003f05270 */
[----:B------:R-:W-:-:S12]  /*14930*/  BSSY B0, `(.L_x_1614) ;  /* 0x000002c000007945 */ /* 0x000fd80003800000 */
[----:B------:R-:W-:Y:S05]  /*14940*/  @P0 BRA `(.L_x_1615) ;  /* 0x0000000000a80947 */ /* 0x000fea0003800000 */
[----:B------:R-:W-:-:S03]  /*14950*/  UMOV UR4, 0xffffffff ;  /* 0xffffffff00047882 */ /* 0x000fc60000000000 */
[----:B------:R-:W-:Y:S05]  /*14960*/  BRA.DIV UR4, `(.L_x_1616) ;  /* 0x0000002a040c7947 */ /* 0x000fea000b800000 */
[----:B------:R-:W-:-:S13]  /*14970*/  ELECT P6, URZ, PT ;  /* 0x00000000003f782f */ /* 0x000fda00038c0000 */
.L_x_1703:
[----:B------:R-:W-:Y:S05]  /*14980*/  @!P6 BRA `(.L_x_1615) ;  /* 0x000000000098e947 */ /* 0x000fea0003800000 */
[----:B------:R-:W-:-:S06]  /*14990*/  ULOP3.LUT UR4, UR42, 0x2, URZ, 0xfc, !UPT ;  /* 0x000000022a047892 */ /* 0x000fcc000f8efc3f */
[----:B0-----:R-:W-:-:S05]  /*149a0*/  IMAD.U32 R0, RZ, RZ, UR4 ;  /* 0x00000004ff007e24 */ /* 0x001fca000f8e00ff */
[----:B------:R-:W-:-:S13]  /*149b0*/  ISETP.NE.AND P0, PT, R0, 0x3, PT ;  /* 0x000000030000780c */ /* 0x000fda0003f05270 */
[----:B------:R-:W-:Y:S05]  /*149c0*/  @!P0 BRA `(.L_x_1617) ;  /* 0x0000000000048947 */ /* 0x000fea0003800000 */
[----:B------:R-:W-:Y:S01]  /*149d0*/  BPT.TRAP 0x1 ;  /* 0x000000040000795c */ /* 0x000fe20000300000 */
.L_x_1617:
[C---:B------:R-:W-:Y:S01]  /*149e0*/  IMAD R5, R23.reuse, 0x8, R4 ;  /* 0x0000000817057824 */ /* 0x040fe200078e0204 */
[----:B------:R-:W-:Y:S01]  /*149f0*/  SHF.L.U32 R0, R24, 0x1f, RZ ;  /* 0x0000001f18007819 */ /* 0x000fe200000006ff */
[----:B------:R-:W-:-:S03]  /*14a00*/  VIADD R23, R23, 0x1 ;  /* 0x0000000117177836 */ /* 0x000fc60000000000 */
[----:B------:R-:W0:Y:S02]  /*14a10*/  SYNCS.PHASECHK.TRANS64.TRYWAIT P1, [R5+URZ+0x28440], R0 ;  /* 0x02844000050075a7 */ /* 0x000e24000802017f */
[----:B------:R-:W-:-:S04]  /*14a20*/  ISETP.NE.AND P2, PT, R23, 0x2, PT ;  /* 0x000000021700780c */ /* 0x000fc80003f45270 */
[----:B------:R-:W-:Y:S01]  /*14a30*/  SEL R3, RZ, 0x1, P2 ;  /* 0x00000001ff037807 */ /* 0x000fe20001000000 */
[----:B0-----:R-:W-:Y:S08]  /*14a40*/  @!P1 BRA `(.L_x_1618) ;  /* 0x0000002400f49947 */ /* 0x001ff00003800000 */
.L_x_1704:
[----:B------:R-:W-:Y:S02]  /*14a50*/  SEL R23, R23, RZ, P2 ;  /* 0x000000ff17177207 */ /* 0x000fe40001000000 */
[----:B------:R-:W-:Y:S01]  /*14a60*/  LOP3.LUT R2, R24, R3, RZ, 0x3c, !PT ;  /* 0x0000000318027212 */ /* 0x000fe200078e3cff */
[----:B------:R-:W-:Y:S06]  /*14a70*/  @!P0 BRA `(.L_x_1619) ;  /* 0x0000000000048947 */ /* 0x000fec0003800000 */
[----:B------:R-:W-:Y:S01]  /*14a80*/  BPT.TRAP 0x1 ;  /* 0x000000040000795c */ /* 0x000fe20000300000 */
.L_x_1619:
[----:B------:R-:W-:Y:S01]  /*14a90*/  IMAD R23, R23, 0x8, R4 ;  /* 0x0000000817177824 */ /* 0x000fe200078e0204 */
[----:B------:R-:W-:-:S04]  /*14aa0*/  SHF.L.U32 R2, R2, 0x1f, RZ ;  /* 0x0000001f02027819 */ /* 0x000fc800000006ff */
[----:B------:R-:W1:Y:S02]  /*14ab0*/  SYNCS.PHASECHK.TRANS64.TRYWAIT P1, [R23+URZ+0x28440], R2 ;  /* 0x02844002170075a7 */ /* 0x000e64000802017f */
[----:B-1----:R-:W-:Y:S05]  /*14ac0*/  @!P1 BRA `(.L_x_1620) ;  /* 0x0000002400e89947 */ /* 0x002fea0003800000 */
.L_x_1705:
[----:B------:R-:W-:Y:S05]  /*14ad0*/  @!P0 BRA `(.L_x_1621) ;  /* 0x0000000000048947 */ /* 0x000fea0003800000 */
[----:B------:R-:W-:Y:S01]  /*14ae0*/  BPT.TRAP 0x1 ;  /* 0x000000040000795c */ /* 0x000fe20000300000 */
.L_x_1621:
[----:B------:R-:W2:Y:S02]  /*14af0*/  SYNCS.PHASECHK.TRANS64.TRYWAIT P1, [R5+URZ+0x28460], R0 ;  /* 0x02846000050075a7 */ /* 0x000ea4000802017f */
[----:B--2---:R-:W-:Y:S05]  /*14b00*/  @!P1 BRA `(.L_x_1622) ;  /* 0x0000002400ec9947 */ /* 0x004fea0003800000 */
.L_x_1706:
[----:B------:R-:W-:Y:S05]  /*14b10*/  @!P0 BRA `(.L_x_1623) ;  /* 0x0000000000048947 */ /* 0x000fea0003800000 */
[----:B------:R-:W-:Y:S01]  /*14b20*/  BPT.TRAP 0x1 ;  /* 0x000000040000795c */ /* 0x000fe20000300000 */
.L_x_1623:
[----:B------:R-:W3:Y:S02]  /*14b30*/  SYNCS.PHASECHK.TRANS64.TRYWAIT P1, [R23+URZ+0x28460], R2 ;  /* 0x02846002170075a7 */ /* 0x000ee4000802017f */
[----:B---3--:R-:W-:Y:S05]  /*14b40*/  @!P1 BRA `(.L_x_1624) ;  /* 0x0000002400f09947 */ /* 0x008fea0003800000 */
.L_x_1707:
[----:B------:R-:W-:Y:S05]  /*14b50*/  @!P0 BRA `(.L_x_1625) ;  /* 0x0000000000048947 */ /* 0x000fea0003800000 */
[----:B------:R-:W-:Y:S01]  /*14b60*/  BPT.TRAP 0x1 ;  /* 0x000000040000795c */ /* 0x000fe20000300000 */
.L_x_1625:
[----:B------:R-:W4:Y:S02]  /*14b70*/  SYNCS.PHASECHK.TRANS64.TRYWAIT P1, [R5+URZ+0x28480], R0 ;  /* 0x02848000050075a7 */ /* 0x000f24000802017f */
[----:B----4-:R-:W-:Y:S05]  /*14b80*/  @!P1 BRA `(.L_x_1626) ;  /* 0x0000002400f49947 */ /* 0x010fea0003800000 */
.L_x_1708:
[----:B------:R-:W-:Y:S05]  /*14b90*/  @!P0 BRA `(.L_x_1627) ;  /* 0x0000000000048947 */ /* 0x000fea0003800000 */
[----:B------:R-:W-:Y:S01]  /*14ba0*/  BPT.TRAP 0x1 ;  /* 0x000000040000795c */ /* 0x000fe20000300000 */
.L_x_1627:
[----:B------:R0:W0:Y:S02]  /*14bb0*/  SYNCS.PHASECHK.TRANS64.TRYWAIT P0, [R23+URZ+0x28480], R2 ;  /* 0x02848002170075a7 */ /* 0x000024000800017f */
[----:B0-----:R-:W-:Y:S05]  /*14bc0*/  @!P0 NANOSLEEP.SYNCS 0x989680 ;  /* 0x009896800000895d */ /* 0x001fea0003900000 */
[----:B------:R-:W0:Y:S02]  /*14bd0*/  @!P0 SYNCS.PHASECHK.TRANS64 P0, [R23+URZ+0x28480], R2 ;  /* 0x02848002170085a7 */ /* 0x000e24000800007f */
[----:B0-----:R-:W-:Y:S05]  /*14be0*/  @!P0 BRA `(.L_x_1627) ;  /* 0xfffffffc00f08947 */ /* 0x001fea000383ffff */
.L_x_1615:
[----:B------:R-:W-:Y:S05]  /*14bf0*/  BSYNC B0 ;  /* 0x0000000000007941 */ /* 0x000fea0003800000 */
.L_x_1614:
[----:B------:R-:W-:Y:S05]  /*14c00*/  EXIT ;  /* 0x000000000000794d */ /* 0x000fea0003800000 */
.L_x_1424:
[----:B0-----:R-:W-:-:S04]  /*14c10*/  IMAD.U32 R3, RZ, RZ, UR53 ;  /* 0x00000035ff037e24 */ /* 0x001fc8000f8e00ff */
[----:B------:R0:W1:Y:S03]  /*14c20*/  SYNCS.PHASECHK.TRANS64.TRYWAIT P0, [R3+URZ+0x28400], R0 ;  /* 0x02840000030075a7 */ /* 0x000066000800017f */
[----:B-1----:R-:W-:Y:S05]  /*14c30*/  @!P0 NANOSLEEP.SYNCS 0x989680 ;  /* 0x009896800000895d */ /* 0x002fea0003900000 */
[----:B------:R-:W1:Y:S02]  /*14c40*/  @!P0 SYNCS.PHASECHK.TRANS64 P0, [R3+URZ+0x28400], R0 ;  /* 0x02840000030085a7 */ /* 0x000e64000800007f */
[----:B-1----:R-:W-:Y:S05]  /*14c50*/  @!P0 BRA `(.L_x_1424) ;  /* 0xfffffffc00ec8947 */ /* 0x002fea000383ffff */
[----:B------:R-:W-:Y:S05]  /*14c60*/  BRA `(.L_x_1628) ;  /* 0xfffffed4001c7947 */ /* 0x000fea000383ffff */
.L_x_1428:
[----:B-1----:R-:W-:-:S04]  /*14c70*/  IMAD.U32 R3, RZ, RZ, UR58 ;  /* 0x0000003aff037e24 */ /* 0x002fc8000f8e00ff */
[----:B------:R1:W2:Y:S03]  /*14c80*/  SYNCS.PHASECHK.TRANS64.TRYWAIT P1, [R3+URZ+0x28430], R8 ;  /* 0x02843008030075a7 */ /* 0x0002a6000802017f */
[----:B--2---:R-:W-:Y:S05]  /*14c90*/  @!P1 NANOSLEEP.SYNCS 0x989680 ;  /* 0x009896800000995d */ /* 0x004fea0003900000 */
[----:B------:R-:W2:Y:S02]  /*14ca0*/  @!P1 SYNCS.PHASECHK.TRANS64 P1, [R3+URZ+0x28430], R8 ;  /* 0x02843008030095a7 */ /* 0x000ea4000802007f */
[----:B--2---:R-:W-:Y:S05]  /*14cb0*/  @!P1 BRA `(.L_x_1428) ;  /* 0xfffffffc00ec9947 */ /* 0x004fea000383ffff */
[----:B------:R-:W-:Y:S05]  /*14cc0*/  BRA `(.L_x_1427) ;  /* 0xfffffed400407947 */ /* 0x000fea000383ffff */
.L_x_1441:
[----:B---3--:R-:W-:-:S04]  /*14cd0*/  IMAD.U32 R9, RZ, RZ, UR58 ;  /* 0x0000003aff097e24 */ /* 0x008fc8000f8e00ff */
[----:B------:R3:W4:Y:S03]  /*14ce0*/  SYNCS.PHASECHK.TRANS64.TRYWAIT P1, [R9+URZ+0x28450], R8 ;  /* 0x02845008090075a7 */ /* 0x000726000802017f */
[----:B----4-:R-:W-:Y:S05]  /*14cf0*/  @!P1 NANOSLEEP.SYNCS 0x989680 ;  /* 0x009896800000995d */ /* 0x010fea0003900000 */
[----:B------:R-:W4:Y:S02]  /*14d00*/  @!P1 SYNCS.PHASECHK.TRANS64 P1, [R9+URZ+0x28450], R8 ;  /* 0x02845008090095a7 */ /* 0x000f24000802007f */
[----:B----4-:R-:W-:Y:S05]  /*14d10*/  @!P1 BRA `(.L_x_1441) ;  /* 0xfffffffc00ec9947 */ /* 0x010fea000383ffff */
[----:B------:R-:W-:Y:S05]  /*14d20*/  BRA `(.L_x_1440) ;  /* 0xfffffef000347947 */ /* 0x000fea000383ffff */
.L_x_1450:
[----:B-12---:R-:W-:-:S04]  /*14d30*/  IMAD.U32 R0, RZ, RZ, UR59 ;  /* 0x0000003bff007e24 */ /* 0x006fc8000f8e00ff */
[----:B------:R1:W2:Y:S03]  /*14d40*/  SYNCS.PHASECHK.TRANS64.TRYWAIT P1, [R0+URZ+0x28430], R9 ;  /* 0x02843009000075a7 */ /* 0x0002a6000802017f */
[----:B--2---:R-:W-:Y:S05]  /*14d50*/  @!P1 NANOSLEEP.SYNCS 0x989680 ;  /* 0x009896800000995d */ /* 0x004fea0003900000 */
[----:B------:R-:W2:Y:S02]  /*14d60*/  @!P1 SYNCS.PHASECHK.TRANS64 P1, [R0+URZ+0x28430], R9 ;  /* 0x02843009000095a7 */ /* 0x000ea4000802007f */
[----:B--2---:R-:W-:Y:S05]  /*14d70*/  @!P1 BRA `(.L_x_1450) ;  /* 0xfffffffc00ec9947 */ /* 0x004fea000383ffff */
[----:B------:R-:W-:Y:S05]  /*14d80*/  BRA `(.L_x_1449) ;  /* 0xfffffef400687947 */ /* 0x000fea000383ffff */
.L_x_1463:
[----:B---3--:R-:W-:-:S04]  /*14d90*/  IMAD.U32 R10, RZ, RZ, UR59 ;  /* 0x0000003bff0a7e24 */ /* 0x008fc8000f8e00ff */
[----:B------:R3:W4:Y:S03]  /*14da0*/  SYNCS.PHASECHK.TRANS64.TRYWAIT P1, [R10+URZ+0x28450], R9 ;  /* 0x028450090a0075a7 */ /* 0x000726000802017f */
[----:B----4-:R-:W-:Y:S05]  /*14db0*/  @!P1 NANOSLEEP.SYNCS 0x989680 ;  /* 0x009896800000995d */ /* 0x010fea0003900000 */
[----:B------:R-:W4:Y:S02]  /*14dc0*/  @!P1 SYNCS.PHASECHK.TRANS64 P1, [R10+URZ+0x28450], R9 ;  /* 0x028450090a0095a7 */ /* 0x000f24000802007f */
[----:B----4-:R-:W-:Y:S05]  /*14dd0*/  @!P1 BRA `(.L_x_1463) ;  /* 0xfffffffc00ec9947 */ /* 0x010fea000383ffff */
[----:B------:R-:W-:Y:S05]  /*14de0*/  BRA `(.L_x_1462) ;  /* 0xffffff1400887947 */ /* 0x000fea000383ffff */
.L_x_1473:
[----:B-1----:R-:W-:-:S04]  /*14df0*/  IMAD.U32 R0, RZ, RZ, UR56 ;  /* 0x00000038ff007e24 */ /* 0x002fc8000f8e00ff */
[----:B------:R1:W2:Y:S03]  /*14e00*/  SYNCS.PHASECHK.TRANS64.TRYWAIT P2, [R0+URZ+0x28430], R7 ;  /* 0x02843007000075a7 */ /* 0x0002a6000804017f */
[----:B--2---:R-:W-:Y:S05]  /*14e10*/  @!P2 NANOSLEEP.SYNCS 0x989680 ;  /* 0x009896800000a95d */ /* 0x004fea0003900000 */
[----:B------:R-:W2:Y:S02]  /*14e20*/  @!P2 SYNCS.PHASECHK.TRANS64 P2, [R0+URZ+0x28430], R7 ;  /* 0x028430070000a5a7 */ /* 0x000ea4000804007f */
[----:B--2---:R-:W-:Y:S05]  /*14e30*/  @!P2 BRA `(.L_x_1473) ;  /* 0xfffffffc00eca947 */ /* 0x004fea000383ffff */
[----:B------:R-:W-:Y:S05]  /*14e40*/  BRA `(.L_x_1472) ;  /* 0xffffff1800c47947 */ /* 0x000fea000383ffff */
.L_x_1478:
[----:B-1----:R-:W-:-:S04]  /*14e50*/  IMAD.U32 R10, RZ, RZ, UR56 ;  /* 0x00000038ff0a7e24 */ /* 0x002fc8000f8e00ff */
[----:B------:R1:W2:Y:S03]  /*14e60*/  SYNCS.PHASECHK.TRANS64.TRYWAIT P2, [R10+URZ+0x28450], R7 ;  /* 0x028450070a0075a7 */ /* 0x0002a6000804017f */
[----:B--2---:R-:W-:Y:S05]  /*14e70*/  @!P2 NANOSLEEP.SYNCS 0x989680 ;  /* 0x009896800000a95d */ /* 0x004fea0003900000 */
[----:B------:R-:W2:Y:S02]  /*14e80*/  @!P2 SYNCS.PHASECHK.TRANS64 P2, [R10+URZ+0x28450], R7 ;  /* 0x028450070a00a5a7 */ /* 0x000ea4000804007f */
[----:B--2---:R-:W-:Y:S05]  /*14e90*/  @!P2 BRA `(.L_x_1478) ;  /* 0xfffffffc00eca947 */ /* 0x004fea000383ffff */
[----:B------:R-:W-:Y:S05]  /*14ea0*/  BRA `(.L_x_1477) ;  /* 0xffffff30001c7947 */ /* 0x000fea000383ffff */
.L_x_1485:
[----:B-1----:R-:W-:-:S04]  /*14eb0*/  IMAD.U32 R0, RZ, RZ, UR59 ;  /* 0x0000003bff007e24 */ /* 0x002fc8000f8e00ff */
[----:B------:R1:W2:Y:S03]  /*14ec0*/  SYNCS.PHASECHK.TRANS64.TRYWAIT P1, [R0+URZ+0x28430], R9 ;  /* 0x02843009000075a7 */ /* 0x0002a6000802017f */
[----:B--2---:R-:W-:Y:S05]  /*14ed0*/  @!P1 NANOSLEEP.SYNCS 0x989680 ;  /* 0x009896800000995d */ /* 0x004fea0003900000 */
[----:B------:R-:W2:Y:S02]  /*14ee0*/  @!P1 SYNCS.PHASECHK.TRANS64 P1, [R0+URZ+0x28430], R9 ;  /* 0x02843009000095a7 */ /* 0x000ea4000802007f */
[----:B--2---:R-:W-:Y:S05]  /*14ef0*/  @!P1 BRA `(.L_x_1485) ;  /* 0xfffffffc00ec9947 */ /* 0x004fea000383ffff */
[----:B------:R-:W-:Y:S05]  /*14f00*/  BRA `(.L_x_1484) ;  /* 0xffffff3000bc7947 */ /* 0x000fea000383ffff */
.L_x_1498:
[----:B---3--:R-:W-:-:S04]  /*14f10*/  IMAD.U32 R10, RZ, RZ, UR59 ;  /* 0x0000003bff0a7e24 */ /* 0x008fc8000f8e00ff */
[----:B------:R3:W4:Y:S03]  /*14f20*/  SYNCS.PHASECHK.TRANS64.TRYWAIT P1, [R10+URZ+0x28450], R9 ;  /* 0x028450090a0075a7 */ /* 0x000726000802017f */
[----:B----4-:R-:W-:Y:S05]  /*14f30*/  @!P1 NANOSLEEP.SYNCS 0x989680 ;  /* 0x009896800000995d */ /* 0x010fea0003900000 */
[----:B------:R-:W4:Y:S02]  /*14f40*/  @!P1 SYNCS.PHASECHK.TRANS64 P1, [R10+URZ+0x28450], R9 ;  /* 0x028450090a0095a7 */ /* 0x000f24000802007f */
[----:B----4-:R-:W-:Y:S05]  /*14f50*/  @!P1 BRA `(.L_x_1498) ;  /* 0xfffffffc00ec9947 */ /* 0x010fea000383ffff */
[----:B------:R-:W-:Y:S05]  /*14f60*/  BRA `(.L_x_1497) ;  /* 0xffffff5000d87947 */ /* 0x000fea000383ffff */
.L_x_1550:
        /* <DEDUP_REMOVED lines=10> */
.L_x_1629:
[----:B------:R-:W-:Y:S05]  /*15010*/  BRA `(.L_x_1630) ;  /* 0xffffffbc00087947 */ /* 0x000fea000383ffff */
.L_x_1553:
[----:B0-----:R0:W1:Y:S02]  /*15020*/  SYNCS.PHASECHK.TRANS64.TRYWAIT P0, [R0+URZ+0x28480], R21 ;  /* 0x02848015000075a7 */ /* 0x001064000800017f */
[----:B-1----:R-:W-:Y:S05]  /*15030*/  @!P0 NANOSLEEP.SYNCS 0x989680 ;  /* 0x009896800000895d */ /* 0x002fea0003900000 */
[----:B------:R-:W1:Y:S02]  /*15040*/  @!P0 SYNCS.PHASECHK.TRANS64 P0, [R0+URZ+0x28480], R21 ;  /* 0x02848015000085a7 */ /* 0x000e64000800007f */
[----:B-1----:R-:W-:Y:S05]  /*15050*/  @!P0 BRA `(.L_x_1553) ;  /* 0xfffffffc00f08947 */ /* 0x002fea000383ffff */
[----:B------:R-:W-:Y:S05]  /*15060*/  BRA `(.L_x_1631) ;  /* 0xffffffbc00187947 */ /* 0x000fea000383ffff */
.L_x_1554:
        /* <DEDUP_REMOVED lines=8> */
.L_x_1633:
[----:B------:R-:W-:Y:S05]  /*150f0*/  BSYNC B0 ;  /* 0x0000000000007941 */ /* 0x000fea0003800000 */
.L_x_1632:
[----:B------:R-:W-:Y:S01]  /*15100*/  IMAD.MOV.U32 R13, RZ, RZ, R7 ;  /* 0x000000ffff0d7224 */ /* 0x000fe200078e0007 */
[----:B------:R-:W-:Y:S01]  /*15110*/  LOP3.LUT R27, R28, 0x80, RZ, 0xfc, !PT ;  /* 0x000000801c1b7812 */ /* 0x000fe200078efcff */
        /* <DEDUP_REMOVED lines=10> */
.L_x_1634:
[----:B------:R-:W0:Y:S01]  /*151c0*/  LDC R15, c[0x0][0x2f4] ;  /* 0x0000bd00ff0f7b82 */ /* 0x000e220000000800 */
[----:B------:R-:W-:Y:S02]  /*151d0*/  IMAD.MOV.U32 R13, RZ, RZ, R9 ;  /* 0x000000ffff0d7224 */ /* 0x000fe400078e0009 */
[----:B------:R-:W-:Y:S02]  /*151e0*/  IMAD.MOV.U32 R12, RZ, RZ, 0x1 ;  /* 0x00000001ff0c7424 */ /* 0x000fe400078e00ff */
[----:B------:R-:W-:-:S05]  /*151f0*/  IMAD.MOV.U32 R2, RZ, RZ, R14 ;  /* 0x000000ffff027224 */ /* 0x000fca00078e000e */
[----:B------:R-:W-:-:S05]  /*15200*/  IADD3 R2, P0, R28, R2, RZ ;  /* 0x000000021c027210 */ /* 0x000fca0007f1e0ff */
[----:B------:R-:W-:Y:S01]  /*15210*/  IMAD.X R3, RZ, RZ, R3, P0 ;  /* 0x000000ffff037224 */ /* 0x000fe200000e0603 */
[-C--:B0-----:R-:W-:Y:S02]  /*15220*/  ISETP.GE.AND P2, PT, R28, R15.reuse, PT ;  /* 0x0000000f1c00720c */ /* 0x081fe40003f46270 */
[----:B------:R-:W-:Y:S01]  /*15230*/  ISETP.GE.AND P0, PT, R27, R15, PT ;  /* 0x0000000f1b00720c */ /* 0x000fe20003f06270 */
[----:B------:R-:W-:Y:S01]  /*15240*/  IMAD.MOV.U32 R15, RZ, RZ, -0x1 ;  /* 0xffffffffff0f7424 */ /* 0x000fe200078e00ff */
[----:B------:R-:W-:-:S13]  /*15250*/  ISETP.LT.OR P1, PT, R8, 0x1, P2 ;  /* 0x000000010800780c */ /* 0x000fda0001721670 */
[----:B------:R-:W-:Y:S05]  /*15260*/  WARPSYNC.COLLECTIVE R15, `(.L_x_1635) ;  /* 0x000000000f087348 */ /* 0x000fea0003c00000 */
[----:B------:R0:W1:Y:S02]  /*15270*/  SHFL.IDX P6, R14, R13, R12, R11 ;  /* 0x0000000c0d0e7389 */ /* 0x00006400000c000b */
[----:B01----:R-:W-:Y:S01]  /*15280*/  ENDCOLLECTIVE ;  /* 0x000000000000791b */ /* 0x003fe20003800000 */
.L_x_1635:
[----:B------:R-:W-:Y:S01]  /*15290*/  @!PT LDS RZ, [RZ] ;  /* 0x00000000fffff984 */ /* 0x000fe20000000800 */
[----:B------:R-:W-:Y:S01]  /*152a0*/  @!PT LDS RZ, [RZ] ;  /* 0x00000000fffff984 */ /* 0x000fe20000000800 */
[----:B------:R-:W-:Y:S01]  /*152b0*/  @!PT LDS RZ, [RZ] ;  /* 0x00000000fffff984 */ /* 0x000fe20000000800 */
[----:B------:R-:W-:Y:S01]  /*152c0*/  LDGSTS.E.BYPASS.LTC128B.128 [R4+0x10000], desc[UR54][R2.64], !P1 ;  /* 0x1000000002047fae */ /* 0x000fe2000c901d76 */
[----:B------:R-:W-:Y:S01]  /*152d0*/  ISETP.LT.OR P1, PT, R8, 0x1, P0 ;  /* 0x000000010800780c */ /* 0x000fe20000721670 */
[----:B------:R-:W-:-:S12]  /*152e0*/  IMAD.MOV.U32 R13, RZ, RZ, R7 ;  /* 0x000000ffff0d7224 */ /* 0x000fd800078e0007 */
[----:B------:R0:W-:Y:S02]  /*152f0*/  LDGSTS.E.BYPASS.LTC128B.128 [R4+0x12000], desc[UR54][R2.64+0x80], !P1 ;  /* 0x1200008002047fae */ /* 0x0001e4000c901d76 */
[----:B0-----:R-:W-:-:S07]  /*15300*/  IMAD.MOV.U32 R3, RZ, RZ, R14 ;  /* 0x000000ffff037224 */ /* 0x001fce00078e000e */
[----:B------:R-:W-:Y:S05]  /*15310*/  WARPSYNC.COLLECTIVE R15, `(.L_x_1636) ;  /* 0x000000000f087348 */ /* 0x000fea0003c00000 */
[----:B------:R0:W1:Y:S02]  /*15320*/  SHFL.IDX P6, R14, R13, R12, R11 ;  /* 0x0000000c0d0e7389 */ /* 0x00006400000c000b */
[----:B01----:R-:W-:Y:S01]  /*15330*/  ENDCOLLECTIVE ;  /* 0x000000000000791b */ /* 0x003fe20003800000 */
.L_x_1636:
[----:B------:R-:W-:Y:S02]  /*15340*/  IMAD.MOV.U32 R13, RZ, RZ, R9 ;  /* 0x000000ffff0d7224 */ /* 0x000fe400078e0009 */
[----:B------:R-:W-:Y:S02]  /*15350*/  IMAD.MOV.U32 R12, RZ, RZ, 0x2 ;  /* 0x00000002ff0c7424 */ /* 0x000fe400078e00ff */
[----:B------:R-:W-:-:S07]  /*15360*/  IMAD.MOV.U32 R2, RZ, RZ, R14 ;  /* 0x000000ffff027224 */ /* 0x000fce00078e000e */
[----:B------:R-:W-:Y:S05]  /*15370*/  WARPSYNC.COLLECTIVE R15, `(.L_x_1637) ;  /* 0x000000000f087348 */ /* 0x000fea0003c00000 */
[----:B------:R0:W1:Y:S02]  /*15380*/  SHFL.IDX P6, R14, R13, R12, R11 ;  /* 0x0000000c0d0e7389 */ /* 0x00006400000c000b */
[----:B01----:R-:W-:Y:S01]  /*15390*/  ENDCOLLECTIVE ;  /* 0x000000000000791b */ /* 0x003fe20003800000 */
.L_x_1637:
        /* <DEDUP_REMOVED lines=14> */
.L_x_1638:
[----:B------:R-:W-:Y:S02]  /*15480*/  IMAD.MOV.U32 R13, RZ, RZ, R9 ;  /* 0x000000ffff0d7224 */ /* 0x000fe400078e0009 */
[----:B------:R-:W-:Y:S02]  /*15490*/  IMAD.MOV.U32 R12, RZ, RZ, 0x3 ;  /* 0x00000003ff0c7424 */ /* 0x000fe400078e00ff */
[----:B------:R-:W-:-:S07]  /*154a0*/  IMAD.MOV.U32 R2, RZ, RZ, R14 ;  /* 0x000000ffff027224 */ /* 0x000fce00078e000e */
[----:B------:R-:W-:Y:S05]  /*154b0*/  WARPSYNC.COLLECTIVE R15, `(.L_x_1639) ;  /* 0x000000000f087348 */ /* 0x000fea0003c00000 */
[----:B------:R0:W1:Y:S02]  /*154c0*/  SHFL.IDX P6, R14, R13, R12, R11 ;  /* 0x0000000c0d0e7389 */ /* 0x00006400000c000b */
[----:B01----:R-:W-:Y:S01]  /*154d0*/  ENDCOLLECTIVE ;  /* 0x000000000000791b */ /* 0x003fe20003800000 */
.L_x_1639:
        /* <DEDUP_REMOVED lines=13> */
.L_x_1640:
[----:B------:R-:W-:Y:S01]  /*155b0*/  @!PT LDS RZ, [RZ] ;  /* 0x00000000fffff984 */ /* 0x000fe20000000800 */
[----:B------:R-:W-:Y:S01]  /*155c0*/  @!PT LDS RZ, [RZ] ;  /* 0x00000000fffff984 */ /* 0x000fe20000000800 */
[----:B------:R-:W-:Y:S01]  /*155d0*/  @!PT LDS RZ, [RZ] ;  /* 0x00000000fffff984 */ /* 0x000fe20000000800 */
[----:B------:R0:W-:Y:S01]  /*155e0*/  LDGSTS.E.BYPASS.LTC128B.128 [R4+0x13000], desc[UR54][R2.64+0x80], !P1 ;  /* 0x1300008002047fae */ /* 0x0001e2000c901d76 */
[----:B------:R-:W-:Y:S01]  /*155f0*/  ISETP.GE.AND P1, PT, R8, 0x21, PT ;  /* 0x000000210800780c */ /* 0x000fe20003f26270 */
[----:B0-----:R-:W-:Y:S01]  /*15600*/  IMAD.MOV.U32 R2, RZ, RZ, R14 ;  /* 0x000000ffff027224 */ /* 0x001fe200078e000e */
[----:B------:R-:W-:Y:S11]  /*15610*/  BRA `(.L_x_1641) ;  /* 0xffffffb800a47947 */ /* 0x000ff6000383ffff */
.L_x_1559:
[----:B---3--:R3:W4:Y:S02]  /*15620*/  SYNCS.PHASECHK.TRANS64.TRYWAIT P0, [R0+URZ+0x28440], R21 ;  /* 0x02844015000075a7 */ /* 0x008724000800017f */
[----:B----4-:R-:W-:Y:S05]  /*15630*/  @!P0 NANOSLEEP.SYNCS 0x989680 ;  /* 0x009896800000895d */ /* 0x010fea0003900000 */
[----:B------:R-:W4:Y:S02]  /*15640*/  @!P0 SYNCS.PHASECHK.TRANS64 P0, [R0+URZ+0x28440], R21 ;  /* 0x02844015000085a7 */ /* 0x000f24000800007f */
[----:B----4-:R-:W-:Y:S05]  /*15650*/  @!P0 BRA `(.L_x_1559) ;  /* 0xfffffffc00f08947 */ /* 0x010fea000383ffff */
[----:B------:R-:W-:Y:S05]  /*15660*/  BRA `(.L_x_1642) ;  /* 0xffffffbc00007947 */ /* 0x000fea000383ffff */
.L_x_1560:
[----:B------:R-:W-:Y:S01]  /*15670*/  BSSY B0, `(.L_x_1643) ;  /* 0x0000008000007945 */ /* 0x000fe20003800000 */
[----:B------:R-:W-:Y:S02]  /*15680*/  IMAD.MOV.U32 R13, RZ, RZ, R6 ;  /* 0x000000ffff0d7224 */ /* 0x000fe400078e0006 */
[----:B------:R-:W-:Y:S02]  /*15690*/  IMAD.MOV.U32 R12, RZ, RZ, RZ ;  /* 0x000000ffff0c7224 */ /* 0x000fe400078e00ff */
[----:B------:R-:W-:Y:S02]  /*156a0*/  IMAD.MOV.U32 R11, RZ, RZ, 0x181f ;  /* 0x0000181fff0b7424 */ /* 0x000fe400078e00ff */
[----:B------:R-:W-:-:S07]  /*156b0*/  IMAD.MOV.U32 R15, RZ, RZ, -0x1 ;  /* 0xffffffffff0f7424 */ /* 0x000fce00078e00ff */
[----:B0-23--:R-:W-:Y:S05]  /*156c0*/  WARPSYNC.COLLECTIVE R15, `(.L_x_1644) ;  /* 0x000000000f087348 */ /* 0x00dfea0003c00000 */
[----:B------:R1:W4:Y:S02]  /*156d0*/  SHFL.IDX P6, R14, R13, R12, R11 ;  /* 0x0000000c0d0e7389 */ /* 0x00032400000c000b */
[----:B01234-:R-:W-:Y:S01]  /*156e0*/  ENDCOLLECTIVE ;  /* 0x000000000000791b */ /* 0x01ffe20003800000 */
.L_x_1644:
[----:B------:R-:W-:Y:S05]  /*156f0*/  BSYNC B0 ;  /* 0x0000000000007941 */ /* 0x000fea0003800000 */
.L_x_1643:
        /* <DEDUP_REMOVED lines=8> */
.L_x_1645:
[----:B------:R-:W-:Y:S02]  /*15780*/  IMAD.MOV.U32 R13, RZ, RZ, R6 ;  /* 0x000000ffff0d7224 */ /* 0x000fe400078e0006 */
[----:B------:R-:W-:Y:S01]  /*15790*/  IMAD.MOV.U32 R12, RZ, RZ, 0x1 ;  /* 0x00000001ff0c7424 */ /* 0x000fe200078e00ff */
[C---:B------:R-:W-:Y:S02]  /*157a0*/  ISETP.GE.AND P6, PT, R28.reuse, R8, PT ;  /* 0x000000081c00720c */ /* 0x040fe40003fc6270 */
        /* <DEDUP_REMOVED lines=10> */
.L_x_1646:
        /* <DEDUP_REMOVED lines=10> */
.L_x_1647:
        /* <DEDUP_REMOVED lines=8> */
.L_x_1648:
        /* <DEDUP_REMOVED lines=11> */
.L_x_1649:
        /* <DEDUP_REMOVED lines=8> */
.L_x_1650:
        /* <DEDUP_REMOVED lines=11> */
.L_x_1651:
[----:B------:R-:W-:Y:S05]  /*15b50*/  BRA `(.L_x_1652) ;  /* 0xffffffb800887947 */ /* 0x000fea000383ffff */
.L_x_1565:
[----:B------:R-:W-:Y:S02]  /*15b60*/  IMAD.MOV.U32 R13, RZ, RZ, R6 ;  /* 0x000000ffff0d7224 */ /* 0x000fe400078e0006 */
[----:B------:R-:W-:Y:S02]  /*15b70*/  IMAD.MOV.U32 R12, RZ, RZ, RZ ;  /* 0x000000ffff0c7224 */ /* 0x000fe400078e00ff */
[----:B------:R-:W-:Y:S02]  /*15b80*/  IMAD.MOV.U32 R11, RZ, RZ, 0x181f ;  /* 0x0000181fff0b7424 */ /* 0x000fe400078e00ff */
[----:B------:R-:W-:Y:S02]  /*15b90*/  IMAD.MOV.U32 R15, RZ, RZ, -0x1 ;  /* 0xffffffffff0f7424 */ /* 0x000fe400078e00ff */
[----:B------:R-:W-:Y:S02]  /*15ba0*/  IMAD R5, R5, UR37, RZ ;  /* 0x0000002505057c24 */ /* 0x000fe4000f8e02ff */
[----:B------:R-:W-:-:S07]  /*15bb0*/  VIADD R4, R10, UR38 ;  /* 0x000000260a047c36 */ /* 0x000fce0008000000 */
[----:B------:R-:W-:Y:S05]  /*15bc0*/  WARPSYNC.COLLECTIVE R15, `(.L_x_1653) ;  /* 0x000000000f087348 */ /* 0x000fea0003c00000 */
[----:B------:R0:W1:Y:S02]  /*15bd0*/  SHFL.IDX P6, R14, R13, R12, R11 ;  /* 0x0000000c0d0e7389 */ /* 0x00006400000c000b */
[----:B01----:R-:W-:Y:S01]  /*15be0*/  ENDCOLLECTIVE ;  /* 0x000000000000791b */ /* 0x003fe20003800000 */
.L_x_1653:
[C---:B------:R-:W-:Y:S01]  /*15bf0*/  VIADD R8, R4.reuse, 0x10 ;  /* 0x0000001004087836 */ /* 0x040fe20000000000 */
[----:B------:R-:W-:Y:S01]  /*15c00*/  ISETP.GE.AND P2, PT, R4, R5, PT ;  /* 0x000000050400720c */ /* 0x000fe20003f46270 */
[----:B------:R-:W-:Y:S02]  /*15c10*/  IMAD.MOV.U32 R13, RZ, RZ, R0 ;  /* 0x000000ffff0d7224 */ /* 0x000fe400078e0000 */
[----:B------:R-:W-:-:S10]  /*15c20*/  IMAD.MOV.U32 R2, RZ, RZ, R14 ;  /* 0x000000ffff027224 */ /* 0x000fd400078e000e */
[----:B------:R-:W-:Y:S05]  /*15c30*/  WARPSYNC.COLLECTIVE R15, `(.L_x_1654) ;  /* 0x000000000f087348 */ /* 0x000fea0003c00000 */
[----:B------:R0:W1:Y:S02]  /*15c40*/  SHFL.IDX P6, R14, R13, R12, R11 ;  /* 0x0000000c0d0e7389 */ /* 0x00006400000c000b */
[----:B01----:R-:W-:Y:S01]  /*15c50*/  ENDCOLLECTIVE ;  /* 0x000000000000791b */ /* 0x003fe20003800000 */
.L_x_1654:
        /* <DEDUP_REMOVED lines=8> */
.L_x_1655:
[----:B------:R-:W-:Y:S01]  /*15ce0*/  @!PT LDS RZ, [RZ] ;  /* 0x00000000fffff984 */ /* 0x000fe20000000800 */
[----:B------:R-:W-:Y:S01]  /*15cf0*/  @!PT LDS RZ, [RZ] ;  /* 0x00000000fffff984 */ /* 0x000fe20000000800 */
[----:B------:R-:W-:Y:S01]  /*15d00*/  @!PT LDS RZ, [RZ] ;  /* 0x00000000fffff984 */ /* 0x000fe20000000800 */
[----:B------:R-:W-:Y:S04]  /*15d10*/  @!P2 LDGSTS.E.BYPASS.LTC128B.128 [R37+0x18000], desc[UR54][R2.64], !P0 ;  /* 0x180000000225afae */ /* 0x000fe8000c101d76 */
[----:B------:R0:W-:Y:S01]  /*15d20*/  @!P2 LDGSTS.E.BYPASS.LTC128B.128 [R37+0x1c000], desc[UR54][R2.64+0x80], !P1 ;  /* 0x1c0000800225afae */ /* 0x0001e2000c901d76 */
[----:B------:R-:W-:Y:S01]  /*15d30*/  ISETP.GE.AND P2, PT, R8, R5, PT ;  /* 0x000000050800720c */ /* 0x000fe20003f46270 */
[----:B------:R-:W-:Y:S02]  /*15d40*/  VIADD R8, R4, 0x20 ;  /* 0x0000002004087836 */ /* 0x000fe40000000000 */
[----:B------:R-:W-:Y:S02]  /*15d50*/  IMAD.MOV.U32 R13, RZ, RZ, R0 ;  /* 0x000000ffff0d7224 */ /* 0x000fe400078e0000 */
[----:B0-----:R-:W-:-:S08]  /*15d60*/  IMAD.MOV.U32 R2, RZ, RZ, R14 ;  /* 0x000000ffff027224 */ /* 0x001fd000078e000e */
[----:B------:R-:W-:Y:S05]  /*15d70*/  WARPSYNC.COLLECTIVE R15, `(.L_x_1656) ;  /* 0x000000000f087348 */ /* 0x000fea0003c00000 */
[----:B------:R0:W1:Y:S02]  /*15d80*/  SHFL.IDX P6, R14, R13, R12, R11 ;  /* 0x0000000c0d0e7389 */ /* 0x00006400000c000b */
[----:B01----:R-:W-:Y:S01]  /*15d90*/  ENDCOLLECTIVE ;  /* 0x000000000000791b */ /* 0x003fe20003800000 */
.L_x_1656:
        /* <DEDUP_REMOVED lines=8> */
.L_x_1657:
[----:B------:R-:W-:-:S05]  /*15e20*/  @!P2 IMAD.MOV.U32 R3, RZ, RZ, R7 ;  /* 0x000000ffff03a224 */ /* 0x000fca00078e0007 */
        /* <DEDUP_REMOVED lines=12> */
.L_x_1658:
        /* <DEDUP_REMOVED lines=8> */
.L_x_1659:
        /* <DEDUP_REMOVED lines=13> */
.L_x_1660:
        /* <DEDUP_REMOVED lines=8> */
.L_x_1661:
        /* <DEDUP_REMOVED lines=13> */
.L_x_1662:
        /* <DEDUP_REMOVED lines=8> */
.L_x_1663:
        /* <DEDUP_REMOVED lines=13> */
.L_x_1664:
        /* <DEDUP_REMOVED lines=8> */
.L_x_1665:
[----:B------:R-:W-:-:S05]  /*16360*/  @!P2 IMAD.MOV.U32 R3, RZ, RZ, R7 ;  /* 0x000000ffff03a224 */ /* 0x000fca00078e0007 */
[----:B------:R-:W-:Y:S01]  /*16370*/  @!PT LDS RZ, [RZ] ;  /* 0x00000000fffff984 */ /* 0x000fe20000000800 */
[----:B------:R-:W-:Y:S01]  /*16380*/  @!PT LDS RZ, [RZ] ;  /* 0x00000000fffff984 */ /* 0x000fe20000000800 */
[----:B------:R-:W-:Y:S01]  /*16390*/  @!PT LDS RZ, [RZ] ;  /* 0x00000000fffff984 */ /* 0x000fe20000000800 */
[----:B------:R-:W-:Y:S04]  /*163a0*/  @!P2 LDGSTS.E.BYPASS.LTC128B.128 [R37+0x1a800], desc[UR54][R2.64], !P0 ;  /* 0x1a8000000225afae */ /* 0x000fe8000c101d76 */
[----:B------:R0:W-:Y:S01]  /*163b0*/  @!P2 LDGSTS.E.BYPASS.LTC128B.128 [R37+0x1e800], desc[UR54][R2.64+0x80], !P1 ;  /* 0x1e8000800225afae */ /* 0x0001e2000c901d76 */
[----:B------:R-:W-:Y:S01]  /*163c0*/  ISETP.GE.AND P2, PT, R8, R5, PT ;  /* 0x000000050800720c */ /* 0x000fe20003f46270 */
[----:B------:R-:W-:Y:S02]  /*163d0*/  IMAD.MOV.U32 R13, RZ, RZ, R0 ;  /* 0x000000ffff0d7224 */ /* 0x000fe400078e0000 */
[----:B0-----:R-:W-:-:S10]  /*163e0*/  IMAD.MOV.U32 R2, RZ, RZ, R14 ;  /* 0x000000ffff027224 */ /* 0x001fd400078e000e */
[----:B------:R-:W-:Y:S05]  /*163f0*/  WARPSYNC.COLLECTIVE R15, `(.L_x_1666) ;  /* 0x000000000f087348 */ /* 0x000fea0003c00000 */
[----:B------:R0:W1:Y:S02]  /*16400*/  SHFL.IDX P6, R14, R13, R12, R11 ;  /* 0x0000000c0d0e7389 */ /* 0x00006400000c000b */
[----:B01----:R-:W-:Y:S01]  /*16410*/  ENDCOLLECTIVE ;  /* 0x000000000000791b */ /* 0x003fe20003800000 */
.L_x_1666:
        /* <DEDUP_REMOVED lines=8> */
.L_x_1667:
[----:B------:R-:W-:-:S05]  /*164a0*/  @!P2 IMAD.MOV.U32 R3, RZ, RZ, R7 ;  /* 0x000000ffff03a224 */ /* 0x000fca00078e0007 */
[----:B------:R-:W-:Y:S01]  /*164b0*/  @!PT LDS RZ, [RZ] ;  /* 0x00000000fffff984 */ /* 0x000fe20000000800 */
[----:B------:R-:W-:Y:S01]  /*164c0*/  @!PT LDS RZ, [RZ] ;  /* 0x00000000fffff984 */ /* 0x000fe20000000800 */
[----:B------:R-:W-:Y:S01]  /*164d0*/  @!PT LDS RZ, [RZ] ;  /* 0x00000000fffff984 */ /* 0x000fe20000000800 */
[----:B------:R0:W-:Y:S04]  /*164e0*/  @!P2 LDGSTS.E.BYPASS.LTC128B.128 [R37+0x1b000], desc[UR54][R2.64], !P0 ;  /* 0x1b0000000225afae */ /* 0x0001e8000c101d76 */
[----:B------:R0:W-:Y:S01]  /*164f0*/  @!P2 LDGSTS.E.BYPASS.LTC128B.128 [R37+0x1f000], desc[UR54][R2.64+0x80], !P1 ;  /* 0x1f0000800225afae */ /* 0x0001e2000c901d76 */
[----:B------:R-:W-:Y:S02]  /*16500*/  IMAD.MOV.U32 R13, RZ, RZ, R0 ;  /* 0x000000ffff0d7224 */ /* 0x000fe400078e0000 */
[----:B------:R-:W-:-:S07]  /*16510*/  IMAD.MOV.U32 R6, RZ, RZ, R14 ;  /* 0x000000ffff067224 */ /* 0x000fce00078e000e */
[----:B0-----:R-:W-:Y:S05]  /*16520*/  WARPSYNC.COLLECTIVE R15, `(.L_x_1668) ;  /* 0x000000000f087348 */ /* 0x001fea0003c00000 */
[----:B------:R1:W2:Y:S02]  /*16530*/  SHFL.IDX P6, R14, R13, R12, R11 ;  /* 0x0000000c0d0e7389 */ /* 0x0002a400000c000b */
[----:B012---:R-:W-:Y:S01]  /*16540*/  ENDCOLLECTIVE ;  /* 0x000000000000791b */ /* 0x007fe20003800000 */
.L_x_1668:
[----:B------:R-:W-:Y:S05]  /*16550*/  BRA `(.L_x_1669) ;  /* 0xffffffb800d87947 */ /* 0x000fea000383ffff */
.L_x_1570:
[----:B0-----:R0:W1:Y:S02]  /*16560*/  SYNCS.PHASECHK.TRANS64.TRYWAIT P0, [R22+URZ+0x28420], R3 ;  /* 0x02842003160075a7 */ /* 0x001064000800017f */
[----:B-1----:R-:W-:Y:S05]  /*16570*/  @!P0 NANOSLEEP.SYNCS 0x989680 ;  /* 0x009896800000895d */ /* 0x002fea0003900000 */
[----:B------:R-:W1:Y:S02]  /*16580*/  @!P0 SYNCS.PHASECHK.TRANS64 P0, [R22+URZ+0x28420], R3 ;  /* 0x02842003160085a7 */ /* 0x000e64000800007f */
[----:B-1----:R-:W-:Y:S05]  /*16590*/  @!P0 BRA `(.L_x_1570) ;  /* 0xfffffffc00f08947 */ /* 0x002fea000383ffff */
[----:B------:R-:W-:Y:S05]  /*165a0*/  BRA `(.L_x_1670) ;  /* 0xffffffbc00447947 */ /* 0x000fea000383ffff */
.L_x_1574:
[----:B0-----:R0:W1:Y:S02]  /*165b0*/  SYNCS.PHASECHK.TRANS64.TRYWAIT P0, [R0+URZ+0x28480], R17 ;  /* 0x02848011000075a7 */ /* 0x001064000800017f */
[----:B-1----:R-:W-:Y:S05]  /*165c0*/  @!P0 NANOSLEEP.SYNCS 0x989680 ;  /* 0x009896800000895d */ /* 0x002fea0003900000 */
[----:B------:R-:W1:Y:S02]  /*165d0*/  @!P0 SYNCS.PHASECHK.TRANS64 P0, [R0+URZ+0x28480], R17 ;  /* 0x02848011000085a7 */ /* 0x000e64000800007f */
[----:B-1----:R-:W-:Y:S05]  /*165e0*/  @!P0 BRA `(.L_x_1574) ;  /* 0xfffffffc00f08947 */ /* 0x002fea000383ffff */
[----:B------:R-:W-:Y:S05]  /*165f0*/  BRA `(.L_x_1671) ;  /* 0xffffffc000147947 */ /* 0x000fea000383ffff */
.L_x_1575:
[----:B------:R-:W-:Y:S01]  /*16600*/  BSSY B0, `(.L_x_1672) ;  /* 0x0000008000007945 */ /* 0x000fe20003800000 */
[----:B------:R-:W-:Y:S02]  /*16610*/  IMAD.MOV.U32 R13, RZ, RZ, R27 ;  /* 0x000000ffff0d7224 */ /* 0x000fe400078e001b */
[----:B------:R-:W-:Y:S02]  /*16620*/  IMAD.MOV.U32 R12, RZ, RZ, RZ ;  /* 0x000000ffff0c7224 */ /* 0x000fe400078e00ff */
[----:B------:R-:W-:Y:S02]  /*16630*/  IMAD.MOV.U32 R11, RZ, RZ, 0x181f ;  /* 0x0000181fff0b7424 */ /* 0x000fe400078e00ff */
[----:B------:R-:W-:-:S07]  /*16640*/  IMAD.MOV.U32 R15, RZ, RZ, -0x1 ;  /* 0xffffffffff0f7424 */ /* 0x000fce00078e00ff */
[----:B0-2---:R-:W-:Y:S05]  /*16650*/  WARPSYNC.COLLECTIVE R15, `(.L_x_1673) ;  /* 0x000000000f087348 */ /* 0x005fea0003c00000 */
[----:B--2---:R1:W2:Y:S02]  /*16660*/  SHFL.IDX P6, R14, R13, R12, R11 ;  /* 0x0000000c0d0e7389 */ /* 0x0042a400000c000b */
[----:B012---:R-:W-:Y:S01]  /*16670*/  ENDCOLLECTIVE ;  /* 0x000000000000791b */ /* 0x007fe20003800000 */
.L_x_1673:
[----:B------:R-:W-:Y:S05]  /*16680*/  BSYNC B0 ;  /* 0x0000000000007941 */ /* 0x000fea0003800000 */
.L_x_1672:
        /* <DEDUP_REMOVED lines=9> */
.L_x_1674:
[----:B------:R-:W-:Y:S02]  /*16720*/  IMAD.MOV.U32 R13, RZ, RZ, R27 ;  /* 0x000000ffff0d7224 */ /* 0x000fe400078e001b */
[----:B------:R-:W-:Y:S02]  /*16730*/  IMAD.MOV.U32 R12, RZ, RZ, 0x1 ;  /* 0x00000001ff0c7424 */ /* 0x000fe400078e00ff */
[----:B------:R-:W-:-:S07]  /*16740*/  IMAD.MOV.U32 R2, RZ, RZ, R14 ;  /* 0x000000ffff027224 */ /* 0x000fce00078e000e */
[----:B------:R-:W-:Y:S05]  /*16750*/  WARPSYNC.COLLECTIVE R15, `(.L_x_1675) ;  /* 0x000000000f087348 */ /* 0x000fea0003c00000 */
[----:B------:R0:W1:Y:S02]  /*16760*/  SHFL.IDX P6, R14, R13, R12, R11 ;  /* 0x0000000c0d0e7389 */ /* 0x00006400000c000b */
[----:B01----:R-:W-:Y:S01]  /*16770*/  ENDCOLLECTIVE ;  /* 0x000000000000791b */ /* 0x003fe20003800000 */
.L_x_1675:
        /* <DEDUP_REMOVED lines=12> */
.L_x_1676:
[----:B------:R-:W-:Y:S02]  /*16840*/  IMAD.MOV.U32 R13, RZ, RZ, R27 ;  /* 0x000000ffff0d7224 */ /* 0x000fe400078e001b */
[----:B------:R-:W-:Y:S02]  /*16850*/  IMAD.MOV.U32 R12, RZ, RZ, 0x2 ;  /* 0x00000002ff0c7424 */ /* 0x000fe400078e00ff */
[----:B------:R-:W-:-:S07]  /*16860*/  IMAD.MOV.U32 R2, RZ, RZ, R14 ;  /* 0x000000ffff027224 */ /* 0x000fce00078e000e */
[----:B------:R-:W-:Y:S05]  /*16870*/  WARPSYNC.COLLECTIVE R15, `(.L_x_1677) ;  /* 0x000000000f087348 */ /* 0x000fea0003c00000 */
[----:B------:R0:W1:Y:S02]  /*16880*/  SHFL.IDX P6, R14, R13, R12, R11 ;  /* 0x0000000c0d0e7389 */ /* 0x00006400000c000b */
[----:B01----:R-:W-:Y:S01]  /*16890*/  ENDCOLLECTIVE ;  /* 0x000000000000791b */ /* 0x003fe20003800000 */
.L_x_1677:
        /* <DEDUP_REMOVED lines=12> */
.L_x_1678:
[----:B------:R-:W-:Y:S02]  /*16960*/  IMAD.MOV.U32 R13, RZ, RZ, R27 ;  /* 0x000000ffff0d7224 */ /* 0x000fe400078e001b */
[----:B------:R-:W-:Y:S02]  /*16970*/  IMAD.MOV.U32 R12, RZ, RZ, 0x3 ;  /* 0x00000003ff0c7424 */ /* 0x000fe400078e00ff */
[----:B------:R-:W-:-:S07]  /*16980*/  IMAD.MOV.U32 R2, RZ, RZ, R14 ;  /* 0x000000ffff027224 */ /* 0x000fce00078e000e */
[----:B------:R-:W-:Y:S05]  /*16990*/  WARPSYNC.COLLECTIVE R15, `(.L_x_1679) ;  /* 0x000000000f087348 */ /* 0x000fea0003c00000 */
[----:B------:R0:W1:Y:S02]  /*169a0*/  SHFL.IDX P6, R14, R13, R12, R11 ;  /* 0x0000000c0d0e7389 */ /* 0x00006400000c000b */
[----:B01----:R-:W-:Y:S01]  /*169b0*/  ENDCOLLECTIVE ;  /* 0x000000000000791b */ /* 0x003fe20003800000 */
.L_x_1679:
        /* <DEDUP_REMOVED lines=12> */
.L_x_1680:
[----:B------:R-:W-:Y:S01]  /*16a80*/  IMAD.MOV.U32 R2, RZ, RZ, R14 ;  /* 0x000000ffff027224 */ /* 0x000fe200078e000e */
[----:B------:R-:W-:Y:S06]  /*16a90*/  BRA `(.L_x_1681) ;  /* 0xffffffbc00ac7947 */ /* 0x000fec000383ffff */
.L_x_1580:
[----:B----4-:R4:W0:Y:S02]  /*16aa0*/  SYNCS.PHASECHK.TRANS64.TRYWAIT P0, [R0+URZ+0x28440], R17 ;  /* 0x02844011000075a7 */ /* 0x010824000800017f */
[----:B0-----:R-:W-:Y:S05]  /*16ab0*/  @!P0 NANOSLEEP.SYNCS 0x989680 ;  /* 0x009896800000895d */ /* 0x001fea0003900000 */
[----:B------:R-:W0:Y:S02]  /*16ac0*/  @!P0 SYNCS.PHASECHK.TRANS64 P0, [R0+URZ+0x28440], R17 ;  /* 0x02844011000085a7 */ /* 0x000e24000800007f */
[----:B0-----:R-:W-:Y:S05]  /*16ad0*/  @!P0 BRA `(.L_x_1580) ;  /* 0xfffffffc00f08947 */ /* 0x001fea000383ffff */
[----:B------:R-:W-:Y:S05]  /*16ae0*/  BRA `(.L_x_1682) ;  /* 0xffffffc000007947 */ /* 0x000fea000383ffff */
.L_x_1581:
[----:B------:R-:W-:Y:S01]  /*16af0*/  BSSY B0, `(.L_x_1683) ;  /* 0x0000008000007945 */ /* 0x000fe20003800000 */
[----:B------:R-:W-:Y:S02]  /*16b00*/  IMAD.MOV.U32 R13, RZ, RZ, R8 ;  /* 0x000000ffff0d7224 */ /* 0x000fe400078e0008 */
[----:B------:R-:W-:Y:S02]  /*16b10*/  IMAD.MOV.U32 R12, RZ, RZ, RZ ;  /* 0x000000ffff0c7224 */ /* 0x000fe400078e00ff */
[----:B------:R-:W-:Y:S02]  /*16b20*/  IMAD.MOV.U32 R11, RZ, RZ, 0x181f ;  /* 0x0000181fff0b7424 */ /* 0x000fe400078e00ff */
[----:B------:R-:W-:-:S07]  /*16b30*/  IMAD.MOV.U32 R15, RZ, RZ, -0x1 ;  /* 0xffffffffff0f7424 */ /* 0x000fce00078e00ff */
[----:B01234-:R-:W-:Y:S05]  /*16b40*/  WARPSYNC.COLLECTIVE R15, `(.L_x_1684) ;  /* 0x000000000f087348 */ /* 0x01ffea0003c00000 */
[----:B--2---:R2:W0:Y:S02]  /*16b50*/  SHFL.IDX P6, R14, R13, R12, R11 ;  /* 0x0000000c0d0e7389 */ /* 0x00442400000c000b */
[----:B01234-:R-:W-:Y:S01]  /*16b60*/  ENDCOLLECTIVE ;  /* 0x000000000000791b */ /* 0x01ffe20003800000 */
.L_x_1684:
[----:B------:R-:W-:Y:S05]  /*16b70*/  BSYNC B0 ;  /* 0x0000000000007941 */ /* 0x000fea0003800000 */
.L_x_1683:
        /* <DEDUP_REMOVED lines=8> */
.L_x_1685:
[----:B------:R-:W-:Y:S02]  /*16c00*/  IMAD.MOV.U32 R13, RZ, RZ, R8 ;  /* 0x000000ffff0d7224 */ /* 0x000fe400078e0008 */
[----:B------:R-:W-:Y:S01]  /*16c10*/  IMAD.MOV.U32 R12, RZ, RZ, 0x1 ;  /* 0x00000001ff0c7424 */ /* 0x000fe200078e00ff */
[----:B------:R-:W-:-:S13]  /*16c20*/  IADD3 R2, P0, R28, R14, RZ ;  /* 0x0000000e1c027210 */ /* 0x000fda0007f1e0ff */
[----:B------:R-:W-:Y:S05]  /*16c30*/  WARPSYNC.COLLECTIVE R15, `(.L_x_1686) ;  /* 0x000000000f087348 */ /* 0x000fea0003c00000 */
[----:B------:R0:W1:Y:S02]  /*16c40*/  SHFL.IDX P6, R14, R13, R12, R11 ;  /* 0x0000000c0d0e7389 */ /* 0x00006400000c000b */
[----:B01----:R-:W-:Y:S01]  /*16c50*/  ENDCOLLECTIVE ;  /* 0x000000000000791b */ /* 0x003fe20003800000 */
.L_x_1686:
        /* <DEDUP_REMOVED lines=11> */
.L_x_1687:
[----:B------:R-:W-:Y:S02]  /*16d10*/  IMAD.MOV.U32 R13, RZ, RZ, R8 ;  /* 0x000000ffff0d7224 */ /* 0x000fe400078e0008 */
[----:B------:R-:W-:Y:S01]  /*16d20*/  IMAD.MOV.U32 R12, RZ, RZ, 0x2 ;  /* 0x00000002ff0c7424 */ /* 0x000fe200078e00ff */
[----:B------:R-:W-:-:S13]  /*16d30*/  IADD3 R2, P0, R28, R14, RZ ;  /* 0x0000000e1c027210 */ /* 0x000fda0007f1e0ff */
[----:B------:R-:W-:Y:S05]  /*16d40*/  WARPSYNC.COLLECTIVE R15, `(.L_x_1688) ;  /* 0x000000000f087348 */ /* 0x000fea0003c00000 */
[----:B------:R0:W1:Y:S02]  /*16d50*/  SHFL.IDX P6, R14, R13, R12, R11 ;  /* 0x0000000c0d0e7389 */ /* 0x00006400000c000b */
[----:B01----:R-:W-:Y:S01]  /*16d60*/  ENDCOLLECTIVE ;  /* 0x000000000000791b */ /* 0x003fe20003800000 */
.L_x_1688:
        /* <DEDUP_REMOVED lines=11> */
.L_x_1689:
[----:B------:R-:W-:Y:S02]  /*16e20*/  IMAD.MOV.U32 R13, RZ, RZ, R8 ;  /* 0x000000ffff0d7224 */ /* 0x000fe400078e0008 */
[----:B------:R-:W-:Y:S01]  /*16e30*/  IMAD.MOV.U32 R12, RZ, RZ, 0x3 ;  /* 0x00000003ff0c7424 */ /* 0x000fe200078e00ff */
[----:B------:R-:W-:-:S13]  /*16e40*/  IADD3 R2, P0, R28, R14, RZ ;  /* 0x0000000e1c027210 */ /* 0x000fda0007f1e0ff */
[----:B------:R-:W-:Y:S05]  /*16e50*/  WARPSYNC.COLLECTIVE R15, `(.L_x_1690) ;  /* 0x000000000f087348 */ /* 0x000fea0003c00000 */
[----:B------:R0:W1:Y:S02]  /*16e60*/  SHFL.IDX P6, R14, R13, R12, R11 ;  /* 0x0000000c0d0e7389 */ /* 0x00006400000c000b */
[----:B01----:R-:W-:Y:S01]  /*16e70*/  ENDCOLLECTIVE ;  /* 0x000000000000791b */ /* 0x003fe20003800000 */
.L_x_1690:
        /* <DEDUP_REMOVED lines=11> */
.L_x_1691:
[----:B------:R-:W-:Y:S05]  /*16f30*/  BRA `(.L_x_1692) ;  /* 0xffffffbc009c7947 */ /* 0x000fea000383ffff */
.L_x_1586:
[----:B0-----:R0:W2:Y:S02]  /*16f40*/  SYNCS.PHASECHK.TRANS64.TRYWAIT P2, [R0+URZ+0x28470], R3 ;  /* 0x02847003000075a7 */ /* 0x0010a4000804017f */
[----:B--2---:R-:W-:Y:S05]  /*16f50*/  @!P2 NANOSLEEP.SYNCS 0x989680 ;  /* 0x009896800000a95d */ /* 0x004fea0003900000 */
[----:B------:R-:W2:Y:S02]  /*16f60*/  @!P2 SYNCS.PHASECHK.TRANS64 P2, [R0+URZ+0x28470], R3 ;  /* 0x028470030000a5a7 */ /* 0x000ea4000804007f */
[----:B--2---:R-:W-:Y:S05]  /*16f70*/  @!P2 BRA `(.L_x_1586) ;  /* 0xfffffffc00f0a947 */ /* 0x004fea000383ffff */
[----:B------:R-:W-:Y:S05]  /*16f80*/  BRA `(.L_x_1693) ;  /* 0xffffffc000047947 */ /* 0x000fea000383ffff */
.L_x_1588:
[----:B0-----:R0:W2:Y:S02]  /*16f90*/  SYNCS.PHASECHK.TRANS64.TRYWAIT P2, [R0+URZ+0x28460], R3 ;  /* 0x02846003000075a7 */ /* 0x0010a4000804017f */
[----:B--2---:R-:W-:Y:S05]  /*16fa0*/  @!P2 NANOSLEEP.SYNCS 0x989680 ;  /* 0x009896800000a95d */ /* 0x004fea0003900000 */
[----:B------:R-:W2:Y:S02]  /*16fb0*/  @!P2 SYNCS.PHASECHK.TRANS64 P2, [R0+URZ+0x28460], R3 ;  /* 0x028460030000a5a7 */ /* 0x000ea4000804007f */
[----:B--2---:R-:W-:Y:S05]  /*16fc0*/  @!P2 BRA `(.L_x_1588) ;  /* 0xfffffffc00f0a947 */ /* 0x004fea000383ffff */
[----:B------:R-:W-:Y:S05]  /*16fd0*/  BRA `(.L_x_1694) ;  /* 0xffffffc000147947 */ /* 0x000fea000383ffff */
.L_x_1596:
[----:B-1----:R1:W3:Y:S02]  /*16fe0*/  SYNCS.PHASECHK.TRANS64.TRYWAIT P1, [R17+URZ+0x28470], R0 ;  /* 0x02847000110075a7 */ /* 0x0022e4000802017f */
[----:B---3--:R-:W-:Y:S05]  /*16ff0*/  @!P1 NANOSLEEP.SYNCS 0x989680 ;  /* 0x009896800000995d */ /* 0x008fea0003900000 */
[----:B------:R-:W3:Y:S02]  /*17000*/  @!P1 SYNCS.PHASECHK.TRANS64 P1, [R17+URZ+0x28470], R0 ;  /* 0x02847000110095a7 */ /* 0x000ee4000802007f */
[----:B---3--:R-:W-:Y:S05]  /*17010*/  @!P1 BRA `(.L_x_1596) ;  /* 0xfffffffc00f09947 */ /* 0x008fea000383ffff */
[----:B------:R-:W-:Y:S05]  /*17020*/  BRA `(.L_x_1695) ;  /* 0xffffffc400987947 */ /* 0x000fea000383ffff */
.L_x_1598:
[----:B-1----:R1:W3:Y:S02]  /*17030*/  SYNCS.PHASECHK.TRANS64.TRYWAIT P1, [R17+URZ+0x28460], R0 ;  /* 0x02846000110075a7 */ /* 0x0022e4000802017f */
[----:B---3--:R-:W-:Y:S05]  /*17040*/  @!P1 NANOSLEEP.SYNCS 0x989680 ;  /* 0x009896800000995d */ /* 0x008fea0003900000 */
[----:B------:R-:W3:Y:S02]  /*17050*/  @!P1 SYNCS.PHASECHK.TRANS64 P1, [R17+URZ+0x28460], R0 ;  /* 0x02846000110095a7 */ /* 0x000ee4000802007f */
[----:B---3--:R-:W-:Y:S05]  /*17060*/  @!P1 BRA `(.L_x_1598) ;  /* 0xfffffffc00f09947 */ /* 0x008fea000383ffff */
[----:B------:R-:W-:Y:S05]  /*17070*/  BRA `(.L_x_1696) ;  /* 0xffffffc400a47947 */ /* 0x000fea000383ffff */
.L_x_1612:
[----:B-1----:R1:W2:Y:S02]  /*17080*/  SYNCS.PHASECHK.TRANS64.TRYWAIT P0, [R4+URZ+0x28420], R0 ;  /* 0x02842000040075a7 */ /* 0x0022a4000800017f */
[----:B--2---:R-:W-:Y:S05]  /*17090*/  @!P0 NANOSLEEP.SYNCS 0x989680 ;  /* 0x009896800000895d */ /* 0x004fea0003900000 */
[----:B------:R-:W2:Y:S02]  /*170a0*/  @!P0 SYNCS.PHASECHK.TRANS64 P0, [R4+URZ+0x28420], R0 ;  /* 0x02842000040085a7 */ /* 0x000ea4000800007f */
[----:B--2---:R-:W-:Y:S05]  /*170b0*/  @!P0 BRA `(.L_x_1612) ;  /* 0xfffffffc00f08947 */ /* 0x004fea000383ffff */
[----:B------:R-:W-:Y:S05]  /*170c0*/  BRA `(.L_x_1697) ;  /* 0xffffffd400f87947 */ /* 0x000fea000383ffff */
.L_x_1613:
[----:B------:R-:W2:Y:S01]  /*170d0*/  S2R R2, SR_TID.X ;  /* 0x0000000000027919 */ /* 0x000ea20000002100 */
[----:B------:R-:W-:Y:S01]  /*170e0*/  BSSY B0, `(.L_x_1698) ;  /* 0x000000a000007945 */ /* 0x000fe20003800000 */
[----:B0-----:R-:W-:Y:S02]  /*170f0*/  IMAD.MOV.U32 R12, RZ, RZ, RZ ;  /* 0x000000ffff0c7224 */ /* 0x001fe400078e00ff */
[----:B------:R-:W-:Y:S02]  /*17100*/  IMAD.MOV.U32 R11, RZ, RZ, 0x1f ;  /* 0x0000001fff0b7424 */ /* 0x000fe400078e00ff */
[----:B------:R-:W-:Y:S01]  /*17110*/  IMAD.MOV.U32 R15, RZ, RZ, -0x1 ;  /* 0xffffffffff0f7424 */ /* 0x000fe200078e00ff */
[----:B--2---:R-:W-:-:S04]  /*17120*/  SHF.R.U32.HI R2, RZ, 0x5, R2 ;  /* 0x00000005ff027819 */ /* 0x004fc80000011602 */
[----:B------:R-:W-:-:S05]  /*17130*/  LOP3.LUT R2, R2, 0x3, RZ, 0xc0, !PT ;  /* 0x0000000302027812 */ /* 0x000fca00078ec0ff */
[----:B------:R-:W-:-:S07]  /*17140*/  IMAD.MOV.U32 R13, RZ, RZ, R2 ;  /* 0x000000ffff0d7224 */ /* 0x000fce00078e0002 */
[----:B-1----:R-:W-:Y:S05]  /*17150*/  WARPSYNC.COLLECTIVE R15, `(.L_x_1699) ;  /* 0x000000000f087348 */ /* 0x002fea0003c00000 */
[----:B------:R0:W2:Y:S02]  /*17160*/  SHFL.IDX P6, R14, R13, R12, R11 ;  /* 0x0000000c0d0e7389 */ /* 0x0000a400000c000b */
[----:B012---:R-:W-:Y:S01]  /*17170*/  ENDCOLLECTIVE ;  /* 0x000000000000791b */ /* 0x007fe20003800000 */
.L_x_1699:
[----:B------:R-:W-:Y:S05]  /*17180*/  BSYNC B0 ;  /* 0x0000000000007941 */ /* 0x000fea0003800000 */
.L_x_1698:
[----:B------:R-:W-:Y:S05]  /*17190*/  BRA `(.L_x_1700) ;  /* 0xffffffd400e07947 */ /* 0x000fea000383ffff */
.L_x_1616:
[----:B------:R-:W-:Y:S01]  /*171a0*/  BSSY B1, `(.L_x_1701) ;  /* 0x0000006000017945 */ /* 0x000fe20003800000 */
[----:B------:R-:W-:-:S07]  /*171b0*/  IMAD.MOV.U32 R15, RZ, RZ, -0x1 ;  /* 0xffffffffff0f7424 */ /* 0x000fce00078e00ff */
[----:B0-----:R-:W-:Y:S05]  /*171c0*/  WARPSYNC.COLLECTIVE R15, `(.L_x_1702) ;  /* 0x000000000f0c7348 */ /* 0x001fea0003c00000 */
[----:B------:R-:W-:Y:S02]  /*171d0*/  ELECT P6, UR62, PT ;  /* 0x00000000003e782f */ /* 0x000fe400038c0000 */
[----:B------:R-:W-:Y:S01]  /*171e0*/  MOV R14, UR62 ;  /* 0x0000003e000e7c02 */ /* 0x000fe20008000f00 */
[----:B0-----:R-:W-:Y:S10]  /*171f0*/  ENDCOLLECTIVE ;  /* 0x000000000000791b */ /* 0x001ff40003800000 */
.L_x_1702:
[----:B------:R-:W-:Y:S05]  /*17200*/  BSYNC B1 ;  /* 0x0000000000017941 */ /* 0x000fea0003800000 */
.L_x_1701:
[----:B------:R-:W-:Y:S05]  /*17210*/  BRA `(.L_x_1703) ;  /* 0xffffffd400d87947 */ /* 0x000fea000383ffff */
.L_x_1618:
[----:B0-----:R0:W1:Y:S02]  /*17220*/  SYNCS.PHASECHK.TRANS64.TRYWAIT P1, [R5+URZ+0x28440], R0 ;  /* 0x02844000050075a7 */ /* 0x001064000802017f */
[----:B-1----:R-:W-:Y:S05]  /*17230*/  @!P1 NANOSLEEP.SYNCS 0x989680 ;  /* 0x009896800000995d */ /* 0x002fea0003900000 */
[----:B------:R-:W1:Y:S02]  /*17240*/  @!P1 SYNCS.PHASECHK.TRANS64 P1, [R5+URZ+0x28440], R0 ;  /* 0x02844000050095a7 */ /* 0x000e64000802007f */
[----:B-1----:R-:W-:Y:S05]  /*17250*/  @!P1 BRA `(.L_x_1618) ;  /* 0xfffffffc00f09947 */ /* 0x002fea000383ffff */
[----:B------:R-:W-:Y:S05]  /*17260*/  BRA `(.L_x_1704) ;  /* 0xffffffd400f87947 */ /* 0x000fea000383ffff */
.L_x_1620:
[----:B-1----:R1:W2:Y:S02]  /*17270*/  SYNCS.PHASECHK.TRANS64.TRYWAIT P1, [R23+URZ+0x28440], R2 ;  /* 0x02844002170075a7 */ /* 0x0022a4000802017f */
[----:B--2---:R-:W-:Y:S05]  /*17280*/  @!P1 NANOSLEEP.SYNCS 0x989680 ;  /* 0x009896800000995d */ /* 0x004fea0003900000 */
[----:B------:R-:W2:Y:S02]  /*17290*/  @!P1 SYNCS.PHASECHK.TRANS64 P1, [R23+URZ+0x28440], R2 ;  /* 0x02844002170095a7 */ /* 0x000ea4000802007f */
[----:B--2---:R-:W-:Y:S05]  /*172a0*/  @!P1 BRA `(.L_x_1620) ;  /* 0xfffffffc00f09947 */ /* 0x004fea000383ffff */
[----:B------:R-:W-:Y:S05]  /*172b0*/  BRA `(.L_x_1705) ;  /* 0xffffffd800047947 */ /* 0x000fea000383ffff */
.L_x_1622:
[----:B--2---:R2:W3:Y:S02]  /*172c0*/  SYNCS.PHASECHK.TRANS64.TRYWAIT P1, [R5+URZ+0x28460], R0 ;  /* 0x02846000050075a7 */ /* 0x0044e4000802017f */
[----:B---3--:R-:W-:Y:S05]  /*172d0*/  @!P1 NANOSLEEP.SYNCS 0x989680 ;  /* 0x009896800000995d */ /* 0x008fea0003900000 */
[----:B------:R-:W3:Y:S02]  /*172e0*/  @!P1 SYNCS.PHASECHK.TRANS64 P1, [R5+URZ+0x28460], R0 ;  /* 0x02846000050095a7 */ /* 0x000ee4000802007f */
[----:B---3--:R-:W-:Y:S05]  /*172f0*/  @!P1 BRA `(.L_x_1622) ;  /* 0xfffffffc00f09947 */ /* 0x008fea000383ffff */
[----:B------:R-:W-:Y:S05]  /*17300*/  BRA `(.L_x_1706) ;  /* 0xffffffd800007947 */ /* 0x000fea000383ffff */
.L_x_1624:
[----:B---3--:R3:W4:Y:S02]  /*17310*/  SYNCS.PHASECHK.TRANS64.TRYWAIT P1, [R23+URZ+0x28460], R2 ;  /* 0x02846002170075a7 */ /* 0x008724000802017f */
[----:B----4-:R-:W-:Y:S05]  /*17320*/  @!P1 NANOSLEEP.SYNCS 0x989680 ;  /* 0x009896800000995d */ /* 0x010fea0003900000 */
[----:B------:R-:W4:Y:S02]  /*17330*/  @!P1 SYNCS.PHASECHK.TRANS64 P1, [R23+URZ+0x28460], R2 ;  /* 0x02846002170095a7 */ /* 0x000f24000802007f */
[----:B----4-:R-:W-:Y:S05]  /*17340*/  @!P1 BRA `(.L_x_1624) ;  /* 0xfffffffc00f09947 */ /* 0x010fea000383ffff */
[----:B------:R-:W-:Y:S05]  /*17350*/  BRA `(.L_x_1707) ;  /* 0xffffffd400fc7947 */ /* 0x000fea000383ffff */
.L_x_1626:
[----:B----4-:R4:W0:Y:S02]  /*17360*/  SYNCS.PHASECHK.TRANS64.TRYWAIT P1, [R5+URZ+0x28480], R0 ;  /* 0x02848000050075a7 */ /* 0x010824000802017f */
[----:B0-----:R-:W-:Y:S05]  /*17370*/  @!P1 NANOSLEEP.SYNCS 0x989680 ;  /* 0x009896800000995d */ /* 0x001fea0003900000 */
[----:B------:R-:W0:Y:S02]  /*17380*/  @!P1 SYNCS.PHASECHK.TRANS64 P1, [R5+URZ+0x28480], R0 ;  /* 0x02848000050095a7 */ /* 0x000e24000802007f */
[----:B0-----:R-:W-:Y:S05]  /*17390*/  @!P1 BRA `(.L_x_1626) ;  /* 0xfffffffc00f09947 */ /* 0x001fea000383ffff */
[----:B------:R-:W-:Y:S05]  /*173a0*/  BRA `(.L_x_1708) ;  /* 0xffffffd400f87947 */ /* 0x000fea000383ffff */
.L_x_1709:
        /* <DEDUP_REMOVED lines=13> */
.L_x_3634:


//--------------------- .text._ZN7cutlass13device_kernelIN5flash11enable_sm90INS1_16FlashAttnFwdSm90INS1_25CollectiveMainloopFwdSm90ILi2EN4cute5tupleIJNS5_1CILi1EEES8_S8_EEENS6_IJNS7_ILi128EEENS7_ILi64EEENS7_ILi256EEEEEELi256ENS_12float_e4m3_tEfNS_4arch4Sm90ELb0ELb1ELb0ELb1ELb1ELb1ELb0ELb1ELb0ELb1ELb0ELb0EEENS1_21CollectiveEpilogueFwdINS6_IJSA_SC_SB_EEES9_NS_10bfloat16_tESG_Li256ELb1ELb1ELb0ELb1EEENS1_36VarlenDynamicPersistentTileSchedulerILi128ELi64ELi256ELi128ELb0ELb1ELb1ELb1ELb0ELb1EEEEEEEEEvNT_6ParamsE --------------------------
	.section	.text._ZN7cutlass13device_kernelIN5flash11enable_sm90INS1_16FlashAttnFwdSm90INS1_25CollectiveMainloopFwdSm90ILi2EN4cute5tupleIJNS5_1CILi1EEES8_S8_EEENS6_IJNS7_ILi128EEENS7_ILi64EEENS7_ILi256EEEEEELi256ENS_12float_e4m3_tEfNS_4arch4Sm90ELb0ELb1ELb0ELb1ELb1ELb1ELb0ELb1ELb0ELb1ELb0ELb0EEENS1_21CollectiveEpilogueFwdINS6_IJSA_SC_SB_EEES9_NS_10bfloat16_tESG_Li256ELb1ELb1ELb0ELb1EEENS1_36VarlenDynamicPersistentTileSchedulerILi128ELi64ELi256ELi128ELb0ELb1ELb1ELb1ELb0ELb1EEEEEEEEEvNT_6ParamsE,"ax",@progbits
	.align	128
.text._ZN7cutlass13device_kernelIN5flash11enable_sm90INS1_16FlashAttnFwdSm90INS1_25CollectiveMainloopFwdSm90ILi2EN4cute5tupleIJNS5_1CILi1EEES8_S8_EEENS6_IJNS7_ILi128EEENS7_ILi64EEENS7_ILi256EEEEEELi256ENS_12float_e4m3_tEfNS_4arch4Sm90ELb0ELb1ELb0ELb1ELb1ELb1ELb0ELb1ELb0ELb1ELb0ELb0EEENS1_21CollectiveEpilogueFwdINS6_IJSA_SC_SB_EEES9_NS_10bfloat16_tESG_Li256ELb1ELb1ELb0ELb1EEENS1_36VarlenDynamicPersistentTileSchedulerILi128ELi64ELi256ELi128ELb0ELb1ELb1ELb1ELb0ELb1EEEEEEEEEvNT_6ParamsE:
        .type           _ZN7cutlass13device_kernelIN5flash11enable_sm90INS1_16FlashAttnFwdSm90INS1_25CollectiveMainloopFwdSm90ILi2EN4cute5tupleIJNS5_1CILi1EEES8_S8_EEENS6_IJNS7_ILi128EEENS7_ILi64EEENS7_ILi256EEEEEELi256ENS_12float_e4m3_tEfNS_4arch4Sm90ELb0ELb1ELb0ELb1ELb1ELb1ELb0ELb1ELb0ELb1ELb0ELb0EEENS1_21CollectiveEpilogueFwdINS6_IJSA_SC_SB_EEES9_NS_10bfloat16_tESG_Li256ELb1ELb1ELb0ELb1EEENS1_36VarlenDynamicPersistentTileSchedulerILi128ELi64ELi256ELi128ELb0ELb1ELb1ELb1ELb0ELb1EEEEEEEEEvNT_6ParamsE,@function
        .size           _ZN7cutlass13device_kernelIN5flash11enable_sm90INS1_16FlashAttnFwdSm90INS1_25CollectiveMainloopFwdSm90ILi2EN4cute5tupleIJNS5_1CILi1EEES8_S8_EEENS6_IJNS7_ILi128EEENS7_ILi64EEENS7_ILi256EEEEEELi256ENS_12float_e4m3_tEfNS_4arch4Sm90ELb0ELb1ELb0ELb1ELb1ELb1ELb0ELb1ELb0ELb1ELb0ELb0EEENS1_21CollectiveEpilogueFwdINS6_IJSA_SC_SB_EEES9_NS_10bfloat16_tESG_Li256ELb1ELb1ELb0ELb1EEENS1_36VarlenDynamicPersistentTileSchedulerILi128ELi64ELi256ELi128ELb0ELb1ELb1ELb1ELb0ELb1EEEEEEEEEvNT_6ParamsE,(.L_x_3635 - _ZN7cutlass13device_kernelIN5flash11enable_sm90INS1_16FlashAttnFwdSm90INS1_25CollectiveMainloopFwdSm90ILi2EN4cute5tupleIJNS5_1CILi1EEES8_S8_EEENS6_IJNS7_ILi128EEENS7_ILi64EEENS7_ILi256EEEEEELi256ENS_12float_e4m3_tEfNS_4arch4Sm90ELb0ELb1ELb0ELb1ELb1ELb1ELb0ELb1ELb0ELb1ELb0ELb0EEENS1_21CollectiveEpilogueFwdINS6_IJSA_SC_SB_EEES9_NS_10bfloat16_tESG_Li256ELb1ELb1ELb0ELb1EEENS1_36VarlenDynamicPersistentTileSchedulerILi128ELi64ELi256ELi128ELb0ELb1ELb1ELb1ELb0ELb1EEEEEEEEEvNT_6ParamsE)
        .other          _ZN7cutlass13device_kernelIN5flash11enable_sm90INS1_16FlashAttnFwdSm90INS1_25CollectiveMainloopFwdSm90ILi2EN4cute5tupleIJNS5_1CILi1EEES8_S8_EEENS6_IJNS7_ILi128EEENS7_ILi64EEENS7_ILi256EEEEEELi256ENS_12float_e4m3_tEfNS_4arch4Sm90ELb0ELb1ELb0ELb1ELb1ELb1ELb0ELb1ELb0ELb1ELb0ELb0EEENS1_21CollectiveEpilogueFwdINS6_IJSA_SC_SB_EEES9_NS_10bfloat16_tESG_Li256ELb1ELb1ELb0ELb1EEENS1_36VarlenDynamicPersistentTileSchedulerILi128ELi64ELi256ELi128ELb0ELb1ELb1ELb1ELb0ELb1EEEEEEEEEvNT_6ParamsE,@"STO_CUDA_ENTRY STV_DEFAULT"
_ZN7cutlass13device_kernelIN5flash11enable_sm90INS1_16FlashAttnFwdSm90INS1_25CollectiveMainloopFwdSm90ILi2EN4cute5tupleIJNS5_1CILi1EEES8_S8_EEENS6_IJNS7_ILi128EEENS7_ILi64EEENS7_ILi256EEEEEELi256ENS_12float_e4m3_tEfNS_4arch4Sm90ELb0ELb1ELb0ELb1ELb1ELb1ELb0ELb1ELb0ELb1ELb0ELb0EEENS1_21CollectiveEpilogueFwdINS6_IJSA_SC_SB_EEES9_NS_10bfloat16_tESG_Li256ELb1ELb1ELb0ELb1EEENS1_36VarlenDynamicPersistentTileSchedulerILi128ELi64ELi256ELi128ELb0ELb1ELb1ELb1ELb0ELb1EEEEEEEEEvNT_6ParamsE:
        /* <DEDUP_REMOVED lines=18> */
.L_x_1711:
[----:B------:R-:W-:Y:S05]  /*0120*/  BSYNC B0 ;  /* 0x0000000000007941 */ /* 0x000fea0003800000 */
.L_x_1710:
        /* <DEDUP_REMOVED lines=41> */
.L_x_1712:
        /* <DEDUP_REMOVED lines=22> */
.L_x_1713:
        /* <DEDUP_REMOVED lines=18> */
.L_x_1714:
        /* <DEDUP_REMOVED lines=22> */
.L_x_1715:
        /* <DEDUP_REMOVED lines=23> */
.L_x_1716:
        /* <DEDUP_REMOVED lines=10> */
.L_x_1719:
        /* <DEDUP_REMOVED lines=22> */
[----:B------:R-:W-:Y:S01]  /*0b10*/  MOV R188, RZ ;  /* 0x000000ff00bc7202 */ /* 0x000fe20000000f00 */
[----:B------:R-:W1:Y:S01]  /*0b20*/  S2R R0, SR_TID.X ;  /* 0x0000000000007919 */ /* 0x000e620000002100 */
[----:B------:R-:W-:Y:S02]  /*0b30*/  IMAD.MOV.U32 R186, RZ, RZ, RZ ;  /* 0x000000ffffba7224 */ /* 0x000fe400078e00ff */
[----:B------:R-:W-:Y:S02]  /*0b40*/  IMAD.MOV.U32 R195, RZ, RZ, RZ ;  /* 0x000000ffffc37224 */ /* 0x000fe400078e00ff */
[----:B------:R-:W-:-:S05]  /*0b50*/  IMAD.MOV.U32 R185, RZ, RZ, RZ ;  /* 0x000000ffffb97224 */ /* 0x000fca00078e00ff */
[----:B------:R-:W-:Y:S01]  /*0b60*/  UIADD3 UR4, UR4, 0x18000, URZ ;  /* 0x0001800004047890 */ /* 0x000fe2000fffe03f */
[----:B-1----:R-:W-:-:S05]  /*0b70*/  VIADD R12, R0, 0xffffff80 ;  /* 0xffffff80000c7836 */ /* 0x002fca0000000000 */
[----:B------:R-:W-:-:S04]  /*0b80*/  SHF.R.S32.HI R0, RZ, 0x1f, R12 ;  /* 0x0000001fff007819 */ /* 0x000fc8000001140c */
[CC--:B------:R-:W-:Y:S02]  /*0b90*/  LEA.HI R4, R0.reuse, R12.reuse, RZ, 0x5 ;  /* 0x0000000c00047211 */ /* 0x0c0fe400078f28ff */
[CC--:B0-----:R-:W-:Y:S02]  /*0ba0*/  LEA.HI R3, R0.reuse, R12.reuse, RZ, 0x4 ;  /* 0x0000000c00037211 */ /* 0x0c1fe400078f20ff */
[-C--:B------:R-:W-:Y:S01]  /*0bb0*/  LEA.HI R11, R0, R12.reuse, RZ, 0x2 ;  /* 0x0000000c000b7211 */ /* 0x080fe200078f10ff */
[----:B------:R-:W-:Y:S01]  /*0bc0*/  IMAD.SHL.U32 R5, R4, 0x20, RZ ;  /* 0x0000002004057824 */ /* 0x000fe200078e00ff */
[----:B------:R-:W-:Y:S02]  /*0bd0*/  LOP3.LUT R4, R3, 0x3fffff0, RZ, 0xc0, !PT ;  /* 0x03fffff003047812 */ /* 0x000fe400078ec0ff */
[----:B------:R-:W-:Y:S02]  /*0be0*/  LOP3.LUT R11, R11, 0xfffffffc, RZ, 0xc0, !PT ;  /* 0xfffffffc0b0b7812 */ /* 0x000fe400078ec0ff */
[----:B------:R-:W-:Y:S01]  /*0bf0*/  LOP3.LUT R5, R5, 0xfffffc00, RZ, 0xc0, !PT ;  /* 0xfffffc0005057812 */ /* 0x000fe200078ec0ff */
[----:B------:R-:W-:Y:S01]  /*0c00*/  IMAD.IADD R4, R12, 0x1, -R4 ;  /* 0x000000010c047824 */ /* 0x000fe200078e0a04 */
[----:B------:R-:W-:-:S02]  /*0c10*/  LEA.HI R189, R0, R12, RZ, 0x3 ;  /* 0x0000000c00bd7211 */ /* 0x000fc400078f18ff */
[----:B------:R-:W-:Y:S02]  /*0c20*/  IADD3 R11, R12, -R11, RZ ;  /* 0x8000000b0c0b7210 */ /* 0x000fe40007ffe0ff */
[----:B------:R-:W-:Y:S02]  /*0c30*/  LOP3.LUT R214, R189, 0xfffffff8, RZ, 0xc0, !PT ;  /* 0xfffffff8bdd67812 */ /* 0x000fe400078ec0ff */
[----:B------:R-:W-:-:S03]  /*0c40*/  SHF.R.S32.HI R189, RZ, 0x3, R189 ;  /* 0x00000003ffbd7819 */ /* 0x000fc600000114bd */
[----:B------:R-:W-:Y:S02]  /*0c50*/  IMAD.IADD R214, R12, 0x1, -R214 ;  /* 0x000000010cd67824 */ /* 0x000fe400078e0ad6 */
[C---:B------:R-:W-:Y:S02]  /*0c60*/  VIADD R227, R189.reuse, 0x20 ;  /* 0x00000020bde37836 */ /* 0x040fe40000000000 */
[----:B------:R-:W-:Y:S01]  /*0c70*/  IMAD.SHL.U32 R206, R189, 0x80, RZ ;  /* 0x00000080bdce7824 */ /* 0x000fe200078e00ff */
[C---:B------:R-:W-:Y:S01]  /*0c80*/  SHF.L.U32 R16, R214.reuse, 0x4, RZ ;  /* 0x00000004d6107819 */ /* 0x040fe200000006ff */
[----:B------:R-:W-:Y:S02]  /*0c90*/  IMAD.SHL.U32 R204, R227, 0x80, RZ ;  /* 0x00000080e3cc7824 */ /* 0x000fe400078e00ff */
[----:B------:R-:W-:Y:S01]  /*0ca0*/  IMAD.SHL.U32 R18, R214, 0x8, RZ ;  /* 0x00000008d6127824 */ /* 0x000fe200078e00ff */
[----:B------:R-:W-:Y:S01]  /*0cb0*/  LOP3.LUT R206, R206, 0x380, RZ, 0xc0, !PT ;  /* 0x00000380cece7812 */ /* 0x000fe200078ec0ff */
[----:B------:R-:W-:Y:S01]  /*0cc0*/  VIADD R187, R16, 0x80 ;  /* 0x0000008010bb7836 */ /* 0x000fe20000000000 */
[----:B------:R-:W-:Y:S01]  /*0cd0*/  LOP3.LUT R204, R204, 0x380, RZ, 0xc0, !PT ;  /* 0x00000380cccc7812 */ /* 0x000fe200078ec0ff */
[C---:B------:R-:W-:Y:S01]  /*0ce0*/  VIADD R191, R18.reuse, 0x40 ;  /* 0x0000004012bf7836 */ /* 0x040fe20000000000 */
[----:B------:R-:W-:Y:S01]  /*0cf0*/  SHF.R.S32.HI R19, RZ, 0x1f, R18 ;  /* 0x0000001fff137819 */ /* 0x000fe20000011412 */
[C---:B------:R-:W-:Y:S01]  /*0d00*/  VIADD R205, R18.reuse, 0x80 ;  /* 0x0000008012cd7836 */ /* 0x040fe20000000000 */
[----:B------:R-:W-:Y:S01]  /*0d10*/  SHF.R.S32.HI R17, RZ, 0x1f, R16 ;  /* 0x0000001fff117819 */ /* 0x000fe20000011410 */
[----:B------:R-:W-:Y:S01]  /*0d20*/  VIADD R207, R18, 0xc0 ;  /* 0x000000c012cf7836 */ /* 0x000fe20000000000 */
[----:B------:R-:W-:-:S02]  /*0d30*/  SHF.R.S32.HI R194, RZ, 0x1f, R187 ;  /* 0x0000001fffc27819 */ /* 0x000fc400000114bb */
[----:B------:R-:W-:Y:S02]  /*0d40*/  SHF.R.S32.HI R213, RZ, 0x1f, R191 ;  /* 0x0000001fffd57819 */ /* 0x000fe400000114bf */
[----:B------:R-:W-:Y:S02]  /*0d50*/  SHF.R.S32.HI R219, RZ, 0x1f, R205 ;  /* 0x0000001fffdb7819 */ /* 0x000fe400000114cd */
[----:B------:R-:W-:Y:S02]  /*0d60*/  SHF.R.S32.HI R218, RZ, 0x1f, R207 ;  /* 0x0000001fffda7819 */ /* 0x000fe400000114cf */
[----:B--2---:R-:W-:Y:S02]  /*0d70*/  R2UR UR5, R2 ;  /* 0x00000000020572ca */ /* 0x004fe400000e0000 */
[CC--:B------:R-:W-:Y:S02]  /*0d80*/  LEA.HI R2, R0.reuse, R12.reuse, RZ, 0x7 ;  /* 0x0000000c00027211 */ /* 0x0c0fe400078f38ff */
[----:B------:R-:W-:-:S02]  /*0d90*/  LEA.HI R0, R0, R12, RZ, 0x6 ;  /* 0x0000000c00007211 */ /* 0x000fc400078f30ff */
[----:B------:R-:W-:Y:S02]  /*0da0*/  LOP3.LUT R220, R2, 0xffffff80, RZ, 0xc0, !PT ;  /* 0xffffff8002dc7812 */ /* 0x000fe400078ec0ff */
[----:B------:R-:W-:Y:S01]  /*0db0*/  SHF.R.S32.HI R13, RZ, 0x7, R2 ;  /* 0x00000007ff0d7819 */ /* 0x000fe20000011402 */
[----:B------:R-:W-:Y:S02]  /*0dc0*/  IMAD.SHL.U32 R0, R0, 0x10, RZ ;  /* 0x0000001000007824 */ /* 0x000fe400078e00ff */
[----:B------:R-:W-:Y:S01]  /*0dd0*/  IMAD.IADD R220, R12, 0x1, -R220 ;  /* 0x000000010cdc7824 */ /* 0x000fe200078e0adc */
[----:B------:R-:W-:Y:S01]  /*0de0*/  LEA.HI R2, R2, R13, RZ, 0x1 ;  /* 0x0000000d02027211 */ /* 0x000fe200078f08ff */
[----:B------:R-:W-:Y:S01]  /*0df0*/  ULOP3.LUT UR61, UR5, 0x1, URZ, 0xfc, !UPT ;  /* 0x00000001053d7892 */ /* 0x000fe2000f8efc3f */
[----:B------:R-:W-:Y:S01]  /*0e00*/  LOP3.LUT R210, R0, 0xfffffc00, RZ, 0xc0, !PT ;  /* 0xfffffc0000d27812 */ /* 0x000fe200078ec0ff */
[----:B------:R-:W-:Y:S01]  /*0e10*/  IMAD.U32 R0, RZ, RZ, UR4 ;  /* 0x00000004ff007e24 */ /* 0x000fe2000f8e00ff */
[----:B------:R-:W-:-:S02]  /*0e20*/  SHF.R.S32.HI R7, RZ, 0x1f, R220 ;  /* 0x0000001fff077819 */ /* 0x000fc400000114dc */
[----:B------:R-:W-:Y:S02]  /*0e30*/  LOP3.LUT R2, R2, 0x3fffffe, RZ, 0xc0, !PT ;  /* 0x03fffffe02027812 */ /* 0x000fe400078ec0ff */
[CC--:B------:R-:W-:Y:S02]  /*0e40*/  LEA.HI R8, R7.reuse, R220.reuse, RZ, 0x2 ;  /* 0x000000dc07087211 */ /* 0x0c0fe400078f10ff */
[----:B------:R-:W-:Y:S01]  /*0e50*/  LEA.HI R7, R7, R220, RZ, 0x5 ;  /* 0x000000dc07077211 */ /* 0x000fe200078f28ff */
[----:B------:R-:W-:Y:S01]  /*0e60*/  IMAD.IADD R2, R13, 0x1, -R2 ;  /* 0x000000010d027824 */ /* 0x000fe200078e0a02 */
[--C-:B------:R-:W-:Y:S02]  /*0e70*/  SHF.R.S32.HI R9, RZ, 0x2, R8.reuse ;  /* 0x00000002ff097819 */ /* 0x100fe40000011408 */
[----:B------:R-:W-:Y:S02]  /*0e80*/  SHF.R.S32.HI R6, RZ, 0x1f, R8 ;  /* 0x0000001fff067819 */ /* 0x000fe40000011408 */
[----:B------:R-:W-:-:S02]  /*0e90*/  SHF.R.S32.HI R7, RZ, 0x5, R7 ;  /* 0x00000005ff077819 */ /* 0x000fc40000011407 */
[----:B------:R-:W-:Y:S02]  /*0ea0*/  LEA.HI R6, R6, R9, RZ, 0x3 ;  /* 0x0000000906067211 */ /* 0x000fe400078f18ff */
[----:B------:R-:W-:Y:S02]  /*0eb0*/  LOP3.LUT R193, R8, 0x7ffffffc, RZ, 0xc0, !PT ;  /* 0x7ffffffc08c17812 */ /* 0x000fe400078ec0ff */
[----:B------:R-:W-:Y:S01]  /*0ec0*/  LOP3.LUT R10, R6, 0xfffffff8, RZ, 0xc0, !PT ;  /* 0xfffffff8060a7812 */ /* 0x000fe200078ec0ff */
[----:B------:R-:W-:Y:S01]  /*0ed0*/  IMAD R6, R4, 0x40, R5 ;  /* 0x0000004004067824 */ /* 0x000fe200078e0205 */
[----:B------:R-:W-:Y:S01]  /*0ee0*/  SHF.R.S32.HI R4, RZ, 0x4, R3 ;  /* 0x00000004ff047819 */ /* 0x000fe20000011403 */
[----:B------:R-:W-:Y:S01]  /*0ef0*/  IMAD.IADD R193, R220, 0x1, -R193 ;  /* 0x00000001dcc17824 */ /* 0x000fe200078e0ac1 */
[----:B------:R-:W-:Y:S01]  /*0f00*/  LEA.HI R5, R11, R11, RZ, 0x1 ;  /* 0x0000000b0b057211 */ /* 0x000fe200078f08ff */
[----:B------:R-:W-:Y:S01]  /*0f10*/  IMAD.IADD R10, R9, 0x1, -R10 ;  /* 0x00000001090a7824 */ /* 0x000fe200078e0a0a */
[----:B------:R-:W-:-:S03]  /*0f20*/  LEA.HI R3, R3, R4, RZ, 0x1 ;  /* 0x0000000403037211 */ /* 0x000fc600078f08ff */
[----:B------:R-:W-:Y:S01]  /*0f30*/  IMAD R7, R7, 0x10, R10 ;  /* 0x0000001007077824 */ /* 0x000fe200078e020a */
[----:B------:R-:W-:Y:S02]  /*0f40*/  LOP3.LUT R3, R3, 0x1ffffffe, RZ, 0xc0, !PT ;  /* 0x1ffffffe03037812 */ /* 0x000fe400078ec0ff */
[----:B------:R-:W-:Y:S01]  /*0f50*/  SHF.R.U32.HI R10, RZ, 0x3, R206 ;  /* 0x00000003ff0a7819 */ /* 0x000fe200000116ce */
[----:B------:R-:W-:Y:S02]  /*0f60*/  IMAD R9, R2, 0x40, R7 ;  /* 0x0000004002097824 */ /* 0x000fe400078e0207 */
[----:B------:R-:W-:Y:S01]  /*0f70*/  IMAD.IADD R3, R4, 0x1, -R3 ;  /* 0x0000000104037824 */ /* 0x000fe200078e0a03 */
[----:B------:R-:W-:Y:S01]  /*0f80*/  LOP3.LUT R4, R5, 0x1ffffffe, RZ, 0xc0, !PT ;  /* 0x1ffffffe05047812 */ /* 0x000fe200078ec0ff */
[----:B------:R-:W-:Y:S02]  /*0f90*/  VIADD R5, R189, 0x60 ;  /* 0x00000060bd057836 */ /* 0x000fe40000000000 */
[----:B------:R-:W-:-:S02]  /*0fa0*/  IMAD R3, R3, 0x8, R6 ;  /* 0x0000000803037824 */ /* 0x000fc400078e0206 */
[----:B------:R-:W-:Y:S02]  /*0fb0*/  VIADD R6, R189, 0x40 ;  /* 0x00000040bd067836 */ /* 0x000fe40000000000 */
[----:B------:R-:W-:Y:S01]  /*0fc0*/  IMAD.SHL.U32 R228, R5, 0x80, RZ ;  /* 0x0000008005e47824 */ /* 0x000fe200078e00ff */
[----:B------:R0:W-:Y:S01]  /*0fd0*/  STL [R1+0x18], R3 ;  /* 0x0000180301007387 */ /* 0x0001e20000100800 */
[----:B------:R-:W-:Y:S01]  /*0fe0*/  IMAD.SHL.U32 R229, R6, 0x80, RZ ;  /* 0x0000008006e57824 */ /* 0x000fe200078e00ff */
[----:B------:R-:W-:Y:S01]  /*0ff0*/  SHF.R.S32.HI R2, RZ, 0x1f, R6 ;  /* 0x0000001fff027819 */ /* 0x000fe20000011406 */
[----:B------:R-:W-:Y:S01]  /*1000*/  IMAD.IADD R4, R11, 0x1, -R4 ;  /* 0x000000010b047824 */ /* 0x000fe200078e0a04 */
[----:B------:R-:W-:Y:S01]  /*1010*/  STL [R1+0x14], R9 ;  /* 0x0000140901007387 */ /* 0x000fe20000100800 */
[----:B------:R-:W-:Y:S02]  /*1020*/  LOP3.LUT R228, R228, 0x380, RZ, 0xc0, !PT ;  /* 0x00000380e4e47812 */ /* 0x000fe400078ec0ff */
[----:B------:R-:W-:Y:S01]  /*1030*/  LEA.HI R2, R2, R6, RZ, 0x3 ;  /* 0x0000000602027211 */ /* 0x000fe200078f18ff */
[----:B------:R1:W-:Y:S01]  /*1040*/  STL [R1+0x4], R0 ;  /* 0x0000040001007387 */ /* 0x0003e20000100800 */
[----:B------:R-:W-:Y:S01]  /*1050*/  LOP3.LUT R229, R229, 0x380, RZ, 0xc0, !PT ;  /* 0x00000380e5e57812 */ /* 0x000fe200078ec0ff */
[----:B------:R-:W-:Y:S01]  /*1060*/  IMAD R203, R4, 0x8, R9 ;  /* 0x0000000804cb7824 */ /* 0x000fe200078e0209 */
[----:B0-----:R-:W-:-:S02]  /*1070*/  SHF.R.S32.HI R3, RZ, 0x1f, R5 ;  /* 0x0000001fff037819 */ /* 0x001fc40000011405 */
[----:B------:R-:W-:Y:S02]  /*1080*/  SHF.R.U32.HI R11, RZ, 0x3, R204 ;  /* 0x00000003ff0b7819 */ /* 0x000fe400000116cc */
[----:B------:R-:W-:Y:S01]  /*1090*/  LEA.HI R6, R3, R5, RZ, 0x3 ;  /* 0x0000000503067211 */ /* 0x000fe200078f18ff */
[----:B------:R-:W-:Y:S01]  /*10a0*/  IMAD.SHL.U32 R5, R2, 0x80, RZ ;  /* 0x0000008002057824 */ /* 0x000fe200078e00ff */
[----:B------:R-:W-:Y:S02]  /*10b0*/  LOP3.LUT R3, R206, 0x70, R16, 0xf8, !PT ;  /* 0x00000070ce037812 */ /* 0x000fe400078ef810 */
[----:B------:R-:W-:Y:S02]  /*10c0*/  SHF.L.U32 R7, R6, 0x7, RZ ;  /* 0x0000000706077819 */ /* 0x000fe400000006ff */
[----:B------:R-:W-:Y:S02]  /*10d0*/  LOP3.LUT R5, R5, 0xfffffc00, RZ, 0xc0, !PT ;  /* 0xfffffc0005057812 */ /* 0x000fe400078ec0ff */
[----:B------:R-:W-:-:S02]  /*10e0*/  LOP3.LUT R7, R7, 0xfffffc00, RZ, 0xc0, !PT ;  /* 0xfffffc0007077812 */ /* 0x000fc400078ec0ff */
[----:B-1----:R-:W-:Y:S01]  /*10f0*/  SHF.R.S32.HI R0, RZ, 0x1f, R189 ;  /* 0x0000001fff007819 */ /* 0x002fe200000114bd */
[----:B------:R0:W-:Y:S01]  /*1100*/  STL [R1+0x10], R5 ;  /* 0x0000100501007387 */ /* 0x0001e20000100800 */
[----:B------:R-:W-:Y:S02]  /*1110*/  SHF.R.S32.HI R0, RZ, 0x1f, R227 ;  /* 0x0000001fff007819 */ /* 0x000fe400000114e3 */
[----:B------:R-:W-:Y:S01]  /*1120*/  LOP3.LUT R212, R210, R3, R10, 0xf6, !PT ;  /* 0x00000003d2d47212 */ /* 0x000fe200078ef60a */
[----:B------:R0:W-:Y:S01]  /*1130*/  STL [R1+0xc], R7 ;  /* 0x00000c0701007387 */ /* 0x0001e20000100800 */
[----:B------:R-:W-:Y:S02]  /*1140*/  LEA.HI R0, R0, R227, RZ, 0x3 ;  /* 0x000000e300007211 */ /* 0x000fe400078f18ff */
[----:B------:R-:W-:Y:S01]  /*1150*/  LOP3.LUT R2, R204, 0x70, R16, 0xf8, !PT ;  /* 0x00000070cc027812 */ /* 0x000fe200078ef810 */
[----:B------:R-:W-:Y:S01]  /*1160*/  IMAD.IADD R211, R184, 0x1, R212 ;  /* 0x00000001b8d37824 */ /* 0x000fe200078e02d4 */
[----:B------:R-:W-:Y:S01]  /*1170*/  LOP3.LUT R3, R229, 0x70, R16, 0xf8, !PT ;  /* 0x00000070e5037812 */ /* 0x000fe200078ef810 */
[----:B------:R-:W-:Y:S01]  /*1180*/  IMAD.SHL.U32 R0, R0, 0x80, RZ ;  /* 0x0000008000007824 */ /* 0x000fe200078e00ff */
[----:B------:R-:W-:-:S02]  /*1190*/  SHF.R.U32.HI R10, RZ, 0x3, R229 ;  /* 0x00000003ff0a7819 */ /* 0x000fc400000116e5 */
[----:B------:R-:W-:Y:S02]  /*11a0*/  LOP3.LUT R6, R228, 0x70, R16, 0xf8, !PT ;  /* 0x00000070e4067812 */ /* 0x000fe400078ef810 */
[----:B------:R-:W-:Y:S02]  /*11b0*/  SHF.R.U32.HI R8, RZ, 0x3, R228 ;  /* 0x00000003ff087819 */ /* 0x000fe400000116e4 */
[----:B------:R-:W-:Y:S02]  /*11c0*/  LOP3.LUT R209, R0, 0xfffffc00, RZ, 0xc0, !PT ;  /* 0xfffffc0000d17812 */ /* 0x000fe400078ec0ff */
[----:B------:R-:W-:Y:S02]  /*11d0*/  LOP3.LUT R3, R5, R3, R10, 0xf6, !PT ;  /* 0x0000000305037212 */ /* 0x000fe400078ef60a */
[----:B------:R-:W-:Y:S02]  /*11e0*/  LOP3.LUT R223, R209, R2, R11, 0xf6, !PT ;  /* 0x00000002d1df7212 */ /* 0x000fe400078ef60b */
[----:B------:R-:W-:Y:S01]  /*11f0*/  LOP3.LUT R221, R7, R6, R8, 0xf6, !PT ;  /* 0x0000000607dd7212 */ /* 0x000fe200078ef608 */
[----:B------:R-:W-:-:S02]  /*1200*/  IMAD.IADD R222, R184, 0x1, R3 ;  /* 0x00000001b8de7824 */ /* 0x000fc400078e0203 */
[C---:B------:R-:W-:Y:S02]  /*1210*/  IMAD.IADD R223, R184.reuse, 0x1, R223 ;  /* 0x00000001b8df7824 */ /* 0x040fe400078e02df */
[----:B0-----:R-:W-:-:S07]  /*1220*/  IMAD.IADD R221, R184, 0x1, R221 ;  /* 0x00000001b8dd7824 */ /* 0x001fce00078e02dd */
.L_x_1960:
[----:B------:R-:W-:Y:S05]  /*1230*/  YIELD ;  /* 0x0000000000007946 */ /* 0x000fea0003800000 */
[----:B------:R-:W-:Y:S01]  /*1240*/  ULDC.64 UR4, c[0x0][0xa28] ;  /* 0x00028a0000047ab9 */ /* 0x000fe20000000a00 */
[----:B0---4-:R-:W0:Y:S01]  /*1250*/  LDC.64 R4, c[0x0][0xa08] ;  /* 0x00028200ff047b82 */ /* 0x011e220000000a00 */
[----:B------:R-:W-:Y:S01]  /*1260*/  ISETP.NE.U32.AND P1, PT, RZ, UR4, PT ;  /* 0x00000004ff007c0c */ /* 0x000fe2000bf25070 */
[----:B------:R-:W-:Y:S02]  /*1270*/  IMAD.MOV.U32 R11, RZ, RZ, RZ ;  /* 0x000000ffff0b7224 */ /* 0x000fe400078e00ff */
[----:B------:R-:W-:Y:S01]  /*1280*/  IMAD.MOV.U32 R25, RZ, RZ, RZ ;  /* 0x000000ffff197224 */ /* 0x000fe200078e00ff */
[----:B------:R-:W-:Y:S01]  /*1290*/  ISETP.NE.AND.EX P1, PT, RZ, UR5, PT, P1 ;  /* 0x00000005ff007c0c */ /* 0x000fe2000bf25310 */
[----:B------:R-:W-:-:S02]  /*12a0*/  ULDC.64 UR4, c[0x0][0xa18] ;  /* 0x0002860000047ab9 */ /* 0x000fc40000000a00 */
[----:B------:R-:W-:-:S04]  /*12b0*/  ISETP.NE.U32.AND P2, PT, RZ, UR4, PT ;  /* 0x00000004ff007c0c */ /* 0x000fc8000bf45070 */
[----:B------:R-:W-:Y:S01]  /*12c0*/  ISETP.NE.AND.EX P2, PT, RZ, UR5, PT, P2 ;  /* 0x00000005ff007c0c */ /* 0x000fe2000bf45320 */
[----:B------:R-:W-:Y:S02]  /*12d0*/  ULDC.64 UR4, c[0x0][0xa08] ;  /* 0x0002820000047ab9 */ /* 0x000fe40000000a00 */
[----:B------:R-:W-:-:S03]  /*12e0*/  ISETP.NE.U32.AND P0, PT, RZ, UR4, PT ;  /* 0x00000004ff007c0c */ /* 0x000fc6000bf05070 */
[----:B-1----:R-:W1:Y:S01]  /*12f0*/  @P1 LDC.64 R2, c[0x0][0xa28] ;  /* 0x00028a00ff021b82 */ /* 0x002e620000000a00 */
[----:B------:R-:W-:Y:S01]  /*1300*/  ISETP.NE.AND.EX P0, PT, RZ, UR5, PT, P0 ;  /* 0x00000005ff007c0c */ /* 0x000fe2000bf05300 */
[----:B0-----:R-:W-:-:S06]  /*1310*/  IMAD.WIDE R8, R23, 0x4, R4 ;  /* 0x0000000417087825 */ /* 0x001fcc00078e0204 */
[----:B------:R-:W0:Y:S01]  /*1320*/  @P2 LDC.64 R6, c[0x0][0xa18] ;  /* 0x00028600ff062b82 */ /* 0x000e220000000a00 */
[----:B------:R-:W-:Y:S02]  /*1330*/  ULDC UR4, c[0x0][0x288] ;  /* 0x0000a20000047ab9 */ /* 0x000fe40000000800 */
[----:B------:R-:W-:Y:S01]  /*1340*/  IMAD.U32 R190, RZ, RZ, UR4 ;  /* 0x00000004ffbe7e24 */ /* 0x000fe2000f8e00ff */
[----:B------:R-:W-:Y:S02]  /*1350*/  ULDC.64 UR4, c[0x0][0x418] ;  /* 0x0001060000047ab9 */ /* 0x000fe40000000a00 */
[----:B--2---:R2:W5:Y:S01]  /*1360*/  @P0 LDG.E R25, desc[UR36][R8.64] ;  /* 0x0000002408190981 */ /* 0x004562000c1e1900 */
[----:B-1----:R-:W-:-:S05]  /*1370*/  @P1 IMAD.WIDE R2, R23, 0x4, R2 ;  /* 0x0000000417021825 */ /* 0x002fca00078e0202 */
[----:B------:R2:W5:Y:S01]  /*1380*/  @P1 LDG.E R11, desc[UR36][R2.64] ;  /* 0x00000024020b1981 */ /* 0x000562000c1e1900 */
[----:B0-----:R-:W-:-:S05]  /*1390*/  @P2 IMAD.WIDE R4, R23, 0x4, R6 ;  /* 0x0000000417042825 */ /* 0x001fca00078e0206 */
[----:B------:R2:W5:Y:S01]  /*13a0*/  @P2 LDG.E R190, desc[UR36][R4.64] ;  /* 0x0000002404be2981 */ /* 0x000562000c1e1900 */
[----:B------:R-:W-:-:S03]  /*13b0*/  UISETP.NE.U32.AND UP0, UPT, UR4, URZ, UPT ;  /* 0x0000003f0400728c */ /* 0x000fc6000bf05070 */
[----:B------:R-:W-:Y:S01]  /*13c0*/  ULDC UR4, c[0x0][0x424] ;  /* 0x0001090000047ab9 */ /* 0x000fe20000000800 */
[----:B------:R-:W-:-:S03]  /*13d0*/  UISETP.NE.AND.EX UP0, UPT, UR5, URZ, UPT, UP0 ;  /* 0x0000003f0500728c */ /* 0x000fc6000bf05300 */
[----:B------:R-:W-:Y:S01]  /*13e0*/  ULDC UR5, c[0x0][0x2f0] ;  /* 0x0000bc0000057ab9 */ /* 0x000fe20000000800 */
[----:B------:R-:W-:-:S04]  /*13f0*/  USEL UR4, UR4, 0x1, UP0 ;  /* 0x0000000104047887 */ /* 0x000fc80008000000 */
[----:B------:R-:W-:-:S03]  /*1400*/  UIMAD UR4, UR4, UR5, URZ ;  /* 0x00000005040472a4 */ /* 0x000fc6000f8e023f */
[----:B------:R-:W-:Y:S02]  /*1410*/  ULDC UR5, c[0x0][0x348] ;  /* 0x0000d20000057ab9 */ /* 0x000fe40000000800 */
[----:B------:R-:W-:Y:S01]  /*1420*/  MOV R44, UR5 ;  /* 0x00000005002c7c02 */ /* 0x000fe20008000f00 */
[----:B------:R-:W-:Y:S01]  /*1430*/  IMAD.U32 R24, RZ, RZ, UR4 ;  /* 0x00000004ff187e24 */ /* 0x000fe2000f8e00ff */
[----:B--23--:R-:W-:Y:S06]  /*1440*/  @P2 BRA `(.L_x_1721) ;  /* 0x0000000000242947 */ /* 0x00cfec0003800000 */
        /* <DEDUP_REMOVED lines=8> */
[----:B--2---:R-:W-:-:S07]  /*14d0*/  IMAD.IADD R190, R5, 0x1, -R190 ;  /* 0x0000000105be7824 */ /* 0x004fce00078e0abe */
.L_x_1721:
[----:B------:R-:W-:Y:S01]  /*14e0*/  ULDC.64 UR4, c[0x0][0xa20] ;  /* 0x0002880000047ab9 */ /* 0x000fe20000000a00 */
[----:B------:R-:W-:Y:S01]  /*14f0*/  IMAD.MOV.U32 R215, RZ, RZ, R22 ;  /* 0x000000ffffd77224 */ /* 0x000fe200078e0016 */
[----:B------:R-:W-:Y:S01]  /*1500*/  ISETP.NE.U32.AND P1, PT, RZ, UR4, PT ;  /* 0x00000004ff007c0c */ /* 0x000fe2000bf25070 */
[----:B------:R-:W-:-:S03]  /*1510*/  IMAD.MOV.U32 R216, RZ, RZ, R23 ;  /* 0x000000ffffd87224 */ /* 0x000fc600078e0017 */
[----:B------:R-:W-:-:S13]  /*1520*/  ISETP.NE.AND.EX P1, PT, RZ, UR5, PT, P1 ;  /* 0x00000005ff007c0c */ /* 0x000fda000bf25310 */
[----:B------:R-:W-:Y:S05]  /*1530*/  @!P1 BRA `(.L_x_1722) ;  /* 0x0000000000109947 */ /* 0x000fea0003800000 */
[----:B------:R-:W0:Y:S02]  /*1540*/  LDC.64 R2, c[0x0][0xa20] ;  /* 0x00028800ff027b82 */ /* 0x000e240000000a00 */
[----:B0-----:R-:W-:-:S05]  /*1550*/  IMAD.WIDE R2, R23, 0x4, R2 ;  /* 0x0000000417027825 */ /* 0x001fca00078e0202 */
[----:B------:R0:W5:Y:S01]  /*1560*/  LDG.E R24, desc[UR36][R2.64] ;  /* 0x0000002402187981 */ /* 0x000162000c1e1900 */
[----:B------:R-:W-:Y:S05]  /*1570*/  BRA `(.L_x_1723) ;  /* 0x0000000000107947 */ /* 0x000fea0003800000 */
.L_x_1722:
[----:B------:R-:W-:Y:S05]  /*1580*/  @!P0 BRA `(.L_x_1723) ;  /* 0x00000000000c8947 */ /* 0x000fea0003800000 */
[----:B------:R-:W2:Y:S04]  /*1590*/  LDG.E R3, desc[UR36][R8.64] ;  /* 0x0000002408037981 */ /* 0x000ea8000c1e1900 */
[----:B------:R-:W2:Y:S02]  /*15a0*/  LDG.E R24, desc[UR36][R8.64+0x4] ;  /* 0x0000042408187981 */ /* 0x000ea4000c1e1900 */
[----:B--2---:R-:W-:-:S07]  /*15b0*/  IMAD.IADD R24, R24, 0x1, -R3 ;  /* 0x0000000118187824 */ /* 0x004fce00078e0a03 */
.L_x_1723:
[----:B------:R-:W-:Y:S01]  /*15c0*/  ULDC.64 UR4, c[0x0][0xa10] ;  /* 0x0002840000047ab9 */ /* 0x000fe20000000a00 */
[----:B------:R-:W1:Y:S01]  /*15d0*/  LDC R6, c[0x0][0x448] ;  /* 0x00011200ff067b82 */ /* 0x000e620000000800 */
[----:B------:R-:W-:-:S04]  /*15e0*/  ISETP.NE.U32.AND P0, PT, RZ, UR4, PT ;  /* 0x00000004ff007c0c */ /* 0x000fc8000bf05070 */
[----:B------:R-:W-:Y:S01]  /*15f0*/  ISETP.NE.AND.EX P0, PT, RZ, UR5, PT, P0 ;  /* 0x00000005ff007c0c */ /* 0x000fe2000bf05300 */
[----:B------:R-:W-:Y:S02]  /*1600*/  ULDC.64 UR4, c[0x0][0xa30] ;  /* 0x00028c0000047ab9 */ /* 0x000fe40000000a00 */
[----:B------:R-:W-:Y:S01]  /*1610*/  ISETP.NE.U32.AND P1, PT, RZ, UR4, PT ;  /* 0x00000004ff007c0c */ /* 0x000fe2000bf25070 */
[----:B-----5:R-:W-:Y:S01]  /*1620*/  IMAD.MOV.U32 R39, RZ, RZ, R24 ;  /* 0x000000ffff277224 */ /* 0x020fe200078e0018 */
[----:B------:R-:W2:Y:S02]  /*1630*/  LDC.64 R12, c[0x0][0x9e0] ;  /* 0x00027800ff0c7b82 */ /* 0x000ea40000000a00 */
[----:B------:R-:W-:-:S06]  /*1640*/  ISETP.NE.AND.EX P1, PT, RZ, UR5, PT, P1 ;  /* 0x00000005ff007c0c */ /* 0x000fcc000bf25310 */
[----:B0-----:R-:W0:Y:S08]  /*1650*/  @P0 LDC.64 R2, c[0x0][0xa10] ;  /* 0x00028400ff020b82 */ /* 0x001e300000000a00 */
[----:B------:R-:W3:Y:S01]  /*1660*/  @P1 LDC.64 R4, c[0x0][0xa30] ;  /* 0x00028c00ff041b82 */ /* 0x000ee20000000a00 */
[----:B0-----:R-:W-:-:S05]  /*1670*/  @P0 IMAD.WIDE R2, R23, 0x4, R2 ;  /* 0x0000000417020825 */ /* 0x001fca00078e0202 */
[----:B------:R-:W4:Y:S04]  /*1680*/  @P0 LDG.E R0, desc[UR36][R2.64] ;  /* 0x0000002402000981 */ /* 0x000f28000c1e1900 */
[----:B------:R-:W4:Y:S01]  /*1690*/  @P0 LDG.E R7, desc[UR36][R2.64+0x4] ;  /* 0x0000042402070981 */ /* 0x000f22000c1e1900 */
[----:B---3--:R-:W-:-:S05]  /*16a0*/  @P1 IMAD.WIDE R4, R23, 0x4, R4 ;  /* 0x0000000417041825 */ /* 0x008fca00078e0204 */
[----:B------:R0:W5:Y:S01]  /*16b0*/  @P1 LDG.E R39, desc[UR36][R4.64] ;  /* 0x0000002404271981 */ /* 0x000162000c1e1900 */
[----:B-1----:R-:W-:Y:S01]  /*16c0*/  ISETP.NE.AND P1, PT, R6, 0x1, PT ;  /* 0x000000010600780c */ /* 0x002fe20003f25270 */
[----:B------:R-:W-:Y:S01]  /*16d0*/  IMAD.SHL.U32 R202, R21, 0x80, RZ ;  /* 0x0000008015ca7824 */ /* 0x000fe200078e00ff */
[----:B--2---:R-:W-:Y:S01]  /*16e0*/  ISETP.GE.AND P2, PT, R13, 0x1, PT ;  /* 0x000000010d00780c */ /* 0x004fe20003f46270 */
[----:B------:R-:W-:-:S10]  /*16f0*/  IMAD.IADD R11, R24, 0x1, -R11 ;  /* 0x00000001180b7824 */ /* 0x000fd400078e0a0b */
[----:B------:R-:W1:Y:S08]  /*1700*/  @P1 LDC R9, c[0x0][0x44c] ;  /* 0x00011300ff091b82 */ /* 0x000e700000000800 */
[----:B------:R-:W2:Y:S01]  /*1710*/  @P1 LDC R6, c[0x0][0x450] ;  /* 0x00011400ff061b82 */ /* 0x000ea20000000800 */
[----:B----4-:R-:W-:Y:S01]  /*1720*/  @P0 IMAD.IADD R44, R7, 0x1, -R0 ;  /* 0x00000001072c0824 */ /* 0x010fe200078e0a00 */
[----:B------:R-:W-:-:S03]  /*1730*/  IADD3 R0, R202, 0x7f, RZ ;  /* 0x0000007fca007810 */ /* 0x000fc60007ffe0ff */
[----:B------:R-:W-:Y:S02]  /*1740*/  IMAD.IADD R192, R11, 0x1, R44 ;  /* 0x000000010bc07824 */ /* 0x000fe400078e022c */
[----:B-1----:R-:W-:-:S03]  /*1750*/  @P1 IMAD.HI.U32 R3, R0, R9, RZ ;  /* 0x0000000900031227 */ /* 0x002fc600078e00ff */
[C---:B0-----:R-:W-:Y:S01]  /*1760*/  IADD3 R5, R192.reuse, 0x1, -R190 ;  /* 0x00000001c0057810 */ /* 0x041fe20007ffe8be */
[----:B------:R-:W-:Y:S01]  /*1770*/  IMAD.MOV.U32 R2, RZ, RZ, R0 ;  /* 0x000000ffff027224 */ /* 0x000fe200078e0000 */
[----:B--2---:R-:W-:Y:S01]  /*1780*/  @P1 SHF.R.U32.HI R2, RZ, R6, R3 ;  /* 0x00000006ff021219 */ /* 0x004fe20000011603 */
[----:B------:R-:W-:-:S04]  /*1790*/  VIADD R0, R192, 0x3f ;  /* 0x0000003fc0007836 */ /* 0x000fc80000000000 */
[----:B------:R-:W-:Y:S01]  /*17a0*/  IMAD.IADD R7, R5, 0x1, R2 ;  /* 0x0000000105077824 */ /* 0x000fe200078e0202 */
[----:B------:R-:W-:-:S04]  /*17b0*/  SHF.R.S32.HI R3, RZ, 0x1f, R0 ;  /* 0x0000001fff037819 */ /* 0x000fc80000011400 */
[----:B------:R-:W-:Y:S01]  /*17c0*/  LEA.HI R3, R3, R0, RZ, 0x6 ;  /* 0x0000000003037211 */ /* 0x000fe200078f30ff */
[----:B------:R-:W-:-:S03]  /*17d0*/  IMAD.IADD R0, R7, 0x1, R12 ;  /* 0x0000000107007824 */ /* 0x000fc600078e020c */
[----:B------:R-:W-:Y:S01]  /*17e0*/  SHF.R.S32.HI R160, RZ, 0x6, R3 ;  /* 0x00000006ffa07819 */ /* 0x000fe20000011403 */
[----:B------:R-:W-:Y:S06]  /*17f0*/  @!P2 BRA `(.L_x_1724) ;  /* 0x000000000048a947 */ /* 0x000fec0003800000 */
[C---:B------:R-:W-:Y:S01]  /*1800*/  ISETP.GT.AND P0, PT, R7.reuse, RZ, PT ;  /* 0x000000ff0700720c */ /* 0x040fe20003f04270 */
[----:B------:R-:W-:Y:S01]  /*1810*/  BSSY B0, `(.L_x_1725) ;  /* 0x000000e000007945 */ /* 0x000fe20003800000 */
[----:B------:R-:W-:-:S11]  /*1820*/  VIADD R2, R7, 0xffffffff ;  /* 0xffffffff07027836 */ /* 0x000fd60000000000 */
[----:B------:R-:W-:Y:S05]  /*1830*/  @P0 BRA `(.L_x_1726) ;  /* 0x00000000001c0947 */ /* 0x000fea0003800000 */
[----:B------:R-:W-:Y:S01]  /*1840*/  ISETP.NE.AND P0, PT, R13, 0x1, PT ;  /* 0x000000010d00780c */ /* 0x000fe20003f05270 */
[----:B------:R-:W-:-:S12]  /*1850*/  IMAD.MOV R3, RZ, RZ, -R7 ;  /* 0x000000ffff037224 */ /* 0x000fd800078e0a07 */
[----:B------:R-:W0:Y:S02]  /*1860*/  @P0 LDC.64 R4, c[0x0][0x9e8] ;  /* 0x00027a00ff040b82 */ /* 0x000e240000000a00 */
[----:B0-----:R-:W-:-:S05]  /*1870*/  @P0 IMAD.HI.U32 R2, R3, R4, RZ ;  /* 0x0000000403020227 */ /* 0x001fca00078e00ff */
[----:B------:R-:W-:-:S04]  /*1880*/  @P0 SHF.R.U32.HI R3, RZ, R5, R2 ;  /* 0x00000005ff030219 */ /* 0x000fc80000011602 */
[----:B------:R-:W-:Y:S01]  /*1890*/  LOP3.LUT R2, RZ, R3, RZ, 0x33, !PT ;  /* 0x00000003ff027212 */ /* 0x000fe200078e33ff */
[----:B------:R-:W-:Y:S06]  /*18a0*/  BRA `(.L_x_1727) ;  /* 0x0000000000107947 */ /* 0x000fec0003800000 */
.L_x_1726:
[----:B------:R-:W-:-:S13]  /*18b0*/  ISETP.NE.AND P0, PT, R13, 0x1, PT ;  /* 0x000000010d00780c */ /* 0x000fda0003f05270 */
[----:B------:R-:W0:Y:S02]  /*18c0*/  @P0 LDC.64 R4, c[0x0][0x9e8] ;  /* 0x00027a00ff040b82 */ /* 0x000e240000000a00 */
[----:B0-----:R-:W-:-:S05]  /*18d0*/  @P0 IMAD.HI.U32 R4, R2, R4, RZ ;  /* 0x0000000402040227 */ /* 0x001fca00078e00ff */
[----:B------:R-:W-:-:S07]  /*18e0*/  @P0 SHF.R.U32.HI R2, RZ, R5, R4 ;  /* 0x00000005ff020219 */ /* 0x000fce0000011604 */
.L_x_1727:
[----:B------:R-:W-:Y:S05]  /*18f0*/  BSYNC B0 ;  /* 0x0000000000007941 */ /* 0x000fea0003800000 */
.L_x_1725:
[----:B------:R-:W-:-:S05]  /*1900*/  IMAD R3, R2, R13, R13 ;  /* 0x0000000d02037224 */ /* 0x000fca00078e020d */
[----:B------:R-:W-:-:S07]  /*1910*/  VIMNMX R0, R0, R3, PT ;  /* 0x0000000300007248 */ /* 0x000fce0003fe0100 */
.L_x_1724:
[----:B------:R-:W0:Y:S01]  /*1920*/  @P1 LDC R3, c[0x0][0x44c] ;  /* 0x00011300ff031b82 */ /* 0x000e220000000800 */
[----:B------:R-:W-:Y:S01]  /*1930*/  IMAD.MOV.U32 R2, RZ, RZ, R202 ;  /* 0x000000ffff027224 */ /* 0x000fe200078e00ca */
[----:B------:R-:W-:Y:S01]  /*1940*/  ULDC UR4, c[0x0][0x9dc] ;  /* 0x0002770000047ab9 */ /* 0x000fe20000000800 */
[----:B------:R-:W-:-:S05]  /*1950*/  IMAD.IADD R161, R192, 0x1, -R190 ;  /* 0x00000001c0a17824 */ /* 0x000fca00078e0abe */
[----:B------:R-:W1:Y:S01]  /*1960*/  @P1 LDC R4, c[0x0][0x450] ;  /* 0x00011400ff041b82 */ /* 0x000e620000000800 */
[----:B0-----:R-:W-:-:S05]  /*1970*/  @P1 IMAD.HI.U32 R3, R202, R3, RZ ;  /* 0x00000003ca031227 */ /* 0x001fca00078e00ff */
[----:B-1----:R-:W-:-:S04]  /*1980*/  @P1 SHF.R.U32.HI R2, RZ, R4, R3 ;  /* 0x00000004ff021219 */ /* 0x002fc80000011603 */
[----:B------:R-:W-:-:S05]  /*1990*/  IADD3 R2, R161, R2, RZ ;  /* 0x00000002a1027210 */ /* 0x000fca0007ffe0ff */
[----:B------:R-:W-:Y:S01]  /*19a0*/  VIADD R3, R2, -UR4 ;  /* 0x8000000402037c36 */ /* 0x000fe20008000000 */
[----:B------:R-:W-:Y:S06]  /*19b0*/  @!P2 BRA `(.L_x_1728) ;  /* 0x000000000044a947 */ /* 0x000fec0003800000 */
[----:B------:R-:W-:Y:S01]  /*19c0*/  ISETP.GT.AND P0, PT, R2, -0x1, PT ;  /* 0xffffffff0200780c */ /* 0x000fe20003f04270 */
[----:B------:R-:W-:-:S12]  /*19d0*/  BSSY B0, `(.L_x_1729) ;  /* 0x000000d000007945 */ /* 0x000fd80003800000 */
[----:B------:R-:W-:Y:S05]  /*19e0*/  @P0 BRA `(.L_x_1730) ;  /* 0x00000000001c0947 */ /* 0x000fea0003800000 */
[----:B------:R-:W-:Y:S02]  /*19f0*/  ISETP.NE.AND P0, PT, R13, 0x1, PT ;  /* 0x000000010d00780c */ /* 0x000fe40003f05270 */
[----:B------:R-:W-:-:S11]  /*1a00*/  LOP3.LUT R5, RZ, R2, RZ, 0x33, !PT ;  /* 0x00000002ff057212 */ /* 0x000fd600078e33ff */
[----:B------:R-:W0:Y:S02]  /*1a10*/  @P0 LDC.64 R6, c[0x0][0x9e8] ;  /* 0x00027a00ff060b82 */ /* 0x000e240000000a00 */
[----:B0-----:R-:W-:-:S05]  /*1a20*/  @P0 IMAD.HI.U32 R2, R5, R6, RZ ;  /* 0x0000000605020227 */ /* 0x001fca00078e00ff */
[----:B------:R-:W-:-:S04]  /*1a30*/  @P0 SHF.R.U32.HI R5, RZ, R7, R2 ;  /* 0x00000007ff050219 */ /* 0x000fc80000011602 */
[----:B------:R-:W-:Y:S01]  /*1a40*/  LOP3.LUT R2, RZ, R5, RZ, 0x33, !PT ;  /* 0x00000005ff027212 */ /* 0x000fe200078e33ff */
[----:B------:R-:W-:Y:S06]  /*1a50*/  BRA `(.L_x_1731) ;  /* 0x0000000000107947 */ /* 0x000fec0003800000 */
.L_x_1730:
[----:B------:R-:W-:-:S13]  /*1a60*/  ISETP.NE.AND P0, PT, R13, 0x1, PT ;  /* 0x000000010d00780c */ /* 0x000fda0003f05270 */
[----:B------:R-:W0:Y:S02]  /*1a70*/  @P0 LDC.64 R4, c[0x0][0x9e8] ;  /* 0x00027a00ff040b82 */ /* 0x000e240000000a00 */
[----:B0-----:R-:W-:-:S05]  /*1a80*/  @P0 IMAD.HI.U32 R4, R2, R4, RZ ;  /* 0x0000000402040227 */ /* 0x001fca00078e00ff */
[----:B------:R-:W-:-:S07]  /*1a90*/  @P0 SHF.R.U32.HI R2, RZ, R5, R4 ;  /* 0x00000005ff020219 */ /* 0x000fce0000011604 */
.L_x_1731:
[----:B------:R-:W-:Y:S05]  /*1aa0*/  BSYNC B0 ;  /* 0x0000000000007941 */ /* 0x000fea0003800000 */
.L_x_1729:
[----:B------:R-:W-:-:S05]  /*1ab0*/  IMAD R2, R2, R13, RZ ;  /* 0x0000000d02027224 */ /* 0x000fca00078e02ff */
[----:B------:R-:W-:-:S07]  /*1ac0*/  VIMNMX R3, R3, R2, !PT ;  /* 0x0000000203037248 */ /* 0x000fce0007fe0100 */
.L_x_1728:
[----:B------:R-:W-:Y:S01]  /*1ad0*/  VIADD R0, R0, 0x3f ;  /* 0x0000003f00007836 */ /* 0x000fe20000000000 */
[----:B------:R-:W-:-:S04]  /*1ae0*/  SHF.R.S32.HI R2, RZ, 0x1f, R3 ;  /* 0x0000001fff027819 */ /* 0x000fc80000011403 */
[----:B------:R-:W-:Y:S02]  /*1af0*/  SHF.R.S32.HI R5, RZ, 0x1f, R0 ;  /* 0x0000001fff057819 */ /* 0x000fe40000011400 */
[----:B------:R-:W-:Y:S02]  /*1b00*/  LEA.HI R2, R2, R3, RZ, 0x6 ;  /* 0x0000000302027211 */ /* 0x000fe400078f30ff */
[----:B------:R-:W-:Y:S02]  /*1b10*/  LEA.HI R5, R5, R0, RZ, 0x6 ;  /* 0x0000000005057211 */ /* 0x000fe400078f30ff */
[----:B------:R-:W-:Y:S02]  /*1b20*/  SHF.R.S32.HI R2, RZ, 0x6, R2 ;  /* 0x00000006ff027819 */ /* 0x000fe40000011402 */
[----:B------:R-:W-:Y:S02]  /*1b30*/  SHF.R.S32.HI R5, RZ, 0x6, R5 ;  /* 0x00000006ff057819 */ /* 0x000fe40000011405 */
[----:B------:R-:W-:-:S02]  /*1b40*/  VIMNMX R2, RZ, R2, !PT ;  /* 0x00000002ff027248 */ /* 0x000fc40007fe0100 */
[----:B------:R-:W-:-:S03]  /*1b50*/  VIMNMX R5, R160, R5, PT ;  /* 0x00000005a0057248 */ /* 0x000fc60003fe0100 */
[--C-:B------:R-:W-:Y:S02]  /*1b60*/  IMAD R2, R2, 0x40, -R11.reuse ;  /* 0x0000004002027824 */ /* 0x100fe400078e0a0b */
[----:B------:R-:W-:-:S03]  /*1b70*/  IMAD R5, R5, 0x40, -R11 ;  /* 0x0000004005057824 */ /* 0x000fc600078e0a0b */
[----:B------:R-:W-:Y:S02]  /*1b80*/  VIMNMX R2, RZ, R2, !PT ;  /* 0x00000002ff027248 */ /* 0x000fe40007fe0100 */
[----:B------:R-:W-:Y:S02]  /*1b90*/  VIMNMX R5, R5, R44, PT ;  /* 0x0000002c05057248 */ /* 0x000fe40003fe0100 */
[----:B------:R-:W-:Y:S02]  /*1ba0*/  SHF.R.U32.HI R46, RZ, 0x6, R2 ;  /* 0x00000006ff2e7819 */ /* 0x000fe40000011602 */
[----:B------:R-:W-:-:S03]  /*1bb0*/  ISETP.GT.AND P0, PT, R5, R2, PT ;  /* 0x000000020500720c */ /* 0x000fc60003f04270 */
[----:B------:R-:W-:-:S10]  /*1bc0*/  IMAD.MOV.U32 R45, RZ, RZ, R46 ;  /* 0x000000ffff2d7224 */ /* 0x000fd400078e002e */
[----:B------:R-:W-:-:S05]  /*1bd0*/  @P0 VIADD R0, R5, 0x3f ;  /* 0x0000003f05000836 */ /* 0x000fca0000000000 */
[----:B------:R-:W-:-:S04]  /*1be0*/  @P0 SHF.R.S32.HI R3, RZ, 0x1f, R0 ;  /* 0x0000001fff030819 */ /* 0x000fc80000011400 */
[----:B------:R-:W-:-:S04]  /*1bf0*/  @P0 LEA.HI R3, R3, R0, RZ, 0x6 ;  /* 0x0000000003030211 */ /* 0x000fc800078f30ff */
[----:B------:R-:W-:Y:S02]  /*1c00*/  @P0 SHF.R.S32.HI R45, RZ, 0x6, R3 ;  /* 0x00000006ff2d0819 */ /* 0x000fe40000011403 */
[----:B------:R-:W-:Y:S02]  /*1c10*/  PLOP3.LUT P0, PT, PT, PT, PT, 0x80, 0x0 ;  /* 0x000000000000781c */ /* 0x000fe40003f0f070 */
[----:B------:R-:W-:-:S13]  /*1c20*/  ISETP.GT.AND P1, PT, R45, R46, PT ;  /* 0x0000002e2d00720c */ /* 0x000fda0003f24270 */
[----:B------:R-:W-:Y:S05]  /*1c30*/  @!P1 BRA `(.L_x_1732) ;  /* 0x0000005800689947 */ /* 0x000fea0003800000 */
        /* <DEDUP_REMOVED lines=20> */
.L_x_1734:
[----:B------:R-:W-:Y:S05]  /*1d80*/  BSYNC B6 ;  /* 0x0000000000067941 */ /* 0x000fea0003800000 */
.L_x_1733:
        /* <DEDUP_REMOVED lines=20> */
.L_x_1736:
[----:B------:R-:W-:Y:S05]  /*1ed0*/  BSYNC B6 ;  /* 0x0000000000067941 */ /* 0x000fea0003800000 */
.L_x_1735:
[----:B------:R-:W-:Y:S01]  /*1ee0*/  ULDC.64 UR4, c[0x0][0x9f8] ;  /* 0x00027e0000047ab9 */ /* 0x000fe20000000a00 */
[----:B------:R-:W-:Y:S01]  /*1ef0*/  IMAD.MOV.U32 R71, RZ, RZ, R23 ;  /* 0x000000ffff477224 */ /* 0x000fe200078e0017 */
[----:B------:R-:W-:Y:S01]  /*1f00*/  ISETP.NE.U32.AND P0, PT, RZ, UR4, PT ;  /* 0x00000004ff007c0c */ /* 0x000fe2000bf05070 */
[----:B------:R-:W0:Y:S03]  /*1f10*/  LDC.64 R64, c[0x0][0x3f8] ;  /* 0x0000fe00ff407b82 */ /* 0x000e260000000a00 */
[----:B------:R-:W-:-:S05]  /*1f20*/  ISETP.NE.AND.EX P0, PT, RZ, UR5, PT, P0 ;  /* 0x00000005ff007c0c */ /* 0x000fca000bf05300 */
[----:B------:R-:W1:Y:S08]  /*1f30*/  LDC R27, c[0x0][0x3f4] ;  /* 0x0000fd00ff1b7b82 */ /* 0x000e700000000800 */
[----:B------:R-:W2:Y:S08]  /*1f40*/  @P0 LDC.64 R2, c[0x0][0x9f8] ;  /* 0x00027e00ff020b82 */ /* 0x000eb00000000a00 */
[----:B------:R-:W3:Y:S01]  /*1f50*/  LDC.64 R28, c[0x0][0x408] ;  /* 0x00010200ff1c7b82 */ /* 0x000ee20000000a00 */
[----:B--2---:R-:W-:-:S05]  /*1f60*/  @P0 IMAD.WIDE R2, R23, 0x4, R2 ;  /* 0x0000000417020825 */ /* 0x004fca00078e0202 */
[----:B------:R2:W4:Y:S01]  /*1f70*/  @P0 LDG.E R71, desc[UR36][R2.64] ;  /* 0x0000002402470981 */ /* 0x000522000c1e1900 */
[----:B------:R-:W-:Y:S01]  /*1f80*/  SHF.R.S32.HI R20, RZ, 0x1f, R189 ;  /* 0x0000001fff147819 */ /* 0x000fe200000114bd */
[-C--:B0-----:R-:W-:Y:S01]  /*1f90*/  IMAD.WIDE.U32 R4, R189, R64.reuse, R18 ;  /* 0x00000040bd047225 */ /* 0x081fe200078e0012 */
[----:B-1----:R-:W-:Y:S02]  /*1fa0*/  ISETP.GE.AND P0, PT, R16, R27, PT ;  /* 0x0000001b1000720c */ /* 0x002fe40003f06270 */
[----:B------:R-:W-:Y:S01]  /*1fb0*/  SHF.R.U32.HI R21, RZ, 0x3, R206 ;  /* 0x00000003ff157819 */ /* 0x000fe200000116ce */
[-C--:B------:R-:W-:Y:S01]  /*1fc0*/  IMAD R0, R20, R64.reuse, RZ ;  /* 0x0000004014007224 */ /* 0x080fe200078e02ff */
[----:B------:R-:W-:Y:S01]  /*1fd0*/  SEL R9, R27, RZ, P0 ;  /* 0x000000ff1b097207 */ /* 0x000fe20000000000 */
[----:B------:R-:W-:Y:S01]  /*1fe0*/  IMAD.WIDE.U32 R6, R189, R64, R16 ;  /* 0x00000040bd067225 */ /* 0x000fe200078e0010 */
[----:B------:R-:W-:Y:S02]  /*1ff0*/  SHF.L.U64.HI R68, R64, 0x6, R65 ;  /* 0x0000000640447819 */ /* 0x000fe40000010241 */
[----:B------:R-:W-:Y:S01]  /*2000*/  IADD3 R70, R25, R24, RZ ;  /* 0x0000001819467210 */ /* 0x000fe20007ffe0ff */
[----:B------:R-:W-:Y:S01]  /*2010*/  IMAD R11, R189, R65, R0 ;  /* 0x00000041bd0b7224 */ /* 0x000fe200078e0200 */
[----:B---3--:R-:W-:Y:S01]  /*2020*/  SHF.L.U64.HI R62, R28, 0x5, R29 ;  /* 0x000000051c3e7819 */ /* 0x008fe2000001021d */
[----:B------:R-:W-:Y:S01]  /*2030*/  IMAD R0, R20, R28, RZ ;  /* 0x0000001c14007224 */ /* 0x000fe200078e02ff */
[----:B------:R-:W-:Y:S01]  /*2040*/  SHF.R.U32.HI R20, RZ, 0x3, R204 ;  /* 0x00000003ff147819 */ /* 0x000fe200000116cc */
[----:B------:R-:W-:Y:S01]  /*2050*/  IMAD.IADD R5, R5, 0x1, R11 ;  /* 0x0000000105057824 */ /* 0x000fe200078e020b */
[----:B------:R-:W-:Y:S01]  /*2060*/  SHF.R.S32.HI R74, RZ, 0x1f, R22 ;  /* 0x0000001fff4a7819 */ /* 0x000fe20000011416 */
[----:B------:R-:W-:-:S02]  /*2070*/  IMAD R13, R189, R29, R0 ;  /* 0x0000001dbd0d7224 */ /* 0x000fc400078e0200 */
[----:B------:R-:W-:Y:S02]  /*2080*/  IMAD.IADD R0, R16, 0x1, R9 ;  /* 0x0000000110007824 */ /* 0x000fe400078e0209 */
[----:B------:R-:W-:Y:S02]  /*2090*/  IMAD.IADD R7, R11, 0x1, R7 ;  /* 0x000000010b077824 */ /* 0x000fe400078e0207 */
[----:B--2---:R-:W-:Y:S01]  /*20a0*/  IMAD.WIDE.U32 R2, R189, R28, R18 ;  /* 0x0000001cbd027225 */ /* 0x004fe200078e0012 */
[----:B------:R-:W-:-:S03]  /*20b0*/  SHF.R.S32.HI R11, RZ, 0x1f, R0 ;  /* 0x0000001fff0b7819 */ /* 0x000fc60000011400 */
[----:B------:R-:W-:Y:S01]  /*20c0*/  IMAD.WIDE.U32 R8, R189, R28, R16 ;  /* 0x0000001cbd087225 */ /* 0x000fe200078e0010 */
[CC--:B------:R-:W-:Y:S02]  /*20d0*/  LEA.HI R10, R11.reuse, R0.reuse, RZ, 0x7 ;  /* 0x000000000b0a7211 */ /* 0x0c0fe400078f38ff */
[----:B------:R-:W-:Y:S01]  /*20e0*/  LEA.HI R11, R11, R0, RZ, 0x4 ;  /* 0x000000000b0b7211 */ /* 0x000fe200078f20ff */
[----:B------:R-:W-:Y:S02]  /*20f0*/  IMAD.IADD R3, R3, 0x1, R13 ;  /* 0x0000000103037824 */ /* 0x000fe400078e020d */
[----:B------:R-:W-:Y:S01]  /*2100*/  IMAD.IADD R9, R13, 0x1, R9 ;  /* 0x000000010d097824 */ /* 0x000fe200078e0209 */
[--C-:B------:R-:W-:Y:S01]  /*2110*/  LOP3.LUT R12, R204, 0x70, R11.reuse, 0xf8, !PT ;  /* 0x00000070cc0c7812 */ /* 0x100fe200078ef80b */
[----:B------:R-:W-:Y:S01]  /*2120*/  IMAD.SHL.U32 R10, R10, 0x40, RZ ;  /* 0x000000400a0a7824 */ /* 0x000fe200078e00ff */
[----:B------:R-:W-:Y:S01]  /*2130*/  LOP3.LUT R0, R206, 0x70, R11, 0xf8, !PT ;  /* 0x00000070ce007812 */ /* 0x000fe200078ef80b */
[----:B-----5:R-:W-:Y:S01]  /*2140*/  IMAD.WIDE.U32 R42, R39, R64, R4 ;  /* 0x00000040272a7225 */ /* 0x020fe200078e0004 */
[----:B------:R-:W-:-:S02]  /*2150*/  LOP3.LUT R12, R12, R20, RZ, 0x3c, !PT ;  /* 0x000000140c0c7212 */ /* 0x000fc400078e3cff */
[----:B------:R-:W0:Y:S01]  /*2160*/  S2R R20, SR_TID.X ;  /* 0x0000000000147919 */ /* 0x000e220000002100 */
[----:B------:R-:W-:Y:S01]  /*2170*/  SHF.R.S32.HI R13, RZ, 0x1f, R39 ;  /* 0x0000001fff0d7819 */ /* 0x000fe20000011427 */
[-C--:B------:R-:W-:Y:S01]  /*2180*/  IMAD.WIDE.U32 R40, R39, R64.reuse, R6 ;  /* 0x0000004027287225 */ /* 0x080fe200078e0006 */
[----:B------:R-:W-:Y:S02]  /*2190*/  LOP3.LUT R69, R0, R21, RZ, 0x3c, !PT ;  /* 0x0000001500457212 */ /* 0x000fe400078e3cff */
[----:B------:R-:W-:Y:S01]  /*21a0*/  LOP3.LUT R10, R10, 0xffffe000, RZ, 0xc0, !PT ;  /* 0xffffe0000a0a7812 */ /* 0x000fe200078ec0ff */
[----:B------:R-:W-:Y:S01]  /*21b0*/  IMAD R0, R13, R64, RZ ;  /* 0x000000400d007224 */ /* 0x000fe200078e02ff */
[----:B------:R-:W-:Y:S01]  /*21c0*/  LOP3.LUT R53, R11, 0xfffffff0, RZ, 0xc0, !PT ;  /* 0xfffffff00b357812 */ /* 0x000fe200078ec0ff */
[----:B------:R-:W-:Y:S01]  /*21d0*/  IMAD.WIDE.U32 R36, R39, R28, R2 ;  /* 0x0000001c27247225 */ /* 0x000fe200078e0002 */
[-C--:B------:R-:W-:Y:S02]  /*21e0*/  IADD3 R69, R69, R10.reuse, R210 ;  /* 0x0000000a45457210 */ /* 0x080fe40007ffe0d2 */
[----:B------:R-:W-:Y:S01]  /*21f0*/  IADD3 R67, R12, R10, R209 ;  /* 0x0000000a0c437210 */ /* 0x000fe20007ffe0d1 */
[----:B------:R-:W-:Y:S01]  /*2200*/  IMAD R15, R39, R65, R0 ;  /* 0x00000041270f7224 */ /* 0x000fe200078e0200 */
[C---:B------:R-:W-:Y:S01]  /*2210*/  SHF.L.U64.HI R65, R64.reuse, 0x5, R65 ;  /* 0x0000000540417819 */ /* 0x040fe20000010241 */
[----:B------:R-:W-:Y:S01]  /*2220*/  IMAD R0, R13, R28, RZ ;  /* 0x0000001c0d007224 */ /* 0x000fe200078e02ff */
[----:B------:R-:W-:Y:S01]  /*2230*/  SHF.R.S32.HI R50, RZ, 0x4, R11 ;  /* 0x00000004ff327819 */ /* 0x000fe2000001140b */
[----:B------:R-:W-:Y:S01]  /*2240*/  IMAD.SHL.U32 R66, R64, 0x40, RZ ;  /* 0x0000004040427824 */ /* 0x000fe200078e00ff */
[----:B------:R-:W-:Y:S01]  /*2250*/  SHF.R.S32.HI R47, RZ, 0x1f, R53 ;  /* 0x0000001fff2f7819 */ /* 0x000fe20000011435 */
[----:B------:R-:W-:-:S02]  /*2260*/  IMAD R5, R39, R29, R0 ;  /* 0x0000001d27057224 */ /* 0x000fc400078e0200 */
[----:B------:R-:W-:Y:S01]  /*2270*/  IMAD.SHL.U32 R63, R64, 0x20, RZ ;  /* 0x00000020403f7824 */ /* 0x000fe200078e00ff */
[C---:B------:R-:W-:Y:S01]  /*2280*/  SHF.L.U64.HI R64, R28.reuse, 0x6, R29 ;  /* 0x000000061c407819 */ /* 0x040fe2000001021d */
[C---:B------:R-:W-:Y:S02]  /*2290*/  IMAD.SHL.U32 R60, R28.reuse, 0x40, RZ ;  /* 0x000000401c3c7824 */ /* 0x040fe400078e00ff */
[----:B------:R-:W-:Y:S02]  /*22a0*/  IMAD.SHL.U32 R61, R28, 0x20, RZ ;  /* 0x000000201c3d7824 */ /* 0x000fe400078e00ff */
[----:B------:R-:W-:Y:S02]  /*22b0*/  IMAD R59, R214, 0x20, R189 ;  /* 0x00000020d63b7824 */ /* 0x000fe400078e02bd */
[----:B------:R-:W-:Y:S02]  /*22c0*/  IMAD.SHL.U32 R56, R27, 0x2, RZ ;  /* 0x000000021b387824 */ /* 0x000fe400078e00ff */
[----:B------:R-:W-:Y:S01]  /*22d0*/  IMAD.IADD R55, R43, 0x1, R15 ;  /* 0x000000012b377824 */ /* 0x000fe200078e020f */
[----:B0-----:R-:W-:Y:S01]  /*22e0*/  SHF.R.U32.HI R14, RZ, 0x7, R20 ;  /* 0x00000007ff0e7819 */ /* 0x001fe20000011614 */
[----:B------:R-:W-:-:S03]  /*22f0*/  IMAD.WIDE.U32 R20, R39, R28, R8 ;  /* 0x0000001c27147225 */ /* 0x000fc600078e0008 */
[C---:B------:R-:W-:Y:S01]  /*2300*/  ISETP.NE.AND P6, PT, R14.reuse, 0x1, PT ;  /* 0x000000010e00780c */ /* 0x040fe20003fc5270 */
[----:B------:R-:W-:Y:S01]  /*2310*/  IMAD.IADD R54, R15, 0x1, R41 ;  /* 0x000000010f367824 */ /* 0x000fe200078e0229 */
[----:B------:R-:W-:Y:S01]  /*2320*/  IADD3 R58, R14, 0x8, RZ ;  /* 0x000000080e3a7810 */ /* 0x000fe20007ffe0ff */
[----:B------:R-:W-:Y:S02]  /*2330*/  IMAD.IADD R51, R37, 0x1, R5 ;  /* 0x0000000125337824 */ /* 0x000fe400078e0205 */
[----:B------:R-:W-:-:S08]  /*2340*/  IMAD.IADD R52, R5, 0x1, R21 ;  /* 0x0000000105347824 */ /* 0x000fd000078e0215 */
[----:B------:R-:W-:Y:S05]  /*2350*/  @!P6 WARPSYNC.ALL ;  /* 0x000000000000e948 */ /* 0x000fea0003800000 */
[----:B------:R-:W-:Y:S01]  /*2360*/  ULDC UR4, c[0x0][0x2f4] ;  /* 0x0000bd0000047ab9 */ /* 0x000fe20000000800 */
[----:B------:R-:W-:Y:S01]  /*2370*/  @!P6 BAR.SYNC.DEFER_BLOCKING 0x9, 0x100 ;  /* 0x024400000000eb1d */ /* 0x000fe20000010000 */
[----:B------:R-:W-:Y:S02]  /*2380*/  ISETP.GE.AND P1, PT, R16, UR4, PT ;  /* 0x0000000410007c0c */ /* 0x000fe4000bf26270 */
[----:B------:R-:W-:Y:S02]  /*2390*/  ISETP.GE.AND P2, PT, R187, UR4, PT ;  /* 0x00000004bb007c0c */ /* 0x000fe4000bf46270 */
[----:B----4-:R-:W-:-:S11]  /*23a0*/  SHF.R.S32.HI R57, RZ, 0x1f, R71 ;  /* 0x0000001fff397819 */ /* 0x010fd60000011447 */
.L_x_1790:
[----:B0-----:R-:W0:Y:S01]  /*23b0*/  LDC R78, c[0x0][0x430] ;  /* 0x00010c00ff4e7b82 */ /* 0x001e220000000800 */
[----:B------:R-:W-:Y:S02]  /*23c0*/  VIADD R45, R45, 0xffffffff ;  /* 0xffffffff2d2d7836 */ /* 0x000fe40000000000 */
[----:B------:R-:W-:Y:S02]  /*23d0*/  IMAD.MOV.U32 R79, RZ, RZ, RZ ;  /* 0x000000ffff4f7224 */ /* 0x000fe400078e00ff */
[----:B------:R-:W-:-:S03]  /*23e0*/  IMAD R7, R45, 0x40, R59 ;  /* 0x000000402d077824 */ /* 0x000fc600078e023b */
[----:B------:R-:W1:Y:S01]  /*23f0*/  LDC R83, c[0x0][0x3f4] ;  /* 0x0000fd00ff537b82 */ /* 0x000e620000000800 */
[----:B------:R-:W-:Y:S01]  /*2400*/  IMAD.IADD R9, R70, 0x1, R7 ;  /* 0x0000000146097824 */ /* 0x000fe200078e0207 */
[----:B------:R-:W-:-:S03]  /*2410*/  ISETP.GE.AND P3, PT, R7, R44, PT ;  /* 0x0000002c0700720c */ /* 0x000fc60003f66270 */
[----:B------:R-:W-:Y:S01]  /*2420*/  IMAD.MOV.U32 R7, RZ, RZ, R9 ;  /* 0x000000ffff077224 */ /* 0x000fe200078e0009 */
[----:B------:R-:W-:Y:S02]  /*2430*/  ISETP.GT.OR P3, PT, R59, 0x3f, P3 ;  /* 0x0000003f3b00780c */ /* 0x000fe40001f64670 */
[----:B0-----:R-:W-:-:S11]  /*2440*/  ISETP.NE.AND P4, PT, R78, 0x1, PT ;  /* 0x000000014e00780c */ /* 0x001fd60003f85270 */
[----:B---3--:R-:W0:Y:S08]  /*2450*/  @!P3 LDC.64 R4, c[0x0][0x428] ;  /* 0x00010a00ff04bb82 */ /* 0x008e300000000a00 */
[----:B--2---:R-:W2:Y:S08]  /*2460*/  @!P3 LDC.64 R10, c[0x0][0x418] ;  /* 0x00010600ff0abb82 */ /* 0x004eb00000000a00 */
[----:B------:R-:W3:Y:S08]  /*2470*/  @P4 LDC R0, c[0x0][0x434] ;  /* 0x00010d00ff004b82 */ /* 0x000ef00000000800 */
[----:B------:R-:W4:Y:S01]  /*2480*/  @P4 LDC R3, c[0x0][0x438] ;  /* 0x00010e00ff034b82 */ /* 0x000f220000000800 */
[----:B---3--:R-:W-:-:S05]  /*2490*/  @P4 IMAD.HI.U32 R0, R9, R0, RZ ;  /* 0x0000000009004227 */ /* 0x008fca00078e00ff */
[----:B----4-:R-:W-:Y:S01]  /*24a0*/  @P4 SHF.R.U32.HI R7, RZ, R3, R0 ;  /* 0x00000003ff074219 */ /* 0x010fe20000011600 */
[----:B0-----:R-:W-:-:S03]  /*24b0*/  @!P3 IMAD R0, R57, R4, RZ ;  /* 0x000000043900b224 */ /* 0x001fc600078e02ff */
[----:B------:R-:W-:Y:S01]  /*24c0*/  @!P3 SHF.R.S32.HI R3, RZ, 0x1f, R7 ;  /* 0x0000001fff03b819 */ /* 0x000fe20000011407 */
[----:B------:R-:W-:Y:S01]  /*24d0*/  @!P3 IMAD R5, R71, R5, R0 ;  /* 0x000000054705b224 */ /* 0x000fe200078e0200 */
[----:B------:R-:W-:-:S05]  /*24e0*/  @!P3 MOV R2, R7 ;  /* 0x000000070002b202 */ /* 0x000fca0000000f00 */
[----:B------:R-:W-:-:S04]  /*24f0*/  @!P3 IMAD.WIDE.U32 R2, R71, R4, R2 ;  /* 0x000000044702b225 */ /* 0x000fc800078e0002 */
[----:B------:R-:W-:Y:S01]  /*2500*/  @!P3 IMAD.IADD R0, R3, 0x1, R5 ;  /* 0x000000010300b824 */ /* 0x000fe200078e0205 */
[----:B--2---:R-:W-:-:S04]  /*2510*/  @!P3 LEA R4, P4, R2, R10, 0x2 ;  /* 0x0000000a0204b211 */ /* 0x004fc800078810ff */
[----:B------:R-:W-:-:S05]  /*2520*/  @!P3 LEA.HI.X R5, R2, R11, R0, 0x2, P4 ;  /* 0x0000000b0205b211 */ /* 0x000fca00020f1400 */
[----:B------:R0:W5:Y:S01]  /*2530*/  @!P3 LDG.E R79, desc[UR36][R4.64] ;  /* 0x00000024044fb981 */ /* 0x000162000c1e1900 */
[----:B-1----:R-:W-:Y:S01]  /*2540*/  ISETP.GE.AND P3, PT, R83, 0x1, PT ;  /* 0x000000015300780c */ /* 0x002fe20003f66270 */
[----:B------:R-:W-:Y:S01]  /*2550*/  IMAD.MOV R3, RZ, RZ, -R7 ;  /* 0x000000ffff037224 */ /* 0x000fe200078e0a07 */
[----:B------:R-:W-:Y:S01]  /*2560*/  ISETP.GT.AND P4, PT, R45, R46, PT ;  /* 0x0000002e2d00720c */ /* 0x000fe20003f84270 */
[----:B------:R-:W-:Y:S01]  /*2570*/  IMAD R73, R186, 0x4000, R212 ;  /* 0x00004000ba497824 */ /* 0x000fe200078e02d4 */
[----:B------:R-:W-:Y:S05]  /*2580*/  YIELD ;  /* 0x0000000000007946 */ /* 0x000fea0003800000 */
[----:B------:R-:W-:Y:S01]  /*2590*/  BSSY B0, `(.L_x_1737) ;  /* 0x00004a5000007945 */ /* 0x000fe20003800000 */
[----:B------:R-:W-:Y:S01]  /*25a0*/  IMAD R78, R78, R3, R9 ;  /* 0x000000034e4e7224 */ /* 0x000fe200078e0209 */
[----:B------:R-:W-:Y:S01]  /*25b0*/  P2R R75, PR, RZ, 0x10 ;  /* 0x00000010ff4b7803 */ /* 0x000fe20000000000 */
[----:B------:R-:W-:Y:S01]  /*25c0*/  IMAD.IADD R73, R184, 0x1, R73 ;  /* 0x00000001b8497824 */ /* 0x000fe200078e0249 */
        /* <DEDUP_REMOVED lines=8> */
[----:B------:R-:W-:Y:S02]  /*2650*/  IMAD R4, R64, R45, RZ ;  /* 0x0000002d40047224 */ /* 0x000fe400078e02ff */
[----:B------:R-:W-:Y:S01]  /*2660*/  IMAD R5, R78, UR5, R5 ;  /* 0x000000054e057c24 */ /* 0x000fe2000f8e0205 */
[----:B------:R-:W-:Y:S01]  /*2670*/  ULDC.64 UR4, c[0x0][0x310] ;  /* 0x0000c40000047ab9 */ /* 0x000fe20000000a00 */
[----:B------:R-:W-:-:S02]  /*2680*/  IMAD R80, R45, -0x40, R44 ;  /* 0xffffffc02d507824 */ /* 0x000fc400078e022c */
[----:B------:R-:W-:Y:S02]  /*2690*/  IMAD R0, R76, UR4, RZ ;  /* 0x000000044c007c24 */ /* 0x000fe4000f8e02ff */
[----:B------:R-:W-:Y:S01]  /*26a0*/  IMAD.IADD R3, R3, 0x1, R5 ;  /* 0x0000000103037824 */ /* 0x000fe200078e0205 */
[----:B------:R-:W-:Y:S01]  /*26b0*/  SHF.R.S32.HI R5, RZ, 0x1f, R45 ;  /* 0x0000001fff057819 */ /* 0x000fe2000001142d */
[C---:B------:R-:W-:Y:S01]  /*26c0*/  IMAD R7, R79.reuse, UR5, R0 ;  /* 0x000000054f077c24 */ /* 0x040fe2000f8e0200 */
[----:B------:R-:W-:Y:S01]  /*26d0*/  VIMNMX R80, R80, 0x40, PT ;  /* 0x0000004050507848 */ /* 0x000fe20003fe0100 */
[----:B------:R-:W-:Y:S01]  /*26e0*/  IMAD.WIDE.U32 R2, R79, UR4, R2 ;  /* 0x000000044f027c25 */ /* 0x000fe2000f8e0002 */
[----:B------:R-:W-:-:S03]  /*26f0*/  ULDC.64 UR4, c[0x0][0x308] ;  /* 0x0000c20000047ab9 */ /* 0x000fc60000000a00 */
[----:B------:R-:W-:Y:S02]  /*2700*/  IMAD.IADD R3, R3, 0x1, R7 ;  /* 0x0000000103037824 */ /* 0x000fe400078e0207 */
[----:B------:R-:W-:Y:S02]  /*2710*/  IMAD R7, R74, UR4, RZ ;  /* 0x000000044a077c24 */ /* 0x000fe4000f8e02ff */
[----:B------:R-:W-:Y:S02]  /*2720*/  IMAD R0, R68, R45, RZ ;  /* 0x0000002d44007224 */ /* 0x000fe400078e02ff */
[----:B------:R-:W-:-:S04]  /*2730*/  IMAD.WIDE.U32 R2, R22, UR4, R2 ;  /* 0x0000000416027c25 */ /* 0x000fc8000f8e0002 */
[----:B------:R-:W-:Y:S01]  /*2740*/  IMAD R9, R22, UR5, R7 ;  /* 0x0000000516097c24 */ /* 0x000fe2000f8e0207 */
[----:B------:R-:W-:Y:S01]  /*2750*/  ULDC.64 UR4, c[0x0][0x2e8] ;  /* 0x0000ba0000047ab9 */ /* 0x000fe20000000a00 */
[C---:B------:R-:W-:Y:S01]  /*2760*/  IMAD R11, R5.reuse, R66, R0 ;  /* 0x00000042050b7224 */ /* 0x040fe200078e0200 */
[----:B------:R-:W-:Y:S01]  /*2770*/  IADD3 R0, P4, R2, UR4, RZ ;  /* 0x0000000402007c10 */ /* 0x000fe2000ff9e0ff */
[----:B------:R-:W-:Y:S02]  /*2780*/  IMAD R13, R5, R60, R4 ;  /* 0x0000003c050d7224 */ /* 0x000fe400078e0204 */
[----:B------:R-:W-:Y:S01]  /*2790*/  IMAD.WIDE.U32 R6, R66, R45, RZ ;  /* 0x0000002d42067225 */ /* 0x000fe200078e00ff */
[----:B------:R-:W-:-:S03]  /*27a0*/  IADD3.X R2, R3, UR5, R9, P4, !PT ;  /* 0x0000000503027c10 */ /* 0x000fc6000a7fe409 */
[----:B------:R-:W-:-:S04]  /*27b0*/  IMAD.WIDE.U32 R4, R60, R45, RZ ;  /* 0x0000002d3c047225 */ /* 0x000fc800078e00ff */
[----:B------:R-:W-:Y:S02]  /*27c0*/  IMAD.IADD R14, R7, 0x1, R11 ;  /* 0x00000001070e7824 */ /* 0x000fe400078e020b */
[----:B------:R-:W-:Y:S01]  /*27d0*/  IMAD.IADD R81, R5, 0x1, R13 ;  /* 0x0000000105517824 */ /* 0x000fe200078e020d */
[----:B------:R-:W-:Y:S06]  /*27e0*/  @!P3 BRA `(.L_x_1739) ;  /* 0x000000200064b947 */ /* 0x000fec0003800000 */
[----:B------:R-:W-:Y:S01]  /*27f0*/  ISETP.GE.AND P3, PT, R189, R80, PT ;  /* 0x00000050bd00720c */ /* 0x000fe20003f66270 */
[----:B------:R-:W-:Y:S01]  /*2800*/  BSSY B1, `(.L_x_1740) ;  /* 0x0000017000017945 */ /* 0x000fe20003800000 */
[----:B------:R-:W-:Y:S02]  /*2810*/  CS2R R8, SRZ ;  /* 0x0000000000087805 */ /* 0x000fe4000001ff00 */
[----:B------:R-:W-:Y:S02]  /*2820*/  CS2R R32, SRZ ;  /* 0x0000000000207805 */ /* 0x000fe4000001ff00 */
[----:B------:R-:W-:Y:S02]  /*2830*/  CS2R R34, SRZ ;  /* 0x0000000000227805 */ /* 0x000fe4000001ff00 */
[----:B------:R-:W-:Y:S02]  /*2840*/  CS2R R30, SRZ ;  /* 0x00000000001e7805 */ /* 0x000fe4000001ff00 */
[----:B------:R-:W-:-:S03]  /*2850*/  CS2R R48, SRZ ;  /* 0x0000000000307805 */ /* 0x000fc6000001ff00 */
[----:B------:R-:W-:Y:S05]  /*2860*/  @P3 BRA `(.L_x_1741) ;  /* 0x0000000000403947 */ /* 0x000fea0003800000 */
        /* <DEDUP_REMOVED lines=16> */
.L_x_1741:
[----:B------:R-:W-:Y:S05]  /*2970*/  BSYNC B1 ;  /* 0x0000000000017941 */ /* 0x000fea0003800000 */
.L_x_1740:
[----:B------:R-:W-:Y:S01]  /*2980*/  ISETP.GE.AND P4, PT, R227, R80, PT ;  /* 0x00000050e300720c */ /* 0x000fe20003f86270 */
[----:B------:R-:W-:Y:S01]  /*2990*/  BSSY B1, `(.L_x_1742) ;  /* 0x000001b000017945 */ /* 0x000fe20003800000 */
[----:B------:R-:W-:Y:S02]  /*29a0*/  CS2R R26, SRZ ;  /* 0x00000000001a7805 */ /* 0x000fe4000001ff00 */
[----:B------:R-:W-:Y:S02]  /*29b0*/  CS2R R24, SRZ ;  /* 0x0000000000187805 */ /* 0x000fe4000001ff00 */
[----:B-----5:R-:W-:Y:S01]  /*29c0*/  MOV R84, R32 ;  /* 0x0000002000547202 */ /* 0x020fe20000000f00 */
[----:B------:R-:W-:Y:S01]  /*29d0*/  IMAD.MOV.U32 R96, RZ, RZ, R34 ;  /* 0x000000ffff607224 */ /* 0x000fe200078e0022 */
[----:B------:R-:W-:-:S05]  /*29e0*/  CS2R R28, SRZ ;  /* 0x00000000001c7805 */ /* 0x000fca000001ff00 */
[----:B------:R-:W-:Y:S05]  /*29f0*/  @P4 BRA `(.L_x_1743) ;  /* 0x0000000000504947 */ /* 0x000fea0003800000 */
        /* <DEDUP_REMOVED lines=20> */
.L_x_1743:
[----:B------:R-:W-:Y:S05]  /*2b40*/  BSYNC B1 ;  /* 0x0000000000017941 */ /* 0x000fea0003800000 */
.L_x_1742:
[----:B------:R-:W-:Y:S01]  /*2b50*/  UISETP.NE.AND UP0, UPT, UR61, 0x3, UPT ;  /* 0x000000033d00788c */ /* 0x000fe2000bf05270 */
[----:B------:R-:W-:Y:S02]  /*2b60*/  IMAD.MOV.U32 R87, RZ, RZ, R30 ;  /* 0x000000ffff577224 */ /* 0x000fe400078e001e */
[----:B------:R-:W-:Y:S02]  /*2b70*/  IMAD.MOV.U32 R93, RZ, RZ, R48 ;  /* 0x000000ffff5d7224 */ /* 0x000fe400078e0030 */
[----:B-----5:R-:W-:Y:S01]  /*2b80*/  IMAD.MOV.U32 R38, RZ, RZ, R8 ;  /* 0x000000ffff267224 */ /* 0x020fe200078e0008 */
[----:B------:R-:W-:Y:S01]  /*2b90*/  PLOP3.LUT P5, PT, PT, PT, UP0, 0x80, 0x0 ;  /* 0x000000000000781c */ /* 0x000fe20003faf008 */
[----:B------:R-:W-:Y:S02]  /*2ba0*/  IMAD.MOV.U32 R85, RZ, RZ, R26 ;  /* 0x000000ffff557224 */ /* 0x000fe400078e001a */
[----:B------:R-:W-:Y:S02]  /*2bb0*/  IMAD.MOV.U32 R82, RZ, RZ, R24 ;  /* 0x000000ffff527224 */ /* 0x000fe400078e0018 */
[----:B------:R-:W-:-:S08]  /*2bc0*/  IMAD.MOV.U32 R86, RZ, RZ, R28 ;  /* 0x000000ffff567224 */ /* 0x000fd000078e001c */
[----:B------:R-:W-:Y:S05]  /*2bd0*/  @!P5 BRA `(.L_x_1744) ;  /* 0x000000000004d947 */ /* 0x000fea0003800000 */
[----:B------:R-:W-:Y:S01]  /*2be0*/  BPT.TRAP 0x1 ;  /* 0x000000040000795c */ /* 0x000fe20000300000 */
.L_x_1744:
[----:B------:R-:W-:Y:S01]  /*2bf0*/  IMAD R72, R186, 0x8, R184 ;  /* 0x00000008ba487824 */ /* 0x000fe200078e02b8 */
[----:B------:R-:W-:Y:S01]  /*2c00*/  SHF.L.U32 R81, R195, 0x1f, RZ ;  /* 0x0000001fc3517819 */ /* 0x000fe200000006ff */
[----:B------:R-:W-:Y:S03]  /*2c10*/  BSSY B1, `(.L_x_1745) ;  /* 0x0000003000017945 */ /* 0x000fe60003800000 */
[----:B------:R-:W2:Y:S02]  /*2c20*/  SYNCS.PHASECHK.TRANS64.TRYWAIT P6, [R72+URZ+0x28490], R81 ;  /* 0x02849051480075a7 */ /* 0x000ea400080c017f */
[----:B--2---:R-:W-:Y:S05]  /*2c30*/  @!P6 BRA `(.L_x_1746) ;  /* 0x0000023400e4e947 */ /* 0x004fea0003800000 */
.L_x_2115:
[----:B------:R-:W-:Y:S05]  /*2c40*/  BSYNC B1 ;  /* 0x0000000000017941 */ /* 0x000fea0003800000 */
.L_x_1745:
[----:B------:R-:W-:-:S03]  /*2c50*/  UMOV UR4, 0xffffffff ;  /* 0xffffffff00047882 */ /* 0x000fc60000000000 */
[----:B------:R-:W-:Y:S05]  /*2c60*/  BRA.DIV UR4, `(.L_x_1747) ;  /* 0x0000023604ec7947 */ /* 0x000fea000b800000 */
[----:B------:R3:W4:Y:S04]  /*2c70*/  SHFL.IDX PT, R3, R2, RZ, 0x181f ;  /* 0x00181fff02037589 */ /* 0x00072800000e0000 */
[----:B------:R3:W0:Y:S02]  /*2c80*/  SHFL.IDX PT, R14, R0, RZ, 0x181f ;  /* 0x00181fff000e7589 */ /* 0x00062400000e0000 */
.L_x_2119:
[----:B------:R-:W-:Y:S04]  /*2c90*/  BSSY B1, `(.L_x_1748) ;  /* 0x00000e7000017945 */ /* 0x000fe80003800000 */
[----:B------:R-:W-:Y:S05]  /*2ca0*/  @P3 BRA `(.L_x_1749) ;  /* 0x0000000c00943947 */ /* 0x000fea0003800000 */
[----:B------:R-:W-:Y:S04]  /*2cb0*/  BSSY B2, `(.L_x_1750) ;  /* 0x0000072000027945 */ /* 0x000fe80003800000 */
[----:B------:R-:W-:Y:S05]  /*2cc0*/  @P1 BRA `(.L_x_1751) ;  /* 0x0000000400c01947 */ /* 0x000fea0003800000 */
[----:B-1----:R1:W1:Y:S01]  /*2cd0*/  LDS.128 R4, [R73+0x20000] ;  /* 0x0200000049047984 */ /* 0x0022620000000c00 */
[----:B0-----:R-:W-:Y:S01]  /*2ce0*/  IADD3 R10, P3, R16, R14, RZ ;  /* 0x0000000e100a7210 */ /* 0x001fe20007f7e0ff */
[----:B------:R-:W-:Y:S04]  /*2cf0*/  BSSY B3, `(.L_x_1752) ;  /* 0x000006c000037945 */ /* 0x000fe80003800000 */
[----:B----4-:R-:W-:Y:S01]  /*2d00*/  IMAD.X R11, R3, 0x1, R17, P3 ;  /* 0x00000001030b7824 */ /* 0x010fe200018e0611 */
[----:B------:R-:W-:-:S13]  /*2d10*/  ISETP.GE.AND P3, PT, R18, R83, PT ;  /* 0x000000531200720c */ /* 0x000fda0003f66270 */
[----:B------:R-:W-:Y:S05]  /*2d20*/  @P3 BRA `(.L_x_1753) ;  /* 0x0000000400a03947 */ /* 0x000fea0003800000 */
[----:B------:R-:W-:Y:S01]  /*2d30*/  SHF.R.U32.HI R12, RZ, 0x8, R49 ;  /* 0x00000008ff0c7819 */ /* 0x000fe20000011631 */
[----:B-1----:R-:W-:Y:S01]  /*2d40*/  IMAD.MOV.U32 R13, RZ, RZ, R6 ;  /* 0x000000ffff0d7224 */ /* 0x002fe200078e0006 */
[----:B------:R-:W-:Y:S02]  /*2d50*/  SHF.R.U32.HI R88, RZ, 0x8, R35 ;  /* 0x00000008ff587819 */ /* 0x000fe40000011623 */
[----:B------:R-:W-:Y:S01]  /*2d60*/  MOV R15, R7 ;  /* 0x00000007000f7202 */ /* 0x000fe20000000f00 */
[----:B------:R-:W-:Y:S01]  /*2d70*/  IMAD.SHL.U32 R7, R12, 0x100, RZ ;  /* 0x000001000c077824 */ /* 0x000fe200078e00ff */
[----:B------:R-:W-:Y:S01]  /*2d80*/  SHF.R.U32.HI R48, RZ, 0x10, R49 ;  /* 0x00000010ff307819 */ /* 0x000fe20000011631 */
[----:B------:R-:W-:Y:S01]  /*2d90*/  IMAD.SHL.U32 R6, R88, 0x100, RZ ;  /* 0x0000010058067824 */ /* 0x000fe200078e00ff */
[----:B------:R-:W-:Y:S02]  /*2da0*/  LOP3.LUT R34, R49, 0xff0000ff, RZ, 0xc0, !PT ;  /* 0xff0000ff31227812 */ /* 0x000fe400078ec0ff */
[----:B------:R-:W-:-:S02]  /*2db0*/  SHF.R.U32.HI R89, RZ, 0x10, R35 ;  /* 0x00000010ff597819 */ /* 0x000fc40000011623 */
[----:B------:R-:W-:Y:S02]  /*2dc0*/  LOP3.LUT R35, R35, 0xff0000ff, RZ, 0xc0, !PT ;  /* 0xff0000ff23237812 */ /* 0x000fe400078ec0ff */
[----:B------:R-:W-:Y:S01]  /*2dd0*/  LOP3.LUT R49, R34, 0xff00, R7, 0xf8, !PT ;  /* 0x0000ff0022317812 */ /* 0x000fe200078ef807 */
[----:B------:R-:W-:Y:S01]  /*2de0*/  IMAD.U32 R34, R48, 0x10000, RZ ;  /* 0x0001000030227824 */ /* 0x000fe200078e00ff */
[----:B------:R-:W-:Y:S01]  /*2df0*/  LOP3.LUT R12, R35, 0xff00, R6, 0xf8, !PT ;  /* 0x0000ff00230c7812 */ /* 0x000fe200078ef806 */
[----:B------:R-:W-:Y:S01]  /*2e00*/  IMAD.U32 R7, R89, 0x10000, RZ ;  /* 0x0001000059077824 */ /* 0x000fe200078e00ff */
[----:B------:R-:W-:Y:S02]  /*2e10*/  F2FP.F16.E4M3.UNPACK_B R35, R93.H1 ;  /* 0x0000005dff23723e */ /* 0x000fe400030006ff */
[-C--:B------:R-:W-:Y:S02]  /*2e20*/  F2FP.F16.E4M3.UNPACK_B R6, R5.reuse ;  /* 0x00000005ff06723e */ /* 0x080fe400020006ff */
[----:B------:R-:W-:Y:S01]  /*2e30*/  F2FP.F16.E4M3.UNPACK_B R5, R5.H1 ;  /* 0x00000005ff05723e */ /* 0x000fe200030006ff */
[--C-:B------:R-:W-:Y:S01]  /*2e40*/  HADD2.F32 R88, -RZ, R35.reuse.H1_H1 ;  /* 0x30000023ff587230 */ /* 0x100fe20000004100 */
[----:B------:R-:W-:Y:S01]  /*2e50*/  LOP3.LUT R89, R49, 0xff0000, R34, 0xf8, !PT ;  /* 0x00ff000031597812 */ /* 0x000fe200078ef822 */
[----:B------:R-:W-:Y:S01]  /*2e60*/  HADD2.F32 R49, -RZ, R35.H0_H0 ;  /* 0x20000023ff317230 */ /* 0x000fe20000004100 */
[----:B------:R-:W-:Y:S01]  /*2e70*/  LOP3.LUT R48, R12, 0xff0000, R7, 0xf8, !PT ;  /* 0x00ff00000c307812 */ /* 0x000fe200078ef807 */
[----:B------:R-:W-:Y:S01]  /*2e80*/  HADD2.F32 R7, -RZ, R6.H1_H1 ;  /* 0x30000006ff077230 */ /* 0x000fe20000004100 */
[----:B------:R-:W-:Y:S01]  /*2e90*/  F2FP.F16.E4M3.UNPACK_B R34, R96.H1 ;  /* 0x00000060ff22723e */ /* 0x000fe200030006ff */
[----:B------:R-:W-:-:S02]  /*2ea0*/  HADD2.F32 R12, -RZ, R5.H1_H1 ;  /* 0x30000005ff0c7230 */ /* 0x000fc40000004100 */
[----:B------:R-:W-:Y:S02]  /*2eb0*/  HADD2.F32 R6, -RZ, R6.H0_H0 ;  /* 0x20000006ff067230 */ /* 0x000fe40000004100 */
[-C--:B------:R-:W-:Y:S01]  /*2ec0*/  FMUL.FTZ R91, R7, R49.reuse ;  /* 0x00000031075b7220 */ /* 0x080fe20000410000 */
[--C-:B------:R-:W-:Y:S02]  /*2ed0*/  HADD2.F32 R35, -RZ, R34.reuse.H0_H0 ;  /* 0x20000022ff237230 */ /* 0x100fe40000004100 */
[-C--:B------:R-:W-:Y:S01]  /*2ee0*/  FMUL.FTZ R94, R12, R88.reuse ;  /* 0x000000580c5e7220 */ /* 0x080fe20000410000 */
[----:B------:R-:W-:Y:S02]  /*2ef0*/  HADD2.F32 R5, -RZ, R5.H0_H0 ;  /* 0x20000005ff057230 */ /* 0x000fe40000004100 */
[C---:B------:R-:W-:Y:S01]  /*2f00*/  FMUL.FTZ R90, R6.reuse, R49 ;  /* 0x00000031065a7220 */ /* 0x040fe20000410000 */
[----:B------:R-:W-:Y:S02]  /*2f10*/  HADD2.F32 R34, -RZ, R34.H1_H1 ;  /* 0x30000022ff227230 */ /* 0x000fe40000004100 */
[----:B------:R-:W-:Y:S01]  /*2f20*/  FFMA.FTZ R92, R6, R35, -R91 ;  /* 0x00000023065c7223 */ /* 0x000fe2000001085b */
[----:B------:R-:W-:Y:S01]  /*2f30*/  F2FP.F16.E4M3.UNPACK_B R6, R93 ;  /* 0x0000005dff06723e */ /* 0x000fe200020006ff */
[----:B------:R-:W-:Y:S01]  /*2f40*/  FMUL.FTZ R49, R5, R88 ;  /* 0x0000005805317220 */ /* 0x000fe20000410000 */
[----:B------:R-:W-:Y:S01]  /*2f50*/  FFMA.FTZ R93, R7, R35, R90 ;  /* 0x00000023075d7223 */ /* 0x000fe2000001005a */
[----:B------:R-:W-:Y:S01]  /*2f60*/  FFMA.FTZ R94, R5, R34, -R94 ;  /* 0x00000022055e7223 */ /* 0x000fe2000001085e */
[----:B------:R-:W-:Y:S01]  /*2f70*/  F2FP.F16.E4M3.UNPACK_B R5, R4.H1 ;  /* 0x00000004ff05723e */ /* 0x000fe200030006ff */
[----:B------:R-:W-:Y:S01]  /*2f80*/  FFMA.FTZ R95, R12, R34, R49 ;  /* 0x000000220c5f7223 */ /* 0x000fe20000010031 */
[----:B------:R-:W-:Y:S01]  /*2f90*/  F2FP.F16.E4M3.UNPACK_B R4, R4 ;  /* 0x00000004ff04723e */ /* 0x000fe200020006ff */
[--C-:B------:R-:W-:Y:S01]  /*2fa0*/  HADD2.F32 R49, -RZ, R6.reuse.H1_H1 ;  /* 0x30000006ff317230 */ /* 0x100fe20000004100 */
[----:B------:R-:W-:Y:S01]  /*2fb0*/  F2FP.F16.E4M3.UNPACK_B R12, R96 ;  /* 0x00000060ff0c723e */ /* 0x000fe200020006ff */
[----:B------:R-:W-:Y:S01]  /*2fc0*/  HADD2.F32 R35, -RZ, R6.H0_H0 ;  /* 0x20000006ff237230 */ /* 0x000fe20000004100 */
[----:B------:R-:W-:Y:S01]  /*2fd0*/  F2FP.SATFINITE.E4M3.F32.PACK_AB_MERGE_C R98, R95, R94, RZ ;  /* 0x0000005e5f62723e */ /* 0x000fe200048070ff */
[----:B------:R-:W-:-:S02]  /*2fe0*/  HADD2.F32 R6, -RZ, R5.H0_H0 ;  /* 0x20000005ff067230 */ /* 0x000fc40000004100 */
[----:B------:R-:W-:Y:S02]  /*2ff0*/  HADD2.F32 R7, -RZ, R5.H1_H1 ;  /* 0x30000005ff077230 */ /* 0x000fe40000004100 */
[--C-:B------:R-:W-:Y:S02]  /*3000*/  HADD2.F32 R5, -RZ, R4.reuse.H0_H0 ;  /* 0x20000004ff057230 */ /* 0x100fe40000004100 */
[-C--:B------:R-:W-:Y:S01]  /*3010*/  FMUL.FTZ R90, R6, R49.reuse ;  /* 0x00000031065a7220 */ /* 0x080fe20000410000 */
[----:B------:R-:W-:Y:S02]  /*3020*/  HADD2.F32 R4, -RZ, R4.H1_H1 ;  /* 0x30000004ff047230 */ /* 0x000fe40000004100 */
[----:B------:R-:W-:Y:S01]  /*3030*/  FMUL.FTZ R91, R7, R49 ;  /* 0x00000031075b7220 */ /* 0x000fe20000410000 */
[--C-:B------:R-:W-:Y:S02]  /*3040*/  HADD2.F32 R34, -RZ, R12.reuse.H1_H1 ;  /* 0x3000000cff227230 */ /* 0x100fe40000004100 */
[----:B------:R-:W-:-:S02]  /*3050*/  HADD2.F32 R12, -RZ, R12.H0_H0 ;  /* 0x2000000cff0c7230 */ /* 0x000fc40000004100 */
[-C--:B------:R-:W-:Y:S01]  /*3060*/  FMUL.FTZ R88, R4, R35.reuse ;  /* 0x0000002304587220 */ /* 0x080fe20000410000 */
[----:B------:R-:W-:Y:S01]  /*3070*/  FMUL.FTZ R35, R5, R35 ;  /* 0x0000002305237220 */ /* 0x000fe20000410000 */
[-C--:B------:R-:W-:Y:S01]  /*3080*/  FFMA.FTZ R6, R6, R34.reuse, -R91 ;  /* 0x0000002206067223 */ /* 0x080fe2000001085b */
[----:B------:R-:W-:Y:S01]  /*3090*/  FFMA.FTZ R7, R7, R34, R90 ;  /* 0x0000002207077223 */ /* 0x000fe2000001005a */
[-C--:B------:R-:W-:Y:S01]  /*30a0*/  FFMA.FTZ R90, R5, R12.reuse, -R88 ;  /* 0x0000000c055a7223 */ /* 0x080fe20000010858 */
[----:B------:R-:W-:Y:S01]  /*30b0*/  FFMA.FTZ R91, R4, R12, R35 ;  /* 0x0000000c045b7223 */ /* 0x000fe20000010023 */
[----:B------:R-:W-:Y:S02]  /*30c0*/  F2FP.F16.E4M3.UNPACK_B R5, R15.H1 ;  /* 0x0000000fff05723e */ /* 0x000fe400030006ff */
[----:B------:R-:W-:Y:S02]  /*30d0*/  F2FP.F16.E4M3.UNPACK_B R35, R89.H1 ;  /* 0x00000059ff23723e */ /* 0x000fe400030006ff */
[----:B------:R-:W-:Y:S01]  /*30e0*/  F2FP.SATFINITE.E4M3.F32.PACK_AB_MERGE_C R97, R7, R6, RZ ;  /* 0x000000060761723e */ /* 0x000fe200048070ff */
[----:B------:R-:W-:Y:S01]  /*30f0*/  HADD2.F32 R7, -RZ, R5.H1_H1 ;  /* 0x30000005ff077230 */ /* 0x000fe20000004100 */
[-C--:B------:R-:W-:Y:S01]  /*3100*/  F2FP.F16.E4M3.UNPACK_B R12, R48.reuse.H1 ;  /* 0x00000030ff0c723e */ /* 0x080fe200030006ff */
[----:B------:R-:W-:Y:S01]  /*3110*/  HADD2.F32 R88, -RZ, R35.H1_H1 ;  /* 0x30000023ff587230 */ /* 0x000fe20000004100 */
[----:B------:R-:W-:Y:S01]  /*3120*/  F2FP.F16.E4M3.UNPACK_B R4, R13.H1 ;  /* 0x0000000dff04723e */ /* 0x000fe200030006ff */
[----:B------:R-:W-:Y:S01]  /*3130*/  HADD2.F32 R6, -RZ, R5.H0_H0 ;  /* 0x20000005ff067230 */ /* 0x000fe20000004100 */
[----:B------:R-:W-:Y:S01]  /*3140*/  F2FP.F16.E4M3.UNPACK_B R89, R89 ;  /* 0x00000059ff59723e */ /* 0x000fe200020006ff */
[----:B------:R-:W-:Y:S01]  /*3150*/  HADD2.F32 R34, -RZ, R12.H1_H1 ;  /* 0x3000000cff227230 */ /* 0x000fe20000004100 */
[----:B------:R-:W-:Y:S01]  /*3160*/  F2FP.F16.E4M3.UNPACK_B R48, R48 ;  /* 0x00000030ff30723e */ /* 0x000fe200020006ff */
[----:B------:R-:W-:-:S02]  /*3170*/  HADD2.F32 R5, -RZ, R4.H1_H1 ;  /* 0x30000004ff057230 */ /* 0x000fc40000004100 */
[-C--:B------:R-:W-:Y:S01]  /*3180*/  FMUL.FTZ R95, R7, R88.reuse ;  /* 0x00000058075f7220 */ /* 0x080fe20000410000 */
[--C-:B------:R-:W-:Y:S02]  /*3190*/  HADD2.F32 R49, -RZ, R89.reuse.H1_H1 ;  /* 0x30000059ff317230 */ /* 0x100fe40000004100 */
[C---:B------:R-:W-:Y:S01]  /*31a0*/  FMUL.FTZ R94, R6.reuse, R88 ;  /* 0x00000058065e7220 */ /* 0x040fe20000410000 */
[----:B------:R-:W-:Y:S02]  /*31b0*/  HADD2.F32 R4, -RZ, R4.H0_H0 ;  /* 0x20000004ff047230 */ /* 0x000fe40000004100 */
[----:B------:R-:W-:Y:S01]  /*31c0*/  FFMA.FTZ R96, R6, R34, -R95 ;  /* 0x0000002206607223 */ /* 0x000fe2000001085f */
[----:B------:R-:W-:Y:S01]  /*31d0*/  HADD2.F32 R6, -RZ, R48.H1_H1 ;  /* 0x30000030ff067230 */ /* 0x000fe20000004100 */
[----:B------:R-:W-:Y:S01]  /*31e0*/  F2FP.F16.E4M3.UNPACK_B R15, R15 ;  /* 0x0000000fff0f723e */ /* 0x000fe200020006ff */
[-C--:B------:R-:W-:Y:S01]  /*31f0*/  FMUL.FTZ R95, R5, R49.reuse ;  /* 0x00000031055f7220 */ /* 0x080fe20000410000 */
[----:B------:R-:W-:Y:S01]  /*3200*/  FMUL.FTZ R88, R4, R49 ;  /* 0x0000003104587220 */ /* 0x000fe20000410000 */
[----:B------:R-:W-:Y:S01]  /*3210*/  F2FP.F16.E4M3.UNPACK_B R13, R13 ;  /* 0x0000000dff0d723e */ /* 0x000fe200020006ff */
[----:B------:R-:W-:-:S02]  /*3220*/  HADD2.F32 R89, -RZ, R89.H0_H0 ;  /* 0x20000059ff597230 */ /* 0x000fc40000004100 */
[-C--:B------:R-:W-:Y:S01]  /*3230*/  FFMA.FTZ R95, R4, R6.reuse, -R95 ;  /* 0x00000006045f7223 */ /* 0x080fe2000001085f */
[----:B------:R-:W-:Y:S01]  /*3240*/  FFMA.FTZ R88, R5, R6, R88 ;  /* 0x0000000605587223 */ /* 0x000fe20000010058 */
[--C-:B------:R-:W-:Y:S02]  /*3250*/  HADD2.F32 R5, -RZ, R15.reuse.H0_H0 ;  /* 0x2000000fff057230 */ /* 0x100fe40000004100 */
[----:B------:R-:W-:Y:S01]  /*3260*/  FFMA.FTZ R49, R7, R34, R94 ;  /* 0x0000002207317223 */ /* 0x000fe2000001005e */
[----:B------:R-:W-:Y:S02]  /*3270*/  HADD2.F32 R15, -RZ, R15.H1_H1 ;  /* 0x3000000fff0f7230 */ /* 0x000fe40000004100 */
[----:B------:R-:W-:Y:S01]  /*3280*/  HADD2.F32 R6, -RZ, R35.H0_H0 ;  /* 0x20000023ff067230 */ /* 0x000fe20000004100 */
[----:B------:R-:W-:Y:S01]  /*3290*/  F2FP.SATFINITE.E4M3.F32.PACK_AB_MERGE_C R88, R88, R95, RZ ;  /* 0x0000005f5858723e */ /* 0x000fe200048070ff */
[--C-:B------:R-:W-:Y:S01]  /*32a0*/  HADD2.F32 R4, -RZ, R13.reuse.H0_H0 ;  /* 0x2000000dff047230 */ /* 0x100fe20000004100 */
[----:B------:R-:W-:Y:S01]  /*32b0*/  F2FP.SATFINITE.E4M3.F32.PACK_AB_MERGE_C R49, R49, R96, RZ ;  /* 0x000000603131723e */ /* 0x000fe200048070ff */
[----:B------:R-:W-:-:S02]  /*32c0*/  HADD2.F32 R13, -RZ, R13.H1_H1 ;  /* 0x3000000dff0d7230 */ /* 0x000fc40000004100 */
[-C--:B------:R-:W-:Y:S01]  /*32d0*/  FMUL.FTZ R34, R15, R6.reuse ;  /* 0x000000060f227220 */ /* 0x080fe20000410000 */
[----:B------:R-:W-:Y:S02]  /*32e0*/  HADD2.F32 R48, -RZ, R48.H0_H0 ;  /* 0x20000030ff307230 */ /* 0x000fe40000004100 */
[----:B------:R-:W-:Y:S01]  /*32f0*/  FMUL.FTZ R94, R5, R6 ;  /* 0x00000006055e7220 */ /* 0x000fe20000410000 */
[----:B------:R-:W-:Y:S02]  /*3300*/  HADD2.F32 R12, -RZ, R12.H0_H0 ;  /* 0x2000000cff0c7230 */ /* 0x000fe40000004100 */
[-C--:B------:R-:W-:Y:S01]  /*3310*/  FMUL.FTZ R7, R13, R89.reuse ;  /* 0x000000590d077220 */ /* 0x080fe20000410000 */
[----:B------:R-:W-:-:S03]  /*3320*/  FMUL.FTZ R6, R4, R89 ;  /* 0x0000005904067220 */ /* 0x000fc60000410000 */
[-C--:B------:R-:W-:Y:S01]  /*3330*/  FFMA.FTZ R7, R4, R48.reuse, -R7 ;  /* 0x0000003004077223 */ /* 0x080fe20000010807 */
[----:B------:R-:W-:Y:S01]  /*3340*/  FFMA.FTZ R6, R13, R48, R6 ;  /* 0x000000300d067223 */ /* 0x000fe20000010006 */
[-C--:B------:R-:W-:Y:S01]  /*3350*/  FFMA.FTZ R34, R5, R12.reuse, -R34 ;  /* 0x0000000c05227223 */ /* 0x080fe20000010822 */
[----:B------:R-:W-:Y:S01]  /*3360*/  FFMA.FTZ R15, R15, R12, R94 ;  /* 0x0000000c0f0f7223 */ /* 0x000fe2000001005e */
[----:B------:R-:W-:Y:S02]  /*3370*/  F2FP.SATFINITE.E4M3.F32.PACK_AB_MERGE_C R5, R93, R92, R98 ;  /* 0x0000005c5d05723e */ /* 0x000fe40004807062 */
[----:B------:R-:W-:Y:S02]  /*3380*/  F2FP.SATFINITE.E4M3.F32.PACK_AB_MERGE_C R6, R6, R7, R88 ;  /* 0x000000070606723e */ /* 0x000fe40004807058 */
[----:B------:R-:W-:Y:S02]  /*3390*/  F2FP.SATFINITE.E4M3.F32.PACK_AB_MERGE_C R4, R91, R90, R97 ;  /* 0x0000005a5b04723e */ /* 0x000fe40004807061 */
[----:B------:R-:W-:-:S07]  /*33a0*/  F2FP.SATFINITE.E4M3.F32.PACK_AB_MERGE_C R7, R15, R34, R49 ;  /* 0x000000220f07723e */ /* 0x000fce0004807031 */
.L_x_1753:
[----:B------:R-:W-:Y:S05]  /*33b0*/  BSYNC B3 ;  /* 0x0000000000037941 */ /* 0x000fea0003800000 */
.L_x_1752:
[----:B-1----:R0:W-:Y:S02]  /*33c0*/  ST.E.128 desc[UR36][R10.64], R4 ;  /* 0x000000040a007985 */ /* 0x0021e4000c101d24 */
.L_x_1751:
[----:B------:R-:W-:Y:S05]  /*33d0*/  BSYNC B2 ;  /* 0x0000000000027941 */ /* 0x000fea0003800000 */
.L_x_1750:
[----:B------:R-:W-:Y:S05]  /*33e0*/  @P2 BRA `(.L_x_1749) ;  /* 0x0000000400c42947 */ /* 0x000fea0003800000 */
[----:B01----:R0:W1:Y:S01]  /*33f0*/  LDS.128 R4, [R73+0x22000] ;  /* 0x0220000049047984 */ /* 0x0030620000000c00 */
[----:B------:R-:W-:Y:S01]  /*3400*/  IADD3 R14, P3, R187, R14, RZ ;  /* 0x0000000ebb0e7210 */ /* 0x000fe20007f7e0ff */
[----:B------:R-:W-:Y:S04]  /*3410*/  BSSY B2, `(.L_x_1754) ;  /* 0x000006d000027945 */ /* 0x000fe80003800000 */
[----:B----4-:R-:W-:Y:S01]  /*3420*/  IMAD.X R15, R3, 0x1, R194, P3 ;  /* 0x00000001030f7824 */ /* 0x010fe200018e06c2 */
[----:B------:R-:W-:-:S13]  /*3430*/  ISETP.GE.AND P3, PT, R191, R83, PT ;  /* 0x00000053bf00720c */ /* 0x000fda0003f66270 */
[----:B0-----:R-:W-:Y:S05]  /*3440*/  @P3 BRA `(.L_x_1755) ;  /* 0x0000000400a43947 */ /* 0x001fea0003800000 */
[----:B------:R-:W-:Y:S01]  /*3450*/  SHF.R.U32.HI R32, RZ, 0x8, R33 ;  /* 0x00000008ff207819 */ /* 0x000fe20000011621 */
[----:B-1----:R-:W-:Y:S01]  /*3460*/  IMAD.MOV.U32 R11, RZ, RZ, R7 ;  /* 0x000000ffff0b7224 */ /* 0x002fe200078e0007 */
[--C-:B------:R-:W-:Y:S01]  /*3470*/  SHF.R.U32.HI R13, RZ, 0x8, R31.reuse ;  /* 0x00000008ff0d7819 */ /* 0x100fe2000001161f */
[----:B------:R-:W-:Y:S01]  /*3480*/  IMAD.MOV.U32 R10, RZ, RZ, R6 ;  /* 0x000000ffff0a7224 */ /* 0x000fe200078e0006 */
[----:B------:R-:W-:Y:S01]  /*3490*/  LOP3.LUT R12, R31, 0xff0000ff, RZ, 0xc0, !PT ;  /* 0xff0000ff1f0c7812 */ /* 0x000fe200078ec0ff */
[----:B------:R-:W-:Y:S01]  /*34a0*/  IMAD.SHL.U32 R6, R32, 0x100, RZ ;  /* 0x0000010020067824 */ /* 0x000fe200078e00ff */
[----:B------:R-:W-:Y:S02]  /*34b0*/  SHF.R.U32.HI R31, RZ, 0x10, R31 ;  /* 0x00000010ff1f7819 */ /* 0x000fe4000001161f */
[----:B------:R-:W-:Y:S02]  /*34c0*/  SHF.R.U32.HI R30, RZ, 0x10, R33 ;  /* 0x00000010ff1e7819 */ /* 0x000fe40000011621 */
[----:B------:R-:W-:Y:S01]  /*34d0*/  SHF.L.U32 R7, R13, 0x8, RZ ;  /* 0x000000080d077819 */ /* 0x000fe200000006ff */
[----:B------:R-:W-:Y:S01]  /*34e0*/  IMAD.U32 R31, R31, 0x10000, RZ ;  /* 0x000100001f1f7824 */ /* 0x000fe200078e00ff */
[----:B------:R-:W-:-:S02]  /*34f0*/  LOP3.LUT R3, R33, 0xff0000ff, RZ, 0xc0, !PT ;  /* 0xff0000ff21037812 */ /* 0x000fc400078ec0ff */
[----:B------:R-:W-:Y:S01]  /*3500*/  LOP3.LUT R12, R12, 0xff00, R7, 0xf8, !PT ;  /* 0x0000ff000c0c7812 */ /* 0x000fe200078ef807 */
[----:B------:R-:W-:Y:S01]  /*3510*/  IMAD.U32 R7, R30, 0x10000, RZ ;  /* 0x000100001e077824 */ /* 0x000fe200078e00ff */
[----:B------:R-:W-:Y:S02]  /*3520*/  LOP3.LUT R6, R3, 0xff00, R6, 0xf8, !PT ;  /* 0x0000ff0003067812 */ /* 0x000fe400078ef806 */
[----:B------:R-:W-:Y:S02]  /*3530*/  F2FP.F16.E4M3.UNPACK_B R13, R87.H1 ;  /* 0x00000057ff0d723e */ /* 0x000fe400030006ff */
[-C--:B------:R-:W-:Y:S02]  /*3540*/  F2FP.F16.E4M3.UNPACK_B R3, R5.reuse ;  /* 0x00000005ff03723e */ /* 0x080fe400020006ff */
        /* <DEDUP_REMOVED lines=89> */
.L_x_1755:
[----:B------:R-:W-:Y:S05]  /*3ae0*/  BSYNC B2 ;  /* 0x0000000000027941 */ /* 0x000fea0003800000 */
.L_x_1754:
[----:B-1----:R0:W-:Y:S02]  /*3af0*/  ST.E.128 desc[UR36][R14.64], R4 ;  /* 0x000000040e007985 */ /* 0x0021e4000c101d24 */
.L_x_1749:
[----:B------:R-:W-:Y:S05]  /*3b00*/  BSYNC B1 ;  /* 0x0000000000017941 */ /* 0x000fea0003800000 */
.L_x_1748:
[----:B------:R-:W-:-:S03]  /*3b10*/  UMOV UR4, 0xffffffff ;  /* 0xffffffff00047882 */ /* 0x000fc60000000000 */
[----:B------:R-:W-:Y:S05]  /*3b20*/  BRA.DIV UR4, `(.L_x_1756) ;  /* 0x0000022a04847947 */ /* 0x000fea000b800000 */
[----:B----4-:R4:W1:Y:S04]  /*3b30*/  SHFL.IDX PT, R3, R2, 0x1, 0x181f ;  /* 0x00381f0002037f89 */ /* 0x01086800000e0000 */
[----:B0-----:R4:W0:Y:S02]  /*3b40*/  SHFL.IDX PT, R14, R0, 0x1, 0x181f ;  /* 0x00381f00000e7f89 */ /* 0x00182400000e0000 */
.L_x_2123:
[----:B------:R-:W-:Y:S05]  /*3b50*/  @P4 BRA `(.L_x_1757) ;  /* 0x0000003400204947 */ /* 0x000fea0003800000 */
[----:B------:R-:W-:Y:S04]  /*3b60*/  BSSY B1, `(.L_x_1758) ;  /* 0x0000071000017945 */ /* 0x000fe80003800000 */
[----:B------:R-:W-:Y:S05]  /*3b70*/  @P1 BRA `(.L_x_1759) ;  /* 0x0000000400bc1947 */ /* 0x000fea0003800000 */
[----:B-1----:R1:W1:Y:S01]  /*3b80*/  LDS.128 R4, [R73+0x21000] ;  /* 0x0210000049047984 */ /* 0x0022620000000c00 */
[----:B0-----:R-:W-:Y:S01]  /*3b90*/  IADD3 R10, P3, R16, R14, RZ ;  /* 0x0000000e100a7210 */ /* 0x001fe20007f7e0ff */
[----:B------:R-:W-:Y:S04]  /*3ba0*/  BSSY B2, `(.L_x_1760) ;  /* 0x000006b000027945 */ /* 0x000fe80003800000 */
[----:B------:R-:W-:Y:S01]  /*3bb0*/  IMAD.X R11, R3, 0x1, R17, P3 ;  /* 0x00000001030b7824 */ /* 0x000fe200018e0611 */
[----:B------:R-:W-:-:S13]  /*3bc0*/  ISETP.GE.AND P3, PT, R18, R83, PT ;  /* 0x000000531200720c */ /* 0x000fda0003f66270 */
[----:B------:R-:W-:Y:S05]  /*3bd0*/  @P3 BRA `(.L_x_1761) ;  /* 0x00000004009c3947 */ /* 0x000fea0003800000 */
[----:B------:R-:W-:Y:S01]  /*3be0*/  SHF.R.U32.HI R15, RZ, 0x8, R29 ;  /* 0x00000008ff0f7819 */ /* 0x000fe2000001161d */
[----:B-1----:R-:W-:Y:S01]  /*3bf0*/  IMAD.MOV.U32 R12, RZ, RZ, R6 ;  /* 0x000000ffff0c7224 */ /* 0x002fe200078e0006 */
[--C-:B------:R-:W-:Y:S02]  /*3c00*/  SHF.R.U32.HI R13, RZ, 0x8, R27.reuse ;  /* 0x00000008ff0d7819 */ /* 0x100fe4000001161b */
[----:B------:R-:W-:Y:S01]  /*3c10*/  SHF.R.U32.HI R26, RZ, 0x10, R27 ;  /* 0x00000010ff1a7819 */ /* 0x000fe2000001161b */
[----:B------:R-:W-:Y:S01]  /*3c20*/  IMAD.SHL.U32 R15, R15, 0x100, RZ ;  /* 0x000001000f0f7824 */ /* 0x000fe200078e00ff */
[----:B---34-:R-:W-:Y:S01]  /*3c30*/  LOP3.LUT R2, R29, 0xff0000ff, RZ, 0xc0, !PT ;  /* 0xff0000ff1d027812 */ /* 0x018fe200078ec0ff */
[----:B------:R-:W-:Y:S01]  /*3c40*/  IMAD.SHL.U32 R13, R13, 0x100, RZ ;  /* 0x000001000d0d7824 */ /* 0x000fe200078e00ff */
[----:B------:R-:W-:Y:S02]  /*3c50*/  LOP3.LUT R0, R27, 0xff0000ff, RZ, 0xc0, !PT ;  /* 0xff0000ff1b007812 */ /* 0x000fe400078ec0ff */
[----:B------:R-:W-:Y:S01]  /*3c60*/  LOP3.LUT R15, R2, 0xff00, R15, 0xf8, !PT ;  /* 0x0000ff00020f7812 */ /* 0x000fe200078ef80f */
[----:B------:R-:W-:Y:S01]  /*3c70*/  IMAD.U32 R2, R26, 0x10000, RZ ;  /* 0x000100001a027824 */ /* 0x000fe200078e00ff */
[----:B------:R-:W-:-:S02]  /*3c80*/  SHF.R.U32.HI R28, RZ, 0x10, R29 ;  /* 0x00000010ff1c7819 */ /* 0x000fc4000001161d */
[----:B------:R-:W-:Y:S02]  /*3c90*/  LOP3.LUT R13, R0, 0xff00, R13, 0xf8, !PT ;  /* 0x0000ff00000d7812 */ /* 0x000fe400078ef80d */
[----:B------:R-:W-:Y:S01]  /*3ca0*/  F2FP.F16.E4M3.UNPACK_B R6, R86.H1 ;  /* 0x00000056ff06723e */ /* 0x000fe200030006ff */
[----:B------:R-:W-:Y:S01]  /*3cb0*/  IMAD.U32 R28, R28, 0x10000, RZ ;  /* 0x000100001c1c7824 */ /* 0x000fe200078e00ff */
[----:B------:R-:W-:Y:S02]  /*3cc0*/  F2FP.F16.E4M3.UNPACK_B R0, R5 ;  /* 0x00000005ff00723e */ /* 0x000fe400020006ff */
[----:B------:R-:W-:Y:S01]  /*3cd0*/  LOP3.LUT R26, R13, 0xff0000, R2, 0xf8, !PT ;  /* 0x00ff00000d1a7812 */ /* 0x000fe200078ef802 */
[----:B------:R-:W-:Y:S01]  /*3ce0*/  HADD2.F32 R27, -RZ, R6.H0_H0 ;  /* 0x20000006ff1b7230 */ /* 0x000fe20000004100 */
[----:B------:R-:W-:Y:S01]  /*3cf0*/  F2FP.F16.E4M3.UNPACK_B R13, R85.H1 ;  /* 0x00000055ff0d723e */ /* 0x000fe200030006ff */
[--C-:B------:R-:W-:Y:S01]  /*3d00*/  HADD2.F32 R2, -RZ, R0.reuse.H1_H1 ;  /* 0x30000000ff027230 */ /* 0x100fe20000004100 */
[----:B------:R-:W-:Y:S01]  /*3d10*/  F2FP.F16.E4M3.UNPACK_B R5, R5.H1 ;  /* 0x00000005ff05723e */ /* 0x000fe200030006ff */
[----:B------:R-:W-:Y:S01]  /*3d20*/  HADD2.F32 R0, -RZ, R0.H0_H0 ;  /* 0x20000000ff007230 */ /* 0x000fe20000004100 */
[----:B------:R-:W-:Y:S01]  /*3d30*/  LOP3.LUT R29, R15, 0xff0000, R28, 0xf8, !PT ;  /* 0x00ff00000f1d7812 */ /* 0x000fe200078ef81c */
[----:B------:R-:W-:-:S02]  /*3d40*/  HADD2.F32 R28, -RZ, R6.H1_H1 ;  /* 0x30000006ff1c7230 */ /* 0x000fc40000004100 */
[-C--:B------:R-:W-:Y:S01]  /*3d50*/  FMUL.FTZ R31, R2, R27.reuse ;  /* 0x0000001b021f7220 */ /* 0x080fe20000410000 */
[----:B------:R-:W-:Y:S02]  /*3d60*/  HADD2.F32 R15, -RZ, R13.H0_H0 ;  /* 0x2000000dff0f7230 */ /* 0x000fe40000004100 */
[C---:B------:R-:W-:Y:S01]  /*3d70*/  FMUL.FTZ R27, R0.reuse, R27 ;  /* 0x0000001b001b7220 */ /* 0x040fe20000410000 */
[--C-:B------:R-:W-:Y:S01]  /*3d80*/  HADD2.F32 R6, -RZ, R5.reuse.H1_H1 ;  /* 0x30000005ff067230 */ /* 0x100fe20000004100 */
[----:B------:R-:W-:Y:S01]  /*3d90*/  F2FP.F16.E4M3.UNPACK_B R86, R86 ;  /* 0x00000056ff56723e */ /* 0x000fe200020006ff */
        /* <DEDUP_REMOVED lines=9> */
[----:B------:R-:W-:-:S02]  /*3e30*/  HADD2.F32 R15, -RZ, R86.H1_H1 ;  /* 0x30000056ff0f7230 */ /* 0x000fc40000004100 */
[----:B------:R-:W-:Y:S01]  /*3e40*/  FFMA.FTZ R32, R6, R13, R35 ;  /* 0x0000000d06207223 */ /* 0x000fe20000010023 */
[----:B------:R-:W-:Y:S01]  /*3e50*/  F2FP.F16.E4M3.UNPACK_B R4, R4 ;  /* 0x00000004ff04723e */ /* 0x000fe200020006ff */
[----:B------:R-:W-:Y:S02]  /*3e60*/  HADD2.F32 R6, -RZ, R85.H1_H1 ;  /* 0x30000055ff067230 */ /* 0x000fe40000004100 */
[--C-:B------:R-:W-:Y:S01]  /*3e70*/  HADD2.F32 R5, -RZ, R0.reuse.H1_H1 ;  /* 0x30000000ff057230 */ /* 0x100fe20000004100 */
[----:B------:R-:W-:Y:S01]  /*3e80*/  F2FP.SATFINITE.E4M3.F32.PACK_AB_MERGE_C R84, R32, R31, RZ ;  /* 0x0000001f2054723e */ /* 0x000fe200048070ff */
[----:B------:R-:W-:Y:S02]  /*3e90*/  HADD2.F32 R2, -RZ, R0.H0_H0 ;  /* 0x20000000ff027230 */ /* 0x000fe40000004100 */
[----:B------:R-:W-:Y:S02]  /*3ea0*/  HADD2.F32 R0, -RZ, R4.H0_H0 ;  /* 0x20000004ff007230 */ /* 0x000fe40000004100 */
[----:B------:R-:W-:Y:S01]  /*3eb0*/  FMUL.FTZ R27, R5, R15 ;  /* 0x0000000f051b7220 */ /* 0x000fe20000410000 */
[----:B------:R-:W-:-:S02]  /*3ec0*/  HADD2.F32 R13, -RZ, R86.H0_H0 ;  /* 0x20000056ff0d7230 */ /* 0x000fc40000004100 */
[C---:B------:R-:W-:Y:S01]  /*3ed0*/  FMUL.FTZ R28, R2.reuse, R15 ;  /* 0x0000000f021c7220 */ /* 0x040fe20000410000 */
[----:B------:R-:W-:Y:S02]  /*3ee0*/  HADD2.F32 R4, -RZ, R4.H1_H1 ;  /* 0x30000004ff047230 */ /* 0x000fe40000004100 */
[-C--:B------:R-:W-:Y:S01]  /*3ef0*/  FFMA.FTZ R27, R2, R6.reuse, -R27 ;  /* 0x00000006021b7223 */ /* 0x080fe2000001081b */
[----:B------:R-:W-:Y:S02]  /*3f00*/  HADD2.F32 R85, -RZ, R85.H0_H0 ;  /* 0x20000055ff557230 */ /* 0x000fe40000004100 */
[----:B------:R-:W-:Y:S01]  /*3f10*/  FFMA.FTZ R6, R5, R6, R28 ;  /* 0x0000000605067223 */ /* 0x000fe2000001001c */
[----:B------:R-:W-:Y:S01]  /*3f20*/  F2FP.F16.E4M3.UNPACK_B R2, R7.H1 ;  /* 0x00000007ff02723e */ /* 0x000fe200030006ff */
[-C--:B------:R-:W-:Y:S01]  /*3f30*/  FMUL.FTZ R15, R4, R13.reuse ;  /* 0x0000000d040f7220 */ /* 0x080fe20000410000 */
[----:B------:R-:W-:Y:S01]  /*3f40*/  FMUL.FTZ R13, R0, R13 ;  /* 0x0000000d000d7220 */ /* 0x000fe20000410000 */
[----:B------:R-:W-:-:S02]  /*3f50*/  F2FP.F16.E4M3.UNPACK_B R7, R7 ;  /* 0x00000007ff07723e */ /* 0x000fc400020006ff */
[----:B------:R-:W-:Y:S01]  /*3f60*/  F2FP.SATFINITE.E4M3.F32.PACK_AB_MERGE_C R48, R6, R27, RZ ;  /* 0x0000001b0630723e */ /* 0x000fe200048070ff */
[----:B------:R-:W-:Y:S01]  /*3f70*/  FFMA.FTZ R28, R0, R85, -R15 ;  /* 0x00000055001c7223 */ /* 0x000fe2000001080f */
[----:B------:R-:W-:Y:S01]  /*3f80*/  F2FP.F16.E4M3.UNPACK_B R27, R29.H1 ;  /* 0x0000001dff1b723e */ /* 0x000fe200030006ff */
[----:B------:R-:W-:Y:S01]  /*3f90*/  FFMA.FTZ R85, R4, R85, R13 ;  /* 0x0000005504557223 */ /* 0x000fe2000001000d */
[----:B------:R-:W-:Y:S01]  /*3fa0*/  F2FP.F16.E4M3.UNPACK_B R6, R26.H1 ;  /* 0x0000001aff06723e */ /* 0x000fe200030006ff */
[--C-:B------:R-:W-:Y:S01]  /*3fb0*/  HADD2.F32 R5, -RZ, R2.reuse.H1_H1 ;  /* 0x30000002ff057230 */ /* 0x100fe20000004100 */
[----:B------:R-:W-:Y:S01]  /*3fc0*/  F2FP.F16.E4M3.UNPACK_B R0, R12.H1 ;  /* 0x0000000cff00723e */ /* 0x000fe200030006ff */
        /* <DEDUP_REMOVED lines=8> */
[--C-:B------:R-:W-:Y:S02]  /*4050*/  HADD2.F32 R31, -RZ, R29.reuse.H1_H1 ;  /* 0x3000001dff1f7230 */ /* 0x100fe40000004100 */
[----:B------:R-:W-:Y:S01]  /*4060*/  FFMA.FTZ R32, R4, R15, -R35 ;  /* 0x0000000f04207223 */ /* 0x000fe20000010823 */
[----:B------:R-:W-:Y:S01]  /*4070*/  HADD2.F32 R0, -RZ, R0.H0_H0 ;  /* 0x20000000ff007230 */ /* 0x000fe20000004100 */
[----:B------:R-:W-:Y:S01]  /*4080*/  F2FP.F16.E4M3.UNPACK_B R12, R12 ;  /* 0x0000000cff0c723e */ /* 0x000fe200020006ff */
[----:B------:R-:W-:Y:S02]  /*4090*/  HADD2.F32 R13, -RZ, R26.H1_H1 ;  /* 0x3000001aff0d7230 */ /* 0x000fe40000004100 */
[----:B------:R-:W-:Y:S01]  /*40a0*/  FMUL.FTZ R35, R2, R31 ;  /* 0x0000001f02237220 */ /* 0x000fe20000410000 */
[----:B------:R-:W-:-:S02]  /*40b0*/  HADD2.F32 R29, -RZ, R29.H0_H0 ;  /* 0x2000001dff1d7230 */ /* 0x000fc40000004100 */
[C---:B------:R-:W-:Y:S01]  /*40c0*/  FMUL.FTZ R31, R0.reuse, R31 ;  /* 0x0000001f001f7220 */ /* 0x040fe20000410000 */
[----:B------:R-:W-:Y:S02]  /*40d0*/  HADD2.F32 R27, -RZ, R27.H0_H0 ;  /* 0x2000001bff1b7230 */ /* 0x000fe40000004100 */
[-C--:B------:R-:W-:Y:S01]  /*40e0*/  FFMA.FTZ R35, R0, R13.reuse, -R35 ;  /* 0x0000000d00237223 */ /* 0x080fe20000010823 */
[--C-:B------:R-:W-:Y:S02]  /*40f0*/  HADD2.F32 R0, -RZ, R12.reuse.H0_H0 ;  /* 0x2000000cff007230 */ /* 0x100fe40000004100 */
[----:B------:R-:W-:Y:S01]  /*4100*/  FFMA.FTZ R4, R2, R13, R31 ;  /* 0x0000000d02047223 */ /* 0x000fe2000001001f */
[----:B------:R-:W-:Y:S02]  /*4110*/  HADD2.F32 R2, -RZ, R7.H0_H0 ;  /* 0x20000007ff027230 */ /* 0x000fe40000004100 */
[----:B------:R-:W-:Y:S01]  /*4120*/  FFMA.FTZ R49, R5, R15, R34 ;  /* 0x0000000f05317223 */ /* 0x000fe20000010022 */
[----:B------:R-:W-:-:S02]  /*4130*/  HADD2.F32 R12, -RZ, R12.H1_H1 ;  /* 0x3000000cff0c7230 */ /* 0x000fc40000004100 */
[----:B------:R-:W-:Y:S01]  /*4140*/  HADD2.F32 R7, -RZ, R7.H1_H1 ;  /* 0x30000007ff077230 */ /* 0x000fe20000004100 */
[----:B------:R-:W-:Y:S01]  /*4150*/  F2FP.SATFINITE.E4M3.F32.PACK_AB_MERGE_C R35, R4, R35, RZ ;  /* 0x000000230423723e */ /* 0x000fe200048070ff */
[----:B------:R-:W-:Y:S02]  /*4160*/  HADD2.F32 R6, -RZ, R6.H0_H0 ;  /* 0x20000006ff067230 */ /* 0x000fe40000004100 */
[----:B------:R-:W-:Y:S01]  /*4170*/  FMUL.FTZ R13, R12, R29 ;  /* 0x0000001d0c0d7220 */ /* 0x000fe20000410000 */
[----:B------:R-:W-:Y:S02]  /*4180*/  HADD2.F32 R5, -RZ, R26.H0_H0 ;  /* 0x2000001aff057230 */ /* 0x000fe40000004100 */
[-C--:B------:R-:W-:Y:S01]  /*4190*/  FMUL.FTZ R15, R7, R27.reuse ;  /* 0x0000001b070f7220 */ /* 0x080fe20000410000 */
[----:B------:R-:W-:Y:S01]  /*41a0*/  FMUL.FTZ R26, R2, R27 ;  /* 0x0000001b021a7220 */ /* 0x000fe20000410000 */
[----:B------:R-:W-:Y:S01]  /*41b0*/  FMUL.FTZ R29, R0, R29 ;  /* 0x0000001d001d7220 */ /* 0x000fe20000410000 */
[----:B------:R-:W-:Y:S01]  /*41c0*/  F2FP.SATFINITE.E4M3.F32.PACK_AB_MERGE_C R32, R49, R32, RZ ;  /* 0x000000203120723e */ /* 0x000fe200048070ff */
        /* <DEDUP_REMOVED lines=8> */
.L_x_1761:
[----:B------:R-:W-:Y:S05]  /*4250*/  BSYNC B2 ;  /* 0x0000000000027941 */ /* 0x000fea0003800000 */
.L_x_1760:
[----:B-1----:R0:W-:Y:S02]  /*4260*/  ST.E.128 desc[UR36][R10.64], R4 ;  /* 0x000000040a007985 */ /* 0x0021e4000c101d24 */
.L_x_1759:
[----:B------:R-:W-:Y:S05]  /*4270*/  BSYNC B1 ;  /* 0x0000000000017941 */ /* 0x000fea0003800000 */
.L_x_1758:
[----:B------:R-:W-:Y:S05]  /*4280*/  @P2 BRA `(.L_x_1757) ;  /* 0x0000002c00542947 */ /* 0x000fea0003800000 */
[----:B01----:R0:W1:Y:S01]  /*4290*/  LDS.128 R4, [R73+0x23000] ;  /* 0x0230000049047984 */ /* 0x0030620000000c00 */
[----:B------:R-:W-:Y:S01]  /*42a0*/  IADD3 R14, P3, R187, R14, RZ ;  /* 0x0000000ebb0e7210 */ /* 0x000fe20007f7e0ff */
[----:B------:R-:W-:Y:S03]  /*42b0*/  BSSY B1, `(.L_x_1762) ;  /* 0x000006a000017945 */ /* 0x000fe60003800000 */
[----:B------:R-:W-:Y:S02]  /*42c0*/  IADD3.X R15, R3, R194, RZ, P3, !PT ;  /* 0x000000c2030f7210 */ /* 0x000fe40001ffe4ff */
[----:B------:R-:W-:-:S13]  /*42d0*/  ISETP.GE.AND P3, PT, R191, R83, PT ;  /* 0x00000053bf00720c */ /* 0x000fda0003f66270 */
[----:B0-----:R-:W-:Y:S05]  /*42e0*/  @P3 BRA `(.L_x_1763) ;  /* 0x0000000400983947 */ /* 0x001fea0003800000 */
[----:B---34-:R-:W-:Y:S02]  /*42f0*/  SHF.R.U32.HI R2, RZ, 0x8, R25 ;  /* 0x00000008ff027819 */ /* 0x018fe40000011619 */
[--C-:B------:R-:W-:Y:S02]  /*4300*/  SHF.R.U32.HI R0, RZ, 0x8, R9.reuse ;  /* 0x00000008ff007819 */ /* 0x100fe40000011609 */
[----:B------:R-:W-:Y:S01]  /*4310*/  SHF.R.U32.HI R10, RZ, 0x10, R9 ;  /* 0x00000010ff0a7819 */ /* 0x000fe20000011609 */
[----:B------:R-:W-:Y:S01]  /*4320*/  IMAD.SHL.U32 R2, R2, 0x100, RZ ;  /* 0x0000010002027824 */ /* 0x000fe200078e00ff */
[----:B------:R-:W-:Y:S01]  /*4330*/  LOP3.LUT R3, R9, 0xff0000ff, RZ, 0xc0, !PT ;  /* 0xff0000ff09037812 */ /* 0x000fe200078ec0ff */
[----:B------:R-:W-:Y:S01]  /*4340*/  IMAD.SHL.U32 R0, R0, 0x100, RZ ;  /* 0x0000010000007824 */ /* 0x000fe200078e00ff */
[----:B------:R-:W-:Y:S02]  /*4350*/  SHF.R.U32.HI R8, RZ, 0x10, R25 ;  /* 0x00000010ff087819 */ /* 0x000fe40000011619 */
[----:B------:R-:W-:-:S02]  /*4360*/  LOP3.LUT R9, R25, 0xff0000ff, RZ, 0xc0, !PT ;  /* 0xff0000ff19097812 */ /* 0x000fc400078ec0ff */
[----:B------:R-:W-:Y:S01]  /*4370*/  LOP3.LUT R3, R3, 0xff00, R0, 0xf8, !PT ;  /* 0x0000ff0003037812 */ /* 0x000fe200078ef800 */
[----:B------:R-:W-:Y:S01]  /*4380*/  IMAD.U32 R8, R8, 0x10000, RZ ;  /* 0x0001000008087824 */ /* 0x000fe200078e00ff */
[----:B------:R-:W-:Y:S01]  /*4390*/  LOP3.LUT R11, R9, 0xff00, R2, 0xf8, !PT ;  /* 0x0000ff00090b7812 */ /* 0x000fe200078ef802 */
[----:B------:R-:W-:Y:S01]  /*43a0*/  IMAD.U32 R2, R10, 0x10000, RZ ;  /* 0x000100000a027824 */ /* 0x000fe200078e00ff */
[----:B------:R-:W-:Y:S02]  /*43b0*/  F2FP.F16.E4M3.UNPACK_B R9, R82.H1 ;  /* 0x00000052ff09723e */ /* 0x000fe400030006ff */
[-C--:B-1----:R-:W-:Y:S02]  /*43c0*/  F2FP.F16.E4M3.UNPACK_B R0, R5.reuse ;  /* 0x00000005ff00723e */ /* 0x082fe400020006ff */
        /* <DEDUP_REMOVED lines=18> */
[----:B------:R-:W-:Y:S01]  /*44f0*/  FMUL.FTZ R12, R5, R12 ;  /* 0x0000000c050c7220 */ /* 0x000fe20000410000 */
[----:B------:R-:W-:-:S02]  /*4500*/  HADD2.F32 R11, -RZ, R82.H1_H1 ;  /* 0x30000052ff0b7230 */ /* 0x000fc40000004100 */
[----:B------:R-:W-:Y:S01]  /*4510*/  FFMA.FTZ R28, R5, R8, -R0 ;  /* 0x00000008051c7223 */ /* 0x000fe20000010800 */
[----:B------:R-:W-:Y:S01]  /*4520*/  F2FP.F16.E4M3.UNPACK_B R0, R4.H1 ;  /* 0x00000004ff00723e */ /* 0x000fe200030006ff */
[----:B------:R-:W-:Y:S01]  /*4530*/  FFMA.FTZ R29, R3, R8, R12 ;  /* 0x00000008031d7223 */ /* 0x000fe2000001000c */
[----:B------:R-:W-:Y:S01]  /*4540*/  F2FP.F16.E4M3.UNPACK_B R4, R4 ;  /* 0x00000004ff04723e */ /* 0x000fe200020006ff */
[----:B------:R-:W-:Y:S01]  /*4550*/  HADD2.F32 R9, -RZ, R82.H0_H0 ;  /* 0x20000052ff097230 */ /* 0x000fe20000004100 */
[----:B------:R-:W-:Y:S01]  /*4560*/  F2FP.F16.E4M3.UNPACK_B R38, R38 ;  /* 0x00000026ff26723e */ /* 0x000fe200020006ff */
[--C-:B------:R-:W-:Y:S01]  /*4570*/  HADD2.F32 R2, -RZ, R0.reuse.H0_H0 ;  /* 0x20000000ff027230 */ /* 0x100fe20000004100 */
[----:B------:R-:W-:Y:S01]  /*4580*/  F2FP.SATFINITE.E4M3.F32.PACK_AB_MERGE_C R32, R29, R28, RZ ;  /* 0x0000001c1d20723e */ /* 0x000fe200048070ff */
[----:B------:R-:W-:Y:S02]  /*4590*/  HADD2.F32 R3, -RZ, R0.H1_H1 ;  /* 0x30000000ff037230 */ /* 0x000fe40000004100 */
[----:B------:R-:W-:-:S02]  /*45a0*/  HADD2.F32 R0, -RZ, R4.H0_H0 ;  /* 0x20000004ff007230 */ /* 0x000fc40000004100 */
[-C--:B------:R-:W-:Y:S01]  /*45b0*/  FMUL.FTZ R24, R2, R11.reuse ;  /* 0x0000000b02187220 */ /* 0x080fe20000410000 */
[----:B------:R-:W-:Y:S02]  /*45c0*/  HADD2.F32 R4, -RZ, R4.H1_H1 ;  /* 0x30000004ff047230 */ /* 0x000fe40000004100 */
[C---:B------:R-:W-:Y:S01]  /*45d0*/  FMUL.FTZ R25, R3.reuse, R11 ;  /* 0x0000000b03197220 */ /* 0x040fe20000410000 */
[--C-:B------:R-:W-:Y:S02]  /*45e0*/  HADD2.F32 R8, -RZ, R38.reuse.H1_H1 ;  /* 0x30000026ff087230 */ /* 0x100fe40000004100 */
[----:B------:R-:W-:Y:S02]  /*45f0*/  HADD2.F32 R5, -RZ, R38.H0_H0 ;  /* 0x20000026ff057230 */ /* 0x000fe40000004100 */
[-C--:B------:R-:W-:Y:S01]  /*4600*/  FMUL.FTZ R11, R4, R9.reuse ;  /* 0x00000009040b7220 */ /* 0x080fe20000410000 */
[----:B------:R-:W-:Y:S01]  /*4610*/  FMUL.FTZ R9, R0, R9 ;  /* 0x0000000900097220 */ /* 0x000fe20000410000 */
[-C--:B------:R-:W-:Y:S01]  /*4620*/  FFMA.FTZ R12, R2, R8.reuse, -R25 ;  /* 0x00000008020c7223 */ /* 0x080fe20000010819 */
[----:B------:R-:W-:Y:S01]  /*4630*/  FFMA.FTZ R3, R3, R8, R24 ;  /* 0x0000000803037223 */ /* 0x000fe20000010018 */
[----:B------:R-:W-:Y:S01]  /*4640*/  F2FP.F16.E4M3.UNPACK_B R2, R7.H1 ;  /* 0x00000007ff02723e */ /* 0x000fe200030006ff */
[----:B------:R-:W-:Y:S01]  /*4650*/  FFMA.FTZ R25, R4, R5, R9 ;  /* 0x0000000504197223 */ /* 0x000fe20000010009 */
[----:B------:R-:W-:Y:S01]  /*4660*/  F2FP.F16.E4M3.UNPACK_B R9, R13.H1 ;  /* 0x0000000dff09723e */ /* 0x000fe200030006ff */
[----:B------:R-:W-:Y:S01]  /*4670*/  FFMA.FTZ R24, R0, R5, -R11 ;  /* 0x0000000500187223 */ /* 0x000fe2000001080b */
        /* <DEDUP_REMOVED lines=18> */
[----:B------:R-:W-:Y:S01]  /*47a0*/  FMUL.FTZ R11, R0, R11 ;  /* 0x0000000b000b7220 */ /* 0x000fe20000410000 */
[----:B------:R-:W-:Y:S01]  /*47b0*/  F2FP.F16.E4M3.UNPACK_B R6, R6 ;  /* 0x00000006ff06723e */ /* 0x000fe200020006ff */
[----:B------:R-:W-:Y:S01]  /*47c0*/  FFMA.FTZ R31, R4, R8, R31 ;  /* 0x00000008041f7223 */ /* 0x000fe2000001001f */
[-C--:B------:R-:W-:Y:S01]  /*47d0*/  FFMA.FTZ R29, R0, R3.reuse, -R29 ;  /* 0x00000003001d7223 */ /* 0x080fe2000001081d */
[----:B------:R-:W-:Y:S01]  /*47e0*/  FFMA.FTZ R4, R2, R3, R11 ;  /* 0x0000000302047223 */ /* 0x000fe2000001000b */
[----:B------:R-:W-:-:S02]  /*47f0*/  HADD2.F32 R2, -RZ, R7.H0_H0 ;  /* 0x20000007ff027230 */ /* 0x000fc40000004100 */
[----:B------:R-:W-:Y:S01]  /*4800*/  HADD2.F32 R7, -RZ, R7.H1_H1 ;  /* 0x30000007ff077230 */ /* 0x000fe20000004100 */
[----:B------:R-:W-:Y:S01]  /*4810*/  F2FP.SATFINITE.E4M3.F32.PACK_AB_MERGE_C R28, R31, R28, RZ ;  /* 0x0000001c1f1c723e */ /* 0x000fe200048070ff */
[----:B------:R-:W-:Y:S01]  /*4820*/  HADD2.F32 R9, -RZ, R9.H0_H0 ;  /* 0x20000009ff097230 */ /* 0x000fe20000004100 */
[----:B------:R-:W-:Y:S01]  /*4830*/  F2FP.SATFINITE.E4M3.F32.PACK_AB_MERGE_C R29, R4, R29, RZ ;  /* 0x0000001d041d723e */ /* 0x000fe200048070ff */
[--C-:B------:R-:W-:Y:S01]  /*4840*/  HADD2.F32 R0, -RZ, R6.reuse.H0_H0 ;  /* 0x20000006ff007230 */ /* 0x100fe20000004100 */
[----:B------:R-:W-:Y:S01]  /*4850*/  F2FP.SATFINITE.E4M3.F32.PACK_AB_MERGE_C R4, R25, R24, R30 ;  /* 0x000000181904723e */ /* 0x000fe2000480701e */
[----:B------:R-:W-:Y:S02]  /*4860*/  HADD2.F32 R6, -RZ, R6.H1_H1 ;  /* 0x30000006ff067230 */ /* 0x000fe40000004100 */
[-C--:B------:R-:W-:Y:S01]  /*4870*/  FMUL.FTZ R11, R7, R9.reuse ;  /* 0x00000009070b7220 */ /* 0x080fe20000410000 */
[----:B------:R-:W-:Y:S02]  /*4880*/  HADD2.F32 R13, -RZ, R13.H0_H0 ;  /* 0x2000000dff0d7230 */ /* 0x000fe40000004100 */
[----:B------:R-:W-:Y:S01]  /*4890*/  FMUL.FTZ R8, R2, R9 ;  /* 0x0000000902087220 */ /* 0x000fe20000410000 */
[----:B------:R-:W-:-:S02]  /*48a0*/  HADD2.F32 R5, -RZ, R5.H0_H0 ;  /* 0x20000005ff057230 */ /* 0x000fc40000004100 */
[----:B------:R-:W-:Y:S02]  /*48b0*/  HADD2.F32 R3, -RZ, R10.H0_H0 ;  /* 0x2000000aff037230 */ /* 0x000fe40000004100 */
[-C--:B------:R-:W-:Y:S01]  /*48c0*/  FMUL.FTZ R9, R6, R13.reuse ;  /* 0x0000000d06097220 */ /* 0x080fe20000410000 */
[----:B------:R-:W-:Y:S01]  /*48d0*/  FMUL.FTZ R13, R0, R13 ;  /* 0x0000000d000d7220 */ /* 0x000fe20000410000 */
[-C--:B------:R-:W-:Y:S01]  /*48e0*/  FFMA.FTZ R11, R2, R5.reuse, -R11 ;  /* 0x00000005020b7223 */ /* 0x080fe2000001080b */
[----:B------:R-:W-:Y:S01]  /*48f0*/  FFMA.FTZ R8, R7, R5, R8 ;  /* 0x0000000507087223 */ /* 0x000fe20000010008 */
[-C--:B------:R-:W-:Y:S01]  /*4900*/  FFMA.FTZ R9, R0, R3.reuse, -R9 ;  /* 0x0000000300097223 */ /* 0x080fe20000010809 */
[----:B------:R-:W-:Y:S01]  /*4910*/  FFMA.FTZ R6, R6, R3, R13 ;  /* 0x0000000306067223 */ /* 0x000fe2000001000d */
[----:B------:R-:W-:Y:S02]  /*4920*/  F2FP.SATFINITE.E4M3.F32.PACK_AB_MERGE_C R5, R27, R26, R32 ;  /* 0x0000001a1b05723e */ /* 0x000fe40004807020 */
[----:B------:R-:W-:-:S02]  /*4930*/  F2FP.SATFINITE.E4M3.F32.PACK_AB_MERGE_C R7, R8, R11, R28 ;  /* 0x0000000b0807723e */ /* 0x000fc4000480701c */
[----:B------:R-:W-:-:S07]  /*4940*/  F2FP.SATFINITE.E4M3.F32.PACK_AB_MERGE_C R6, R6, R9, R29 ;  /* 0x000000090606723e */ /* 0x000fce000480701d */
.L_x_1763:
[----:B------:R-:W-:Y:S05]  /*4950*/  BSYNC B1 ;  /* 0x0000000000017941 */ /* 0x000fea0003800000 */
.L_x_1762:
[----:B-1----:R0:W-:Y:S01]  /*4960*/  ST.E.128 desc[UR36][R14.64], R4 ;  /* 0x000000040e007985 */ /* 0x0021e2000c101d24 */
[----:B------:R-:W-:Y:S05]  /*4970*/  BRA `(.L_x_1757) ;  /* 0x0000002400987947 */ /* 0x000fea0003800000 */
.L_x_1739:
[----:B------:R-:W-:Y:S02]  /*4980*/  ISETP.GE.AND P3, PT, R227, R80, PT ;  /* 0x00000050e300720c */ /* 0x000fe40003f66270 */
[----:B------:R-:W-:Y:S02]  /*4990*/  CS2R R26, SRZ ;  /* 0x00000000001a7805 */ /* 0x000fe4000001ff00 */
[----:B------:R-:W-:Y:S02]  /*49a0*/  CS2R R24, SRZ ;  /* 0x0000000000187805 */ /* 0x000fe4000001ff00 */
[----:B------:R-:W-:-:S13]  /*49b0*/  ISETP.GE.OR P3, PT, R16, R83, P3 ;  /* 0x000000531000720c */ /* 0x000fda0001f66670 */
[----:B------:R-:W-:Y:S01]  /*49c0*/  @!P3 IADD3 R29, P4, P5, R40, R6, R63 ;  /* 0x00000006281db210 */ /* 0x000fe20007d9e03f */
[----:B------:R-:W0:Y:S03]  /*49d0*/  @!P3 LDC.64 R8, c[0x0][0x3e8] ;  /* 0x0000fa00ff08bb82 */ /* 0x000e260000000a00 */
[----:B------:R-:W-:Y:S02]  /*49e0*/  @!P3 IADD3.X R30, R54, R14, R65, P4, P5 ;  /* 0x0000000e361eb210 */ /* 0x000fe400027ea441 */
[----:B------:R-:W-:-:S03]  /*49f0*/  ISETP.GE.AND P4, PT, R189, R80, PT ;  /* 0x00000050bd00720c */ /* 0x000fc60003f86270 */
[----:B------:R-:W1:Y:S01]  /*4a00*/  @!P3 LDC.64 R10, c[0x0][0x400] ;  /* 0x00010000ff0abb82 */ /* 0x000e620000000a00 */
[----:B------:R-:W-:-:S13]  /*4a10*/  ISETP.GE.OR P4, PT, R16, R83, P4 ;  /* 0x000000531000720c */ /* 0x000fda0002786670 */
[----:B------:R-:W2:Y:S02]  /*4a20*/  @!P4 LDC.64 R12, c[0x0][0x3e8] ;  /* 0x0000fa00ff0ccb82 */ /* 0x000ea40000000a00 */
[----:B--2---:R-:W-:Y:S02]  /*4a30*/  @!P4 IADD3 R12, P5, P6, R40, R12, R6 ;  /* 0x0000000c280cc210 */ /* 0x004fe40007ebe006 */
[----:B------:R-:W-:Y:S02]  /*4a40*/  CS2R R6, SRZ ;  /* 0x0000000000067805 */ /* 0x000fe4000001ff00 */
[----:B------:R-:W-:Y:S02]  /*4a50*/  @!P4 IADD3.X R13, R54, R13, R14, P5, P6 ;  /* 0x0000000d360dc210 */ /* 0x000fe40002fec40e */
[----:B------:R-:W2:Y:S02]  /*4a60*/  @!P4 LDC.64 R14, c[0x0][0x400] ;  /* 0x00010000ff0ecb82 */ /* 0x000ea40000000a00 */
[----:B--2---:R-:W-:-:S04]  /*4a70*/  @!P4 IADD3 R14, P5, P6, R20, R14, R4 ;  /* 0x0000000e140ec210 */ /* 0x004fc80007ebe004 */
[----:B------:R-:W-:Y:S02]  /*4a80*/  @!P4 IADD3.X R15, R52, R15, R81, P5, P6 ;  /* 0x0000000f340fc210 */ /* 0x000fe40002fec451 */
[----:B------:R-:W-:Y:S02]  /*4a90*/  @!P3 IADD3 R3, P5, P6, R20, R4, R61 ;  /* 0x000000041403b210 */ /* 0x000fe40007ebe03d */
[----:B------:R-:W-:Y:S01]  /*4aa0*/  CS2R R4, SRZ ;  /* 0x0000000000047805 */ /* 0x000fe2000001ff00 */
[----:B------:R-:W2:Y:S01]  /*4ab0*/  @!P4 LDG.E.128 R24, desc[UR36][R14.64] ;  /* 0x000000240e18c981 */ /* 0x000ea2000c1e1d00 */
[----:B------:R-:W-:-:S04]  /*4ac0*/  @!P3 IADD3.X R28, R52, R81, R62, P5, P6 ;  /* 0x00000051341cb210 */ /* 0x000fc80002fec43e */
[----:B------:R-:W3:Y:S01]  /*4ad0*/  @!P4 LDG.E.128 R4, desc[UR36][R12.64] ;  /* 0x000000240c04c981 */ /* 0x000ee2000c1e1d00 */
[----:B0-----:R-:W-:-:S05]  /*4ae0*/  @!P3 IADD3 R8, P4, R29, R8, RZ ;  /* 0x000000081d08b210 */ /* 0x001fca0007f9e0ff */
[----:B------:R-:W-:Y:S01]  /*4af0*/  @!P3 IMAD.X R9, R30, 0x1, R9, P4 ;  /* 0x000000011e09b824 */ /* 0x000fe200020e0609 */
[----:B-1----:R-:W-:Y:S02]  /*4b00*/  @!P3 IADD3 R10, P4, R3, R10, RZ ;  /* 0x0000000a030ab210 */ /* 0x002fe40007f9e0ff */
[----:B------:R-:W-:Y:S02]  /*4b10*/  CS2R R30, SRZ ;  /* 0x00000000001e7805 */ /* 0x000fe4000001ff00 */
[----:B------:R-:W-:Y:S02]  /*4b20*/  CS2R R34, SRZ ;  /* 0x0000000000227805 */ /* 0x000fe4000001ff00 */
[----:B------:R-:W-:Y:S01]  /*4b30*/  CS2R R32, SRZ ;  /* 0x0000000000207805 */ /* 0x000fe2000001ff00 */
[----:B------:R-:W-:Y:S01]  /*4b40*/  @!P3 IMAD.X R11, R28, 0x1, R11, P4 ;  /* 0x000000011c0bb824 */ /* 0x000fe200020e060b */
[----:B------:R-:W-:-:S04]  /*4b50*/  CS2R R28, SRZ ;  /* 0x00000000001c7805 */ /* 0x000fc8000001ff00 */
[----:B------:R-:W4:Y:S04]  /*4b60*/  @!P3 LDG.E.128 R32, desc[UR36][R10.64] ;  /* 0x000000240a20b981 */ /* 0x000f28000c1e1d00 */
[----:B------:R-:W5:Y:S01]  /*4b70*/  @!P3 LDG.E.128 R28, desc[UR36][R8.64] ;  /* 0x00000024081cb981 */ /* 0x000f62000c1e1d00 */
[----:B------:R-:W-:-:S06]  /*4b80*/  UISETP.NE.AND UP0, UPT, UR61, 0x3, UPT ;  /* 0x000000033d00788c */ /* 0x000fcc000bf05270 */
[----:B------:R-:W-:Y:S02]  /*4b90*/  PLOP3.LUT P5, PT, PT, PT, UP0, 0x80, 0x0 ;  /* 0x000000000000781c */ /* 0x000fe40003faf008 */
[----:B------:R-:W-:Y:S01]  /*4ba0*/  ISETP.GE.AND P3, PT, R16, R83, PT ;  /* 0x000000531000720c */ /* 0x000fe20003f66270 */
[----:B--2---:R-:W-:Y:S01]  /*4bb0*/  IMAD.MOV.U32 R90, RZ, RZ, R26 ;  /* 0x000000ffff5a7224 */ /* 0x004fe200078e001a */
[----:B------:R-:W-:Y:S01]  /*4bc0*/  MOV R100, R24 ;  /* 0x0000001800647202 */ /* 0x000fe20000000f00 */
[----:B---3--:R-:W-:Y:S02]  /*4bd0*/  IMAD.MOV.U32 R88, RZ, RZ, R6 ;  /* 0x000000ffff587224 */ /* 0x008fe400078e0006 */
[----:B------:R-:W-:Y:S02]  /*4be0*/  IMAD.MOV.U32 R99, RZ, RZ, R4 ;  /* 0x000000ffff637224 */ /* 0x000fe400078e0004 */
[----:B----4-:R-:W-:Y:S02]  /*4bf0*/  IMAD.MOV.U32 R84, RZ, RZ, R34 ;  /* 0x000000ffff547224 */ /* 0x010fe400078e0022 */
[----:B------:R-:W-:-:S02]  /*4c00*/  IMAD.MOV.U32 R85, RZ, RZ, R32 ;  /* 0x000000ffff557224 */ /* 0x000fc400078e0020 */
[----:B-----5:R-:W-:Y:S02]  /*4c10*/  IMAD.MOV.U32 R82, RZ, RZ, R30 ;  /* 0x000000ffff527224 */ /* 0x020fe400078e001e */
[----:B------:R-:W-:Y:S01]  /*4c20*/  IMAD.MOV.U32 R83, RZ, RZ, R28 ;  /* 0x000000ffff537224 */ /* 0x000fe200078e001c */
[----:B------:R-:W-:Y:S06]  /*4c30*/  @!P5 BRA `(.L_x_1764) ;  /* 0x000000000004d947 */ /* 0x000fec0003800000 */
[----:B------:R-:W-:Y:S01]  /*4c40*/  BPT.TRAP 0x1 ;  /* 0x000000040000795c */ /* 0x000fe20000300000 */
.L_x_1764:
[----:B------:R-:W-:Y:S01]  /*4c50*/  IMAD R72, R186, 0x8, R184 ;  /* 0x00000008ba487824 */ /* 0x000fe200078e02b8 */
[----:B------:R-:W-:Y:S01]  /*4c60*/  SHF.L.U32 R81, R195, 0x1f, RZ ;  /* 0x0000001fc3517819 */ /* 0x000fe200000006ff */
[----:B------:R-:W0:Y:S01]  /*4c70*/  LDC R87, c[0x0][0x2f4] ;  /* 0x0000bd00ff577b82 */ /* 0x000e220000000800 */
[----:B------:R-:W-:Y:S02]  /*4c80*/  BSSY B1, `(.L_x_1765) ;  /* 0x0000003000017945 */ /* 0x000fe40003800000 */
[----:B------:R-:W1:Y:S02]  /*4c90*/  SYNCS.PHASECHK.TRANS64.TRYWAIT P4, [R72+URZ+0x28490], R81 ;  /* 0x02849051480075a7 */ /* 0x000e64000808017f */
[----:B-1----:R-:W-:Y:S05]  /*4ca0*/  @!P4 BRA `(.L_x_1766) ;  /* 0x00000218006cc947 */ /* 0x002fea0003800000 */
.L_x_2124:
[----:B------:R-:W-:Y:S05]  /*4cb0*/  BSYNC B1 ;  /* 0x0000000000017941 */ /* 0x000fea0003800000 */
.L_x_1765:
[----:B------:R-:W-:Y:S01]  /*4cc0*/  UMOV UR4, 0xffffffff ;  /* 0xffffffff00047882 */ /* 0x000fe20000000000 */
[----:B0-----:R-:W-:Y:S02]  /*4cd0*/  IMAD.IADD R89, R87, 0x1, -R56 ;  /* 0x0000000157597824 */ /* 0x001fe400078e0a38 */
[----:B------:R-:W-:Y:S05]  /*4ce0*/  BRA.DIV UR4, `(.L_x_1767) ;  /* 0x0000021a04707947 */ /* 0x000fea000b800000 */
[----:B------:R0:W2:Y:S04]  /*4cf0*/  SHFL.IDX PT, R3, R2, RZ, 0x181f ;  /* 0x00181fff02037589 */ /* 0x0000a800000e0000 */
[----:B------:R0:W3:Y:S02]  /*4d00*/  SHFL.IDX PT, R38, R0, RZ, 0x181f ;  /* 0x00181fff00267589 */ /* 0x0000e400000e0000 */
.L_x_2128:
[----:B------:R-:W-:Y:S01]  /*4d10*/  ISETP.GE.OR P4, PT, R189, R80, P1 ;  /* 0x00000050bd00720c */ /* 0x000fe20000f86670 */
[----:B------:R-:W-:-:S12]  /*4d20*/  BSSY B1, `(.L_x_1768) ;  /* 0x00000ed000017945 */ /* 0x000fd80003800000 */
[----:B------:R-:W-:Y:S05]  /*4d30*/  @P4 BRA `(.L_x_1769) ;  /* 0x0000000c00ac4947 */ /* 0x000fea0003800000 */
[----:B------:R-:W-:Y:S01]  /*4d40*/  SEL R8, R56, R89, !P0 ;  /* 0x0000005938087207 */ /* 0x000fe20004000000 */
[----:B------:R-:W-:Y:S01]  /*4d50*/  BSSY B2, `(.L_x_1770) ;  /* 0x00000e4000027945 */ /* 0x000fe20003800000 */
[----:B------:R-:W-:Y:S02]  /*4d60*/  SHF.R.U32.HI R10, RZ, 0x3, R206 ;  /* 0x00000003ff0a7819 */ /* 0x000fe400000116ce */
[----:B------:R-:W-:Y:S02]  /*4d70*/  SHF.R.S32.HI R9, RZ, 0x1f, R8 ;  /* 0x0000001fff097819 */ /* 0x000fe40000011408 */
[----:B---3--:R-:W-:Y:S02]  /*4d80*/  IADD3 R48, P4, R53, R38, RZ ;  /* 0x0000002635307210 */ /* 0x008fe40007f9e0ff */
[----:B------:R-:W-:-:S03]  /*4d90*/  LEA.HI R9, R9, R8, RZ, 0x5 ;  /* 0x0000000809097211 */ /* 0x000fc600078f28ff */
[----:B--2---:R-:W-:Y:S01]  /*4da0*/  IMAD.X R49, R3, 0x1, R47, P4 ;  /* 0x0000000103317824 */ /* 0x004fe200020e062f */
        /* <DEDUP_REMOVED lines=8> */
[----:B------:R-:W-:Y:S02]  /*4e30*/  IADD3 R11, R8, R9, R210 ;  /* 0x00000009080b7210 */ /* 0x000fe40007ffe0d2 */
[----:B------:R-:W-:-:S03]  /*4e40*/  LEA R9, R186, R69, 0xe ;  /* 0x00000045ba097211 */ /* 0x000fc600078e70ff */
[----:B------:R-:W-:Y:S02]  /*4e50*/  IMAD R11, R186, 0x4000, R11 ;  /* 0x00004000ba0b7824 */ /* 0x000fe400078e020b */
[C---:B------:R-:W-:Y:S02]  /*4e60*/  IMAD.IADD R9, R184.reuse, 0x1, R9 ;  /* 0x00000001b8097824 */ /* 0x040fe400078e0209 */
[----:B------:R-:W-:-:S04]  /*4e70*/  IMAD.IADD R12, R184, 0x1, R11 ;  /* 0x00000001b80c7824 */ /* 0x000fc800078e020b */
[----:B------:R-:W2:Y:S04]  /*4e80*/  LDS.128 R8, [R9+0x20000] ;  /* 0x0200000009087984 */ /* 0x000ea80000000c00 */
[----:B------:R-:W3:Y:S01]  /*4e90*/  LDS.128 R12, [R12+0x20000] ;  /* 0x020000000c0c7984 */ /* 0x000ee20000000c00 */
[----:B------:R-:W-:Y:S05]  /*4ea0*/  @P3 BRA `(.L_x_1771) ;  /* 0x0000000c00383947 */ /* 0x000fea0003800000 */
[--C-:B------:R-:W-:Y:S02]  /*4eb0*/  SHF.R.U32.HI R98, RZ, 0x8, R5.reuse ;  /* 0x00000008ff627819 */ /* 0x100fe40000011605 */
[----:B------:R-:W-:Y:S02]  /*4ec0*/  LOP3.LUT R4, R5, 0xff0000ff, RZ, 0xc0, !PT ;  /* 0xff0000ff05047812 */ /* 0x000fe400078ec0ff */
[----:B------:R-:W-:Y:S01]  /*4ed0*/  SHF.R.U32.HI R95, RZ, 0x10, R5 ;  /* 0x00000010ff5f7819 */ /* 0x000fe20000011605 */
[----:B------:R-:W-:Y:S01]  /*4ee0*/  IMAD.SHL.U32 R5, R98, 0x100, RZ ;  /* 0x0000010062057824 */ /* 0x000fe200078e00ff */
[----:B------:R-:W-:Y:S02]  /*4ef0*/  SHF.R.U32.HI R91, RZ, 0x8, R27 ;  /* 0x00000008ff5b7819 */ /* 0x000fe4000001161b */
[----:B------:R-:W-:Y:S02]  /*4f00*/  SHF.R.U32.HI R94, RZ, 0x8, R7 ;  /* 0x00000008ff5e7819 */ /* 0x000fe40000011607 */
[----:B------:R-:W-:Y:S01]  /*4f10*/  SHF.R.U32.HI R93, RZ, 0x8, R25 ;  /* 0x00000008ff5d7819 */ /* 0x000fe20000011619 */
[----:B------:R-:W-:Y:S01]  /*4f20*/  IMAD.SHL.U32 R91, R91, 0x100, RZ ;  /* 0x000001005b5b7824 */ /* 0x000fe200078e00ff */
[----:B------:R-:W-:-:S02]  /*4f30*/  LOP3.LUT R6, R7, 0xff0000ff, RZ, 0xc0, !PT ;  /* 0xff0000ff07067812 */ /* 0x000fc400078ec0ff */
[----:B------:R-:W-:Y:S01]  /*4f40*/  SHF.R.U32.HI R97, RZ, 0x10, R7 ;  /* 0x00000010ff617819 */ /* 0x000fe20000011607 */
[----:B------:R-:W-:Y:S01]  /*4f50*/  IMAD.SHL.U32 R7, R94, 0x100, RZ ;  /* 0x000001005e077824 */ /* 0x000fe200078e00ff */
[----:B------:R-:W-:Y:S02]  /*4f60*/  LOP3.LUT R24, R25, 0xff0000ff, RZ, 0xc0, !PT ;  /* 0xff0000ff19187812 */ /* 0x000fe400078ec0ff */
[----:B------:R-:W-:Y:S01]  /*4f70*/  SHF.R.U32.HI R92, RZ, 0x10, R25 ;  /* 0x00000010ff5c7819 */ /* 0x000fe20000011619 */
[----:B---3--:R-:W-:Y:S01]  /*4f80*/  IMAD.MOV.U32 R25, RZ, RZ, R12 ;  /* 0x000000ffff197224 */ /* 0x008fe200078e000c */
[----:B------:R-:W-:Y:S02]  /*4f90*/  LOP3.LUT R26, R27, 0xff0000ff, RZ, 0xc0, !PT ;  /* 0xff0000ff1b1a7812 */ /* 0x000fe400078ec0ff */
[----:B------:R-:W-:Y:S01]  /*4fa0*/  LOP3.LUT R4, R4, 0xff00, R5, 0xf8, !PT ;  /* 0x0000ff0004047812 */ /* 0x000fe200078ef805 */
[----:B------:R-:W-:Y:S01]  /*4fb0*/  IMAD.U32 R5, R95, 0x10000, RZ ;  /* 0x000100005f057824 */ /* 0x000fe200078e00ff */
[----:B------:R-:W-:Y:S01]  /*4fc0*/  SHF.R.U32.HI R96, RZ, 0x10, R27 ;  /* 0x00000010ff607819 */ /* 0x000fe2000001161b */
[----:B------:R-:W-:Y:S01]  /*4fd0*/  IMAD.SHL.U32 R27, R93, 0x100, RZ ;  /* 0x000001005d1b7824 */ /* 0x000fe200078e00ff */
[----:B------:R-:W-:-:S02]  /*4fe0*/  LOP3.LUT R95, R26, 0xff00, R91, 0xf8, !PT ;  /* 0x0000ff001a5f7812 */ /* 0x000fc400078ef85b */
[----:B------:R-:W-:Y:S01]  /*4ff0*/  F2FP.F16.E4M3.UNPACK_B R93, R100.H1 ;  /* 0x00000064ff5d723e */ /* 0x000fe200030006ff */
[----:B------:R-:W-:Y:S01]  /*5000*/  IMAD.U32 R96, R96, 0x10000, RZ ;  /* 0x0001000060607824 */ /* 0x000fe200078e00ff */
[----:B--2---:R-:W-:Y:S02]  /*5010*/  F2FP.F16.E4M3.UNPACK_B R12, R8.H1 ;  /* 0x00000008ff0c723e */ /* 0x004fe400030006ff */
[----:B------:R-:W-:Y:S02]  /*5020*/  LOP3.LUT R7, R6, 0xff00, R7, 0xf8, !PT ;  /* 0x0000ff0006077812 */ /* 0x000fe400078ef807 */
[----:B------:R-:W-:Y:S02]  /*5030*/  F2FP.F16.E4M3.UNPACK_B R26, R25.H1 ;  /* 0x00000019ff1a723e */ /* 0x000fe400030006ff */
[----:B------:R-:W-:Y:S01]  /*5040*/  LOP3.LUT R6, R4, 0xff0000, R5, 0xf8, !PT ;  /* 0x00ff000004067812 */ /* 0x000fe200078ef805 */
[----:B------:R-:W-:Y:S01]  /*5050*/  HADD2.F32 R5, -RZ, R93.H0_H0 ;  /* 0x2000005dff057230 */ /* 0x000fe20000004100 */
[----:B------:R-:W-:-:S02]  /*5060*/  SHF.L.U32 R4, R97, 0x10, RZ ;  /* 0x0000001061047819 */ /* 0x000fc400000006ff */
[----:B------:R-:W-:Y:S01]  /*5070*/  LOP3.LUT R94, R24, 0xff00, R27, 0xf8, !PT ;  /* 0x0000ff00185e7812 */ /* 0x000fe200078ef81b */
[----:B------:R-:W-:Y:S01]  /*5080*/  HADD2.F32 R24, -RZ, R12.H0_H0 ;  /* 0x2000000cff187230 */ /* 0x000fe20000004100 */
[----:B------:R-:W-:Y:S01]  /*5090*/  F2FP.F16.E4M3.UNPACK_B R91, R99.H1 ;  /* 0x00000063ff5b723e */ /* 0x000fe200030006ff */
[----:B------:R-:W-:Y:S01]  /*50a0*/  HADD2.F32 R27, -RZ, R26.H0_H0 ;  /* 0x2000001aff1b7230 */ /* 0x000fe20000004100 */
[----:B------:R-:W-:Y:S01]  /*50b0*/  LOP3.LUT R4, R7, 0xff0000, R4, 0xf8, !PT ;  /* 0x00ff000007047812 */ /* 0x000fe200078ef804 */
[----:B------:R-:W-:Y:S02]  /*50c0*/  IMAD.U32 R7, R92, 0x10000, RZ ;  /* 0x000100005c077824 */ /* 0x000fe400078e00ff */
[-C--:B------:R-:W-:Y:S01]  /*50d0*/  FMUL.FTZ R98, R24, R5.reuse ;  /* 0x0000000518627220 */ /* 0x080fe20000410000 */
[----:B------:R-:W-:Y:S02]  /*50e0*/  HADD2.F32 R92, -RZ, R91.H0_H0 ;  /* 0x2000005bff5c7230 */ /* 0x000fe40000004100 */
[----:B------:R-:W-:Y:S01]  /*50f0*/  FMUL.FTZ R97, R27, R5 ;  /* 0x000000051b617220 */ /* 0x000fe20000410000 */
[----:B------:R-:W-:-:S02]  /*5100*/  LOP3.LUT R5, R95, 0xff0000, R96, 0xf8, !PT ;  /* 0x00ff00005f057812 */ /* 0x000fc400078ef860 */
[----:B------:R-:W-:Y:S01]  /*5110*/  LOP3.LUT R7, R94, 0xff0000, R7, 0xf8, !PT ;  /* 0x00ff00005e077812 */ /* 0x000fe200078ef807 */
[-C--:B------:R-:W-:Y:S01]  /*5120*/  FFMA.FTZ R98, R27, R92.reuse, R98 ;  /* 0x0000005c1b627223 */ /* 0x080fe20000010062 */
[----:B------:R-:W-:Y:S01]  /*5130*/  FFMA.FTZ R96, R24, R92, -R97 ;  /* 0x0000005c18607223 */ /* 0x000fe20000010861 */
[----:B------:R-:W-:Y:S01]  /*5140*/  HADD2.F32 R94, -RZ, R93.H1_H1 ;  /* 0x3000005dff5e7230 */ /* 0x000fe20000004100 */
[----:B------:R-:W-:Y:S01]  /*5150*/  F2FP.F16.E4M3.UNPACK_B R93, R100 ;  /* 0x00000064ff5d723e */ /* 0x000fe200020006ff */
[----:B------:R-:W-:Y:S01]  /*5160*/  HADD2.F32 R27, -RZ, R26.H1_H1 ;  /* 0x3000001aff1b7230 */ /* 0x000fe20000004100 */
[----:B------:R-:W-:Y:S01]  /*5170*/  F2FP.F16.E4M3.UNPACK_B R25, R25 ;  /* 0x00000019ff19723e */ /* 0x000fe200020006ff */
[----:B------:R-:W-:Y:S01]  /*5180*/  HADD2.F32 R24, -RZ, R12.H1_H1 ;  /* 0x3000000cff187230 */ /* 0x000fe20000004100 */
[----:B------:R-:W-:Y:S01]  /*5190*/  F2FP.F16.E4M3.UNPACK_B R8, R8 ;  /* 0x00000008ff08723e */ /* 0x000fe200020006ff */
[----:B------:R-:W-:Y:S02]  /*51a0*/  HADD2.F32 R92, -RZ, R91.H1_H1 ;  /* 0x3000005bff5c7230 */ /* 0x000fe40000004100 */
        /* <DEDUP_REMOVED lines=42> */
[-C--:B------:R-:W-:Y:S01]  /*5450*/  FFMA.FTZ R107, R8, R27.reuse, -R103 ;  /* 0x0000001b086b7223 */ /* 0x080fe20000010867 */
[----:B------:R-:W-:Y:S02]  /*5460*/  HADD2.F32 R12, -RZ, R14.H0_H0 ;  /* 0x2000000eff0c7230 */ /* 0x000fe40000004100 */
[----:B------:R-:W-:Y:S01]  /*5470*/  FFMA.FTZ R109, R24, R27, R91 ;  /* 0x0000001b186d7223 */ /* 0x000fe2000001005b */
[----:B------:R-:W-:Y:S01]  /*5480*/  HADD2.F32 R93, -RZ, R90.H1_H1 ;  /* 0x3000005aff5d7230 */ /* 0x000fe20000004100 */
[----:B------:R-:W-:Y:S01]  /*5490*/  F2FP.F16.E4M3.UNPACK_B R88, R88 ;  /* 0x00000058ff58723e */ /* 0x000fe200020006ff */
[----:B------:R-:W-:Y:S01]  /*54a0*/  HADD2.F32 R8, -RZ, R10.H0_H0 ;  /* 0x2000000aff087230 */ /* 0x000fe20000004100 */
[-C--:B------:R-:W-:Y:S01]  /*54b0*/  F2FP.F16.E4M3.UNPACK_B R24, R9.reuse ;  /* 0x00000009ff18723e */ /* 0x080fe200020006ff */
[----:B------:R-:W-:Y:S01]  /*54c0*/  HADD2.F32 R14, -RZ, R14.H1_H1 ;  /* 0x3000000eff0e7230 */ /* 0x000fe20000004100 */
[----:B------:R-:W-:Y:S01]  /*54d0*/  F2FP.F16.E4M3.UNPACK_B R9, R9.H1 ;  /* 0x00000009ff09723e */ /* 0x000fe200030006ff */
[----:B------:R-:W-:Y:S01]  /*54e0*/  HADD2.F32 R91, -RZ, R90.H0_H0 ;  /* 0x2000005aff5b7230 */ /* 0x000fe20000004100 */
[----:B------:R-:W-:Y:S01]  /*54f0*/  F2FP.SATFINITE.E4M3.F32.PACK_AB_MERGE_C R100, R107, R100, RZ ;  /* 0x000000646b64723e */ /* 0x000fe200048070ff */
[----:B------:R-:W-:-:S02]  /*5500*/  HADD2.F32 R10, -RZ, R10.H1_H1 ;  /* 0x3000000aff0a7230 */ /* 0x000fc40000004100 */
[----:B------:R-:W-:Y:S01]  /*5510*/  FMUL.FTZ R105, R14, R93 ;  /* 0x0000005d0e697220 */ /* 0x000fe20000410000 */
[--C-:B------:R-:W-:Y:S02]  /*5520*/  HADD2.F32 R27, -RZ, R88.reuse.H1_H1 ;  /* 0x30000058ff1b7230 */ /* 0x100fe40000004100 */
[----:B------:R-:W-:Y:S01]  /*5530*/  FMUL.FTZ R103, R12, R91 ;  /* 0x0000005b0c677220 */ /* 0x000fe20000410000 */
[----:B------:R-:W-:Y:S02]  /*5540*/  HADD2.F32 R25, -RZ, R88.H0_H0 ;  /* 0x20000058ff197230 */ /* 0x000fe40000004100 */
[----:B------:R-:W-:Y:S01]  /*5550*/  FMUL.FTZ R93, R10, R93 ;  /* 0x0000005d0a5d7220 */ /* 0x000fe20000410000 */
[----:B------:R-:W-:Y:S01]  /*5560*/  FMUL.FTZ R91, R8, R91 ;  /* 0x0000005b085b7220 */ /* 0x000fe20000410000 */
[-C--:B------:R-:W-:Y:S01]  /*5570*/  FFMA.FTZ R10, R10, R27.reuse, -R105 ;  /* 0x0000001b0a0a7223 */ /* 0x080fe20000010869 */
[----:B------:R-:W-:Y:S01]  /*5580*/  F2FP.F16.E4M3.UNPACK_B R88, R6 ;  /* 0x00000006ff58723e */ /* 0x000fe200020006ff */
[----:B------:R-:W-:Y:S01]  /*5590*/  FFMA.FTZ R93, R14, R27, R93 ;  /* 0x0000001b0e5d7223 */ /* 0x000fe2000001005d */
[-C--:B------:R-:W-:Y:S01]  /*55a0*/  FFMA.FTZ R103, R8, R25.reuse, -R103 ;  /* 0x0000001908677223 */ /* 0x080fe20000010867 */
[----:B------:R-:W-:Y:S01]  /*55b0*/  FFMA.FTZ R90, R12, R25, R91 ;  /* 0x000000190c5a7223 */ /* 0x000fe2000001005b */
[----:B------:R-:W-:Y:S01]  /*55c0*/  F2FP.SATFINITE.E4M3.F32.PACK_AB_MERGE_C R14, R109, R26, RZ ;  /* 0x0000001a6d0e723e */ /* 0x000fe200048070ff */
[--C-:B------:R-:W-:Y:S01]  /*55d0*/  HADD2.F32 R25, -RZ, R24.reuse.H0_H0 ;  /* 0x20000018ff197230 */ /* 0x100fe20000004100 */
[----:B------:R-:W-:Y:S01]  /*55e0*/  F2FP.SATFINITE.E4M3.F32.PACK_AB_MERGE_C R8, R99, R96, RZ ;  /* 0x000000606308723e */ /* 0x000fe200048070ff */
[----:B------:R-:W-:Y:S01]  /*55f0*/  HADD2.F32 R24, -RZ, R24.H1_H1 ;  /* 0x30000018ff187230 */ /* 0x000fe20000004100 */
[----:B------:R-:W-:-:S02]  /*5600*/  F2FP.F16.E4M3.UNPACK_B R26, R13 ;  /* 0x0000000dff1a723e */ /* 0x000fc400020006ff */
[----:B------:R-:W-:Y:S02]  /*5610*/  F2FP.F16.E4M3.UNPACK_B R91, R7 ;  /* 0x00000007ff5b723e */ /* 0x000fe400020006ff */
[----:B------:R-:W-:Y:S01]  /*5620*/  F2FP.SATFINITE.E4M3.F32.PACK_AB_MERGE_C R8, R92, R97, R8 ;  /* 0x000000615c08723e */ /* 0x000fe20004807008 */
[----:B------:R-:W-:Y:S01]  /*5630*/  HADD2.F32 R27, -RZ, R26.H0_H0 ;  /* 0x2000001aff1b7230 */ /* 0x000fe20000004100 */
[----:B------:R-:W-:Y:S01]  /*5640*/  F2FP.SATFINITE.E4M3.F32.PACK_AB_MERGE_C R12, R101, R98, RZ ;  /* 0x00000062650c723e */ /* 0x000fe200048070ff */
[--C-:B------:R-:W-:Y:S01]  /*5650*/  HADD2.F32 R92, -RZ, R91.reuse.H0_H0 ;  /* 0x2000005bff5c7230 */ /* 0x100fe20000004100 */
[----:B------:R-:W-:Y:S01]  /*5660*/  F2FP.SATFINITE.E4M3.F32.PACK_AB_MERGE_C R14, R93, R90, R14 ;  /* 0x0000005a5d0e723e */ /* 0x000fe2000480700e */
[----:B------:R-:W-:Y:S01]  /*5670*/  HADD2.F32 R90, -RZ, R88.H0_H0 ;  /* 0x20000058ff5a7230 */ /* 0x000fe20000004100 */
[----:B------:R-:W-:Y:S01]  /*5680*/  F2FP.SATFINITE.E4M3.F32.PACK_AB_MERGE_C R12, R94, R95, R12 ;  /* 0x0000005f5e0c723e */ /* 0x000fe2000480700c */
[----:B------:R-:W-:Y:S02]  /*5690*/  HADD2.F32 R26, -RZ, R26.H1_H1 ;  /* 0x3000001aff1a7230 */ /* 0x000fe40000004100 */
[-C--:B------:R-:W-:Y:S01]  /*56a0*/  FMUL.FTZ R94, R27, R92.reuse ;  /* 0x0000005c1b5e7220 */ /* 0x080fe20000410000 */
[C---:B------:R-:W-:Y:S01]  /*56b0*/  FMUL.FTZ R92, R25.reuse, R92 ;  /* 0x0000005c195c7220 */ /* 0x040fe20000410000 */
[----:B------:R-:W-:Y:S01]  /*56c0*/  HADD2.F32 R91, -RZ, R91.H1_H1 ;  /* 0x3000005bff5b7230 */ /* 0x000fe20000004100 */
[----:B------:R-:W-:Y:S01]  /*56d0*/  F2FP.F16.E4M3.UNPACK_B R13, R13.H1 ;  /* 0x0000000dff0d723e */ /* 0x000fe200030006ff */
[-C--:B------:R-:W-:Y:S01]  /*56e0*/  FFMA.FTZ R94, R25, R90.reuse, -R94 ;  /* 0x0000005a195e7223 */ /* 0x080fe2000001085e */
[----:B------:R-:W-:Y:S01]  /*56f0*/  FFMA.FTZ R93, R27, R90, R92 ;  /* 0x0000005a1b5d7223 */ /* 0x000fe2000001005c */
[----:B------:R-:W-:-:S02]  /*5700*/  HADD2.F32 R25, -RZ, R88.H1_H1 ;  /* 0x30000058ff197230 */ /* 0x000fc40000004100 */
[-C--:B------:R-:W-:Y:S01]  /*5710*/  FMUL.FTZ R27, R26, R91.reuse ;  /* 0x0000005b1a1b7220 */ /* 0x080fe20000410000 */
[C---:B------:R-:W-:Y:S01]  /*5720*/  FMUL.FTZ R91, R24.reuse, R91 ;  /* 0x0000005b185b7220 */ /* 0x040fe20000410000 */
[----:B------:R-:W-:Y:S02]  /*5730*/  F2FP.F16.E4M3.UNPACK_B R6, R6.H1 ;  /* 0x00000006ff06723e */ /* 0x000fe400030006ff */
[----:B------:R-:W-:Y:S01]  /*5740*/  FFMA.FTZ R95, R24, R25, -R27 ;  /* 0x00000019185f7223 */ /* 0x000fe2000001081b */
[----:B------:R-:W-:Y:S01]  /*5750*/  F2FP.F16.E4M3.UNPACK_B R27, R7.H1 ;  /* 0x00000007ff1b723e */ /* 0x000fe200030006ff */
[----:B------:R-:W-:Y:S01]  /*5760*/  FFMA.FTZ R96, R26, R25, R91 ;  /* 0x000000191a607223 */ /* 0x000fe2000001005b */
[----:B------:R-:W-:Y:S01]  /*5770*/  HADD2.F32 R7, -RZ, R9.H0_H0 ;  /* 0x20000009ff077230 */ /* 0x000fe20000004100 */
[----:B------:R-:W-:Y:S01]  /*5780*/  F2FP.SATFINITE.E4M3.F32.PACK_AB_MERGE_C R10, R10, R103, R100 ;  /* 0x000000670a0a723e */ /* 0x000fe20004807064 */
[----:B------:R-:W-:Y:S02]  /*5790*/  HADD2.F32 R24, -RZ, R13.H0_H0 ;  /* 0x2000000dff187230 */ /* 0x000fe40000004100 */
[----:B------:R-:W-:-:S02]  /*57a0*/  HADD2.F32 R26, -RZ, R27.H0_H0 ;  /* 0x2000001bff1a7230 */ /* 0x000fc40000004100 */
[----:B------:R-:W-:Y:S02]  /*57b0*/  HADD2.F32 R13, -RZ, R13.H1_H1 ;  /* 0x3000000dff0d7230 */ /* 0x000fe40000004100 */
[----:B------:R-:W-:Y:S02]  /*57c0*/  HADD2.F32 R88, -RZ, R27.H1_H1 ;  /* 0x3000001bff587230 */ /* 0x000fe40000004100 */
[-C--:B------:R-:W-:Y:S01]  /*57d0*/  FMUL.FTZ R90, R24, R26.reuse ;  /* 0x0000001a185a7220 */ /* 0x080fe20000410000 */
[----:B------:R-:W-:Y:S02]  /*57e0*/  HADD2.F32 R9, -RZ, R9.H1_H1 ;  /* 0x30000009ff097230 */ /* 0x000fe40000004100 */
[----:B------:R-:W-:Y:S01]  /*57f0*/  FMUL.FTZ R27, R7, R26 ;  /* 0x0000001a071b7220 */ /* 0x000fe20000410000 */
[--C-:B------:R-:W-:Y:S02]  /*5800*/  HADD2.F32 R25, -RZ, R6.reuse.H0_H0 ;  /* 0x20000006ff197230 */ /* 0x100fe40000004100 */
[----:B------:R-:W-:-:S02]  /*5810*/  HADD2.F32 R26, -RZ, R6.H1_H1 ;  /* 0x30000006ff1a7230 */ /* 0x000fc40000004100 */
[-C--:B------:R-:W-:Y:S01]  /*5820*/  FMUL.FTZ R6, R13, R88.reuse ;  /* 0x000000580d067220 */ /* 0x080fe20000410000 */
[----:B------:R-:W-:Y:S01]  /*5830*/  FMUL.FTZ R88, R9, R88 ;  /* 0x0000005809587220 */ /* 0x000fe20000410000 */
[-C--:B------:R-:W-:Y:S01]  /*5840*/  FFMA.FTZ R98, R24, R25.reuse, R27 ;  /* 0x0000001918627223 */ /* 0x080fe2000001001b */
[----:B------:R-:W-:Y:S01]  /*5850*/  FFMA.FTZ R97, R7, R25, -R90 ;  /* 0x0000001907617223 */ /* 0x000fe2000001085a */
[-C--:B------:R-:W-:Y:S01]  /*5860*/  FFMA.FTZ R100, R9, R26.reuse, -R6 ;  /* 0x0000001a09647223 */ /* 0x080fe20000010806 */
[----:B------:R-:W-:Y:S01]  /*5870*/  F2FP.F16.E4M3.UNPACK_B R24, R15 ;  /* 0x0000000fff18723e */ /* 0x000fe200020006ff */
[----:B------:R-:W-:Y:S01]  /*5880*/  FFMA.FTZ R99, R13, R26, R88 ;  /* 0x0000001a0d637223 */ /* 0x000fe20000010058 */
[----:B------:R-:W-:Y:S02]  /*5890*/  F2FP.F16.E4M3.UNPACK_B R6, R11 ;  /* 0x0000000bff06723e */ /* 0x000fe400020006ff */
[----:B------:R-:W-:Y:S01]  /*58a0*/  F2FP.F16.E4M3.UNPACK_B R15, R15.H1 ;  /* 0x0000000fff0f723e */ /* 0x000fe200030006ff */
[----:B------:R-:W-:Y:S01]  /*58b0*/  HADD2.F32 R13, -RZ, R24.H0_H0 ;  /* 0x20000018ff0d7230 */ /* 0x000fe20000004100 */
[----:B------:R-:W-:Y:S01]  /*58c0*/  F2FP.F16.E4M3.UNPACK_B R90, R5.H1 ;  /* 0x00000005ff5a723e */ /* 0x000fe200030006ff */
[----:B------:R-:W-:Y:S01]  /*58d0*/  HADD2.F32 R7, -RZ, R6.H0_H0 ;  /* 0x20000006ff077230 */ /* 0x000fe20000004100 */
[----:B------:R-:W-:Y:S01]  /*58e0*/  F2FP.F16.E4M3.UNPACK_B R11, R11.H1 ;  /* 0x0000000bff0b723e */ /* 0x000fe200030006ff */
[----:B------:R-:W-:Y:S01]  /*58f0*/  HADD2.F32 R24, -RZ, R24.H1_H1 ;  /* 0x30000018ff187230 */ /* 0x000fe20000004100 */
[----:B------:R-:W-:Y:S01]  /*5900*/  F2FP.F16.E4M3.UNPACK_B R88, R5 ;  /* 0x00000005ff58723e */ /* 0x000fe200020006ff */
[----:B------:R-:W-:Y:S01]  /*5910*/  HADD2.F32 R91, -RZ, R90.H0_H0 ;  /* 0x2000005aff5b7230 */ /* 0x000fe20000004100 */
[-C--:B------:R-:W-:Y:S01]  /*5920*/  F2FP.F16.E4M3.UNPACK_B R5, R4.reuse ;  /* 0x00000004ff05723e */ /* 0x080fe200020006ff */
[----:B------:R-:W-:Y:S01]  /*5930*/  HADD2.F32 R9, -RZ, R11.H0_H0 ;  /* 0x2000000bff097230 */ /* 0x000fe20000004100 */
[----:B------:R-:W-:Y:S01]  /*5940*/  F2FP.F16.E4M3.UNPACK_B R25, R4.H1 ;  /* 0x00000004ff19723e */ /* 0x000fe200030006ff */
[----:B------:R-:W-:Y:S01]  /*5950*/  HADD2.F32 R4, -RZ, R15.H0_H0 ;  /* 0x2000000fff047230 */ /* 0x000fe20000004100 */
[----:B------:R-:W-:Y:S01]  /*5960*/  F2FP.SATFINITE.E4M3.F32.PACK_AB_MERGE_C R97, R100, R97, RZ ;  /* 0x000000616461723e */ /* 0x000fe200048070ff */
[----:B------:R-:W-:Y:S01]  /*5970*/  HADD2.F32 R92, -RZ, R88.H0_H0 ;  /* 0x20000058ff5c7230 */ /* 0x000fe20000004100 */
[----:B------:R-:W-:Y:S01]  /*5980*/  F2FP.SATFINITE.E4M3.F32.PACK_AB_MERGE_C R98, R99, R98, RZ ;  /* 0x000000626362723e */ /* 0x000fe200048070ff */
[----:B------:R-:W-:-:S02]  /*5990*/  HADD2.F32 R26, -RZ, R5.H0_H0 ;  /* 0x20000005ff1a7230 */ /* 0x000fc40000004100 */
[CC--:B------:R-:W-:Y:S01]  /*59a0*/  FMUL.FTZ R104, R4.reuse, R91.reuse ;  /* 0x0000005b04687220 */ /* 0x0c0fe20000410000 */
[----:B------:R-:W-:Y:S02]  /*59b0*/  HADD2.F32 R27, -RZ, R25.H0_H0 ;  /* 0x20000019ff1b7230 */ /* 0x000fe40000004100 */
[-C--:B------:R-:W-:Y:S01]  /*59c0*/  FMUL.FTZ R102, R13, R92.reuse ;  /* 0x0000005c0d667220 */ /* 0x080fe20000410000 */
[----:B------:R-:W-:Y:S01]  /*59d0*/  FMUL.FTZ R91, R9, R91 ;  /* 0x0000005b095b7220 */ /* 0x000fe20000410000 */
[C---:B------:R-:W-:Y:S01]  /*59e0*/  FMUL.FTZ R92, R7.reuse, R92 ;  /* 0x0000005c075c7220 */ /* 0x040fe20000410000 */
[----:B------:R-:W-:Y:S02]  /*59f0*/  HADD2.F32 R15, -RZ, R15.H1_H1 ;  /* 0x3000000fff0f7230 */ /* 0x000fe40000004100 */
[----:B------:R-:W-:Y:S01]  /*5a00*/  FFMA.FTZ R102, R7, R26, -R102 ;  /* 0x0000001a07667223 */ /* 0x000fe20000010866 */
[----:B------:R-:W-:Y:S02]  /*5a10*/  HADD2.F32 R90, -RZ, R90.H1_H1 ;  /* 0x3000005aff5a7230 */ /* 0x000fe40000004100 */
[----:B------:R-:W-:Y:S01]  /*5a20*/  FFMA.FTZ R91, R4, R27, R91 ;  /* 0x0000001b045b7223 */ /* 0x000fe2000001005b */
[----:B------:R-:W-:-:S02]  /*5a30*/  HADD2.F32 R11, -RZ, R11.H1_H1 ;  /* 0x3000000bff0b7230 */ /* 0x000fc40000004100 */
[----:B------:R-:W-:Y:S01]  /*5a40*/  FFMA.FTZ R92, R13, R26, R92 ;  /* 0x0000001a0d5c7223 */ /* 0x000fe2000001005c */
[----:B------:R-:W-:Y:S02]  /*5a50*/  HADD2.F32 R7, -RZ, R88.H1_H1 ;  /* 0x30000058ff077230 */ /* 0x000fe40000004100 */
[-C--:B------:R-:W-:Y:S01]  /*5a60*/  FMUL.FTZ R26, R15, R90.reuse ;  /* 0x0000005a0f1a7220 */ /* 0x080fe20000410000 */
[----:B------:R-:W-:Y:S02]  /*5a70*/  HADD2.F32 R4, -RZ, R25.H1_H1 ;  /* 0x30000019ff047230 */ /* 0x000fe40000004100 */
[----:B------:R-:W-:Y:S01]  /*5a80*/  FMUL.FTZ R90, R11, R90 ;  /* 0x0000005a0b5a7220 */ /* 0x000fe20000410000 */
[----:B------:R-:W-:Y:S02]  /*5a90*/  HADD2.F32 R6, -RZ, R6.H1_H1 ;  /* 0x30000006ff067230 */ /* 0x000fe40000004100 */
[----:B------:R-:W-:Y:S01]  /*5aa0*/  FFMA.FTZ R104, R9, R27, -R104 ;  /* 0x0000001b09687223 */ /* 0x000fe20000010868 */
[----:B------:R-:W-:-:S02]  /*5ab0*/  HADD2.F32 R5, -RZ, R5.H1_H1 ;  /* 0x30000005ff057230 */ /* 0x000fc40000004100 */
[-C--:B------:R-:W-:Y:S01]  /*5ac0*/  FMUL.FTZ R9, R24, R7.reuse ;  /* 0x0000000718097220 */ /* 0x080fe20000410000 */
[-C--:B------:R-:W-:Y:S01]  /*5ad0*/  FFMA.FTZ R11, R11, R4.reuse, -R26 ;  /* 0x000000040b0b7223 */ /* 0x080fe2000001081a */
[C---:B------:R-:W-:Y:S01]  /*5ae0*/  FMUL.FTZ R7, R6.reuse, R7 ;  /* 0x0000000706077220 */ /* 0x040fe20000410000 */
[----:B------:R-:W-:Y:S01]  /*5af0*/  FFMA.FTZ R90, R15, R4, R90 ;  /* 0x000000040f5a7223 */ /* 0x000fe2000001005a */
[-C--:B------:R-:W-:Y:S01]  /*5b00*/  FFMA.FTZ R9, R6, R5.reuse, -R9 ;  /* 0x0000000506097223 */ /* 0x080fe20000010809 */
[----:B------:R-:W-:Y:S01]  /*5b10*/  F2FP.SATFINITE.E4M3.F32.PACK_AB_MERGE_C R95, R95, R94, R97 ;  /* 0x0000005e5f5f723e */ /* 0x000fe20004807061 */
[----:B------:R-:W-:Y:S01]  /*5b20*/  FFMA.FTZ R7, R24, R5, R7 ;  /* 0x0000000518077223 */ /* 0x000fe20000010007 */
[----:B------:R-:W-:Y:S02]  /*5b30*/  F2FP.SATFINITE.E4M3.F32.PACK_AB_MERGE_C R11, R11, R104, RZ ;  /* 0x000000680b0b723e */ /* 0x000fe400048070ff */
[----:B------:R-:W-:Y:S02]  /*5b40*/  F2FP.SATFINITE.E4M3.F32.PACK_AB_MERGE_C R90, R90, R91, RZ ;  /* 0x0000005b5a5a723e */ /* 0x000fe400048070ff */
[----:B------:R-:W-:Y:S01]  /*5b50*/  F2FP.SATFINITE.E4M3.F32.PACK_AB_MERGE_C R11, R9, R102, R11 ;  /* 0x00000066090b723e */ /* 0x000fe2000480700b */
[----:B------:R-:W-:Y:S01]  /*5b60*/  IMAD.MOV.U32 R9, RZ, RZ, R95 ;  /* 0x000000ffff097224 */ /* 0x000fe200078e005f */
[----:B------:R-:W-:-:S02]  /*5b70*/  F2FP.SATFINITE.E4M3.F32.PACK_AB_MERGE_C R13, R96, R93, R98 ;  /* 0x0000005d600d723e */ /* 0x000fc40004807062 */
[----:B------:R-:W-:-:S07]  /*5b80*/  F2FP.SATFINITE.E4M3.F32.PACK_AB_MERGE_C R15, R7, R92, R90 ;  /* 0x0000005c070f723e */ /* 0x000fce000480705a */
.L_x_1771:
[----:B------:R-:W-:Y:S05]  /*5b90*/  BSYNC B2 ;  /* 0x0000000000027941 */ /* 0x000fea0003800000 */
.L_x_1770:
[----:B------:R-:W-:Y:S01]  /*5ba0*/  ISETP.GE.AND P4, PT, R86, R87, PT ;  /* 0x000000575600720c */ /* 0x000fe20003f86270 */
[----:B--2---:R4:W-:-:S12]  /*5bb0*/  ST.E.128 desc[UR36][R48.64], R8 ;  /* 0x0000000830007985 */ /* 0x0049d8000c101d24 */
[----:B------:R-:W-:-:S04]  /*5bc0*/  @!P4 IADD3 R4, P6, R38, R86, RZ ;  /* 0x000000562604c210 */ /* 0x000fc80007fde0ff */
[----:B------:R-:W-:-:S05]  /*5bd0*/  @!P4 LEA.HI.X.SX32 R5, R86, R3, 0x1, P6 ;  /* 0x000000035605c211 */ /* 0x000fca00030f0eff */
[----:B---3--:R4:W-:Y:S04]  /*5be0*/  @!P4 ST.E.128 desc[UR36][R4.64], R12 ;  /* 0x0000000c0400c985 */ /* 0x0089e8000c101d24 */
.L_x_1769:
[----:B------:R-:W-:Y:S05]  /*5bf0*/  BSYNC B1 ;  /* 0x0000000000017941 */ /* 0x000fea0003800000 */
.L_x_1768:
[----:B------:R-:W-:-:S03]  /*5c00*/  UMOV UR4, 0xffffffff ;  /* 0xffffffff00047882 */ /* 0x000fc60000000000 */
[----:B------:R-:W-:Y:S05]  /*5c10*/  BRA.DIV UR4, `(.L_x_1772) ;  /* 0x0000020a04f07947 */ /* 0x000fea000b800000 */
[----:B0-----:R-:W0:Y:S04]  /*5c20*/  SHFL.IDX PT, R2, R2, 0x1, 0x181f ;  /* 0x00381f0002027f89 */ /* 0x001e2800000e0000 */
[----:B----4-:R4:W0:Y:S02]  /*5c30*/  SHFL.IDX PT, R14, R0, 0x1, 0x181f ;  /* 0x00381f00000e7f89 */ /* 0x01082400000e0000 */
.L_x_2132:
[----:B------:R-:W-:-:S13]  /*5c40*/  ISETP.GE.OR P4, PT, R227, R80, P1 ;  /* 0x00000050e300720c */ /* 0x000fda0000f86670 */
[----:B------:R-:W-:Y:S05]  /*5c50*/  @P4 BRA `(.L_x_1757) ;  /* 0x0000001000e04947 */ /* 0x000fea0003800000 */
[----:B------:R-:W-:Y:S01]  /*5c60*/  SEL R89, R56, R89, !P0 ;  /* 0x0000005938597207 */ /* 0x000fe20004000000 */
[----:B------:R-:W-:Y:S01]  /*5c70*/  IMAD R5, R186, 0x4000, R67 ;  /* 0x00004000ba057824 */ /* 0x000fe200078e0243 */
[----:B------:R-:W-:Y:S01]  /*5c80*/  SHF.R.U32.HI R4, RZ, 0x3, R204 ;  /* 0x00000003ff047819 */ /* 0x000fe200000116cc */
[----:B------:R-:W-:Y:S01]  /*5c90*/  BSSY B1, `(.L_x_1773) ;  /* 0x00000e9000017945 */ /* 0x000fe20003800000 */
[----:B----4-:R-:W-:Y:S01]  /*5ca0*/  SHF.R.S32.HI R0, RZ, 0x1f, R89 ;  /* 0x0000001fff007819 */ /* 0x010fe20000011459 */
[----:B------:R-:W-:Y:S01]  /*5cb0*/  IMAD.IADD R5, R184, 0x1, R5 ;  /* 0x00000001b8057824 */ /* 0x000fe200078e0205 */
[----:B0-----:R-:W-:Y:S02]  /*5cc0*/  IADD3 R12, P4, R53, R14, RZ ;  /* 0x0000000e350c7210 */ /* 0x001fe40007f9e0ff */
[----:B------:R-:W-:-:S03]  /*5cd0*/  LEA.HI R89, R0, R89, RZ, 0x5 ;  /* 0x0000005900597211 */ /* 0x000fc600078f28ff */
[----:B------:R-:W-:Y:S01]  /*5ce0*/  IMAD.X R13, R2, 0x1, R47, P4 ;  /* 0x00000001020d7824 */ /* 0x000fe200020e062f */
[----:B------:R-:W-:-:S04]  /*5cf0*/  LEA.HI.SX32 R89, R89, R50, 0x1b ;  /* 0x0000003259597211 */ /* 0x000fc800078fdaff */
[----:B------:R-:W-:Y:S01]  /*5d00*/  SHF.R.S32.HI R0, RZ, 0x1f, R89 ;  /* 0x0000001fff007819 */ /* 0x000fe20000011459 */
[----:B--2---:R-:W-:-:S03]  /*5d10*/  IMAD.SHL.U32 R3, R89, 0x10, RZ ;  /* 0x0000001059037824 */ /* 0x004fc600078e00ff */
[----:B------:R-:W-:Y:S02]  /*5d20*/  LEA.HI R89, R0, R89, RZ, 0x3 ;  /* 0x0000005900597211 */ /* 0x000fe400078f18ff */
[----:B------:R-:W-:-:S03]  /*5d30*/  LOP3.LUT R0, R204, 0x70, R3, 0xf8, !PT ;  /* 0x00000070cc007812 */ /* 0x000fc600078ef803 */
[----:B------:R-:W-:Y:S01]  /*5d40*/  IMAD.SHL.U32 R89, R89, 0x400, RZ ;  /* 0x0000040059597824 */ /* 0x000fe200078e00ff */
[----:B------:R-:W-:-:S04]  /*5d50*/  LOP3.LUT R0, R0, R4, RZ, 0x3c, !PT ;  /* 0x0000000400007212 */ /* 0x000fc800078e3cff */
[----:B------:R-:W-:-:S04]  /*5d60*/  LOP3.LUT R7, R89, 0xffffe000, RZ, 0xc0, !PT ;  /* 0xffffe00059077812 */ /* 0x000fc800078ec0ff */
[----:B------:R-:W-:-:S05]  /*5d70*/  IADD3 R7, R0, R7, R209 ;  /* 0x0000000700077210 */ /* 0x000fca0007ffe0d1 */
[----:B------:R-:W-:-:S05]  /*5d80*/  IMAD R7, R186, 0x4000, R7 ;  /* 0x00004000ba077824 */ /* 0x000fca00078e0207 */
[----:B------:R-:W-:Y:S02]  /*5d90*/  IADD3 R8, R184, R7, RZ ;  /* 0x00000007b8087210 */ /* 0x000fe40007ffe0ff */
[----:B------:R-:W0:Y:S04]  /*5da0*/  LDS.128 R4, [R5+0x20000] ;  /* 0x0200000005047984 */ /* 0x000e280000000c00 */
[----:B------:R-:W2:Y:S01]  /*5db0*/  LDS.128 R8, [R8+0x20000] ;  /* 0x0200000008087984 */ /* 0x000ea20000000c00 */
[----:B------:R-:W-:Y:S05]  /*5dc0*/  @P3 BRA `(.L_x_1774) ;  /* 0x0000000c00543947 */ /* 0x000fea0003800000 */
[----:B------:R-:W-:Y:S01]  /*5dd0*/  SHF.R.U32.HI R0, RZ, 0x8, R29 ;  /* 0x00000008ff007819 */ /* 0x000fe2000001161d */
[----:B0-----:R-:W-:Y:S01]  /*5de0*/  IMAD.MOV.U32 R25, RZ, RZ, R6 ;  /* 0x000000ffff197224 */ /* 0x001fe200078e0006 */
[----:B------:R-:W-:Y:S01]  /*5df0*/  LOP3.LUT R27, R29, 0xff0000ff, RZ, 0xc0, !PT ;  /* 0xff0000ff1d1b7812 */ /* 0x000fe200078ec0ff */
[----:B--2---:R-:W-:Y:S01]  /*5e00*/  IMAD.MOV.U32 R26, RZ, RZ, R8 ;  /* 0x000000ffff1a7224 */ /* 0x004fe200078e0008 */
[----:B------:R-:W-:Y:S01]  /*5e10*/  SHF.R.U32.HI R30, RZ, 0x8, R31 ;  /* 0x00000008ff1e7819 */ /* 0x000fe2000001161f */
[----:B------:R-:W-:Y:S01]  /*5e20*/  IMAD.SHL.U32 R0, R0, 0x100, RZ ;  /* 0x0000010000007824 */ /* 0x000fe200078e00ff */
[----:B------:R-:W-:Y:S01]  /*5e30*/  SHF.R.U32.HI R48, RZ, 0x10, R29 ;  /* 0x00000010ff307819 */ /* 0x000fe2000001161d */
[----:B------:R-:W-:Y:S01]  /*5e40*/  IMAD.MOV.U32 R15, RZ, RZ, R4 ;  /* 0x000000ffff0f7224 */ /* 0x000fe200078e0004 */
[----:B------:R-:W-:Y:S01]  /*5e50*/  SHF.R.U32.HI R32, RZ, 0x10, R31 ;  /* 0x00000010ff207819 */ /* 0x000fe2000001161f */
[----:B------:R-:W-:Y:S01]  /*5e60*/  IMAD.MOV.U32 R29, RZ, RZ, R10 ;  /* 0x000000ffff1d7224 */ /* 0x000fe200078e000a */
[----:B------:R-:W-:Y:S01]  /*5e70*/  LOP3.LUT R27, R27, 0xff00, R0, 0xf8, !PT ;  /* 0x0000ff001b1b7812 */ /* 0x000fe200078ef800 */
[----:B------:R-:W-:Y:S01]  /*5e80*/  IMAD.SHL.U32 R0, R30, 0x100, RZ ;  /* 0x000001001e007824 */ /* 0x000fe200078e00ff */
[----:B------:R-:W-:Y:S01]  /*5e90*/  LOP3.LUT R31, R31, 0xff0000ff, RZ, 0xc0, !PT ;  /* 0xff0000ff1f1f7812 */ /* 0x000fe200078ec0ff */
[----:B------:R-:W-:Y:S01]  /*5ea0*/  IMAD.U32 R6, R48, 0x10000, RZ ;  /* 0x0001000030067824 */ /* 0x000fe200078e00ff */
[----:B------:R-:W-:-:S02]  /*5eb0*/  SHF.R.U32.HI R28, RZ, 0x8, R33 ;  /* 0x00000008ff1c7819 */ /* 0x000fc40000011621 */
[----:B------:R-:W-:Y:S02]  /*5ec0*/  SHF.R.U32.HI R24, RZ, 0x8, R35 ;  /* 0x00000008ff187819 */ /* 0x000fe40000011623 */
[----:B------:R-:W-:Y:S01]  /*5ed0*/  LOP3.LUT R31, R31, 0xff00, R0, 0xf8, !PT ;  /* 0x0000ff001f1f7812 */ /* 0x000fe200078ef800 */
[----:B------:R-:W-:Y:S01]  /*5ee0*/  IMAD.SHL.U32 R4, R28, 0x100, RZ ;  /* 0x000001001c047824 */ /* 0x000fe200078e00ff */
[----:B---3--:R-:W-:Y:S01]  /*5ef0*/  SHF.R.U32.HI R38, RZ, 0x10, R33 ;  /* 0x00000010ff267819 */ /* 0x008fe20000011621 */
[----:B------:R-:W-:Y:S01]  /*5f00*/  IMAD.SHL.U32 R8, R24, 0x100, RZ ;  /* 0x0000010018087824 */ /* 0x000fe200078e00ff */
[----:B------:R-:W-:Y:S02]  /*5f10*/  LOP3.LUT R6, R27, 0xff0000, R6, 0xf8, !PT ;  /* 0x00ff00001b067812 */ /* 0x000fe400078ef806 */
[----:B------:R-:W-:Y:S02]  /*5f20*/  SHF.L.U32 R0, R32, 0x10, RZ ;  /* 0x0000001020007819 */ /* 0x000fe400000006ff */
[----:B------:R-:W-:-:S02]  /*5f30*/  LOP3.LUT R33, R33, 0xff0000ff, RZ, 0xc0, !PT ;  /* 0xff0000ff21217812 */ /* 0x000fc400078ec0ff */
[----:B------:R-:W-:Y:S02]  /*5f40*/  F2FP.F16.E4M3.UNPACK_B R32, R85.H1 ;  /* 0x00000055ff20723e */ /* 0x000fe400030006ff */
[----:B------:R-:W-:Y:S02]  /*5f50*/  F2FP.F16.E4M3.UNPACK_B R27, R26.H1 ;  /* 0x0000001aff1b723e */ /* 0x000fe400030006ff */
[----:B------:R-:W-:Y:S02]  /*5f60*/  F2FP.F16.E4M3.UNPACK_B R10, R15.H1 ;  /* 0x0000000fff0a723e */ /* 0x000fe400030006ff */
[----:B------:R-:W-:Y:S01]  /*5f70*/  SHF.R.U32.HI R34, RZ, 0x10, R35 ;  /* 0x00000010ff227819 */ /* 0x000fe20000011623 */
[----:B------:R-:W-:Y:S01]  /*5f80*/  HADD2.F32 R28, -RZ, R27.H0_H0 ;  /* 0x2000001bff1c7230 */ /* 0x000fe20000004100 */
[----:B------:R-:W-:Y:S01]  /*5f90*/  LOP3.LUT R49, R35, 0xff0000ff, RZ, 0xc0, !PT ;  /* 0xff0000ff23317812 */ /* 0x000fe200078ec0ff */
[----:B------:R-:W-:Y:S01]  /*5fa0*/  HADD2.F32 R24, -RZ, R10.H0_H0 ;  /* 0x2000000aff187230 */ /* 0x000fe20000004100 */
[----:B------:R-:W-:Y:S01]  /*5fb0*/  LOP3.LUT R35, R33, 0xff00, R4, 0xf8, !PT ;  /* 0x0000ff0021237812 */ /* 0x000fe200078ef804 */
[----:B------:R-:W-:Y:S01]  /*5fc0*/  HADD2.F32 R33, -RZ, R32.H0_H0 ;  /* 0x20000020ff217230 */ /* 0x000fe20000004100 */
[----:B------:R-:W-:Y:S01]  /*5fd0*/  F2FP.F16.E4M3.UNPACK_B R30, R83.H1 ;  /* 0x00000053ff1e723e */ /* 0x000fe200030006ff */
[----:B------:R-:W-:Y:S01]  /*5fe0*/  IMAD.U32 R4, R34, 0x10000, RZ ;  /* 0x0001000022047824 */ /* 0x000fe200078e00ff */
[----:B------:R-:W-:Y:S01]  /*5ff0*/  LOP3.LUT R49, R49, 0xff00, R8, 0xf8, !PT ;  /* 0x0000ff0031317812 */ /* 0x000fe200078ef808 */
[----:B------:R-:W-:Y:S01]  /*6000*/  IMAD.U32 R8, R38, 0x10000, RZ ;  /* 0x0001000026087824 */ /* 0x000fe200078e00ff */
[----:B------:R-:W-:Y:S01]  /*6010*/  LOP3.LUT R0, R31, 0xff0000, R0, 0xf8, !PT ;  /* 0x00ff00001f007812 */ /* 0x000fe200078ef800 */
[----:B------:R-:W-:-:S02]  /*6020*/  HADD2.F32 R31, -RZ, R30.H0_H0 ;  /* 0x2000001eff1f7230 */ /* 0x000fc40000004100 */
[-C--:B------:R-:W-:Y:S01]  /*6030*/  FMUL.FTZ R89, R28, R33.reuse ;  /* 0x000000211c597220 */ /* 0x080fe20000410000 */
[C---:B------:R-:W-:Y:S01]  /*6040*/  FMUL.FTZ R33, R24.reuse, R33 ;  /* 0x0000002118217220 */ /* 0x040fe20000410000 */
[----:B------:R-:W-:Y:S02]  /*6050*/  LOP3.LUT R8, R35, 0xff0000, R8, 0xf8, !PT ;  /* 0x00ff000023087812 */ /* 0x000fe400078ef808 */
        /* <DEDUP_REMOVED lines=71> */
[C---:B------:R-:W-:Y:S01]  /*64d0*/  FMUL.FTZ R84, R25.reuse, R84 ;  /* 0x0000005419547220 */ /* 0x040fe20000410000 */
[----:B------:R-:W-:Y:S01]  /*64e0*/  F2FP.F16.E4M3.UNPACK_B R24, R9 ;  /* 0x00000009ff18723e */ /* 0x000fe200020006ff */
[----:B------:R-:W-:Y:S01]  /*64f0*/  FFMA.FTZ R15, R25, R82, -R30 ;  /* 0x00000052190f7223 */ /* 0x000fe2000001081e */
[----:B------:R-:W-:Y:S01]  /*6500*/  F2FP.F16.E4M3.UNPACK_B R27, R8 ;  /* 0x00000008ff1b723e */ /* 0x000fe200020006ff */
[----:B------:R-:W-:Y:S01]  /*6510*/  FFMA.FTZ R84, R29, R82, R84 ;  /* 0x000000521d547223 */ /* 0x000fe20000010054 */
[----:B------:R-:W-:Y:S01]  /*6520*/  F2FP.F16.E4M3.UNPACK_B R10, R5 ;  /* 0x00000005ff0a723e */ /* 0x000fe200020006ff */
[----:B------:R-:W-:Y:S01]  /*6530*/  HADD2.F32 R25, -RZ, R24.H0_H0 ;  /* 0x20000018ff197230 */ /* 0x000fe20000004100 */
[----:B------:R-:W-:Y:S01]  /*6540*/  F2FP.F16.E4M3.UNPACK_B R26, R6 ;  /* 0x00000006ff1a723e */ /* 0x000fe200020006ff */
[----:B------:R-:W-:Y:S01]  /*6550*/  HADD2.F32 R30, -RZ, R27.H0_H0 ;  /* 0x2000001bff1e7230 */ /* 0x000fe20000004100 */
[----:B------:R-:W-:Y:S01]  /*6560*/  F2FP.SATFINITE.E4M3.F32.PACK_AB_MERGE_C R82, R15, R28, R32 ;  /* 0x0000001c0f52723e */ /* 0x000fe20004807020 */
[----:B------:R-:W-:Y:S01]  /*6570*/  HADD2.F32 R15, -RZ, R10.H0_H0 ;  /* 0x2000000aff0f7230 */ /* 0x000fe20000004100 */
        /* <DEDUP_REMOVED lines=13> */
[----:B------:R-:W-:Y:S01]  /*6650*/  F2FP.F16.E4M3.UNPACK_B R5, R5.H1 ;  /* 0x00000005ff05723e */ /* 0x000fe200030006ff */
[----:B------:R-:W-:Y:S01]  /*6660*/  FFMA.FTZ R31, R10, R15, -R25 ;  /* 0x0000000f0a1f7223 */ /* 0x000fe20000010819 */
[----:B------:R-:W-:Y:S01]  /*6670*/  F2FP.F16.E4M3.UNPACK_B R25, R8.H1 ;  /* 0x00000008ff19723e */ /* 0x000fe200030006ff */
[----:B------:R-:W-:Y:S01]  /*6680*/  HADD2.F32 R10, -RZ, R9.H0_H0 ;  /* 0x20000009ff0a7230 */ /* 0x000fe20000004100 */
[----:B------:R-:W-:Y:S01]  /*6690*/  F2FP.SATFINITE.E4M3.F32.PACK_AB_MERGE_C R48, R38, R33, R48 ;  /* 0x000000212630723e */ /* 0x000fe20004807030 */
[----:B------:R-:W-:Y:S01]  /*66a0*/  FFMA.FTZ R33, R24, R15, R27 ;  /* 0x0000000f18217223 */ /* 0x000fe2000001001b */
[----:B------:R-:W-:Y:S01]  /*66b0*/  F2FP.F16.E4M3.UNPACK_B R6, R6.H1 ;  /* 0x00000006ff06723e */ /* 0x000fe200030006ff */
[----:B------:R-:W-:Y:S01]  /*66c0*/  HADD2.F32 R27, -RZ, R25.H0_H0 ;  /* 0x20000019ff1b7230 */ /* 0x000fe20000004100 */
[----:B------:R-:W-:Y:S01]  /*66d0*/  F2FP.SATFINITE.E4M3.F32.PACK_AB_MERGE_C R35, R86, R35, RZ ;  /* 0x000000235623723e */ /* 0x000fe200048070ff */
[----:B------:R-:W-:-:S02]  /*66e0*/  HADD2.F32 R8, -RZ, R5.H0_H0 ;  /* 0x20000005ff087230 */ /* 0x000fc40000004100 */
[----:B------:R-:W-:Y:S01]  /*66f0*/  HADD2.F32 R9, -RZ, R9.H1_H1 ;  /* 0x30000009ff097230 */ /* 0x000fe20000004100 */
[----:B------:R-:W-:Y:S01]  /*6700*/  F2FP.SATFINITE.E4M3.F32.PACK_AB_MERGE_C R86, R85, R34, R35 ;  /* 0x000000225556723e */ /* 0x000fe20004807023 */
[----:B------:R-:W-:Y:S02]  /*6710*/  HADD2.F32 R24, -RZ, R25.H1_H1 ;  /* 0x30000019ff187230 */ /* 0x000fe40000004100 */
[-C--:B------:R-:W-:Y:S01]  /*6720*/  FMUL.FTZ R25, R10, R27.reuse ;  /* 0x0000001b0a197220 */ /* 0x080fe20000410000 */
[--C-:B------:R-:W-:Y:S02]  /*6730*/  HADD2.F32 R15, -RZ, R6.reuse.H0_H0 ;  /* 0x20000006ff0f7230 */ /* 0x100fe40000004100 */
[----:B------:R-:W-:Y:S01]  /*6740*/  FMUL.FTZ R27, R8, R27 ;  /* 0x0000001b081b7220 */ /* 0x000fe20000410000 */
[----:B------:R-:W-:Y:S02]  /*6750*/  HADD2.F32 R5, -RZ, R5.H1_H1 ;  /* 0x30000005ff057230 */ /* 0x000fe40000004100 */
[----:B------:R-:W-:Y:S01]  /*6760*/  FMUL.FTZ R26, R9, R24 ;  /* 0x00000018091a7220 */ /* 0x000fe20000410000 */
[----:B------:R-:W-:-:S02]  /*6770*/  HADD2.F32 R6, -RZ, R6.H1_H1 ;  /* 0x30000006ff067230 */ /* 0x000fc40000004100 */
[----:B------:R-:W-:Y:S01]  /*6780*/  FFMA.FTZ R35, R10, R15, R27 ;  /* 0x0000000f0a237223 */ /* 0x000fe2000001001b */
[-C--:B------:R-:W-:Y:S01]  /*6790*/  F2FP.F16.E4M3.UNPACK_B R10, R11.reuse ;  /* 0x0000000bff0a723e */ /* 0x080fe200020006ff */
[C---:B------:R-:W-:Y:S01]  /*67a0*/  FMUL.FTZ R24, R5.reuse, R24 ;  /* 0x0000001805187220 */ /* 0x040fe20000410000 */
[----:B------:R-:W-:Y:S01]  /*67b0*/  F2FP.F16.E4M3.UNPACK_B R11, R11.H1 ;  /* 0x0000000bff0b723e */ /* 0x000fe200030006ff */
[----:B------:R-:W-:Y:S01]  /*67c0*/  FFMA.FTZ R49, R5, R6, -R26 ;  /* 0x0000000605317223 */ /* 0x000fe2000001081a */
[----:B------:R-:W-:Y:S01]  /*67d0*/  F2FP.F16.E4M3.UNPACK_B R26, R4 ;  /* 0x00000004ff1a723e */ /* 0x000fe200020006ff */
[----:B------:R-:W-:Y:S01]  /*67e0*/  FFMA.FTZ R38, R9, R6, R24 ;  /* 0x0000000609267223 */ /* 0x000fe20000010018 */
[-C--:B------:R-:W-:Y:S01]  /*67f0*/  F2FP.F16.E4M3.UNPACK_B R5, R7.reuse ;  /* 0x00000007ff05723e */ /* 0x080fe200020006ff */
[----:B------:R-:W-:Y:S01]  /*6800*/  HADD2.F32 R9, -RZ, R10.H0_H0 ;  /* 0x2000000aff097230 */ /* 0x000fe20000004100 */
[----:B------:R-:W-:Y:S01]  /*6810*/  F2FP.F16.E4M3.UNPACK_B R27, R4.H1 ;  /* 0x00000004ff1b723e */ /* 0x000fe200030006ff */
[----:B------:R-:W-:Y:S01]  /*6820*/  HADD2.F32 R28, -RZ, R26.H0_H0 ;  /* 0x2000001aff1c7230 */ /* 0x000fe20000004100 */
[----:B------:R-:W-:Y:S01]  /*6830*/  F2FP.F16.E4M3.UNPACK_B R7, R7.H1 ;  /* 0x00000007ff07723e */ /* 0x000fe200030006ff */
[----:B------:R-:W-:Y:S01]  /*6840*/  FFMA.FTZ R34, R8, R15, -R25 ;  /* 0x0000000f08227223 */ /* 0x000fe20000010819 */
[-C--:B------:R-:W-:Y:S01]  /*6850*/  F2FP.F16.E4M3.UNPACK_B R4, R0.reuse ;  /* 0x00000000ff04723e */ /* 0x080fe200020006ff */
[----:B------:R-:W-:Y:S01]  /*6860*/  HADD2.F32 R29, -RZ, R27.H0_H0 ;  /* 0x2000001bff1d7230 */ /* 0x000fe20000004100 */
[----:B------:R-:W-:Y:S01]  /*6870*/  F2FP.F16.E4M3.UNPACK_B R15, R0.H1 ;  /* 0x00000000ff0f723e */ /* 0x000fe200030006ff */
[----:B------:R-:W-:-:S02]  /*6880*/  HADD2.F32 R0, -RZ, R11.H0_H0 ;  /* 0x2000000bff007230 */ /* 0x000fc40000004100 */
[-C--:B------:R-:W-:Y:S01]  /*6890*/  FMUL.FTZ R83, R9, R28.reuse ;  /* 0x0000001c09537220 */ /* 0x080fe20000410000 */
[----:B------:R-:W-:Y:S01]  /*68a0*/  HADD2.F32 R6, -RZ, R5.H0_H0 ;  /* 0x20000005ff067230 */ /* 0x000fe20000004100 */
[----:B------:R-:W-:Y:S01]  /*68b0*/  F2FP.SATFINITE.E4M3.F32.PACK_AB_MERGE_C R35, R38, R35, RZ ;  /* 0x000000232623723e */ /* 0x000fe200048070ff */
[----:B------:R-:W-:Y:S02]  /*68c0*/  HADD2.F32 R8, -RZ, R7.H0_H0 ;  /* 0x20000007ff087230 */ /* 0x000fe40000004100 */
[-C--:B------:R-:W-:Y:S01]  /*68d0*/  FMUL.FTZ R85, R0, R29.reuse ;  /* 0x0000001d00557220 */ /* 0x080fe20000410000 */
[----:B------:R-:W-:Y:S02]  /*68e0*/  HADD2.F32 R24, -RZ, R4.H0_H0 ;  /* 0x20000004ff187230 */ /* 0x000fe40000004100 */
[----:B------:R-:W-:Y:S01]  /*68f0*/  FMUL.FTZ R28, R6, R28 ;  /* 0x0000001c061c7220 */ /* 0x000fe20000410000 */
[----:B------:R-:W-:Y:S02]  /*6900*/  HADD2.F32 R25, -RZ, R15.H0_H0 ;  /* 0x2000000fff197230 */ /* 0x000fe40000004100 */
[----:B------:R-:W-:Y:S01]  /*6910*/  FMUL.FTZ R29, R8, R29 ;  /* 0x0000001d081d7220 */ /* 0x000fe20000410000 */
[----:B------:R-:W-:-:S02]  /*6920*/  HADD2.F32 R11, -RZ, R11.H1_H1 ;  /* 0x3000000bff0b7230 */ /* 0x000fc40000004100 */
[-C--:B------:R-:W-:Y:S01]  /*6930*/  FFMA.FTZ R83, R6, R24.reuse, -R83 ;  /* 0x0000001806537223 */ /* 0x080fe20000010853 */
[----:B------:R-:W-:Y:S02]  /*6940*/  HADD2.F32 R6, -RZ, R27.H1_H1 ;  /* 0x3000001bff067230 */ /* 0x000fe40000004100 */
[-C--:B------:R-:W-:Y:S01]  /*6950*/  FFMA.FTZ R29, R0, R25.reuse, R29 ;  /* 0x00000019001d7223 */ /* 0x080fe2000001001d */
[----:B------:R-:W-:Y:S02]  /*6960*/  HADD2.F32 R7, -RZ, R7.H1_H1 ;  /* 0x30000007ff077230 */ /* 0x000fe40000004100 */
[----:B------:R-:W-:Y:S01]  /*6970*/  FFMA.FTZ R28, R9, R24, R28 ;  /* 0x00000018091c7223 */ /* 0x000fe2000001001c */
[----:B------:R-:W-:Y:S01]  /*6980*/  FFMA.FTZ R85, R8, R25, -R85 ;  /* 0x0000001908557223 */ /* 0x000fe20000010855 */
[----:B------:R-:W-:Y:S02]  /*6990*/  HADD2.F32 R5, -RZ, R5.H1_H1 ;  /* 0x30000005ff057230 */ /* 0x000fe40000004100 */
[----:B------:R-:W-:Y:S01]  /*69a0*/  FMUL.FTZ R8, R11, R6 ;  /* 0x000000060b087220 */ /* 0x000fe20000410000 */
[----:B------:R-:W-:-:S02]  /*69b0*/  HADD2.F32 R10, -RZ, R10.H1_H1 ;  /* 0x3000000aff0a7230 */ /* 0x000fc40000004100 */
[----:B------:R-:W-:Y:S01]  /*69c0*/  FMUL.FTZ R24, R7, R6 ;  /* 0x0000000607187220 */ /* 0x000fe20000410000 */
[----:B------:R-:W-:Y:S01]  /*69d0*/  HADD2.F32 R26, -RZ, R26.H1_H1 ;  /* 0x3000001aff1a7230 */ /* 0x000fe20000004100 */
[----:B------:R-:W-:Y:S01]  /*69e0*/  F2FP.SATFINITE.E4M3.F32.PACK_AB_MERGE_C R33, R33, R30, R35 ;  /* 0x0000001e2121723e */ /* 0x000fe20004807023 */
[----:B------:R-:W-:Y:S01]  /*69f0*/  HADD2.F32 R0, -RZ, R15.H1_H1 ;  /* 0x3000000fff007230 */ /* 0x000fe20000004100 */
[----:B------:R-:W-:Y:S01]  /*6a00*/  F2FP.SATFINITE.E4M3.F32.PACK_AB_MERGE_C R34, R49, R34, RZ ;  /* 0x000000223122723e */ /* 0x000fe200048070ff */
[----:B------:R-:W-:Y:S02]  /*6a10*/  HADD2.F32 R4, -RZ, R4.H1_H1 ;  /* 0x30000004ff047230 */ /* 0x000fe40000004100 */
[CC--:B------:R-:W-:Y:S01]  /*6a20*/  FMUL.FTZ R6, R10.reuse, R26.reuse ;  /* 0x0000001a0a067220 */ /* 0x0c0fe20000410000 */
[----:B------:R-:W-:Y:S01]  /*6a30*/  FMUL.FTZ R9, R5, R26 ;  /* 0x0000001a05097220 */ /* 0x000fe20000410000 */
[-C--:B------:R-:W-:Y:S01]  /*6a40*/  FFMA.FTZ R8, R7, R0.reuse, -R8 ;  /* 0x0000000007087223 */ /* 0x080fe20000010808 */
[----:B------:R-:W-:Y:S01]  /*6a50*/  FFMA.FTZ R24, R11, R0, R24 ;  /* 0x000000000b187223 */ /* 0x000fe20000010018 */
[-C--:B------:R-:W-:Y:S01]  /*6a60*/  FFMA.FTZ R6, R5, R4.reuse, -R6 ;  /* 0x0000000405067223 */ /* 0x080fe20000010806 */
[----:B------:R-:W-:Y:S01]  /*6a70*/  FFMA.FTZ R9, R10, R4, R9 ;  /* 0x000000040a097223 */ /* 0x000fe20000010009 */
[----:B------:R-:W-:Y:S01]  /*6a80*/  F2FP.SATFINITE.E4M3.F32.PACK_AB_MERGE_C R5, R31, R32, R34 ;  /* 0x000000201f05723e */ /* 0x000fe20004807022 */
[----:B------:R-:W-:Y:S01]  /*6a90*/  IMAD.MOV.U32 R4, RZ, RZ, R48 ;  /* 0x000000ffff047224 */ /* 0x000fe200078e0030 */
[----:B------:R-:W-:Y:S01]  /*6aa0*/  F2FP.SATFINITE.E4M3.F32.PACK_AB_MERGE_C R8, R8, R85, RZ ;  /* 0x000000550808723e */ /* 0x000fe200048070ff */
[----:B------:R-:W-:Y:S01]  /*6ab0*/  IMAD.MOV.U32 R10, RZ, RZ, R84 ;  /* 0x000000ffff0a7224 */ /* 0x000fe200078e0054 */
[----:B------:R-:W-:-:S02]  /*6ac0*/  F2FP.SATFINITE.E4M3.F32.PACK_AB_MERGE_C R24, R24, R29, RZ ;  /* 0x0000001d1818723e */ /* 0x000fc400048070ff */
[----:B------:R-:W-:Y:S01]  /*6ad0*/  F2FP.SATFINITE.E4M3.F32.PACK_AB_MERGE_C R7, R6, R83, R8 ;  /* 0x000000530607723e */ /* 0x000fe20004807008 */
[----:B------:R-:W-:Y:S01]  /*6ae0*/  IMAD.MOV.U32 R8, RZ, RZ, R86 ;  /* 0x000000ffff087224 */ /* 0x000fe200078e0056 */
[----:B------:R-:W-:Y:S01]  /*6af0*/  F2FP.SATFINITE.E4M3.F32.PACK_AB_MERGE_C R11, R9, R28, R24 ;  /* 0x0000001c090b723e */ /* 0x000fe20004807018 */
[----:B------:R-:W-:Y:S02]  /*6b00*/  IMAD.MOV.U32 R9, RZ, RZ, R33 ;  /* 0x000000ffff097224 */ /* 0x000fe400078e0021 */
[----:B------:R-:W-:-:S07]  /*6b10*/  IMAD.MOV.U32 R6, RZ, RZ, R82 ;  /* 0x000000ffff067224 */ /* 0x000fce00078e0052 */
.L_x_1774:
[----:B------:R-:W-:Y:S05]  /*6b20*/  BSYNC B1 ;  /* 0x0000000000017941 */ /* 0x000fea0003800000 */
.L_x_1773:
[----:B0-----:R0:W-:Y:S01]  /*6b30*/  ST.E.128 desc[UR36][R12.64], R4 ;  /* 0x000000040c007985 */ /* 0x0011e2000c101d24 */
[----:B------:R-:W-:-:S13]  /*6b40*/  ISETP.GE.AND P3, PT, R3, R87, PT ;  /* 0x000000570300720c */ /* 0x000fda0003f66270 */
[----:B------:R-:W-:Y:S05]  /*6b50*/  @P3 BRA `(.L_x_1757) ;  /* 0x0000000400203947 */ /* 0x000fea0003800000 */
[----:B------:R-:W-:-:S04]  /*6b60*/  IADD3 R14, P3, R3, R14, RZ ;  /* 0x0000000e030e7210 */ /* 0x000fc80007f7e0ff */
[----:B------:R-:W-:-:S05]  /*6b70*/  LEA.HI.X.SX32 R15, R3, R2, 0x1, P3 ;  /* 0x00000002030f7211 */ /* 0x000fca00018f0eff */
[----:B--2---:R2:W-:Y:S01]  /*6b80*/  ST.E.128 desc[UR36][R14.64], R8 ;  /* 0x000000080e007985 */ /* 0x0045e2000c101d24 */
[----:B------:R-:W-:Y:S05]  /*6b90*/  BRA `(.L_x_1757) ;  /* 0x0000000400107947 */ /* 0x000fea0003800000 */
.L_x_1738:
[----:B------:R-:W-:-:S06]  /*6ba0*/  UISETP.NE.AND UP0, UPT, UR61, 0x3, UPT ;  /* 0x000000033d00788c */ /* 0x000fcc000bf05270 */
[----:B------:R-:W-:-:S13]  /*6bb0*/  PLOP3.LUT P5, PT, PT, PT, UP0, 0x80, 0x0 ;  /* 0x000000000000781c */ /* 0x000fda0003faf008 */
[----:B------:R-:W-:Y:S05]  /*6bc0*/  @!P5 BRA `(.L_x_1775) ;  /* 0x000000000004d947 */ /* 0x000fea0003800000 */
[----:B------:R-:W-:Y:S01]  /*6bd0*/  BPT.TRAP 0x1 ;  /* 0x000000040000795c */ /* 0x000fe20000300000 */
.L_x_1775:
[----:B------:R-:W-:Y:S01]  /*6be0*/  IMAD R72, R186, 0x8, R184 ;  /* 0x00000008ba487824 */ /* 0x000fe200078e02b8 */
[----:B------:R-:W-:Y:S01]  /*6bf0*/  SHF.L.U32 R81, R195, 0x1f, RZ ;  /* 0x0000001fc3517819 */ /* 0x000fe200000006ff */
[----:B------:R-:W-:Y:S01]  /*6c00*/  BSSY B1, `(.L_x_1776) ;  /* 0x0000004000017945 */ /* 0x000fe20003800000 */
[----:B------:R-:W-:Y:S02]  /*6c10*/  SHF.R.S32.HI R77, RZ, 0x1f, R78 ;  /* 0x0000001fff4d7819 */ /* 0x000fe4000001144e */
[----:B------:R-:W0:Y:S02]  /*6c20*/  SYNCS.PHASECHK.TRANS64.TRYWAIT P3, [R72+URZ+0x28490], R81 ;  /* 0x02849051480075a7 */ /* 0x000e24000806017f */
[----:B0-----:R-:W-:Y:S05]  /*6c30*/  @!P3 BRA `(.L_x_1777) ;  /* 0x000001fc0030b947 */ /* 0x001fea0003800000 */
.L_x_2133:
[----:B------:R-:W-:Y:S05]  /*6c40*/  BSYNC B1 ;  /* 0x0000000000017941 */ /* 0x000fea0003800000 */
.L_x_1776:
        /* <DEDUP_REMOVED lines=14> */
[----:B------:R-:W-:Y:S01]  /*6d30*/  IMAD.IADD R10, R80, 0x1, -R189 ;  /* 0x00000001500a7824 */ /* 0x000fe200078e0abd */
[----:B------:R-:W-:Y:S01]  /*6d40*/  IADD3 R3, R3, R5, RZ ;  /* 0x0000000503037210 */ /* 0x000fe20007ffe0ff */
[----:B------:R-:W-:Y:S02]  /*6d50*/  IMAD R5, R74, UR4, RZ ;  /* 0x000000044a057c24 */ /* 0x000fe4000f8e02ff */
[----:B------:R-:W-:Y:S01]  /*6d60*/  IMAD.WIDE.U32 R2, R22, UR4, R2 ;  /* 0x0000000416027c25 */ /* 0x000fe2000f8e0002 */
[----:B------:R-:W-:-:S03]  /*6d70*/  UMOV UR4, 0xffffffff ;  /* 0xffffffff00047882 */ /* 0x000fc60000000000 */
[----:B------:R-:W-:Y:S01]  /*6d80*/  IMAD R5, R22, UR5, R5 ;  /* 0x0000000516057c24 */ /* 0x000fe2000f8e0205 */
[----:B------:R-:W-:-:S04]  /*6d90*/  IADD3 R0, P3, R2, UR6, RZ ;  /* 0x0000000602007c10 */ /* 0x000fc8000ff7e0ff */
[----:B------:R-:W-:Y:S02]  /*6da0*/  IADD3.X R2, R3, UR7, R5, P3, !PT ;  /* 0x0000000703027c10 */ /* 0x000fe40009ffe405 */
[----:B------:R-:W-:Y:S01]  /*6db0*/  ISETP.GE.AND P3, PT, R10, 0x1, PT ;  /* 0x000000010a00780c */ /* 0x000fe20003f66270 */
[----:B------:R-:W-:-:S12]  /*6dc0*/  BRA.DIV UR4, `(.L_x_1778) ;  /* 0x000001fa04e07947 */ /* 0x000fd8000b800000 */
[----:B------:R1:W2:Y:S04]  /*6dd0*/  SHFL.IDX PT, R3, R2, RZ, 0x181f ;  /* 0x00181fff02037589 */ /* 0x0002a800000e0000 */
[----:B------:R1:W3:Y:S02]  /*6de0*/  SHFL.IDX PT, R14, R0, RZ, 0x181f ;  /* 0x00181fff000e7589 */ /* 0x0002e400000e0000 */
.L_x_2137:
[----:B------:R-:W-:Y:S04]  /*6df0*/  BSSY B1, `(.L_x_1779) ;  /* 0x000000d000017945 */ /* 0x000fe80003800000 */
[----:B------:R-:W-:Y:S05]  /*6e00*/  @!P3 BRA `(.L_x_1780) ;  /* 0x00000000002cb947 */ /* 0x000fea0003800000 */
[----:B------:R-:W-:Y:S02]  /*6e10*/  ULDC UR4, c[0x0][0x2f4] ;  /* 0x0000bd0000047ab9 */ /* 0x000fe40000000800 */
[----:B------:R-:W-:-:S13]  /*6e20*/  ISETP.GE.AND P3, PT, R16, UR4, PT ;  /* 0x0000000410007c0c */ /* 0x000fda000bf66270 */
[----:B------:R-:W4:Y:S01]  /*6e30*/  @!P3 LDS.128 R4, [R73+0x20000] ;  /* 0x020000004904b984 */ /* 0x000f220000000c00 */
[----:B---3--:R-:W-:-:S05]  /*6e40*/  @!P3 IADD3 R8, P4, R16, R14, RZ ;  /* 0x0000000e1008b210 */ /* 0x008fca0007f9e0ff */
[----:B--2---:R-:W-:Y:S01]  /*6e50*/  @!P3 IMAD.X R9, R3, 0x1, R17, P4 ;  /* 0x000000010309b824 */ /* 0x004fe200020e0611 */
[----:B------:R-:W-:-:S13]  /*6e60*/  ISETP.GE.AND P4, PT, R187, UR4, PT ;  /* 0x00000004bb007c0c */ /* 0x000fda000bf86270 */
[----:B------:R-:W-:-:S05]  /*6e70*/  @!P4 IADD3 R14, P6, R187, R14, RZ ;  /* 0x0000000ebb0ec210 */ /* 0x000fca0007fde0ff */
[----:B------:R-:W-:Y:S01]  /*6e80*/  @!P4 IMAD.X R15, R3, 0x1, R194, P6 ;  /* 0x00000001030fc824 */ /* 0x000fe200030e06c2 */
[----:B----4-:R-:W-:Y:S04]  /*6e90*/  @!P3 ST.E.128 desc[UR36][R8.64], R4 ;  /* 0x000000040800b985 */ /* 0x010fe8000c101d24 */
[----:B------:R-:W2:Y:S04]  /*6ea0*/  @!P4 LDS.128 R4, [R73+0x22000] ;  /* 0x022000004904c984 */ /* 0x000ea80000000c00 */
[----:B--2---:R4:W-:Y:S02]  /*6eb0*/  @!P4 ST.E.128 desc[UR36][R14.64], R4 ;  /* 0x000000040e00c985 */ /* 0x0049e4000c101d24 */
.L_x_1780:
[----:B------:R-:W-:Y:S05]  /*6ec0*/  BSYNC B1 ;  /* 0x0000000000017941 */ /* 0x000fea0003800000 */
.L_x_1779:
[----:B------:R-:W-:-:S03]  /*6ed0*/  UMOV UR4, 0xffffffff ;  /* 0xffffffff00047882 */ /* 0x000fc60000000000 */
[----:B------:R-:W-:Y:S05]  /*6ee0*/  BRA.DIV UR4, `(.L_x_1781) ;  /* 0x000001fa04e07947 */ /* 0x000fea000b800000 */
[----:B--2---:R2:W0:Y:S04]  /*6ef0*/  SHFL.IDX PT, R3, R2, 0x1, 0x181f ;  /* 0x00381f0002037f89 */ /* 0x00442800000e0000 */
[----:B---34-:R2:W3:Y:S02]  /*6f00*/  SHFL.IDX PT, R14, R0, 0x1, 0x181f ;  /* 0x00381f00000e7f89 */ /* 0x0184e400000e0000 */
.L_x_2141:
[----:B------:R-:W-:-:S13]  /*6f10*/  ISETP.GE.AND P3, PT, R10, 0x21, PT ;  /* 0x000000210a00780c */ /* 0x000fda0003f66270 */
[----:B------:R-:W-:Y:S05]  /*6f20*/  @!P3 BRA `(.L_x_1757) ;  /* 0x00000000002cb947 */ /* 0x000fea0003800000 */
[----:B------:R-:W-:Y:S02]  /*6f30*/  ULDC UR4, c[0x0][0x2f4] ;  /* 0x0000bd0000047ab9 */ /* 0x000fe40000000800 */
[----:B------:R-:W-:-:S13]  /*6f40*/  ISETP.GE.AND P3, PT, R16, UR4, PT ;  /* 0x0000000410007c0c */ /* 0x000fda000bf66270 */
[----:B------:R-:W4:Y:S01]  /*6f50*/  @!P3 LDS.128 R4, [R73+0x21000] ;  /* 0x021000004904b984 */ /* 0x000f220000000c00 */
[----:B---3--:R-:W-:-:S05]  /*6f60*/  @!P3 IADD3 R8, P4, R16, R14, RZ ;  /* 0x0000000e1008b210 */ /* 0x008fca0007f9e0ff */
[----:B0-----:R-:W-:Y:S01]  /*6f70*/  @!P3 IMAD.X R9, R3, 0x1, R17, P4 ;  /* 0x000000010309b824 */ /* 0x001fe200020e0611 */
[----:B------:R-:W-:-:S13]  /*6f80*/  ISETP.GE.AND P4, PT, R187, UR4, PT ;  /* 0x00000004bb007c0c */ /* 0x000fda000bf86270 */
[----:B------:R-:W-:-:S05]  /*6f90*/  @!P4 IADD3 R14, P6, R187, R14, RZ ;  /* 0x0000000ebb0ec210 */ /* 0x000fca0007fde0ff */
[----:B------:R-:W-:Y:S01]  /*6fa0*/  @!P4 IMAD.X R15, R3, 0x1, R194, P6 ;  /* 0x00000001030fc824 */ /* 0x000fe200030e06c2 */
[----:B----4-:R-:W-:Y:S04]  /*6fb0*/  @!P3 ST.E.128 desc[UR36][R8.64], R4 ;  /* 0x000000040800b985 */ /* 0x010fe8000c101d24 */
[----:B------:R-:W0:Y:S04]  /*6fc0*/  @!P4 LDS.128 R4, [R73+0x23000] ;  /* 0x023000004904c984 */ /* 0x000e280000000c00 */
[----:B0-----:R0:W-:Y:S02]  /*6fd0*/  @!P4 ST.E.128 desc[UR36][R14.64], R4 ;  /* 0x000000040e00c985 */ /* 0x0011e4000c101d24 */
.L_x_1757:
[----:B------:R-:W-:Y:S05]  /*6fe0*/  BSYNC B0 ;  /* 0x0000000000007941 */ /* 0x000fea0003800000 */
.L_x_1737:
[----:B-1234-:R-:W1:Y:S01]  /*6ff0*/  S2R R0, SR_TID.X ;  /* 0x0000000000007919 */ /* 0x01ee620000002100 */
[----:B------:R-:W-:Y:S01]  /*7000*/  @!PT LDS RZ, [RZ] ;  /* 0x00000000fffff984 */ /* 0x000fe20000000800 */
[----:B------:R-:W-:Y:S01]  /*7010*/  @!PT LDS RZ, [RZ] ;  /* 0x00000000fffff984 */ /* 0x000fe20000000800 */
[----:B------:R-:W-:Y:S01]  /*7020*/  @!PT LDS RZ, [RZ] ;  /* 0x00000000fffff984 */ /* 0x000fe20000000800 */
[----:B------:R-:W-:Y:S01]  /*7030*/  @!PT LDS RZ, [RZ] ;  /* 0x00000000fffff984 */ /* 0x000fe20000000800 */
[----:B------:R2:W-:Y:S06]  /*7040*/  MEMBAR.ALL.CTA ;  /* 0x0000000000007992 */ /* 0x0005ec0000008000 */
[----:B--2---:R-:W2:Y:S01]  /*7050*/  FENCE.VIEW.ASYNC.S ;  /* 0x00000000000073c6 */ /* 0x004ea20000000000 */
[----:B------:R-:W-:Y:S05]  /*7060*/  WARPSYNC.ALL ;  /* 0x0000000000007948 */ /* 0x000fea0003800000 */
[----:B------:R-:W-:Y:S01]  /*7070*/  BSSY B0, `(.L_x_1782) ;  /* 0x0000008000007945 */ /* 0x000fe20003800000 */
[----:B--2---:R2:W-:Y:S01]  /*7080*/  BAR.SYNC.DEFER_BLOCKING R58, 0x80 ;  /* 0x0002003a0000751d */ /* 0x0045e20000010000 */
[----:B-1----:R-:W-:-:S13]  /*7090*/  LOP3.LUT P3, RZ, R0, 0x7f, RZ, 0xc0, !PT ;  /* 0x0000007f00ff7812 */ /* 0x002fda000786c0ff */
[----:B------:R-:W-:-:S05]  /*70a0*/  @!P3 VIADD R0, R72, 0x284a0 ;  /* 0x000284a04800b836 */ /* 0x000fca0000000000 */
[----:B------:R-:W-:-:S04]  /*70b0*/  @!P3 PRMT R0, RZ, 0x654, R0 ;  /* 0x00000654ff00b816 */ /* 0x000fc80000000000 */
[----:B------:R2:W-:Y:S01]  /*70c0*/  @!P3 SYNCS.ARRIVE.TRANS64.RED.A1T0 RZ, [R0+URZ], RZ ;  /* 0x000000ff00ffb9a7 */ /* 0x0005e2000810043f */
[----:B------:R-:W-:Y:S05]  /*70d0*/  @!P5 BRA `(.L_x_1783) ;  /* 0x000000000004d947 */ /* 0x000fea0003800000 */
[----:B------:R-:W-:Y:S01]  /*70e0*/  BPT.TRAP 0x1 ;  /* 0x000000040000795c */ /* 0x000fe20000300000 */
.L_x_1783:
[----:B------:R-:W-:Y:S05]  /*70f0*/  BSYNC B0 ;  /* 0x0000000000007941 */ /* 0x000fea0003800000 */
.L_x_1782:
[----:B------:R-:W1:Y:S01]  /*7100*/  SYNCS.PHASECHK.TRANS64.TRYWAIT P4, [R72+URZ+0x284b0], R81 ;  /* 0x0284b051480075a7 */ /* 0x000e62000808017f */
[----:B------:R-:W-:Y:S04]  /*7110*/  BSSY B0, `(.L_x_1784) ;  /* 0x0000002000007945 */ /* 0x000fe80003800000 */
[----:B-1----:R-:W-:Y:S05]  /*7120*/  @!P4 BRA `(.L_x_1785) ;  /* 0x000001f80098c947 */ /* 0x002fea0003800000 */
.L_x_2142:
[----:B------:R-:W-:Y:S05]  /*7130*/  BSYNC B0 ;  /* 0x0000000000007941 */ /* 0x000fea0003800000 */
.L_x_1784:
[----:B------:R-:W-:Y:S01]  /*7140*/  ULDC.64 UR4, c[0x0][0x328] ;  /* 0x0000ca0000047ab9 */ /* 0x000fe20000000a00 */
[----:B------:R-:W-:Y:S01]  /*7150*/  ULDC.64 UR6, c[0x0][0x318] ;  /* 0x0000c60000067ab9 */ /* 0x000fe20000000a00 */
[----:B------:R-:W-:Y:S01]  /*7160*/  IMAD R77, R77, UR4, RZ ;  /* 0x000000044d4d7c24 */ /* 0x000fe2000f8e02ff */
[----:B------:R-:W-:Y:S01]  /*7170*/  BSSY B0, `(.L_x_1786) ;  /* 0x000001f000007945 */ /* 0x000fe20003800000 */
[----:B0-----:R-:W-:-:S04]  /*7180*/  IMAD.WIDE.U32 R2, R78, UR4, RZ ;  /* 0x000000044e027c25 */ /* 0x001fc8000f8e00ff */
        /* <DEDUP_REMOVED lines=8> */
[----:B------:R-:W-:Y:S02]  /*7210*/  IMAD.IADD R3, R3, 0x1, R5 ;  /* 0x0000000103037824 */ /* 0x000fe400078e0205 */
[----:B------:R-:W-:Y:S02]  /*7220*/  IMAD R5, R74, UR4, RZ ;  /* 0x000000044a057c24 */ /* 0x000fe4000f8e02ff */
[----:B------:R-:W-:-:S04]  /*7230*/  IMAD.WIDE.U32 R2, R22, UR4, R2 ;  /* 0x0000000416027c25 */ /* 0x000fc8000f8e0002 */
[----:B------:R-:W-:Y:S01]  /*7240*/  IMAD R5, R22, UR5, R5 ;  /* 0x0000000516057c24 */ /* 0x000fe2000f8e0205 */
[----:B--2---:R-:W-:-:S04]  /*7250*/  IADD3 R0, P4, R2, UR6, RZ ;  /* 0x0000000602007c10 */ /* 0x004fc8000ff9e0ff */
[----:B------:R-:W-:Y:S01]  /*7260*/  IADD3.X R10, R3, UR7, R5, P4, !PT ;  /* 0x00000007030a7c10 */ /* 0x000fe2000a7fe405 */
[----:B------:R0:W2:Y:S01]  /*7270*/  SHFL.IDX PT, R8, R0, RZ, 0x181f ;  /* 0x00181fff00087589 */ /* 0x0000a200000e0000 */
[----:B------:R-:W-:-:S03]  /*7280*/  ISETP.GE.AND P4, PT, R80, 0x1, PT ;  /* 0x000000015000780c */ /* 0x000fc60003f86270 */
[----:B------:R0:W3:Y:S10]  /*7290*/  SHFL.IDX PT, R5, R10, RZ, 0x181f ;  /* 0x00181fff0a057589 */ /* 0x0000f400000e0000 */
[----:B0-----:R-:W-:Y:S05]  /*72a0*/  @!P4 BRA `(.L_x_1787) ;  /* 0x00000000002cc947 */ /* 0x001fea0003800000 */
[----:B------:R-:W-:Y:S02]  /*72b0*/  ULDC UR4, c[0x0][0x2f4] ;  /* 0x0000bd0000047ab9 */ /* 0x000fe40000000800 */
[----:B------:R-:W-:-:S13]  /*72c0*/  ISETP.GE.AND P4, PT, R16, UR4, PT ;  /* 0x0000000410007c0c */ /* 0x000fda000bf86270 */
[----:B--2---:R-:W-:-:S04]  /*72d0*/  @!P4 IADD3 R2, P5, R16, R8, RZ ;  /* 0x000000081002c210 */ /* 0x004fc80007fbe0ff */
[----:B---3--:R-:W-:Y:S02]  /*72e0*/  @!P4 IADD3.X R3, R5, R17, RZ, P5, !PT ;  /* 0x000000110503c210 */ /* 0x008fe40002ffe4ff */
[----:B------:R-:W-:-:S13]  /*72f0*/  ISETP.GE.AND P5, PT, R187, UR4, PT ;  /* 0x00000004bb007c0c */ /* 0x000fda000bfa6270 */
[----:B------:R-:W-:-:S05]  /*7300*/  @!P5 IADD3 R8, P6, R187, R8, RZ ;  /* 0x00000008bb08d210 */ /* 0x000fca0007fde0ff */
[----:B------:R-:W-:Y:S02]  /*7310*/  @!P5 IMAD.X R9, R5, 0x1, R194, P6 ;  /* 0x000000010509d824 */ /* 0x000fe400030e06c2 */
[----:B------:R-:W0:Y:S04]  /*7320*/  @!P4 LDS.128 R4, [R73+0x10000] ;  /* 0x010000004904c984 */ /* 0x000e280000000c00 */
[----:B0-----:R-:W-:Y:S04]  /*7330*/  @!P4 ST.E.128 desc[UR36][R2.64], R4 ;  /* 0x000000040200c985 */ /* 0x001fe8000c101d24 */
[----:B------:R-:W0:Y:S04]  /*7340*/  @!P5 LDS.128 R4, [R73+0x12000] ;  /* 0x012000004904d984 */ /* 0x000e280000000c00 */
[----:B0-----:R0:W-:Y:S02]  /*7350*/  @!P5 ST.E.128 desc[UR36][R8.64], R4 ;  /* 0x000000040800d985 */ /* 0x0011e4000c101d24 */
.L_x_1787:
[----:B------:R-:W-:Y:S05]  /*7360*/  BSYNC B0 ;  /* 0x0000000000007941 */ /* 0x000fea0003800000 */
.L_x_1786:
[----:B------:R-:W-:Y:S01]  /*7370*/  ISETP.GE.AND P4, PT, R80, 0x21, PT ;  /* 0x000000215000780c */ /* 0x000fe20003f86270 */
[----:B0--3--:R0:W3:Y:S01]  /*7380*/  SHFL.IDX PT, R5, R10, 0x1, 0x181f ;  /* 0x00381f000a057f89 */ /* 0x0090e200000e0000 */
[----:B------:R-:W-:Y:S03]  /*7390*/  BSSY B0, `(.L_x_1788) ;  /* 0x000000e000007945 */ /* 0x000fe60003800000 */
[----:B------:R-:W4:Y:S08]  /*73a0*/  SHFL.IDX PT, R0, R0, 0x1, 0x181f ;  /* 0x00381f0000007f89 */ /* 0x000f3000000e0000 */
[----:B0-----:R-:W-:Y:S05]  /*73b0*/  @!P4 BRA `(.L_x_1789) ;  /* 0x00000000002cc947 */ /* 0x001fea0003800000 */
[----:B------:R-:W-:Y:S02]  /*73c0*/  ULDC UR4, c[0x0][0x2f4] ;  /* 0x0000bd0000047ab9 */ /* 0x000fe40000000800 */
[----:B------:R-:W-:-:S13]  /*73d0*/  ISETP.GE.AND P4, PT, R16, UR4, PT ;  /* 0x0000000410007c0c */ /* 0x000fda000bf86270 */
[----:B----4-:R-:W-:-:S05]  /*73e0*/  @!P4 IADD3 R2, P5, R16, R0, RZ ;  /* 0x000000001002c210 */ /* 0x010fca0007fbe0ff */
[----:B---3--:R-:W-:Y:S01]  /*73f0*/  @!P4 IMAD.X R3, R5, 0x1, R17, P5 ;  /* 0x000000010503c824 */ /* 0x008fe200028e0611 */
[----:B------:R-:W-:-:S13]  /*7400*/  ISETP.GE.AND P5, PT, R187, UR4, PT ;  /* 0x00000004bb007c0c */ /* 0x000fda000bfa6270 */
[----:B--2---:R-:W-:-:S05]  /*7410*/  @!P5 IADD3 R8, P6, R187, R0, RZ ;  /* 0x00000000bb08d210 */ /* 0x004fca0007fde0ff */
[----:B------:R-:W-:Y:S02]  /*7420*/  @!P5 IMAD.X R9, R5, 0x1, R194, P6 ;  /* 0x000000010509d824 */ /* 0x000fe400030e06c2 */
[----:B------:R-:W0:Y:S04]  /*7430*/  @!P4 LDS.128 R4, [R73+0x11000] ;  /* 0x011000004904c984 */ /* 0x000e280000000c00 */
[----:B0-----:R-:W-:Y:S04]  /*7440*/  @!P4 ST.E.128 desc[UR36][R2.64], R4 ;  /* 0x000000040200c985 */ /* 0x001fe8000c101d24 */
[----:B------:R-:W0:Y:S04]  /*7450*/  @!P5 LDS.128 R4, [R73+0x13000] ;  /* 0x013000004904d984 */ /* 0x000e280000000c00 */
[----:B0-----:R0:W-:Y:S02]  /*7460*/  @!P5 ST.E.128 desc[UR36][R8.64], R4 ;  /* 0x000000040800d985 */ /* 0x0011e4000c101d24 */
.L_x_1789:
[----:B------:R-:W-:Y:S05]  /*7470*/  BSYNC B0 ;  /* 0x0000000000007941 */ /* 0x000fea0003800000 */
.L_x_1788:
[----:B------:R-:W-:Y:S01]  /*7480*/  @!PT LDS RZ, [RZ] ;  /* 0x00000000fffff984 */ /* 0x000fe20000000800 */
[----:B------:R-:W-:Y:S01]  /*7490*/  @!PT LDS RZ, [RZ] ;  /* 0x00000000fffff984 */ /* 0x000fe20000000800 */
[----:B------:R-:W-:Y:S01]  /*74a0*/  @!PT LDS RZ, [RZ] ;  /* 0x00000000fffff984 */ /* 0x000fe20000000800 */
[----:B------:R-:W-:Y:S01]  /*74b0*/  @!PT LDS RZ, [RZ] ;  /* 0x00000000fffff984 */ /* 0x000fe20000000800 */
[----:B------:R5:W-:Y:S06]  /*74c0*/  MEMBAR.ALL.CTA ;  /* 0x0000000000007992 */ /* 0x000bec0000008000 */
[----:B-----5:R-:W5:Y:S01]  /*74d0*/  FENCE.VIEW.ASYNC.S ;  /* 0x00000000000073c6 */ /* 0x020f620000000000 */
[----:B-1----:R-:W-:Y:S01]  /*74e0*/  @!P3 VIADD R72, R72, 0x284c0 ;  /* 0x000284c04848b836 */ /* 0x002fe20000000000 */
        /* <DEDUP_REMOVED lines=9> */
[----:B-1----:R-:W-:Y:S06]  /*7580*/  @P4 BRA `(.L_x_1790) ;  /* 0xffffffac00884947 */ /* 0x002fec000383ffff */
[----:B------:R-:W1:Y:S01]  /*7590*/  S2R R2, SR_TID.X ;  /* 0x0000000000027919 */ /* 0x000e620000002100 */
[----:B------:R-:W-:Y:S02]  /*75a0*/  PLOP3.LUT P0, PT, PT, PT, PT, 0x8, 0x0 ;  /* 0x000000000000781c */ /* 0x000fe40003f0e170 */
[----:B-1----:R-:W-:-:S04]  /*75b0*/  SHF.R.U32.HI R2, RZ, 0x7, R2 ;  /* 0x00000007ff027819 */ /* 0x002fc80000011602 */
[----:B------:R-:W-:-:S13]  /*75c0*/  ISETP.NE.AND P4, PT, R2, 0x1, PT ;  /* 0x000000010200780c */ /* 0x000fda0003f85270 */
[----:B------:R-:W-:Y:S06]  /*75d0*/  @!P4 BAR.ARV 0x9, 0x100 ;  /* 0x024400000000cb1d */ /* 0x000fec0000002000 */
.L_x_1732:
[----:B------:R-:W-:Y:S05]  /*75e0*/  @P0 BRA `(.L_x_1791) ;  /* 0x00000000000c0947 */ /* 0x000fea0003800000 */
[----:B------:R-:W1:Y:S01]  /*75f0*/  FENCE.VIEW.ASYNC.G ;  /* 0x00000000000073c6 */ /* 0x000e620000000100 */
[----:B------:R-:W-:Y:S05]  /*7600*/  WARPSYNC.ALL ;  /* 0x0000000000007948 */ /* 0x000fea0003800000 */
[----:B-1----:R-:W-:Y:S06]  /*7610*/  BAR.ARV 0xc, 0x180 ;  /* 0x0306000000007b1d */ /* 0x002fec0000002000 */
.L_x_1791:
[----:B------:R-:W-:Y:S01]  /*7620*/  ULDC.64 UR6, c[0x0][0x998] ;  /* 0x0002660000067ab9 */ /* 0x000fe20000000a00 */
[----:B------:R-:W-:Y:S01]  /*7630*/  ULDC.64 UR4, c[0x0][0x990] ;  /* 0x0002640000047ab9 */ /* 0x000fe20000000a00 */
[----:B------:R-:W-:Y:S02]  /*7640*/  ISETP.NE.U32.AND P1, PT, RZ, UR6, PT ;  /* 0x00000006ff007c0c */ /* 0x000fe4000bf25070 */
[----:B------:R-:W-:Y:S02]  /*7650*/  ISETP.NE.U32.AND P0, PT, RZ, UR4, PT ;  /* 0x00000004ff007c0c */ /* 0x000fe4000bf05070 */
[----:B------:R-:W-:Y:S02]  /*7660*/  ISETP.NE.AND.EX P1, PT, RZ, UR7, PT, P1 ;  /* 0x00000007ff007c0c */ /* 0x000fe4000bf25310 */
[----:B------:R-:W-:-:S11]  /*7670*/  ISETP.NE.AND.EX P0, PT, RZ, UR5, PT, P0 ;  /* 0x00000005ff007c0c */ /* 0x000fd6000bf05300 */
[----:B0-2---:R-:W0:Y:S01]  /*7680*/  @P1 LDC.64 R8, c[0x0][0x9b8] ;  /* 0x00026e00ff081b82 */ /* 0x005e220000000a00 */
[--C-:B---3--:R-:W-:Y:S02]  /*7690*/  @P1 SHF.R.S32.HI R5, RZ, 0x1f, R23.reuse ;  /* 0x0000001fff051819 */ /* 0x108fe40000011417 */
[----:B------:R-:W-:Y:S02]  /*76a0*/  @P0 SHF.R.S32.HI R3, RZ, 0x1f, R23 ;  /* 0x0000001fff030819 */ /* 0x000fe40000011417 */
[----:B------:R-:W-:-:S03]  /*76b0*/  @P1 SHF.R.S32.HI R15, RZ, 0x1f, R22 ;  /* 0x0000001fff0f1819 */ /* 0x000fc60000011416 */
[----:B------:R-:W1:Y:S08]  /*76c0*/  @P0 LDC.64 R6, c[0x0][0x9a8] ;  /* 0x00026a00ff060b82 */ /* 0x000e700000000a00 */
[----:B------:R-:W2:Y:S08]  /*76d0*/  @P1 LDC.64 R10, c[0x0][0x9c0] ;  /* 0x00027000ff0a1b82 */ /* 0x000eb00000000a00 */
[----:B------:R-:W3:Y:S01]  /*76e0*/  @P0 LDC.64 R12, c[0x0][0x9b0] ;  /* 0x00026c00ff0c0b82 */ /* 0x000ee20000000a00 */
[----:B0-----:R-:W-:-:S02]  /*76f0*/  @P1 IMAD R2, R5, R8, RZ ;  /* 0x0000000805021224 */ /* 0x001fc400078e02ff */
[----:B------:R-:W-:-:S04]  /*7700*/  @P1 IMAD.WIDE.U32 R4, R23, R8, RZ ;  /* 0x0000000817041225 */ /* 0x000fc800078e00ff */
[----:B------:R-:W-:Y:S02]  /*7710*/  @P1 IMAD R9, R23, R9, R2 ;  /* 0x0000000917091224 */ /* 0x000fe400078e0202 */
[-C--:B-1----:R-:W-:Y:S02]  /*7720*/  @P0 IMAD R0, R3, R6.reuse, RZ ;  /* 0x0000000603000224 */ /* 0x082fe400078e02ff */
[----:B------:R-:W-:Y:S01]  /*7730*/  @P1 IMAD.IADD R5, R5, 0x1, R9 ;  /* 0x0000000105051824 */ /* 0x000fe200078e0209 */
[----:B------:R-:W-:Y:S01]  /*7740*/  @P0 SHF.R.S32.HI R9, RZ, 0x1f, R22 ;  /* 0x0000001fff090819 */ /* 0x000fe20000011416 */
[C---:B------:R-:W-:Y:S02]  /*7750*/  @P0 IMAD R7, R23.reuse, R7, R0 ;  /* 0x0000000717070224 */ /* 0x040fe400078e0200 */
[----:B------:R-:W-:-:S04]  /*7760*/  @P0 IMAD.WIDE.U32 R2, R23, R6, RZ ;  /* 0x0000000617020225 */ /* 0x000fc800078e00ff */
[----:B--2---:R-:W-:Y:S02]  /*7770*/  @P1 IMAD R6, R15, R10, RZ ;  /* 0x0000000a0f061224 */ /* 0x004fe400078e02ff */
[----:B------:R-:W-:Y:S02]  /*7780*/  @P0 IMAD.IADD R3, R3, 0x1, R7 ;  /* 0x0000000103030824 */ /* 0x000fe400078e0207 */
[C---:B------:R-:W-:Y:S02]  /*7790*/  @P1 IMAD R11, R22.reuse, R11, R6 ;  /* 0x0000000b160b1224 */ /* 0x040fe400078e0206 */
[----:B---3--:R-:W-:Y:S02]  /*77a0*/  @P0 IMAD R0, R9, R12, RZ ;  /* 0x0000000c09000224 */ /* 0x008fe400078e02ff */
        /* <DEDUP_REMOVED lines=8> */
[----:B------:R-:W0:Y:S01]  /*7830*/  LDC.64 R10, c[0x0][0x9e0] ;  /* 0x00027800ff0a7b82 */ /* 0x000e220000000a00 */
[----:B------:R-:W-:Y:S01]  /*7840*/  ULDC UR4, c[0x0][0x988] ;  /* 0x0002620000047ab9 */ /* 0x000fe20000000800 */
[----:B------:R-:W-:Y:S02]  /*7850*/  @P1 LEA.HI.X R9, R6, UR7, R5, 0x2, P3 ;  /* 0x0000000706091c11 */ /* 0x000fe400098f1405 */
[----:B------:R-:W-:Y:S01]  /*7860*/  @P0 LEA.HI.X R5, R2, UR5, R3, 0x2, P2 ;  /* 0x0000000502050c11 */ /* 0x000fe200090f1403 */
[----:B------:R-:W-:Y:S02]  /*7870*/  IMAD.MOV.U32 R3, RZ, RZ, 0x3f800000 ;  /* 0x3f800000ff037424 */ /* 0x000fe400078e00ff */
[----:B------:R-:W2:Y:S01]  /*7880*/  @P1 LDG.E R0, desc[UR36][R8.64] ;  /* 0x0000002408001981 */ /* 0x000ea2000c1e1900 */
[----:B------:R-:W1:Y:S03]  /*7890*/  LDC R2, c[0x0][0x448] ;  /* 0x00011200ff027b82 */ /* 0x000e660000000800 */
[----:B------:R3:W2:Y:S01]  /*78a0*/  @P0 LDG.E R3, desc[UR36][R4.64] ;  /* 0x0000002404030981 */ /* 0x0006a2000c1e1900 */
[----:B0-----:R-:W-:-:S02]  /*78b0*/  ISETP.GE.AND P2, PT, R11, 0x1, PT ;  /* 0x000000010b00780c */ /* 0x001fc40003f46270 */
[----:B-1----:R-:W-:Y:S01]  /*78c0*/  ISETP.NE.AND P1, PT, R2, 0x1, PT ;  /* 0x000000010200780c */ /* 0x002fe20003f25270 */
[----:B------:R-:W-:-:S12]  /*78d0*/  VIADD R2, R202, 0x7f ;  /* 0x0000007fca027836 */ /* 0x000fd80000000000 */
[----:B------:R-:W0:Y:S08]  /*78e0*/  @P1 LDC R7, c[0x0][0x44c] ;  /* 0x00011300ff071b82 */ /* 0x000e300000000800 */
[----:B------:R-:W1:Y:S01]  /*78f0*/  @P1 LDC R6, c[0x0][0x450] ;  /* 0x00011400ff061b82 */ /* 0x000e620000000800 */
[----:B0-----:R-:W-:-:S05]  /*7900*/  @P1 IMAD.HI.U32 R7, R2, R7, RZ ;  /* 0x0000000702071227 */ /* 0x001fca00078e00ff */
[----:B-1----:R-:W-:Y:S02]  /*7910*/  @P1 SHF.R.U32.HI R2, RZ, R6, R7 ;  /* 0x00000006ff021219 */ /* 0x002fe40000011607 */
[----:B------:R-:W-:-:S05]  /*7920*/  IADD3 R7, R192, 0x1, -R190 ;  /* 0x00000001c0077810 */ /* 0x000fca0007ffe8be */
[----:B---3--:R-:W-:Y:S02]  /*7930*/  IMAD.IADD R5, R7, 0x1, R2 ;  /* 0x0000000107057824 */ /* 0x008fe400078e0202 */
[----:B--2---:R-:W-:Y:S02]  /*7940*/  FMUL.FTZ R0, R3, R0 ;  /* 0x0000000003007220 */ /* 0x004fe40000410000 */
[----:B------:R-:W-:Y:S02]  /*7950*/  IMAD.IADD R3, R5, 0x1, R10 ;  /* 0x0000000105037824 */ /* 0x000fe400078e020a */
[----:B------:R-:W-:Y:S01]  /*7960*/  FMUL.FTZ R2, R0, UR4 ;  /* 0x0000000400027c20 */ /* 0x000fe20008410000 */
        /* <DEDUP_REMOVED lines=12> */
.L_x_1794:
[----:B------:R-:W-:-:S13]  /*7a30*/  ISETP.NE.AND P0, PT, R11, 0x1, PT ;  /* 0x000000010b00780c */ /* 0x000fda0003f05270 */
[----:B------:R-:W0:Y:S02]  /*7a40*/  @P0 LDC.64 R4, c[0x0][0x9e8] ;  /* 0x00027a00ff040b82 */ /* 0x000e240000000a00 */
[----:B0-----:R-:W-:-:S05]  /*7a50*/  @P0 IMAD.HI.U32 R4, R0, R4, RZ ;  /* 0x0000000400040227 */ /* 0x001fca00078e00ff */
[----:B------:R-:W-:-:S07]  /*7a60*/  @P0 SHF.R.U32.HI R0, RZ, R5, R4 ;  /* 0x00000005ff000219 */ /* 0x000fce0000011604 */
.L_x_1795:
[----:B------:R-:W-:Y:S05]  /*7a70*/  BSYNC B0 ;  /* 0x0000000000007941 */ /* 0x000fea0003800000 */
.L_x_1793:
[----:B------:R-:W-:-:S05]  /*7a80*/  IMAD R0, R0, R11, R11 ;  /* 0x0000000b00007224 */ /* 0x000fca00078e020b */
[----:B------:R-:W-:-:S07]  /*7a90*/  VIMNMX R3, R3, R0, PT ;  /* 0x0000000003037248 */ /* 0x000fce0003fe0100 */
.L_x_1792:
[----:B------:R-:W0:Y:S01]  /*7aa0*/  @P1 LDC R5, c[0x0][0x44c] ;  /* 0x00011300ff051b82 */ /* 0x000e220000000800 */
[----:B------:R-:W-:Y:S01]  /*7ab0*/  VIADD R3, R3, 0x3f ;  /* 0x0000003f03037836 */ /* 0x000fe20000000000 */
[----:B------:R-:W-:Y:S01]  /*7ac0*/  ULDC UR4, c[0x0][0x9dc] ;  /* 0x0002770000047ab9 */ /* 0x000fe20000000800 */
[----:B------:R-:W-:-:S03]  /*7ad0*/  IMAD.MOV.U32 R4, RZ, RZ, R202 ;  /* 0x000000ffff047224 */ /* 0x000fc600078e00ca */
[----:B------:R-:W-:Y:S02]  /*7ae0*/  SHF.R.S32.HI R0, RZ, 0x1f, R3 ;  /* 0x0000001fff007819 */ /* 0x000fe40000011403 */
[----:B------:R-:W1:Y:S02]  /*7af0*/  @P1 LDC R6, c[0x0][0x450] ;  /* 0x00011400ff061b82 */ /* 0x000e640000000800 */
[----:B------:R-:W-:-:S04]  /*7b00*/  LEA.HI R0, R0, R3, RZ, 0x6 ;  /* 0x0000000300007211 */ /* 0x000fc800078f30ff */
[----:B------:R-:W-:-:S04]  /*7b10*/  SHF.R.S32.HI R3, RZ, 0x6, R0 ;  /* 0x00000006ff037819 */ /* 0x000fc80000011400 */
[----:B------:R-:W-:Y:S01]  /*7b20*/  VIMNMX R160, R160, R3, PT ;  /* 0x00000003a0a07248 */ /* 0x000fe20003fe0100 */
[----:B0-----:R-:W-:-:S05]  /*7b30*/  @P1 IMAD.HI.U32 R5, R202, R5, RZ ;  /* 0x00000005ca051227 */ /* 0x001fca00078e00ff */
[----:B-1----:R-:W-:-:S05]  /*7b40*/  @P1 SHF.R.U32.HI R4, RZ, R6, R5 ;  /* 0x00000006ff041219 */ /* 0x002fca0000011605 */
[----:B------:R-:W-:-:S05]  /*7b50*/  IMAD.IADD R0, R161, 0x1, R4 ;  /* 0x00000001a1007824 */ /* 0x000fca00078e0204 */
[----:B------:R-:W-:Y:S01]  /*7b60*/  IADD3 R4, R0, -UR4, RZ ;  /* 0x8000000400047c10 */ /* 0x000fe2000fffe0ff */
        /* <DEDUP_REMOVED lines=11> */
.L_x_1798:
[----:B------:R-:W-:-:S13]  /*7c20*/  ISETP.NE.AND P0, PT, R11, 0x1, PT ;  /* 0x000000010b00780c */ /* 0x000fda0003f05270 */
[----:B------:R-:W0:Y:S02]  /*7c30*/  @P0 LDC.64 R6, c[0x0][0x9e8] ;  /* 0x00027a00ff060b82 */ /* 0x000e240000000a00 */
[----:B0-----:R-:W-:-:S05]  /*7c40*/  @P0 IMAD.HI.U32 R6, R0, R6, RZ ;  /* 0x0000000600060227 */ /* 0x001fca00078e00ff */
[----:B------:R-:W-:-:S07]  /*7c50*/  @P0 SHF.R.U32.HI R0, RZ, R7, R6 ;  /* 0x00000007ff000219 */ /* 0x000fce0000011606 */
.L_x_1799:
[----:B------:R-:W-:Y:S05]  /*7c60*/  BSYNC B0 ;  /* 0x0000000000007941 */ /* 0x000fea0003800000 */
.L_x_1797:
[----:B------:R-:W-:-:S05]  /*7c70*/  IMAD R3, R0, R11, RZ ;  /* 0x0000000b00037224 */ /* 0x000fca00078e02ff */
[----:B------:R-:W-:-:S07]  /*7c80*/  VIMNMX R4, R4, R3, !PT ;  /* 0x0000000304047248 */ /* 0x000fce0007fe0100 */
.L_x_1796:
[----:B------:R-:W-:Y:S01]  /*7c90*/  SHF.R.S32.HI R5, RZ, 0x1f, R4 ;  /* 0x0000001fff057819 */ /* 0x000fe20000011404 */
[----:B------:R-:W-:Y:S01]  /*7ca0*/  IMAD.MOV.U32 R3, RZ, RZ, RZ ;  /* 0x000000ffff037224 */ /* 0x000fe200078e00ff */
[----:B------:R-:W-:Y:S01]  /*7cb0*/  PLOP3.LUT P0, PT, PT, PT, PT, 0x80, 0x0 ;  /* 0x000000000000781c */ /* 0x000fe20003f0f070 */
[----:B------:R-:W-:Y:S01]  /*7cc0*/  IMAD.MOV.U32 R0, RZ, RZ, RZ ;  /* 0x000000ffff007224 */ /* 0x000fe200078e00ff */
[----:B------:R-:W-:Y:S02]  /*7cd0*/  LEA.HI R5, R5, R4, RZ, 0x6 ;  /* 0x0000000405057211 */ /* 0x000fe400078f30ff */
[----:B------:R-:W-:Y:S02]  /*7ce0*/  CS2R R134, SRZ ;  /* 0x0000000000867805 */ /* 0x000fe4000001ff00 */
[----:B------:R-:W-:Y:S02]  /*7cf0*/  CS2R R146, SRZ ;  /* 0x0000000000927805 */ /* 0x000fe4000001ff00 */
[----:B------:R-:W-:-:S02]  /*7d00*/  CS2R R108, SRZ ;  /* 0x00000000006c7805 */ /* 0x000fc4000001ff00 */
[----:B------:R-:W-:Y:S02]  /*7d10*/  SHF.R.S32.HI R5, RZ, 0x6, R5 ;  /* 0x00000006ff057819 */ /* 0x000fe40000011405 */
[----:B------:R-:W-:Y:S02]  /*7d20*/  CS2R R144, SRZ ;  /* 0x0000000000907805 */ /* 0x000fe4000001ff00 */
[----:B------:R-:W-:Y:S02]  /*7d30*/  CS2R R100, SRZ ;  /* 0x0000000000647805 */ /* 0x000fe4000001ff00 */
[----:B------:R-:W-:Y:S02]  /*7d40*/  CS2R R132, SRZ ;  /* 0x0000000000847805 */ /* 0x000fe4000001ff00 */
[----:B------:R-:W-:Y:S02]  /*7d50*/  VIMNMX R208, RZ, R5, !PT ;  /* 0x00000005ffd07248 */ /* 0x000fe40007fe0100 */
[----:B------:R-:W-:-:S02]  /*7d60*/  CS2R R138, SRZ ;  /* 0x00000000008a7805 */ /* 0x000fc4000001ff00 */
[----:B------:R-:W-:Y:S02]  /*7d70*/  CS2R R136, SRZ ;  /* 0x0000000000887805 */ /* 0x000fe4000001ff00 */
[----:B------:R-:W-:Y:S02]  /*7d80*/  CS2R R92, SRZ ;  /* 0x00000000005c7805 */ /* 0x000fe4000001ff00 */
[----:B------:R-:W-:Y:S02]  /*7d90*/  ISETP.GT.AND P1, PT, R160, R208, PT ;  /* 0x000000d0a000720c */ /* 0x000fe40003f24270 */
        /* <DEDUP_REMOVED lines=47> */
[----:B------:R-:W-:Y:S01]  /*8090*/  CS2R R40, SRZ ;  /* 0x0000000000287805 */ /* 0x000fe2000001ff00 */
[----:B------:R-:W-:Y:S01]  /*80a0*/  IMAD.MOV.U32 R38, RZ, RZ, RZ ;  /* 0x000000ffff267224 */ /* 0x000fe200078e00ff */
[----:B------:R-:W-:Y:S02]  /*80b0*/  CS2R R34, SRZ ;  /* 0x0000000000227805 */ /* 0x000fe4000001ff00 */
[----:B------:R-:W-:Y:S02]  /*80c0*/  CS2R R6, SRZ ;  /* 0x0000000000067805 */ /* 0x000fe4000001ff00 */
[----:B------:R-:W-:Y:S02]  /*80d0*/  CS2R R32, SRZ ;  /* 0x0000000000207805 */ /* 0x000fe4000001ff00 */
[----:B------:R-:W-:-:S02]  /*80e0*/  CS2R R116, SRZ ;  /* 0x0000000000747805 */ /* 0x000fc4000001ff00 */
[----:B------:R-:W-:Y:S02]  /*80f0*/  CS2R R30, SRZ ;  /* 0x00000000001e7805 */ /* 0x000fe4000001ff00 */
[----:B------:R-:W-:Y:S02]  /*8100*/  CS2R R4, SRZ ;  /* 0x0000000000047805 */ /* 0x000fe4000001ff00 */
[----:B------:R-:W-:Y:S01]  /*8110*/  CS2R R24, SRZ ;  /* 0x0000000000187805 */ /* 0x000fe2000001ff00 */
[----:B------:R-:W-:Y:S06]  /*8120*/  @!P1 BRA `(.L_x_1800) ;  /* 0x0000012c00e89947 */ /* 0x000fec0003800000 */
[----:B------:R-:W-:-:S03]  /*8130*/  UMOV UR4, 0xffffffff ;  /* 0xffffffff00047882 */ /* 0x000fc60000000000 */
[----:B------:R-:W-:Y:S05]  /*8140*/  BRA.DIV UR4, `(.L_x_1801) ;  /* 0x000001ea04a47947 */ /* 0x000fea000b800000 */
[----:B------:R-:W0:Y:S02]  /*8150*/  S2R R0, SR_TID.X ;  /* 0x0000000000007919 */ /* 0x000e240000002100 */
[----:B0-----:R-:W-:-:S05]  /*8160*/  VIADD R3, R0, 0xffffff80 ;  /* 0xffffff8000037836 */ /* 0x001fca0000000000 */
[----:B------:R-:W-:-:S04]  /*8170*/  SHF.R.S32.HI R0, RZ, 0x1f, R3 ;  /* 0x0000001fff007819 */ /* 0x000fc80000011403 */
[----:B------:R-:W-:-:S04]  /*8180*/  LEA.HI R0, R0, R3, RZ, 0x7 ;  /* 0x0000000300007211 */ /* 0x000fc800078f38ff */
[----:B------:R-:W-:-:S05]  /*8190*/  SHF.R.S32.HI R0, RZ, 0x7, R0 ;  /* 0x00000007ff007819 */ /* 0x000fca0000011400 */
[----:B------:R0:W1:Y:S02]  /*81a0*/  SHFL.IDX PT, R14, R0, RZ, 0x1f ;  /* 0x00001fff000e7589 */ /* 0x00006400000e0000 */
.L_x_2145:
[----:B0-----:R-:W2:Y:S02]  /*81b0*/  LDL R0, [R1+0x4] ;  /* 0x0000040001007983 */ /* 0x001ea40000100800 */
[----:B--2---:R-:W-:Y:S02]  /*81c0*/  R2UR UR4, R0 ;  /* 0x00000000000472ca */ /* 0x004fe400000e0000 */
[----:B-1----:R-:W-:-:S04]  /*81d0*/  LEA.HI R0, R14, R14, RZ, 0x1 ;  /* 0x0000000e0e007211 */ /* 0x002fc800078f08ff */
[----:B------:R-:W-:-:S05]  /*81e0*/  LOP3.LUT R3, R0, 0x1e, RZ, 0xc0, !PT ;  /* 0x0000001e00037812 */ /* 0x000fca00078ec0ff */
[----:B------:R-:W-:Y:S02]  /*81f0*/  IMAD.IADD R3, R14, 0x1, -R3 ;  /* 0x000000010e037824 */ /* 0x000fe400078e0a03 */
[----:B------:R-:W-:-:S03]  /*8200*/  ULOP3.LUT UP0, URZ, UR4, 0x1bf, URZ, 0xc0, !UPT ;  /* 0x000001bf043f7892 */ /* 0x000fc6000f80c03f */
[----:B------:R-:W-:-:S03]  /*8210*/  LEA R3, R3, UR4, 0xd ;  /* 0x0000000403037c11 */ /* 0x000fc6000f8e68ff */
[----:B------:R-:W-:Y:S02]  /*8220*/  PLOP3.LUT P0, PT, PT, PT, UP0, 0x80, 0x0 ;  /* 0x000000000000781c */ /* 0x000fe40003f0f008 */
[----:B------:R-:W-:-:S04]  /*8230*/  SHF.R.U32.HI R3, RZ, 0x4, R3 ;  /* 0x00000004ff037819 */ /* 0x000fc80000011603 */
[----:B------:R-:W-:-:S07]  /*8240*/  LOP3.LUT R36, R3, 0x3fff, RZ, 0xc0, !PT ;  /* 0x00003fff03247812 */ /* 0x000fce00078ec0ff */
        /* <DEDUP_REMOVED lines=17> */
.L_x_1802:
[----:B------:R-:W-:Y:S02]  /*8360*/  ULDC UR4, c[0x0][0x3f4] ;  /* 0x0000fd0000047ab9 */ /* 0x000fe40000000800 */
[----:B------:R-:W-:-:S13]  /*8370*/  ISETP.LT.AND P0, PT, RZ, UR4, PT ;  /* 0x00000004ff007c0c */ /* 0x000fda000bf01270 */
[----:B------:R-:W-:Y:S05]  /*8380*/  @P0 BRA `(.L_x_1803) ;  /* 0x00000000003c0947 */ /* 0x000fea0003800000 */
[----:B------:R-:W-:-:S04]  /*8390*/  LEA.HI R0, R217, R217, RZ, 0x1 ;  /* 0x000000d9d9007211 */ /* 0x000fc800078f08ff */
[----:B------:R-:W-:-:S05]  /*83a0*/  LOP3.LUT R0, R0, 0xfffffffe, RZ, 0xc0, !PT ;  /* 0xfffffffe00007812 */ /* 0x000fca00078ec0ff */
[----:B------:R-:W-:-:S05]  /*83b0*/  IMAD.IADD R0, R217, 0x1, -R0 ;  /* 0x00000001d9007824 */ /* 0x000fca00078e0a00 */
[----:B------:R-:W-:-:S04]  /*83c0*/  SHF.L.U32 R3, R0, 0x1f, RZ ;  /* 0x0000001f00037819 */ /* 0x000fc800000006ff */
[----:B------:R0:W1:Y:S03]  /*83d0*/  SYNCS.PHASECHK.TRANS64.TRYWAIT P0, [R184+URZ+0x28400], R3 ;  /* 0x02840003b80075a7 */ /* 0x000066000800017f */
[----:B-1----:R-:W-:Y:S05]  /*83e0*/  @!P0 NANOSLEEP.SYNCS 0x989680 ;  /* 0x009896800000895d */ /* 0x002fea0003900000 */
[----:B------:R-:W1:Y:S01]  /*83f0*/  @!P0 SYNCS.PHASECHK.TRANS64 P0, [R184+URZ+0x28400], R3 ;  /* 0x02840003b80085a7 */ /* 0x000e62000800007f */
[----:B------:R-:W-:Y:S04]  /*8400*/  BSSY B0, `(.L_x_1804) ;  /* 0x0000006000007945 */ /* 0x000fe80003800000 */
[----:B-1----:R-:W-:Y:S05]  /*8410*/  @P0 BRA `(.L_x_1805) ;  /* 0x0000000000100947 */ /* 0x002fea0003800000 */
.L_x_1806:
[----:B-1----:R1:W2:Y:S02]  /*8420*/  SYNCS.PHASECHK.TRANS64.TRYWAIT P0, [R184+URZ+0x28400], R3 ;  /* 0x02840003b80075a7 */ /* 0x0022a4000800017f */
[----:B--2---:R-:W-:Y:S05]  /*8430*/  @!P0 NANOSLEEP.SYNCS 0x989680 ;  /* 0x009896800000895d */ /* 0x004fea0003900000 */
[----:B------:R-:W2:Y:S02]  /*8440*/  @!P0 SYNCS.PHASECHK.TRANS64 P0, [R184+URZ+0x28400], R3 ;  /* 0x02840003b80085a7 */ /* 0x000ea4000800007f */
[----:B--2---:R-:W-:Y:S05]  /*8450*/  @!P0 BRA `(.L_x_1806) ;  /* 0xfffffffc00f08947 */ /* 0x004fea000383ffff */
.L_x_1805:
[----:B------:R-:W-:Y:S05]  /*8460*/  BSYNC B0 ;  /* 0x0000000000007941 */ /* 0x000fea0003800000 */
.L_x_1804:
[----:B------:R-:W-:Y:S05]  /*8470*/  BRA `(.L_x_1807) ;  /* 0x0000009400387947 */ /* 0x000fea0003800000 */
.L_x_1803:
[----:B------:R-:W2:Y:S01]  /*8480*/  LDL R0, [R1+0x4] ;  /* 0x0000040001007983 */ /* 0x000ea20000100800 */
[----:B------:R-:W-:Y:S02]  /*8490*/  ULDC.64 UR6, c[0x0][0x408] ;  /* 0x0001020000067ab9 */ /* 0x000fe40000000a00 */
[----:B-----5:R-:W-:Y:S01]  /*84a0*/  IMAD.WIDE.U32 R26, R39, UR6, RZ ;  /* 0x00000006271a7c25 */ /* 0x020fe2000f8e00ff */
[----:B--2---:R-:W-:Y:S02]  /*84b0*/  R2UR UR4, R0 ;  /* 0x00000000000472ca */ /* 0x004fe400000e0000 */
[----:B------:R-:W-:-:S11]  /*84c0*/  SHF.R.S32.HI R0, RZ, 0x1f, R39 ;  /* 0x0000001fff007819 */ /* 0x000fd60000011427 */
[----:B------:R-:W-:-:S03]  /*84d0*/  ULOP3.LUT UP0, URZ, UR4, 0x3ff, URZ, 0xc0, !UPT ;  /* 0x000003ff043f7892 */ /* 0x000fc6000f80c03f */
[----:B------:R-:W-:Y:S02]  /*84e0*/  ULDC.64 UR4, c[0x0][0x3f8] ;  /* 0x0000fe0000047ab9 */ /* 0x000fe40000000a00 */
[C---:B------:R-:W-:Y:S01]  /*84f0*/  IMAD R4, R0.reuse, UR4, RZ ;  /* 0x0000000400047c24 */ /* 0x040fe2000f8e02ff */
[----:B------:R-:W-:Y:S01]  /*8500*/  PLOP3.LUT P0, PT, PT, PT, UP0, 0x80, 0x0 ;  /* 0x000000000000781c */ /* 0x000fe20003f0f008 */
[----:B------:R-:W-:Y:S02]  /*8510*/  IMAD R0, R0, UR6, RZ ;  /* 0x0000000600007c24 */ /* 0x000fe4000f8e02ff */
[----:B------:R-:W-:-:S04]  /*8520*/  IMAD.WIDE.U32 R24, R39, UR4, RZ ;  /* 0x0000000427187c25 */ /* 0x000fc8000f8e00ff */
[C---:B------:R-:W-:Y:S02]  /*8530*/  IMAD R29, R39.reuse, UR5, R4 ;  /* 0x00000005271d7c24 */ /* 0x040fe4000f8e0204 */
[----:B------:R-:W-:Y:S02]  /*8540*/  IMAD R31, R39, UR7, R0 ;  /* 0x00000007271f7c24 */ /* 0x000fe4000f8e0200 */
[----:B------:R-:W-:Y:S02]  /*8550*/  IMAD.IADD R29, R29, 0x1, R25 ;  /* 0x000000011d1d7824 */ /* 0x000fe400078e0219 */
[----:B------:R-:W-:Y:S01]  /*8560*/  IMAD.IADD R31, R31, 0x1, R27 ;  /* 0x000000011f1f7824 */ /* 0x000fe200078e021b */
[----:B------:R-:W-:Y:S06]  /*8570*/  @!P0 BRA `(.L_x_1808) ;  /* 0x0000000000408947 */ /* 0x000fec0003800000 */
[----:B------:R-:W-:Y:S01]  /*8580*/  MOV R0, 0x0 ;  /* 0x0000000000007802 */ /* 0x000fe20000000f00 */
[----:B------:R-:W-:Y:S01]  /*8590*/  ULDC.64 UR4, c[0x4][0xc0] ;  /* 0x0100300000047ab9 */ /* 0x000fe20000000a00 */
[----:B------:R-:W-:Y:S01]  /*85a0*/  ULDC.64 UR6, c[0x4][0xc8] ;  /* 0x0100320000067ab9 */ /* 0x000fe20000000a00 */
[----:B------:R-:W-:Y:S01]  /*85b0*/  IMAD.U32 R4, RZ, RZ, UR4 ;  /* 0x00000004ff047e24 */ /* 0x000fe2000f8e00ff */
[----:B------:R0:W1:Y:S01]  /*85c0*/  LDC.64 R14, c[0x4][R0] ;  /* 0x01000000000e7b82 */ /* 0x0000620000000a00 */
[----:B------:R-:W-:Y:S01]  /*85d0*/  MOV R5, UR5 ;  /* 0x0000000500057c02 */ /* 0x000fe20008000f00 */
        /* <DEDUP_REMOVED lines=10> */
.L_x_1808:
[----:B------:R-:W-:Y:S01]  /*8680*/  ULDC.U8 UR4, c[0x0][0x410] ;  /* 0x0001040000047ab9 */ /* 0x000fe20000000000 */
[----:B------:R-:W-:Y:S01]  /*8690*/  IMAD.IADD R52, R189, 0x1, R202 ;  /* 0x00000001bd347824 */ /* 0x000fe200078e02ca */
[----:B------:R-:W-:Y:S01]  /*86a0*/  ISETP.NE.AND P0, PT, RZ, UR4, PT ;  /* 0x00000004ff007c0c */ /* 0x000fe2000bf05270 */
[----:B------:R-:W-:Y:S02]  /*86b0*/  BSSY B0, `(.L_x_1809) ;  /* 0x0000922000007945 */ /* 0x000fe40003800000 */
[----:B------:R-:W-:-:S10]  /*86c0*/  IMAD R3, R214, 0x20, R52 ;  /* 0x00000020d6037824 */ /* 0x000fd400078e0234 */
[----:B------:R-:W-:Y:S05]  /*86d0*/  @!P0 BRA `(.L_x_1810) ;  /* 0x00000048005c8947 */ /* 0x000fea0003800000 */
[----:B------:R-:W0:Y:S01]  /*86e0*/  LDC R37, c[0x0][0x448] ;  /* 0x00011200ff257b82 */ /* 0x000e220000000800 */
[----:B------:R-:W-:Y:S01]  /*86f0*/  MOV R8, R24 ;  /* 0x0000001800087202 */ /* 0x000fe20000000f00 */
[----:B------:R-:W-:Y:S01]  /*8700*/  IMAD.MOV.U32 R9, RZ, RZ, R29 ;  /* 0x000000ffff097224 */ /* 0x000fe200078e001d */
[----:B------:R-:W-:Y:S01]  /*8710*/  ULDC.64 UR4, c[0x0][0x3f8] ;  /* 0x0000fe0000047ab9 */ /* 0x000fe20000000a00 */
[----:B------:R-:W-:Y:S01]  /*8720*/  IMAD.MOV.U32 R10, RZ, RZ, R26 ;  /* 0x000000ffff0a7224 */ /* 0x000fe200078e001a */
[----:B------:R-:W-:Y:S01]  /*8730*/  ULDC.64 UR6, c[0x0][0x408] ;  /* 0x0001020000067ab9 */ /* 0x000fe20000000a00 */
[----:B------:R-:W-:Y:S01]  /*8740*/  IMAD.MOV.U32 R11, RZ, RZ, R31 ;  /* 0x000000ffff0b7224 */ /* 0x000fe200078e001f */
[----:B------:R-:W-:Y:S01]  /*8750*/  ULDC.64 UR8, c[0x0][0x400] ;  /* 0x0001000000087ab9 */ /* 0x000fe20000000a00 */
[----:B0-----:R-:W-:-:S13]  /*8760*/  ISETP.NE.AND P0, PT, R37, 0x1, PT ;  /* 0x000000012500780c */ /* 0x001fda0003f05270 */
[----:B------:R-:W0:Y:S08]  /*8770*/  @P0 LDC R0, c[0x0][0x44c] ;  /* 0x00011300ff000b82 */ /* 0x000e300000000800 */
[----:B------:R-:W1:Y:S01]  /*8780*/  @P0 LDC R5, c[0x0][0x450] ;  /* 0x00011400ff050b82 */ /* 0x000e620000000800 */
[----:B0-----:R-:W-:-:S05]  /*8790*/  @P0 IMAD.HI.U32 R0, R3, R0, RZ ;  /* 0x0000000003000227 */ /* 0x001fca00078e00ff */
[----:B-1----:R-:W-:-:S04]  /*87a0*/  @P0 SHF.R.U32.HI R3, RZ, R5, R0 ;  /* 0x00000005ff030219 */ /* 0x002fc80000011600 */
[----:B------:R-:W-:Y:S01]  /*87b0*/  SHF.R.S32.HI R0, RZ, 0x1f, R3 ;  /* 0x0000001fff007819 */ /* 0x000fe20000011403 */
[----:B------:R-:W-:-:S04]  /*87c0*/  IMAD.WIDE.U32 R8, R3, UR4, R8 ;  /* 0x0000000403087c25 */ /* 0x000fc8000f8e0008 */
[----:B------:R-:W-:Y:S02]  /*87d0*/  IMAD R4, R0, UR4, RZ ;  /* 0x0000000400047c24 */ /* 0x000fe4000f8e02ff */
[----:B------:R-:W-:-:S04]  /*87e0*/  IMAD.WIDE.U32 R10, R3, UR6, R10 ;  /* 0x00000006030a7c25 */ /* 0x000fc8000f8e000a */
[----:B------:R-:W-:Y:S01]  /*87f0*/  IMAD R0, R0, UR6, RZ ;  /* 0x0000000600007c24 */ /* 0x000fe2000f8e02ff */
[----:B------:R-:W-:Y:S01]  /*8800*/  IADD3 R7, P1, R10, UR8, RZ ;  /* 0x000000080a077c10 */ /* 0x000fe2000ff3e0ff */
[C---:B------:R-:W-:Y:S01]  /*8810*/  IMAD R13, R3.reuse, UR5, R4 ;  /* 0x00000005030d7c24 */ /* 0x040fe2000f8e0204 */
[----:B------:R-:W-:Y:S01]  /*8820*/  ULDC.64 UR4, c[0x0][0x3e8] ;  /* 0x0000fa0000047ab9 */ /* 0x000fe20000000a00 */
[----:B------:R-:W-:Y:S01]  /*8830*/  IMAD R3, R3, UR7, R0 ;  /* 0x0000000703037c24 */ /* 0x000fe2000f8e0200 */
[----:B------:R-:W-:Y:S01]  /*8840*/  IADD3 R5, P0, R8, UR4, RZ ;  /* 0x0000000408057c10 */ /* 0x000fe2000ff1e0ff */
[----:B------:R-:W-:-:S03]  /*8850*/  UMOV UR4, 0xffffffff ;  /* 0xffffffff00047882 */ /* 0x000fc60000000000 */
[----:B------:R-:W-:Y:S02]  /*8860*/  IADD3.X R6, R9, UR5, R13, P0, !PT ;  /* 0x0000000509067c10 */ /* 0x000fe400087fe40d */
[----:B------:R-:W-:Y:S01]  /*8870*/  IADD3.X R8, R11, UR9, R3, P1, !PT ;  /* 0x000000090b087c10 */ /* 0x000fe20008ffe403 */
[----:B------:R-:W-:Y:S06]  /*8880*/  BRA.DIV UR4, `(.L_x_1811) ;  /* 0x000001e604107947 */ /* 0x000fec000b800000 */
[----:B------:R0:W1:Y:S04]  /*8890*/  SHFL.IDX PT, R0, R6, RZ, 0x181f ;  /* 0x00181fff06007589 */ /* 0x00006800000e0000 */
[----:B------:R0:W2:Y:S04]  /*88a0*/  SHFL.IDX PT, R3, R5, RZ, 0x181f ;  /* 0x00181fff05037589 */ /* 0x0000a800000e0000 */
[----:B------:R0:W3:Y:S04]  /*88b0*/  SHFL.IDX PT, R4, R8, RZ, 0x181f ;  /* 0x00181fff08047589 */ /* 0x0000e800000e0000 */
[----:B------:R0:W4:Y:S02]  /*88c0*/  SHFL.IDX PT, R14, R7, RZ, 0x181f ;  /* 0x00181fff070e7589 */ /* 0x00012400000e0000 */
.L_x_2151:
[----:B------:R-:W-:Y:S01]  /*88d0*/  IMAD R37, R190, R37, RZ ;  /* 0x00000025be257224 */ /* 0x000fe200078e02ff */
[----:B------:R-:W-:Y:S01]  /*88e0*/  BSSY B1, `(.L_x_1812) ;  /* 0x000001a000017945 */ /* 0x000fe20003800000 */
[----:B------:R-:W-:Y:S02]  /*88f0*/  CS2R R30, SRZ ;  /* 0x00000000001e7805 */ /* 0x000fe4000001ff00 */
[----:B------:R-:W-:Y:S02]  /*8900*/  CS2R R40, SRZ ;  /* 0x0000000000287805 */ /* 0x000fe4000001ff00 */
[----:B------:R-:W-:Y:S02]  /*8910*/  CS2R R34, SRZ ;  /* 0x0000000000227805 */ /* 0x000fe4000001ff00 */
[----:B------:R-:W-:Y:S02]  /*8920*/  ISETP.GE.AND P0, PT, R52, R37, PT ;  /* 0x000000253400720c */ /* 0x000fe40003f06270 */
[----:B------:R-:W-:-:S11]  /*8930*/  CS2R R46, SRZ ;  /* 0x00000000002e7805 */ /* 0x000fd6000001ff00 */
[----:B------:R-:W-:Y:S05]  /*8940*/  @P0 BRA `(.L_x_1813) ;  /* 0x00000000004c0947 */ /* 0x000fea0003800000 */
[----:B------:R-:W-:Y:S01]  /*8950*/  ULDC UR4, c[0x0][0x3f4] ;  /* 0x0000fd0000047ab9 */ /* 0x000fe20000000800 */
[----:B------:R-:W-:Y:S02]  /*8960*/  CS2R R30, SRZ ;  /* 0x00000000001e7805 */ /* 0x000fe4000001ff00 */
[----:B------:R-:W-:Y:S02]  /*8970*/  ISETP.GE.AND P4, PT, R191, UR4, PT ;  /* 0x00000004bf007c0c */ /* 0x000fe4000bf86270 */
[----:B------:R-:W-:Y:S02]  /*8980*/  CS2R R40, SRZ ;  /* 0x0000000000287805 */ /* 0x000fe4000001ff00 */
[----:B------:R-:W-:Y:S02]  /*8990*/  ISETP.GE.AND P3, PT, R18, UR4, PT ;  /* 0x0000000412007c0c */ /* 0x000fe4000bf66270 */
[----:B------:R-:W-:-:S07]  /*89a0*/  CS2R R46, SRZ ;  /* 0x00000000002e7805 */ /* 0x000fce000001ff00 */
[----:B--2---:R-:W-:-:S04]  /*89b0*/  @!P4 IADD3 R20, P0, R191, R3, RZ ;  /* 0x00000003bf14c210 */ /* 0x004fc80007f1e0ff */
[-C--:B----4-:R-:W-:Y:S02]  /*89c0*/  @!P3 IADD3 R12, P1, R18, R14.reuse, RZ ;  /* 0x0000000e120cb210 */ /* 0x090fe40007f3e0ff */
[----:B------:R-:W-:Y:S01]  /*89d0*/  @!P4 IADD3 R14, P2, R191, R14, RZ ;  /* 0x0000000ebf0ec210 */ /* 0x000fe20007f5e0ff */
[----:B-1----:R-:W-:Y:S01]  /*89e0*/  @!P4 IMAD.X R21, R0, 0x1, R213, P0 ;  /* 0x000000010015c824 */ /* 0x002fe200000e06d5 */
[----:B------:R-:W-:Y:S02]  /*89f0*/  @!P3 IADD3 R10, P0, R18, R3, RZ ;  /* 0x00000003120ab210 */ /* 0x000fe40007f1e0ff */
[----:B------:R-:W-:Y:S01]  /*8a00*/  CS2R R34, SRZ ;  /* 0x0000000000227805 */ /* 0x000fe2000001ff00 */
[C---:B---3--:R-:W-:Y:S02]  /*8a10*/  @!P3 IMAD.X R13, R4.reuse, 0x1, R19, P1 ;  /* 0x00000001040db824 */ /* 0x048fe400008e0613 */
[----:B------:R-:W-:Y:S01]  /*8a20*/  @!P4 IMAD.X R15, R4, 0x1, R213, P2 ;  /* 0x00000001040fc824 */ /* 0x000fe200010e06d5 */
[----:B------:R1:W5:Y:S01]  /*8a30*/  @!P4 LD.E.64 R30, desc[UR36][R20.64] ;  /* 0x00000024141ec980 */ /* 0x000362000c101b00 */
[----:B------:R-:W-:-:S03]  /*8a40*/  @!P3 IMAD.X R11, R0, 0x1, R19, P0 ;  /* 0x00000001000bb824 */ /* 0x000fc600000e0613 */
[----:B------:R1:W5:Y:S04]  /*8a50*/  @!P3 LD.E.64 R46, desc[UR36][R12.64] ;  /* 0x000000240c2eb980 */ /* 0x000368000c101b00 */
[----:B------:R1:W5:Y:S04]  /*8a60*/  @!P3 LD.E.64 R40, desc[UR36][R10.64] ;  /* 0x000000240a28b980 */ /* 0x000368000c101b00 */
[----:B------:R1:W5:Y:S02]  /*8a70*/  @!P4 LD.E.64 R34, desc[UR36][R14.64] ;  /* 0x000000240e22c980 */ /* 0x000364000c101b00 */
.L_x_1813:
[----:B------:R-:W-:Y:S05]  /*8a80*/  BSYNC B1 ;  /* 0x0000000000017941 */ /* 0x000fea0003800000 */
.L_x_1812:
[----:B------:R-:W-:Y:S01]  /*8a90*/  UMOV UR4, 0xffffffff ;  /* 0xffffffff00047882 */ /* 0x000fe20000000000 */
[----:B------:R-:W-:Y:S02]  /*8aa0*/  CS2R R32, SRZ ;  /* 0x0000000000207805 */ /* 0x000fe4000001ff00 */
[----:B------:R-:W-:Y:S05]  /*8ab0*/  BRA.DIV UR4, `(.L_x_1814) ;  /* 0x000001e204f47947 */ /* 0x000fea000b800000 */
[----:B-1----:R1:W0:Y:S04]  /*8ac0*/  SHFL.IDX PT, R0, R6, 0x1, 0x181f ;  /* 0x00381f0006007f89 */ /* 0x00222800000e0000 */
[----:B--2---:R1:W2:Y:S04]  /*8ad0*/  SHFL.IDX PT, R3, R5, 0x1, 0x181f ;  /* 0x00381f0005037f89 */ /* 0x0042a800000e0000 */
[----:B---3--:R1:W3:Y:S04]  /*8ae0*/  SHFL.IDX PT, R4, R8, 0x1, 0x181f ;  /* 0x00381f0008047f89 */ /* 0x0082e800000e0000 */
[----:B----4-:R1:W4:Y:S02]  /*8af0*/  SHFL.IDX PT, R14, R7, 0x1, 0x181f ;  /* 0x00381f00070e7f89 */ /* 0x01032400000e0000 */
.L_x_2157:
[----:B------:R-:W-:Y:S01]  /*8b00*/  VIADD R9, R52, 0x20 ;  /* 0x0000002034097836 */ /* 0x000fe20000000000 */
[----:B------:R-:W-:Y:S01]  /*8b10*/  BSSY B1, `(.L_x_1815) ;  /* 0x0000019000017945 */ /* 0x000fe20003800000 */
[----:B------:R-:W-:Y:S02]  /*8b20*/  CS2R R42, SRZ ;  /* 0x00000000002a7805 */ /* 0x000fe4000001ff00 */
[----:B------:R-:W-:Y:S02]  /*8b30*/  CS2R R28, SRZ ;  /* 0x00000000001c7805 */ /* 0x000fe4000001ff00 */
[----:B------:R-:W-:Y:S02]  /*8b40*/  CS2R R48, SRZ ;  /* 0x0000000000307805 */ /* 0x000fe4000001ff00 */
[----:B------:R-:W-:-:S13]  /*8b50*/  ISETP.GE.AND P0, PT, R9, R37, PT ;  /* 0x000000250900720c */ /* 0x000fda0003f06270 */
[----:B------:R-:W-:Y:S05]  /*8b60*/  @P0 BRA `(.L_x_1816) ;  /* 0x00000000004c0947 */ /* 0x000fea0003800000 */
[----:B------:R-:W-:Y:S01]  /*8b70*/  ULDC UR4, c[0x0][0x3f4] ;  /* 0x0000fd0000047ab9 */ /* 0x000fe20000000800 */
[----:B------:R-:W-:Y:S02]  /*8b80*/  CS2R R32, SRZ ;  /* 0x0000000000207805 */ /* 0x000fe4000001ff00 */
[----:B------:R-:W-:Y:S02]  /*8b90*/  ISETP.GE.AND P4, PT, R191, UR4, PT ;  /* 0x00000004bf007c0c */ /* 0x000fe4000bf86270 */
[----:B------:R-:W-:Y:S02]  /*8ba0*/  CS2R R42, SRZ ;  /* 0x00000000002a7805 */ /* 0x000fe4000001ff00 */
[----:B------:R-:W-:Y:S02]  /*8bb0*/  ISETP.GE.AND P3, PT, R18, UR4, PT ;  /* 0x0000000412007c0c */ /* 0x000fe4000bf66270 */
[----:B------:R-:W-:Y:S02]  /*8bc0*/  CS2R R48, SRZ ;  /* 0x0000000000307805 */ /* 0x000fe4000001ff00 */
[----:B------:R-:W-:-:S05]  /*8bd0*/  CS2R R28, SRZ ;  /* 0x00000000001c7805 */ /* 0x000fca000001ff00 */
[----:B--2---:R-:W-:-:S04]  /*8be0*/  @!P4 IADD3 R20, P0, R191, R3, RZ ;  /* 0x00000003bf14c210 */ /* 0x004fc80007f1e0ff */
[-C--:B----4-:R-:W-:Y:S02]  /*8bf0*/  @!P3 IADD3 R12, P1, R18, R14.reuse, RZ ;  /* 0x0000000e120cb210 */ /* 0x090fe40007f3e0ff */
[----:B------:R-:W-:Y:S01]  /*8c00*/  @!P4 IADD3 R14, P2, R191, R14, RZ ;  /* 0x0000000ebf0ec210 */ /* 0x000fe20007f5e0ff */
[----:B0-----:R-:W-:Y:S01]  /*8c10*/  @!P4 IMAD.X R21, R0, 0x1, R213, P0 ;  /* 0x000000010015c824 */ /* 0x001fe200000e06d5 */
[----:B------:R-:W-:Y:S01]  /*8c20*/  @!P3 IADD3 R10, P0, R18, R3, RZ ;  /* 0x00000003120ab210 */ /* 0x000fe20007f1e0ff */
[C---:B---3--:R-:W-:Y:S02]  /*8c30*/  @!P3 IMAD.X R13, R4.reuse, 0x1, R19, P1 ;  /* 0x00000001040db824 */ /* 0x048fe400008e0613 */
[----:B------:R-:W-:Y:S01]  /*8c40*/  @!P4 IMAD.X R15, R4, 0x1, R213, P2 ;  /* 0x00000001040fc824 */ /* 0x000fe200010e06d5 */
[----:B------:R-:W-:Y:S01]  /*8c50*/  @!P3 IADD3.X R11, R0, R19, RZ, P0, !PT ;  /* 0x00000013000bb210 */ /* 0x000fe200007fe4ff */
[----:B------:R0:W5:Y:S04]  /*8c60*/  @!P4 LD.E.64 R32, desc[UR36][R20.64] ;  /* 0x000000241420c980 */ /* 0x000168000c101b00 */
[----:B------:R0:W5:Y:S04]  /*8c70*/  @!P3 LD.E.64 R42, desc[UR36][R10.64] ;  /* 0x000000240a2ab980 */ /* 0x000168000c101b00 */
[----:B------:R0:W5:Y:S04]  /*8c80*/  @!P3 LD.E.64 R48, desc[UR36][R12.64] ;  /* 0x000000240c30b980 */ /* 0x000168000c101b00 */
[----:B------:R0:W5:Y:S02]  /*8c90*/  @!P4 LD.E.64 R28, desc[UR36][R14.64] ;  /* 0x000000240e1cc980 */ /* 0x000164000c101b00 */
.L_x_1816:
[----:B------:R-:W-:Y:S05]  /*8ca0*/  BSYNC B1 ;  /* 0x0000000000017941 */ /* 0x000fea0003800000 */
.L_x_1815:
[----:B------:R-:W-:-:S03]  /*8cb0*/  UMOV UR4, 0xffffffff ;  /* 0xffffffff00047882 */ /* 0x000fc60000000000 */
[----:B------:R-:W-:Y:S05]  /*8cc0*/  BRA.DIV UR4, `(.L_x_1817) ;  /* 0x000001e204e07947 */ /* 0x000fea000b800000 */
[----:B0-----:R0:W0:Y:S04]  /*8cd0*/  SHFL.IDX PT, R0, R6, 0x2, 0x181f ;  /* 0x00581f0006007f89 */ /* 0x00102800000e0000 */
[----:B--2---:R2:W0:Y:S04]  /*8ce0*/  SHFL.IDX PT, R3, R5, 0x2, 0x181f ;  /* 0x00581f0005037f89 */ /* 0x00442800000e0000 */
[----:B---3--:R2:W3:Y:S04]  /*8cf0*/  SHFL.IDX PT, R4, R8, 0x2, 0x181f ;  /* 0x00581f0008047f89 */ /* 0x0084e800000e0000 */
[----:B----4-:R2:W4:Y:S02]  /*8d00*/  SHFL.IDX PT, R14, R7, 0x2, 0x181f ;  /* 0x00581f00070e7f89 */ /* 0x01052400000e0000 */
.L_x_2163:
[----:B------:R-:W-:Y:S01]  /*8d10*/  VIADD R9, R52, 0x40 ;  /* 0x0000004034097836 */ /* 0x000fe20000000000 */
        /* <DEDUP_REMOVED lines=13> */
[----:B0-----:R-:W-:-:S04]  /*8df0*/  @!P4 IADD3 R20, P0, R191, R3, RZ ;  /* 0x00000003bf14c210 */ /* 0x001fc80007f1e0ff */
[-C--:B----4-:R-:W-:Y:S02]  /*8e00*/  @!P3 IADD3 R12, P1, R18, R14.reuse, RZ ;  /* 0x0000000e120cb210 */ /* 0x090fe40007f3e0ff */
[----:B------:R-:W-:Y:S01]  /*8e10*/  @!P4 IADD3 R14, P2, R191, R14, RZ ;  /* 0x0000000ebf0ec210 */ /* 0x000fe20007f5e0ff */
[----:B------:R-:W-:Y:S01]  /*8e20*/  @!P4 IMAD.X R21, R0, 0x1, R213, P0 ;  /* 0x000000010015c824 */ /* 0x000fe200000e06d5 */
        /* <DEDUP_REMOVED lines=9> */
.L_x_1819:
[----:B------:R-:W-:Y:S05]  /*8ec0*/  BSYNC B1 ;  /* 0x0000000000017941 */ /* 0x000fea0003800000 */
.L_x_1818:
[----:B------:R-:W-:Y:S01]  /*8ed0*/  UMOV UR4, 0xffffffff ;  /* 0xffffffff00047882 */ /* 0x000fe20000000000 */
[----:B0-----:R-:W-:Y:S02]  /*8ee0*/  CS2R R20, SRZ ;  /* 0x0000000000147805 */ /* 0x001fe4000001ff00 */
[----:B------:R-:W-:Y:S05]  /*8ef0*/  BRA.DIV UR4, `(.L_x_1820) ;  /* 0x000001e204c47947 */ /* 0x000fea000b800000 */
[----:B------:R0:W0:Y:S04]  /*8f00*/  SHFL.IDX PT, R0, R6, 0x3, 0x181f ;  /* 0x00781f0006007f89 */ /* 0x00002800000e0000 */
[----:B------:R0:W0:Y:S04]  /*8f10*/  SHFL.IDX PT, R3, R5, 0x3, 0x181f ;  /* 0x00781f0005037f89 */ /* 0x00002800000e0000 */
[----:B---3--:R3:W0:Y:S04]  /*8f20*/  SHFL.IDX PT, R4, R8, 0x3, 0x181f ;  /* 0x00781f0008047f89 */ /* 0x00862800000e0000 */
[----:B----4-:R3:W4:Y:S02]  /*8f30*/  SHFL.IDX PT, R14, R7, 0x3, 0x181f ;  /* 0x00781f00070e7f89 */ /* 0x01072400000e0000 */
.L_x_2169:
[----:B------:R-:W-:Y:S01]  /*8f40*/  VIADD R52, R52, 0x60 ;  /* 0x0000006034347836 */ /* 0x000fe20000000000 */
[----:B012---:R-:W-:Y:S01]  /*8f50*/  LEA.HI R5, R217, R217, RZ, 0x1 ;  /* 0x000000d9d9057211 */ /* 0x007fe200078f08ff */
[----:B------:R-:W-:Y:S01]  /*8f60*/  BSSY B1, `(.L_x_1821) ;  /* 0x000001c000017945 */ /* 0x000fe20003800000 */
[----:B------:R-:W-:Y:S02]  /*8f70*/  CS2R R10, SRZ ;  /* 0x00000000000a7805 */ /* 0x000fe4000001ff00 */
[----:B---3--:R-:W-:Y:S02]  /*8f80*/  CS2R R8, SRZ ;  /* 0x0000000000087805 */ /* 0x008fe4000001ff00 */
[----:B------:R-:W-:Y:S02]  /*8f90*/  ISETP.GE.AND P0, PT, R52, R37, PT ;  /* 0x000000253400720c */ /* 0x000fe40003f06270 */
[----:B------:R-:W-:Y:S02]  /*8fa0*/  CS2R R12, SRZ ;  /* 0x00000000000c7805 */ /* 0x000fe4000001ff00 */
[----:B------:R-:W-:-:S05]  /*8fb0*/  LOP3.LUT R6, R5, 0xfffffffe, RZ, 0xc0, !PT ;  /* 0xfffffffe05067812 */ /* 0x000fca00078ec0ff */
[----:B------:R-:W-:-:S05]  /*8fc0*/  IMAD.IADD R5, R217, 0x1, -R6 ;  /* 0x00000001d9057824 */ /* 0x000fca00078e0a06 */
[----:B------:R-:W-:Y:S01]  /*8fd0*/  SHF.L.U32 R5, R5, 0x1f, RZ ;  /* 0x0000001f05057819 */ /* 0x000fe200000006ff */
[----:B------:R-:W-:Y:S06]  /*8fe0*/  @P0 BRA `(.L_x_1822) ;  /* 0x00000000004c0947 */ /* 0x000fec0003800000 */
[----:B------:R-:W-:Y:S01]  /*8ff0*/  ULDC UR4, c[0x0][0x3f4] ;  /* 0x0000fd0000047ab9 */ /* 0x000fe20000000800 */
[----:B------:R-:W-:Y:S02]  /*9000*/  CS2R R20, SRZ ;  /* 0x0000000000147805 */ /* 0x000fe4000001ff00 */
[----:B------:R-:W-:Y:S02]  /*9010*/  ISETP.GE.AND P4, PT, R191, UR4, PT ;  /* 0x00000004bf007c0c */ /* 0x000fe4000bf86270 */
[----:B------:R-:W-:Y:S02]  /*9020*/  CS2R R10, SRZ ;  /* 0x00000000000a7805 */ /* 0x000fe4000001ff00 */
[----:B------:R-:W-:Y:S02]  /*9030*/  ISETP.GE.AND P3, PT, R18, UR4, PT ;  /* 0x0000000412007c0c */ /* 0x000fe4000bf66270 */
[----:B------:R-:W-:Y:S02]  /*9040*/  CS2R R12, SRZ ;  /* 0x00000000000c7805 */ /* 0x000fe4000001ff00 */
[----:B------:R-:W-:-:S05]  /*9050*/  CS2R R8, SRZ ;  /* 0x0000000000087805 */ /* 0x000fca000001ff00 */
[----:B------:R-:W-:-:S04]  /*9060*/  @!P4 IADD3 R52, P0, R191, R3, RZ ;  /* 0x00000003bf34c210 */ /* 0x000fc80007f1e0ff */
[-C--:B----4-:R-:W-:Y:S02]  /*9070*/  @!P3 IADD3 R50, P1, R18, R14.reuse, RZ ;  /* 0x0000000e1232b210 */ /* 0x090fe40007f3e0ff */
[----:B------:R-:W-:Y:S02]  /*9080*/  @!P4 IADD3.X R53, R0, R213, RZ, P0, !PT ;  /* 0x000000d50035c210 */ /* 0x000fe400007fe4ff */
[----:B------:R-:W-:Y:S02]  /*9090*/  @!P3 IADD3 R6, P0, R18, R3, RZ ;  /* 0x000000031206b210 */ /* 0x000fe40007f1e0ff */
[----:B------:R-:W-:Y:S01]  /*90a0*/  @!P4 IADD3 R14, P2, R191, R14, RZ ;  /* 0x0000000ebf0ec210 */ /* 0x000fe20007f5e0ff */
[--C-:B------:R-:W-:Y:S01]  /*90b0*/  @!P3 IMAD.X R51, R4, 0x1, R19.reuse, P1 ;  /* 0x000000010433b824 */ /* 0x100fe200008e0613 */
[----:B------:R0:W5:Y:S01]  /*90c0*/  @!P4 LD.E.64 R20, desc[UR36][R52.64] ;  /* 0x000000243414c980 */ /* 0x000162000c101b00 */
[----:B------:R-:W-:Y:S02]  /*90d0*/  @!P3 IMAD.X R7, R0, 0x1, R19, P0 ;  /* 0x000000010007b824 */ /* 0x000fe400000e0613 */
[----:B------:R-:W-:Y:S01]  /*90e0*/  @!P4 IMAD.X R15, R4, 0x1, R213, P2 ;  /* 0x00000001040fc824 */ /* 0x000fe200010e06d5 */
[----:B------:R0:W5:Y:S04]  /*90f0*/  @!P3 LD.E.64 R12, desc[UR36][R50.64] ;  /* 0x00000024320cb980 */ /* 0x000168000c101b00 */
[----:B------:R0:W5:Y:S04]  /*9100*/  @!P3 LD.E.64 R10, desc[UR36][R6.64] ;  /* 0x00000024060ab980 */ /* 0x000168000c101b00 */
[----:B------:R0:W5:Y:S02]  /*9110*/  @!P4 LD.E.64 R8, desc[UR36][R14.64] ;  /* 0x000000240e08c980 */ /* 0x000164000c101b00 */
.L_x_1822:
[----:B------:R-:W-:Y:S05]  /*9120*/  BSYNC B1 ;  /* 0x0000000000017941 */ /* 0x000fea0003800000 */
.L_x_1821:
[----:B------:R-:W1:Y:S01]  /*9130*/  SYNCS.PHASECHK.TRANS64.TRYWAIT P0, [R184+URZ+0x28400], R5 ;  /* 0x02840005b80075a7 */ /* 0x000e62000800017f */
[----:B------:R-:W-:Y:S01]  /*9140*/  VIADDMNMX R0, R37, -R202, 0x80, PT ;  /* 0x0000008025007446 */ /* 0x000fe200038009ca */
[----:B------:R-:W-:Y:S03]  /*9150*/  BSSY B1, `(.L_x_1823) ;  /* 0x0000003000017945 */ /* 0x000fe60003800000 */
[----:B------:R-:W-:Y:S01]  /*9160*/  ISETP.GE.AND P1, PT, R189, R0, PT ;  /* 0x00000000bd00720c */ /* 0x000fe20003f26270 */
[----:B-1----:R-:W-:-:S12]  /*9170*/  @!P0 BRA `(.L_x_1824) ;  /* 0x000001e000948947 */ /* 0x002fd80003800000 */
.L_x_2170:
[----:B------:R-:W-:Y:S05]  /*9180*/  BSYNC B1 ;  /* 0x0000000000017941 */ /* 0x000fea0003800000 */
.L_x_1823:
[----:B------:R-:W-:Y:S04]  /*9190*/  BSSY B1, `(.L_x_1825) ;  /* 0x00000f9000017945 */ /* 0x000fe80003800000 */
[----:B------:R-:W-:Y:S05]  /*91a0*/  @P1 BRA `(.L_x_1826) ;  /* 0x0000000c00dc1947 */ /* 0x000fea0003800000 */
[----:B------:R-:W2:Y:S01]  /*91b0*/  LDC R3, c[0x0][0x3f4] ;  /* 0x0000fd00ff037b82 */ /* 0x000ea20000000800 */
[----:B------:R-:W-:Y:S01]  /*91c0*/  BSSY B2, `(.L_x_1827) ;  /* 0x000007a000027945 */ /* 0x000fe20003800000 */
[-C--:B--2---:R-:W-:Y:S02]  /*91d0*/  ISETP.GE.AND P0, PT, R18, R3.reuse, PT ;  /* 0x000000031200720c */ /* 0x084fe40003f06270 */
[----:B------:R-:W-:-:S11]  /*91e0*/  ISETP.GE.AND P1, PT, R191, R3, PT ;  /* 0x00000003bf00720c */ /* 0x000fd60003f26270 */
[----:B------:R-:W-:Y:S05]  /*91f0*/  @P0 BRA `(.L_x_1828) ;  /* 0x0000000400d80947 */ /* 0x000fea0003800000 */
[----:B01----:R-:W0:Y:S01]  /*9200*/  LDS.128 R4, [R211+0x18000] ;  /* 0x01800000d3047984 */ /* 0x003e220000000c00 */
[----:B----45:R-:W-:Y:S02]  /*9210*/  SHF.R.U32.HI R14, RZ, 0x8, R40 ;  /* 0x00000008ff0e7819 */ /* 0x030fe40000011628 */
[----:B------:R-:W-:Y:S02]  /*9220*/  SHF.R.U32.HI R50, RZ, 0x8, R41 ;  /* 0x00000008ff327819 */ /* 0x000fe40000011629 */
[----:B------:R-:W-:Y:S02]  /*9230*/  LOP3.LUT R3, R40, 0xff, RZ, 0xc0, !PT ;  /* 0x000000ff28037812 */ /* 0x000fe400078ec0ff */
[----:B------:R-:W-:Y:S02]  /*9240*/  LOP3.LUT R14, R14, 0xff, RZ, 0xc0, !PT ;  /* 0x000000ff0e0e7812 */ /* 0x000fe400078ec0ff */
[----:B------:R-:W-:Y:S02]  /*9250*/  SHF.R.U32.HI R52, RZ, 0x8, R47 ;  /* 0x00000008ff347819 */ /* 0x000fe4000001162f */
[----:B------:R-:W-:-:S02]  /*9260*/  LOP3.LUT R15, R41, 0xff, RZ, 0xc0, !PT ;  /* 0x000000ff290f7812 */ /* 0x000fc400078ec0ff */
[----:B------:R-:W-:Y:S02]  /*9270*/  LOP3.LUT R50, R50, 0xff, RZ, 0xc0, !PT ;  /* 0x000000ff32327812 */ /* 0x000fe400078ec0ff */
[----:B------:R-:W-:Y:S02]  /*9280*/  PRMT R3, R14, 0x7604, R3 ;  /* 0x000076040e037816 */ /* 0x000fe40000000003 */
[----:B------:R-:W-:Y:S02]  /*9290*/  SHF.R.U32.HI R54, RZ, 0x10, R41 ;  /* 0x00000010ff367819 */ /* 0x000fe40000011629 */
[----:B------:R-:W-:Y:S02]  /*92a0*/  SHF.R.U32.HI R14, RZ, 0x8, R46 ;  /* 0x00000008ff0e7819 */ /* 0x000fe4000001162e */
[----:B------:R-:W-:Y:S02]  /*92b0*/  SHF.R.U32.HI R53, RZ, 0x10, R47 ;  /* 0x00000010ff357819 */ /* 0x000fe4000001162f */
[----:B------:R-:W-:-:S02]  /*92c0*/  LOP3.LUT R51, R47, 0xff, RZ, 0xc0, !PT ;  /* 0x000000ff2f337812 */ /* 0x000fc400078ec0ff */
[----:B------:R-:W-:Y:S01]  /*92d0*/  LOP3.LUT R52, R52, 0xff, RZ, 0xc0, !PT ;  /* 0x000000ff34347812 */ /* 0x000fe200078ec0ff */
[----:B------:R-:W-:Y:S01]  /*92e0*/  IMAD.U32 R53, R53, 0x10000, RZ ;  /* 0x0001000035357824 */ /* 0x000fe200078e00ff */
[----:B------:R-:W-:Y:S02]  /*92f0*/  PRMT R15, R50, 0x7604, R15 ;  /* 0x00007604320f7816 */ /* 0x000fe4000000000f */
[----:B------:R-:W-:Y:S01]  /*9300*/  LOP3.LUT R50, R14, 0xff, RZ, 0xc0, !PT ;  /* 0x000000ff0e327812 */ /* 0x000fe200078ec0ff */
[----:B------:R-:W-:Y:S01]  /*9310*/  IMAD.U32 R14, R54, 0x10000, RZ ;  /* 0x00010000360e7824 */ /* 0x000fe200078e00ff */
[----:B------:R-:W-:Y:S02]  /*9320*/  LOP3.LUT R37, R46, 0xff, RZ, 0xc0, !PT ;  /* 0x000000ff2e257812 */ /* 0x000fe400078ec0ff */
[----:B------:R-:W-:Y:S02]  /*9330*/  PRMT R52, R52, 0x7604, R51 ;  /* 0x0000760434347816 */ /* 0x000fe40000000033 */
[----:B------:R-:W-:-:S02]  /*9340*/  PRMT R51, R50, 0x7604, R37 ;  /* 0x0000760432337816 */ /* 0x000fc40000000025 */
[----:B------:R-:W-:Y:S02]  /*9350*/  LOP3.LUT R37, R15, 0xff0000, R14, 0xf8, !PT ;  /* 0x00ff00000f257812 */ /* 0x000fe400078ef80e */
[----:B------:R-:W-:Y:S02]  /*9360*/  LOP3.LUT R53, R52, 0xff0000, R53, 0xf8, !PT ;  /* 0x00ff000034357812 */ /* 0x000fe400078ef835 */
[----:B------:R-:W-:Y:S02]  /*9370*/  LOP3.LUT R51, R51, 0xff0000, R46, 0xf8, !PT ;  /* 0x00ff000033337812 */ /* 0x000fe400078ef82e */
[----:B------:R-:W-:Y:S02]  /*9380*/  LOP3.LUT R53, R53, 0xff000000, R47, 0xf8, !PT ;  /* 0xff00000035357812 */ /* 0x000fe400078ef82f */
[----:B------:R-:W-:Y:S02]  /*9390*/  LOP3.LUT R41, R37, 0xff000000, R41, 0xf8, !PT ;  /* 0xff00000025297812 */ /* 0x000fe400078ef829 */
[----:B------:R-:W-:-:S02]  /*93a0*/  LOP3.LUT R15, R3, 0xff0000, R40, 0xf8, !PT ;  /* 0x00ff0000030f7812 */ /* 0x000fc400078ef828 */
[----:B------:R-:W-:Y:S02]  /*93b0*/  LOP3.LUT R51, R51, 0xff000000, R46, 0xf8, !PT ;  /* 0xff00000033337812 */ /* 0x000fe400078ef82e */
[-C--:B0-----:R-:W-:Y:S02]  /*93c0*/  F2FP.F16.E4M3.UNPACK_B R3, R6.reuse.H1 ;  /* 0x00000006ff03723e */ /* 0x081fe400030006ff */
[----:B------:R-:W-:Y:S02]  /*93d0*/  F2FP.F16.E4M3.UNPACK_B R52, R53 ;  /* 0x00000035ff34723e */ /* 0x000fe400020006ff */
[----:B------:R-:W-:Y:S01]  /*93e0*/  F2FP.F16.E4M3.UNPACK_B R46, R41 ;  /* 0x00000029ff2e723e */ /* 0x000fe200020006ff */
[--C-:B------:R-:W-:Y:S01]  /*93f0*/  HADD2.F32 R14, -RZ, R3.reuse.H1_H1 ;  /* 0x30000003ff0e7230 */ /* 0x100fe20000004100 */
[----:B------:R-:W-:Y:S01]  /*9400*/  F2FP.F16.E4M3.UNPACK_B R6, R6 ;  /* 0x00000006ff06723e */ /* 0x000fe200020006ff */
[----:B------:R-:W-:Y:S01]  /*9410*/  HADD2.F32 R54, -RZ, R52.H1_H1 ;  /* 0x30000034ff367230 */ /* 0x000fe20000004100 */
[----:B------:R-:W-:Y:S01]  /*9420*/  LOP3.LUT R50, R15, 0xff000000, R40, 0xf8, !PT ;  /* 0xff0000000f327812 */ /* 0x000fe200078ef828 */
[----:B------:R-:W-:Y:S01]  /*9430*/  HADD2.F32 R47, -RZ, R46.H1_H1 ;  /* 0x3000002eff2f7230 */ /* 0x000fe20000004100 */
[-C--:B------:R-:W-:Y:S01]  /*9440*/  F2FP.F16.E4M3.UNPACK_B R37, R7.reuse ;  /* 0x00000007ff25723e */ /* 0x080fe200020006ff */
[----:B------:R-:W-:Y:S01]  /*9450*/  HADD2.F32 R15, -RZ, R3.H0_H0 ;  /* 0x20000003ff0f7230 */ /* 0x000fe20000004100 */
[----:B------:R-:W-:Y:S01]  /*9460*/  F2FP.F16.E4M3.UNPACK_B R40, R7.H1 ;  /* 0x00000007ff28723e */ /* 0x000fe200030006ff */
[C---:B------:R-:W-:Y:S01]  /*9470*/  FMUL.FTZ R56, R14.reuse, R54 ;  /* 0x000000360e387220 */ /* 0x040fe20000410000 */
[----:B------:R-:W-:Y:S01]  /*9480*/  FMUL.FTZ R55, R14, R47 ;  /* 0x0000002f0e377220 */ /* 0x000fe20000410000 */
[-C--:B------:R-:W-:Y:S01]  /*9490*/  F2FP.F16.E4M3.UNPACK_B R7, R5.reuse ;  /* 0x00000005ff07723e */ /* 0x080fe200020006ff */
[----:B------:R-:W-:Y:S01]  /*94a0*/  HADD2.F32 R52, -RZ, R52.H0_H0 ;  /* 0x20000034ff347230 */ /* 0x000fe20000004100 */
[----:B------:R-:W-:Y:S01]  /*94b0*/  F2FP.F16.E4M3.UNPACK_B R14, R5.H1 ;  /* 0x00000005ff0e723e */ /* 0x000fe200030006ff */
[----:B------:R-:W-:-:S02]  /*94c0*/  HADD2.F32 R5, -RZ, R6.H1_H1 ;  /* 0x30000006ff057230 */ /* 0x000fc40000004100 */
[C---:B------:R-:W-:Y:S01]  /*94d0*/  FFMA.FTZ R57, R15.reuse, R47, -R56 ;  /* 0x0000002f0f397223 */ /* 0x040fe20000010838 */
[----:B------:R-:W-:Y:S02]  /*94e0*/  HADD2.F32 R46, -RZ, R46.H0_H0 ;  /* 0x2000002eff2e7230 */ /* 0x000fe40000004100 */
[----:B------:R-:W-:Y:S01]  /*94f0*/  FFMA.FTZ R58, R15, R54, R55 ;  /* 0x000000360f3a7223 */ /* 0x000fe20000010037 */
[----:B------:R-:W-:Y:S01]  /*9500*/  HADD2.F32 R6, -RZ, R6.H0_H0 ;  /* 0x20000006ff067230 */ /* 0x000fe20000004100 */
[----:B------:R-:W-:Y:S01]  /*9510*/  F2FP.F16.E4M3.UNPACK_B R53, R53.H1 ;  /* 0x00000035ff35723e */ /* 0x000fe200030006ff */
[C---:B------:R-:W-:Y:S01]  /*9520*/  FMUL.FTZ R15, R5.reuse, R52 ;  /* 0x00000034050f7220 */ /* 0x040fe20000410000 */
[----:B------:R-:W-:Y:S01]  /*9530*/  F2FP.F16.E4M3.UNPACK_B R41, R41.H1 ;  /* 0x00000029ff29723e */ /* 0x000fe200030006ff */
[-C--:B------:R-:W-:Y:S01]  /*9540*/  FMUL.FTZ R47, R5, R46.reuse ;  /* 0x0000002e052f7220 */ /* 0x080fe20000410000 */
[----:B------:R-:W-:Y:S02]  /*9550*/  HADD2.F32 R5, -RZ, R37.H1_H1 ;  /* 0x30000025ff057230 */ /* 0x000fe40000004100 */
[----:B------:R-:W-:Y:S01]  /*9560*/  FFMA.FTZ R55, R6, R46, -R15 ;  /* 0x0000002e06377223 */ /* 0x000fe2000001080f */
[----:B------:R-:W-:-:S02]  /*9570*/  HADD2.F32 R54, -RZ, R53.H0_H0 ;  /* 0x20000035ff367230 */ /* 0x000fc40000004100 */
[----:B------:R-:W-:Y:S01]  /*9580*/  FFMA.FTZ R56, R6, R52, R47 ;  /* 0x0000003406387223 */ /* 0x000fe2000001002f */
[----:B------:R-:W-:Y:S01]  /*9590*/  HADD2.F32 R46, -RZ, R41.H0_H0 ;  /* 0x20000029ff2e7230 */ /* 0x000fe20000004100 */
[----:B------:R-:W-:Y:S01]  /*95a0*/  F2FP.F16.E4M3.UNPACK_B R3, R4 ;  /* 0x00000004ff03723e */ /* 0x000fe200020006ff */
[----:B------:R-:W-:Y:S02]  /*95b0*/  HADD2.F32 R53, -RZ, R53.H1_H1 ;  /* 0x30000035ff357230 */ /* 0x000fe40000004100 */
[C---:B------:R-:W-:Y:S01]  /*95c0*/  FMUL.FTZ R52, R5.reuse, R54 ;  /* 0x0000003605347220 */ /* 0x040fe20000410000 */
[----:B------:R-:W-:Y:S02]  /*95d0*/  HADD2.F32 R6, -RZ, R40.H1_H1 ;  /* 0x30000028ff067230 */ /* 0x000fe40000004100 */
[----:B------:R-:W-:Y:S01]  /*95e0*/  FMUL.FTZ R60, R5, R46 ;  /* 0x0000002e053c7220 */ /* 0x000fe20000410000 */
[----:B------:R-:W-:Y:S01]  /*95f0*/  HADD2.F32 R37, -RZ, R37.H0_H0 ;  /* 0x20000025ff257230 */ /* 0x000fe20000004100 */
[----:B------:R-:W-:Y:S01]  /*9600*/  F2FP.F16.E4M3.UNPACK_B R5, R51 ;  /* 0x00000033ff05723e */ /* 0x000fe200020006ff */
[----:B------:R-:W-:-:S02]  /*9610*/  HADD2.F32 R41, -RZ, R41.H1_H1 ;  /* 0x30000029ff297230 */ /* 0x000fc40000004100 */
[C---:B------:R-:W-:Y:S01]  /*9620*/  FMUL.FTZ R15, R6.reuse, R53 ;  /* 0x00000035060f7220 */ /* 0x040fe20000410000 */
[----:B------:R-:W-:Y:S02]  /*9630*/  HADD2.F32 R40, -RZ, R40.H0_H0 ;  /* 0x20000028ff287230 */ /* 0x000fe40000004100 */
[C---:B------:R-:W-:Y:S01]  /*9640*/  FFMA.FTZ R59, R37.reuse, R46, -R52 ;  /* 0x0000002e253b7223 */ /* 0x040fe20000010834 */
[----:B------:R-:W-:Y:S01]  /*9650*/  FFMA.FTZ R60, R37, R54, R60 ;  /* 0x00000036253c7223 */ /* 0x000fe2000001003c */
[-C--:B------:R-:W-:Y:S01]  /*9660*/  FMUL.FTZ R37, R6, R41.reuse ;  /* 0x0000002906257220 */ /* 0x080fe20000410000 */
[----:B------:R-:W-:Y:S01]  /*9670*/  F2FP.F16.E4M3.UNPACK_B R4, R4.H1 ;  /* 0x00000004ff04723e */ /* 0x000fe200030006ff */
[C---:B------:R-:W-:Y:S01]  /*9680*/  FFMA.FTZ R54, R40.reuse, R41, -R15 ;  /* 0x0000002928367223 */ /* 0x040fe2000001080f */
[-C--:B------:R-:W-:Y:S01]  /*9690*/  F2FP.F16.E4M3.UNPACK_B R15, R50.reuse ;  /* 0x00000032ff0f723e */ /* 0x080fe200020006ff */
[----:B------:R-:W-:Y:S01]  /*96a0*/  FFMA.FTZ R53, R40, R53, R37 ;  /* 0x0000003528357223 */ /* 0x000fe20000010025 */
[--C-:B------:R-:W-:Y:S01]  /*96b0*/  HADD2.F32 R41, -RZ, R5.reuse.H1_H1 ;  /* 0x30000005ff297230 */ /* 0x100fe20000004100 */
[----:B------:R-:W-:Y:S01]  /*96c0*/  F2FP.F16.E4M3.UNPACK_B R50, R50.H1 ;  /* 0x00000032ff32723e */ /* 0x000fe200030006ff */
[----:B------:R-:W-:Y:S01]  /*96d0*/  HADD2.F32 R40, -RZ, R5.H0_H0 ;  /* 0x20000005ff287230 */ /* 0x000fe20000004100 */
[----:B------:R-:W-:Y:S01]  /*96e0*/  F2FP.F16.E4M3.UNPACK_B R51, R51.H1 ;  /* 0x00000033ff33723e */ /* 0x000fe200030006ff */
[----:B------:R-:W-:-:S02]  /*96f0*/  HADD2.F32 R6, -RZ, R4.H1_H1 ;  /* 0x30000004ff067230 */ /* 0x000fc40000004100 */
[----:B------:R-:W-:Y:S02]  /*9700*/  HADD2.F32 R37, -RZ, R15.H1_H1 ;  /* 0x3000000fff257230 */ /* 0x000fe40000004100 */
[----:B------:R-:W-:Y:S02]  /*9710*/  HADD2.F32 R5, -RZ, R4.H0_H0 ;  /* 0x20000004ff057230 */ /* 0x000fe40000004100 */
[C---:B------:R-:W-:Y:S01]  /*9720*/  FMUL.FTZ R46, R6.reuse, R41 ;  /* 0x00000029062e7220 */ /* 0x040fe20000410000 */
[----:B------:R-:W-:Y:S02]  /*9730*/  HADD2.F32 R4, -RZ, R3.H1_H1 ;  /* 0x30000003ff047230 */ /* 0x000fe40000004100 */
[-C--:B------:R-:W-:Y:S01]  /*9740*/  FMUL.FTZ R52, R6, R37.reuse ;  /* 0x0000002506347220 */ /* 0x080fe20000410000 */
[----:B------:R-:W-:Y:S02]  /*9750*/  HADD2.F32 R15, -RZ, R15.H0_H0 ;  /* 0x2000000fff0f7230 */ /* 0x000fe40000004100 */
[----:B------:R-:W-:Y:S01]  /*9760*/  FFMA.FTZ R46, R5, R37, -R46 ;  /* 0x00000025052e7223 */ /* 0x000fe2000001082e */
[----:B------:R-:W-:-:S02]  /*9770*/  HADD2.F32 R3, -RZ, R3.H0_H0 ;  /* 0x20000003ff037230 */ /* 0x000fc40000004100 */
[CC--:B------:R-:W-:Y:S01]  /*9780*/  FMUL.FTZ R6, R4.reuse, R40.reuse ;  /* 0x0000002804067220 */ /* 0x0c0fe20000410000 */
[----:B------:R-:W-:Y:S01]  /*9790*/  FFMA.FTZ R41, R5, R41, R52 ;  /* 0x0000002905297223 */ /* 0x000fe20000010034 */
[-C--:B------:R-:W-:Y:S01]  /*97a0*/  FMUL.FTZ R47, R4, R15.reuse ;  /* 0x0000000f042f7220 */ /* 0x080fe20000410000 */
[----:B------:R-:W-:Y:S02]  /*97b0*/  HADD2.F32 R5, -RZ, R50.H1_H1 ;  /* 0x30000032ff057230 */ /* 0x000fe40000004100 */
[C---:B------:R-:W-:Y:S01]  /*97c0*/  FFMA.FTZ R37, R3.reuse, R15, -R6 ;  /* 0x0000000f03257223 */ /* 0x040fe20000010806 */
[----:B------:R-:W-:Y:S02]  /*97d0*/  HADD2.F32 R4, -RZ, R14.H1_H1 ;  /* 0x3000000eff047230 */ /* 0x000fe40000004100 */
[----:B------:R-:W-:Y:S01]  /*97e0*/  FFMA.FTZ R40, R3, R40, R47 ;  /* 0x0000002803287223 */ /* 0x000fe2000001002f */
[--C-:B------:R-:W-:Y:S02]  /*97f0*/  HADD2.F32 R15, -RZ, R51.reuse.H1_H1 ;  /* 0x30000033ff0f7230 */ /* 0x100fe40000004100 */
[----:B------:R-:W-:-:S02]  /*9800*/  HADD2.F32 R6, -RZ, R51.H0_H0 ;  /* 0x20000033ff067230 */ /* 0x000fc40000004100 */
[C---:B------:R-:W-:Y:S01]  /*9810*/  FMUL.FTZ R52, R4.reuse, R5 ;  /* 0x0000000504347220 */ /* 0x040fe20000410000 */
[--C-:B------:R-:W-:Y:S02]  /*9820*/  HADD2.F32 R3, -RZ, R7.reuse.H1_H1 ;  /* 0x30000007ff037230 */ /* 0x100fe40000004100 */
[----:B------:R-:W-:Y:S01]  /*9830*/  FMUL.FTZ R47, R4, R15 ;  /* 0x0000000f042f7220 */ /* 0x000fe20000410000 */
[----:B------:R-:W-:Y:S02]  /*9840*/  HADD2.F32 R50, -RZ, R50.H0_H0 ;  /* 0x20000032ff327230 */ /* 0x000fe40000004100 */
[----:B------:R-:W-:Y:S02]  /*9850*/  HADD2.F32 R14, -RZ, R14.H0_H0 ;  /* 0x2000000eff0e7230 */ /* 0x000fe40000004100 */
[C---:B------:R-:W-:Y:S01]  /*9860*/  FMUL.FTZ R4, R3.reuse, R6 ;  /* 0x0000000603047220 */ /* 0x040fe20000410000 */
[----:B------:R-:W-:Y:S02]  /*9870*/  HADD2.F32 R7, -RZ, R7.H0_H0 ;  /* 0x20000007ff077230 */ /* 0x000fe40000004100 */
[-C--:B------:R-:W-:Y:S01]  /*9880*/  FMUL.FTZ R3, R3, R50.reuse ;  /* 0x0000003203037220 */ /* 0x080fe20000410000 */
        /* <DEDUP_REMOVED lines=8> */
[----:B------:R-:W-:Y:S02]  /*9910*/  F2FP.SATFINITE.E4M3.F32.PACK_AB_MERGE_C R6, R56, R55, R6 ;  /* 0x000000373806723e */ /* 0x000fe40004807006 */
[----:B------:R-:W-:Y:S02]  /*9920*/  F2FP.SATFINITE.E4M3.F32.PACK_AB_MERGE_C R7, R60, R59, R7 ;  /* 0x0000003b3c07723e */ /* 0x000fe40004807007 */
[----:B------:R-:W-:-:S02]  /*9930*/  F2FP.SATFINITE.E4M3.F32.PACK_AB_MERGE_C R4, R40, R37, R4 ;  /* 0x000000252804723e */ /* 0x000fc40004807004 */
[----:B------:R-:W-:-:S05]  /*9940*/  F2FP.SATFINITE.E4M3.F32.PACK_AB_MERGE_C R5, R14, R5, R47 ;  /* 0x000000050e05723e */ /* 0x000fca000480702f */
[----:B------:R2:W-:Y:S02]  /*9950*/  STS.128 [R211+0x18000], R4 ;  /* 0x01800004d3007388 */ /* 0x0005e40000000c00 */
.L_x_1828:
[----:B------:R-:W-:Y:S05]  /*9960*/  BSYNC B2 ;  /* 0x0000000000027941 */ /* 0x000fea0003800000 */
.L_x_1827:
[----:B------:R-:W-:Y:S05]  /*9970*/  @P1 BRA `(.L_x_1826) ;  /* 0x0000000400e81947 */ /* 0x000fea0003800000 */
[----:B012---:R-:W0:Y:S01]  /*9980*/  LDS.128 R4, [R211+0x1c000] ;  /* 0x01c00000d3047984 */ /* 0x007e220000000c00 */
[----:B-----5:R-:W-:Y:S02]  /*9990*/  SHF.R.U32.HI R37, RZ, 0x8, R34 ;  /* 0x00000008ff257819 */ /* 0x020fe40000011622 */
[----:B------:R-:W-:Y:S02]  /*99a0*/  SHF.R.U32.HI R41, RZ, 0x8, R35 ;  /* 0x00000008ff297819 */ /* 0x000fe40000011623 */
[----:B------:R-:W-:Y:S02]  /*99b0*/  SHF.R.U32.HI R15, RZ, 0x8, R31 ;  /* 0x00000008ff0f7819 */ /* 0x000fe4000001161f */
[----:B------:R-:W-:Y:S02]  /*99c0*/  LOP3.LUT R46, R34, 0xff, RZ, 0xc0, !PT ;  /* 0x000000ff222e7812 */ /* 0x000fe400078ec0ff */
[----:B------:R-:W-:Y:S02]  /*99d0*/  LOP3.LUT R50, R35, 0xff, RZ, 0xc0, !PT ;  /* 0x000000ff23327812 */ /* 0x000fe400078ec0ff */
[----:B------:R-:W-:-:S02]  /*99e0*/  LOP3.LUT R37, R37, 0xff, RZ, 0xc0, !PT ;  /* 0x000000ff25257812 */ /* 0x000fc400078ec0ff */
[----:B------:R-:W-:Y:S02]  /*99f0*/  LOP3.LUT R41, R41, 0xff, RZ, 0xc0, !PT ;  /* 0x000000ff29297812 */ /* 0x000fe400078ec0ff */
[----:B------:R-:W-:Y:S02]  /*9a00*/  SHF.R.U32.HI R3, RZ, 0x8, R30 ;  /* 0x00000008ff037819 */ /* 0x000fe4000001161e */
[----:B------:R-:W-:Y:S02]  /*9a10*/  LOP3.LUT R40, R31, 0xff, RZ, 0xc0, !PT ;  /* 0x000000ff1f287812 */ /* 0x000fe400078ec0ff */
[----:B------:R-:W-:Y:S02]  /*9a20*/  LOP3.LUT R15, R15, 0xff, RZ, 0xc0, !PT ;  /* 0x000000ff0f0f7812 */ /* 0x000fe400078ec0ff */
[----:B------:R-:W-:Y:S02]  /*9a30*/  PRMT R47, R37, 0x7604, R46 ;  /* 0x00007604252f7816 */ /* 0x000fe4000000002e */
[----:B------:R-:W-:-:S02]  /*9a40*/  PRMT R51, R41, 0x7604, R50 ;  /* 0x0000760429337816 */ /* 0x000fc40000000032 */
[----:B------:R-:W-:Y:S02]  /*9a50*/  SHF.R.U32.HI R37, RZ, 0x10, R31 ;  /* 0x00000010ff257819 */ /* 0x000fe4000001161f */
[----:B------:R-:W-:Y:S02]  /*9a60*/  SHF.R.U32.HI R50, RZ, 0x10, R35 ;  /* 0x00000010ff327819 */ /* 0x000fe40000011623 */
[----:B----4-:R-:W-:Y:S02]  /*9a70*/  LOP3.LUT R14, R30, 0xff, RZ, 0xc0, !PT ;  /* 0x000000ff1e0e7812 */ /* 0x010fe400078ec0ff */
[----:B------:R-:W-:Y:S02]  /*9a80*/  LOP3.LUT R3, R3, 0xff, RZ, 0xc0, !PT ;  /* 0x000000ff03037812 */ /* 0x000fe400078ec0ff */
[----:B------:R-:W-:Y:S02]  /*9a90*/  PRMT R40, R15, 0x7604, R40 ;  /* 0x000076040f287816 */ /* 0x000fe40000000028 */
[----:B------:R-:W-:-:S02]  /*9aa0*/  SHF.R.U32.HI R15, RZ, 0x10, R34 ;  /* 0x00000010ff0f7819 */ /* 0x000fc40000011622 */
[----:B------:R-:W-:Y:S02]  /*9ab0*/  LOP3.LUT R37, R37, 0xff, RZ, 0xc0, !PT ;  /* 0x000000ff25257812 */ /* 0x000fe400078ec0ff */
[----:B------:R-:W-:Y:S02]  /*9ac0*/  LOP3.LUT R50, R50, 0xff, RZ, 0xc0, !PT ;  /* 0x000000ff32327812 */ /* 0x000fe400078ec0ff */
[----:B------:R-:W-:Y:S02]  /*9ad0*/  PRMT R14, R3, 0x7604, R14 ;  /* 0x00007604030e7816 */ /* 0x000fe4000000000e */
[----:B------:R-:W-:Y:S02]  /*9ae0*/  SHF.R.U32.HI R3, RZ, 0x10, R30 ;  /* 0x00000010ff037819 */ /* 0x000fe4000001161e */
[----:B------:R-:W-:Y:S02]  /*9af0*/  LOP3.LUT R46, R15, 0xff, RZ, 0xc0, !PT ;  /* 0x000000ff0f2e7812 */ /* 0x000fe400078ec0ff */
[----:B------:R-:W-:-:S02]  /*9b00*/  PRMT R41, R37, 0x7054, R40 ;  /* 0x0000705425297816 */ /* 0x000fc40000000028 */
[----:B------:R-:W-:Y:S02]  /*9b10*/  PRMT R51, R50, 0x7054, R51 ;  /* 0x0000705432337816 */ /* 0x000fe40000000033 */
[----:B------:R-:W-:Y:S02]  /*9b20*/  LOP3.LUT R3, R3, 0xff, RZ, 0xc0, !PT ;  /* 0x000000ff03037812 */ /* 0x000fe400078ec0ff */
[----:B------:R-:W-:Y:S02]  /*9b30*/  PRMT R47, R46, 0x7054, R47 ;  /* 0x000070542e2f7816 */ /* 0x000fe4000000002f */
[----:B------:R-:W-:Y:S02]  /*9b40*/  LOP3.LUT R51, R51, 0xff000000, R35, 0xf8, !PT ;  /* 0xff00000033337812 */ /* 0x000fe400078ef823 */
[----:B------:R-:W-:Y:S02]  /*9b50*/  LOP3.LUT R41, R41, 0xff000000, R31, 0xf8, !PT ;  /* 0xff00000029297812 */ /* 0x000fe400078ef81f */
[----:B------:R-:W-:-:S02]  /*9b60*/  PRMT R15, R3, 0x7054, R14 ;  /* 0x00007054030f7816 */ /* 0x000fc4000000000e */
        /* <DEDUP_REMOVED lines=32> */
[----:B------:R-:W-:Y:S02]  /*9d70*/  HADD2.F32 R30, -RZ, R30.H0_H0 ;  /* 0x2000001eff1e7230 */ /* 0x000fe40000004100 */
[C---:B------:R-:W-:Y:S01]  /*9d80*/  FMUL.FTZ R57, R5.reuse, R35 ;  /* 0x0000002305397220 */ /* 0x040fe20000410000 */
[----:B------:R-:W-:Y:S02]  /*9d90*/  HADD2.F32 R51, -RZ, R51.H1_H1 ;  /* 0x30000033ff337230 */ /* 0x000fe40000004100 */
[-C--:B------:R-:W-:Y:S01]  /*9da0*/  FMUL.FTZ R5, R5, R15.reuse ;  /* 0x0000000f05057220 */ /* 0x080fe20000410000 */
[----:B------:R-:W-:Y:S02]  /*9db0*/  HADD2.F32 R6, -RZ, R31.H1_H1 ;  /* 0x3000001fff067230 */ /* 0x000fe40000004100 */
[----:B------:R-:W-:Y:S01]  /*9dc0*/  FFMA.FTZ R57, R30, R15, -R57 ;  /* 0x0000000f1e397223 */ /* 0x000fe20000010839 */
[----:B------:R-:W-:-:S02]  /*9dd0*/  HADD2.F32 R41, -RZ, R41.H1_H1 ;  /* 0x30000029ff297230 */ /* 0x000fc40000004100 */
[----:B------:R-:W-:Y:S01]  /*9de0*/  FFMA.FTZ R54, R30, R35, R5 ;  /* 0x000000231e367223 */ /* 0x000fe20000010005 */
[----:B------:R-:W-:Y:S02]  /*9df0*/  HADD2.F32 R31, -RZ, R31.H0_H0 ;  /* 0x2000001fff1f7230 */ /* 0x000fe40000004100 */
[C---:B------:R-:W-:Y:S01]  /*9e00*/  FMUL.FTZ R34, R6.reuse, R51 ;  /* 0x0000003306227220 */ /* 0x040fe20000410000 */
[----:B------:R-:W-:Y:S01]  /*9e10*/  F2FP.F16.E4M3.UNPACK_B R5, R47 ;  /* 0x0000002fff05723e */ /* 0x000fe200020006ff */
[-C--:B------:R-:W-:Y:S01]  /*9e20*/  FMUL.FTZ R30, R6, R41.reuse ;  /* 0x00000029061e7220 */ /* 0x080fe20000410000 */
[----:B------:R-:W-:Y:S01]  /*9e30*/  F2FP.F16.E4M3.UNPACK_B R4, R4.H1 ;  /* 0x00000004ff04723e */ /* 0x000fe200030006ff */
[C---:B------:R-:W-:Y:S01]  /*9e40*/  FFMA.FTZ R41, R31.reuse, R41, -R34 ;  /* 0x000000291f297223 */ /* 0x040fe20000010822 */
[----:B------:R-:W-:Y:S01]  /*9e50*/  F2FP.F16.E4M3.UNPACK_B R15, R37 ;  /* 0x00000025ff0f723e */ /* 0x000fe200020006ff */
        /* <DEDUP_REMOVED lines=14> */
[C---:B------:R-:W-:Y:S01]  /*9f40*/  FMUL.FTZ R6, R4.reuse, R31 ;  /* 0x0000001f04067220 */ /* 0x040fe20000410000 */
[----:B------:R-:W-:Y:S01]  /*9f50*/  FFMA.FTZ R35, R5, R34, R46 ;  /* 0x0000002205237223 */ /* 0x000fe2000001002e */
[-C--:B------:R-:W-:Y:S01]  /*9f60*/  FMUL.FTZ R4, R4, R15.reuse ;  /* 0x0000000f04047220 */ /* 0x080fe20000410000 */
[----:B------:R-:W-:Y:S02]  /*9f70*/  HADD2.F32 R5, -RZ, R37.H1_H1 ;  /* 0x30000025ff057230 */ /* 0x000fe40000004100 */
[C---:B------:R-:W-:Y:S01]  /*9f80*/  FFMA.FTZ R34, R3.reuse, R15, -R6 ;  /* 0x0000000f03227223 */ /* 0x040fe20000010806 */
[--C-:B------:R-:W-:Y:S02]  /*9f90*/  HADD2.F32 R15, -RZ, R47.reuse.H1_H1 ;  /* 0x3000002fff0f7230 */ /* 0x100fe40000004100 */
[----:B------:R-:W-:Y:S01]  /*9fa0*/  FFMA.FTZ R31, R3, R31, R4 ;  /* 0x0000001f031f7223 */ /* 0x000fe20000010004 */
[----:B------:R-:W-:Y:S02]  /*9fb0*/  HADD2.F32 R4, -RZ, R14.H1_H1 ;  /* 0x3000000eff047230 */ /* 0x000fe40000004100 */
[----:B------:R-:W-:-:S02]  /*9fc0*/  HADD2.F32 R30, -RZ, R47.H0_H0 ;  /* 0x2000002fff1e7230 */ /* 0x000fc40000004100 */
[----:B------:R-:W-:Y:S02]  /*9fd0*/  HADD2.F32 R3, -RZ, R7.H1_H1 ;  /* 0x30000007ff037230 */ /* 0x000fe40000004100 */
[C---:B------:R-:W-:Y:S01]  /*9fe0*/  FMUL.FTZ R46, R4.reuse, R5 ;  /* 0x00000005042e7220 */ /* 0x040fe20000410000 */
[----:B------:R-:W-:Y:S02]  /*9ff0*/  HADD2.F32 R6, -RZ, R37.H0_H0 ;  /* 0x20000025ff067230 */ /* 0x000fe40000004100 */
[----:B------:R-:W-:Y:S01]  /*a000*/  FMUL.FTZ R37, R4, R15 ;  /* 0x0000000f04257220 */ /* 0x000fe20000410000 */
        /* <DEDUP_REMOVED lines=17> */
.L_x_1826:
[----:B------:R-:W-:Y:S05]  /*a120*/  BSYNC B1 ;  /* 0x0000000000017941 */ /* 0x000fea0003800000 */
.L_x_1825:
[----:B------:R-:W-:Y:S01]  /*a130*/  ISETP.GE.AND P0, PT, R227, R0, PT ;  /* 0x00000000e300720c */ /* 0x000fe20003f06270 */
[----:B------:R-:W-:-:S12]  /*a140*/  BSSY B1, `(.L_x_1829) ;  /* 0x00000f9000017945 */ /* 0x000fd80003800000 */
[----:B------:R-:W-:Y:S05]  /*a150*/  @P0 BRA `(.L_x_1830) ;  /* 0x0000000c00dc0947 */ /* 0x000fea0003800000 */
[----:B------:R-:W0:Y:S01]  /*a160*/  LDC R3, c[0x0][0x3f4] ;  /* 0x0000fd00ff037b82 */ /* 0x000e220000000800 */
[----:B------:R-:W-:Y:S01]  /*a170*/  BSSY B2, `(.L_x_1831) ;  /* 0x000007e000027945 */ /* 0x000fe20003800000 */
[-C--:B0-----:R-:W-:Y:S02]  /*a180*/  ISETP.GE.AND P0, PT, R18, R3.reuse, PT ;  /* 0x000000031200720c */ /* 0x081fe40003f06270 */
[----:B------:R-:W-:-:S11]  /*a190*/  ISETP.GE.AND P1, PT, R191, R3, PT ;  /* 0x00000003bf00720c */ /* 0x000fd60003f26270 */
[----:B------:R-:W-:Y:S05]  /*a1a0*/  @P0 BRA `(.L_x_1832) ;  /* 0x0000000400e80947 */ /* 0x000fea0003800000 */
[----:B-123--:R-:W0:Y:S01]  /*a1b0*/  LDS.128 R4, [R211+0x19000] ;  /* 0x01900000d3047984 */ /* 0x00ee220000000c00 */
[----:B-----5:R-:W-:Y:S02]  /*a1c0*/  SHF.R.U32.HI R3, RZ, 0x8, R42 ;  /* 0x00000008ff037819 */ /* 0x020fe4000001162a */
[----:B------:R-:W-:Y:S02]  /*a1d0*/  SHF.R.U32.HI R15, RZ, 0x8, R43 ;  /* 0x00000008ff0f7819 */ /* 0x000fe4000001162b */
[----:B------:R-:W-:Y:S02]  /*a1e0*/  SHF.R.U32.HI R37, RZ, 0x8, R49 ;  /* 0x00000008ff257819 */ /* 0x000fe40000011631 */
[----:B----4-:R-:W-:Y:S02]  /*a1f0*/  LOP3.LUT R14, R42, 0xff, RZ, 0xc0, !PT ;  /* 0x000000ff2a0e7812 */ /* 0x010fe400078ec0ff */
[----:B------:R-:W-:Y:S02]  /*a200*/  SHF.R.U32.HI R31, RZ, 0x8, R48 ;  /* 0x00000008ff1f7819 */ /* 0x000fe40000011630 */
[----:B------:R-:W-:-:S02]  /*a210*/  LOP3.LUT R3, R3, 0xff, RZ, 0xc0, !PT ;  /* 0x000000ff03037812 */ /* 0x000fc400078ec0ff */
[----:B------:R-:W-:Y:S02]  /*a220*/  LOP3.LUT R30, R43, 0xff, RZ, 0xc0, !PT ;  /* 0x000000ff2b1e7812 */ /* 0x000fe400078ec0ff */
[----:B------:R-:W-:Y:S02]  /*a230*/  LOP3.LUT R40, R49, 0xff, RZ, 0xc0, !PT ;  /* 0x000000ff31287812 */ /* 0x000fe400078ec0ff */
[----:B------:R-:W-:Y:S02]  /*a240*/  LOP3.LUT R15, R15, 0xff, RZ, 0xc0, !PT ;  /* 0x000000ff0f0f7812 */ /* 0x000fe400078ec0ff */
[----:B------:R-:W-:Y:S02]  /*a250*/  LOP3.LUT R37, R37, 0xff, RZ, 0xc0, !PT ;  /* 0x000000ff25257812 */ /* 0x000fe400078ec0ff */
[----:B------:R-:W-:Y:S02]  /*a260*/  LOP3.LUT R34, R31, 0xff, RZ, 0xc0, !PT ;  /* 0x000000ff1f227812 */ /* 0x000fe400078ec0ff */
[----:B------:R-:W-:-:S02]  /*a270*/  PRMT R14, R3, 0x7604, R14 ;  /* 0x00007604030e7816 */ /* 0x000fc4000000000e */
[----:B------:R-:W-:Y:S02]  /*a280*/  PRMT R31, R15, 0x7604, R30 ;  /* 0x000076040f1f7816 */ /* 0x000fe4000000001e */
[----:B------:R-:W-:Y:S02]  /*a290*/  PRMT R40, R37, 0x7604, R40 ;  /* 0x0000760425287816 */ /* 0x000fe40000000028 */
[----:B------:R-:W-:Y:S02]  /*a2a0*/  SHF.R.U32.HI R3, RZ, 0x10, R42 ;  /* 0x00000010ff037819 */ /* 0x000fe4000001162a */
[----:B------:R-:W-:Y:S02]  /*a2b0*/  SHF.R.U32.HI R30, RZ, 0x10, R43 ;  /* 0x00000010ff1e7819 */ /* 0x000fe4000001162b */
[----:B------:R-:W-:Y:S02]  /*a2c0*/  SHF.R.U32.HI R37, RZ, 0x10, R49 ;  /* 0x00000010ff257819 */ /* 0x000fe40000011631 */
[----:B------:R-:W-:-:S02]  /*a2d0*/  LOP3.LUT R35, R48, 0xff, RZ, 0xc0, !PT ;  /* 0x000000ff30237812 */ /* 0x000fc400078ec0ff */
[----:B------:R-:W-:Y:S02]  /*a2e0*/  SHF.R.U32.HI R15, RZ, 0x10, R48 ;  /* 0x00000010ff0f7819 */ /* 0x000fe40000011630 */
[----:B------:R-:W-:Y:S02]  /*a2f0*/  LOP3.LUT R3, R3, 0xff, RZ, 0xc0, !PT ;  /* 0x000000ff03037812 */ /* 0x000fe400078ec0ff */
[----:B------:R-:W-:Y:S02]  /*a300*/  LOP3.LUT R30, R30, 0xff, RZ, 0xc0, !PT ;  /* 0x000000ff1e1e7812 */ /* 0x000fe400078ec0ff */
[----:B------:R-:W-:Y:S02]  /*a310*/  LOP3.LUT R37, R37, 0xff, RZ, 0xc0, !PT ;  /* 0x000000ff25257812 */ /* 0x000fe400078ec0ff */
[----:B------:R-:W-:Y:S02]  /*a320*/  PRMT R35, R34, 0x7604, R35 ;  /* 0x0000760422237816 */ /* 0x000fe40000000023 */
[----:B------:R-:W-:-:S02]  /*a330*/  LOP3.LUT R34, R15, 0xff, RZ, 0xc0, !PT ;  /* 0x000000ff0f227812 */ /* 0x000fc400078ec0ff */
[----:B------:R-:W-:Y:S02]  /*a340*/  PRMT R15, R3, 0x7054, R14 ;  /* 0x00007054030f7816 */ /* 0x000fe4000000000e */
[----:B------:R-:W-:Y:S02]  /*a350*/  PRMT R31, R30, 0x7054, R31 ;  /* 0x000070541e1f7816 */ /* 0x000fe4000000001f */
[----:B------:R-:W-:Y:S02]  /*a360*/  PRMT R37, R37, 0x7054, R40 ;  /* 0x0000705425257816 */ /* 0x000fe40000000028 */
[----:B------:R-:W-:Y:S02]  /*a370*/  PRMT R35, R34, 0x7054, R35 ;  /* 0x0000705422237816 */ /* 0x000fe40000000023 */
[----:B------:R-:W-:Y:S02]  /*a380*/  LOP3.LUT R34, R15, 0xff000000, R42, 0xf8, !PT ;  /* 0xff0000000f227812 */ /* 0x000fe400078ef82a */
[----:B------:R-:W-:-:S02]  /*a390*/  LOP3.LUT R40, R37, 0xff000000, R49, 0xf8, !PT ;  /* 0xff00000025287812 */ /* 0x000fc400078ef831 */
[----:B------:R-:W-:Y:S02]  /*a3a0*/  LOP3.LUT R42, R31, 0xff000000, R43, 0xf8, !PT ;  /* 0xff0000001f2a7812 */ /* 0x000fe400078ef82b */
[----:B------:R-:W-:Y:S02]  /*a3b0*/  LOP3.LUT R48, R35, 0xff000000, R48, 0xf8, !PT ;  /* 0xff00000023307812 */ /* 0x000fe400078ef830 */
[----:B0-----:R-:W-:Y:S02]  /*a3c0*/  F2FP.F16.E4M3.UNPACK_B R3, R6.H1 ;  /* 0x00000006ff03723e */ /* 0x001fe400030006ff */
[----:B------:R-:W-:Y:S02]  /*a3d0*/  F2FP.F16.E4M3.UNPACK_B R41, R40 ;  /* 0x00000028ff29723e */ /* 0x000fe400020006ff */
[----:B------:R-:W-:Y:S01]  /*a3e0*/  F2FP.F16.E4M3.UNPACK_B R35, R42 ;  /* 0x0000002aff23723e */ /* 0x000fe200020006ff */
[----:B------:R-:W-:Y:S01]  /*a3f0*/  HADD2.F32 R14, -RZ, R3.H1_H1 ;  /* 0x30000003ff0e7230 */ /* 0x000fe20000004100 */
[----:B------:R-:W-:Y:S01]  /*a400*/  F2FP.F16.E4M3.UNPACK_B R6, R6 ;  /* 0x00000006ff06723e */ /* 0x000fe200020006ff */
[----:B------:R-:W-:Y:S01]  /*a410*/  HADD2.F32 R43, -RZ, R41.H1_H1 ;  /* 0x30000029ff2b7230 */ /* 0x000fe20000004100 */
[-C--:B------:R-:W-:Y:S01]  /*a420*/  F2FP.F16.E4M3.UNPACK_B R30, R7.reuse ;  /* 0x00000007ff1e723e */ /* 0x080fe200020006ff */
[----:B------:R-:W-:Y:S01]  /*a430*/  HADD2.F32 R37, -RZ, R35.H1_H1 ;  /* 0x30000023ff257230 */ /* 0x000fe20000004100 */
[----:B------:R-:W-:Y:S01]  /*a440*/  F2FP.F16.E4M3.UNPACK_B R31, R7.H1 ;  /* 0x00000007ff1f723e */ /* 0x000fe200030006ff */
[----:B------:R-:W-:-:S02]  /*a450*/  HADD2.F32 R15, -RZ, R3.H0_H0 ;  /* 0x20000003ff0f7230 */ /* 0x000fc40000004100 */
[C---:B------:R-:W-:Y:S01]  /*a460*/  FMUL.FTZ R46, R14.reuse, R43 ;  /* 0x0000002b0e2e7220 */ /* 0x040fe20000410000 */
[----:B------:R-:W-:Y:S01]  /*a470*/  F2FP.F16.E4M3.UNPACK_B R7, R5 ;  /* 0x00000005ff07723e */ /* 0x000fe200020006ff */
[----:B------:R-:W-:Y:S01]  /*a480*/  FMUL.FTZ R50, R14, R37 ;  /* 0x000000250e327220 */ /* 0x000fe20000410000 */
[----:B------:R-:W-:Y:S01]  /*a490*/  F2FP.F16.E4M3.UNPACK_B R14, R5.H1 ;  /* 0x00000005ff0e723e */ /* 0x000fe200030006ff */
[----:B------:R-:W-:Y:S02]  /*a4a0*/  HADD2.F32 R41, -RZ, R41.H0_H0 ;  /* 0x20000029ff297230 */ /* 0x000fe40000004100 */
[C---:B------:R-:W-:Y:S01]  /*a4b0*/  FFMA.FTZ R47, R15.reuse, R37, -R46 ;  /* 0x000000250f2f7223 */ /* 0x040fe2000001082e */
[--C-:B------:R-:W-:Y:S02]  /*a4c0*/  HADD2.F32 R5, -RZ, R6.reuse.H1_H1 ;  /* 0x30000006ff057230 */ /* 0x100fe40000004100 */
[----:B------:R-:W-:Y:S01]  /*a4d0*/  FFMA.FTZ R50, R15, R43, R50 ;  /* 0x0000002b0f327223 */ /* 0x000fe20000010032 */
[----:B------:R-:W-:Y:S01]  /*a4e0*/  HADD2.F32 R35, -RZ, R35.H0_H0 ;  /* 0x20000023ff237230 */ /* 0x000fe20000004100 */
[----:B------:R-:W-:Y:S01]  /*a4f0*/  F2FP.F16.E4M3.UNPACK_B R40, R40.H1 ;  /* 0x00000028ff28723e */ /* 0x000fe200030006ff */
[----:B------:R-:W-:Y:S01]  /*a500*/  HADD2.F32 R6, -RZ, R6.H0_H0 ;  /* 0x20000006ff067230 */ /* 0x000fe20000004100 */
[----:B------:R-:W-:Y:S01]  /*a510*/  F2FP.F16.E4M3.UNPACK_B R42, R42.H1 ;  /* 0x0000002aff2a723e */ /* 0x000fe200030006ff */
[C---:B------:R-:W-:Y:S01]  /*a520*/  FMUL.FTZ R15, R5.reuse, R41 ;  /* 0x00000029050f7220 */ /* 0x040fe20000410000 */
[----:B------:R-:W-:Y:S01]  /*a530*/  FMUL.FTZ R46, R5, R35 ;  /* 0x00000023052e7220 */ /* 0x000fe20000410000 */
[----:B------:R-:W-:Y:S01]  /*a540*/  HADD2.F32 R5, -RZ, R30.H1_H1 ;  /* 0x3000001eff057230 */ /* 0x000fe20000004100 */
[----:B------:R-:W-:Y:S01]  /*a550*/  F2FP.F16.E4M3.UNPACK_B R3, R4 ;  /* 0x00000004ff03723e */ /* 0x000fe200020006ff */
[----:B------:R-:W-:-:S02]  /*a560*/  HADD2.F32 R37, -RZ, R40.H0_H0 ;  /* 0x20000028ff257230 */ /* 0x000fc40000004100 */
[C---:B------:R-:W-:Y:S01]  /*a570*/  FFMA.FTZ R43, R6.reuse, R35, -R15 ;  /* 0x00000023062b7223 */ /* 0x040fe2000001080f */
[----:B------:R-:W-:Y:S02]  /*a580*/  HADD2.F32 R15, -RZ, R42.H0_H0 ;  /* 0x2000002aff0f7230 */ /* 0x000fe40000004100 */
[----:B------:R-:W-:Y:S01]  /*a590*/  FFMA.FTZ R46, R6, R41, R46 ;  /* 0x00000029062e7223 */ /* 0x000fe2000001002e */
[----:B------:R-:W-:Y:S02]  /*a5a0*/  HADD2.F32 R30, -RZ, R30.H0_H0 ;  /* 0x2000001eff1e7230 */ /* 0x000fe40000004100 */
[C---:B------:R-:W-:Y:S01]  /*a5b0*/  FMUL.FTZ R35, R5.reuse, R37 ;  /* 0x0000002505237220 */ /* 0x040fe20000410000 */
[----:B------:R-:W-:Y:S02]  /*a5c0*/  HADD2.F32 R40, -RZ, R40.H1_H1 ;  /* 0x30000028ff287230 */ /* 0x000fe40000004100 */
[----:B------:R-:W-:Y:S01]  /*a5d0*/  FMUL.FTZ R5, R5, R15 ;  /* 0x0000000f05057220 */ /* 0x000fe20000410000 */
[----:B------:R-:W-:-:S02]  /*a5e0*/  HADD2.F32 R6, -RZ, R31.H1_H1 ;  /* 0x3000001fff067230 */ /* 0x000fc40000004100 */
[C---:B------:R-:W-:Y:S01]  /*a5f0*/  FFMA.FTZ R41, R30.reuse, R15, -R35 ;  /* 0x0000000f1e297223 */ /* 0x040fe20000010823 */
[----:B------:R-:W-:Y:S02]  /*a600*/  HADD2.F32 R42, -RZ, R42.H1_H1 ;  /* 0x3000002aff2a7230 */ /* 0x000fe40000004100 */
[----:B------:R-:W-:Y:S01]  /*a610*/  FFMA.FTZ R52, R30, R37, R5 ;  /* 0x000000251e347223 */ /* 0x000fe20000010005 */
[----:B------:R-:W-:Y:S02]  /*a620*/  HADD2.F32 R31, -RZ, R31.H0_H0 ;  /* 0x2000001fff1f7230 */ /* 0x000fe40000004100 */
[C---:B------:R-:W-:Y:S01]  /*a630*/  FMUL.FTZ R54, R6.reuse, R40 ;  /* 0x0000002806367220 */ /* 0x040fe20000410000 */
[----:B------:R-:W-:Y:S01]  /*a640*/  F2FP.F16.E4M3.UNPACK_B R5, R48 ;  /* 0x00000030ff05723e */ /* 0x000fe200020006ff */
[----:B------:R-:W-:Y:S01]  /*a650*/  FMUL.FTZ R30, R6, R42 ;  /* 0x0000002a061e7220 */ /* 0x000fe20000410000 */
        /* <DEDUP_REMOVED lines=8> */
[----:B------:R-:W-:Y:S01]  /*a6e0*/  HADD2.F32 R6, -RZ, R4.H1_H1 ;  /* 0x30000004ff067230 */ /* 0x000fe20000004100 */
[----:B------:R-:W-:Y:S01]  /*a6f0*/  F2FP.SATFINITE.E4M3.F32.PACK_AB_MERGE_C R47, R50, R47, RZ ;  /* 0x0000002f322f723e */ /* 0x000fe200048070ff */
[----:B------:R-:W-:-:S02]  /*a700*/  HADD2.F32 R30, -RZ, R15.H1_H1 ;  /* 0x3000000fff1e7230 */ /* 0x000fc40000004100 */
[----:B------:R-:W-:Y:S02]  /*a710*/  HADD2.F32 R5, -RZ, R4.H0_H0 ;  /* 0x20000004ff057230 */ /* 0x000fe40000004100 */
[C---:B------:R-:W-:Y:S01]  /*a720*/  FMUL.FTZ R40, R6.reuse, R35 ;  /* 0x0000002306287220 */ /* 0x040fe20000410000 */
[----:B------:R-:W-:Y:S02]  /*a730*/  HADD2.F32 R4, -RZ, R3.H1_H1 ;  /* 0x30000003ff047230 */ /* 0x000fe40000004100 */
[-C--:B------:R-:W-:Y:S01]  /*a740*/  FMUL.FTZ R42, R6, R30.reuse ;  /* 0x0000001e062a7220 */ /* 0x080fe20000410000 */
[----:B------:R-:W-:Y:S02]  /*a750*/  HADD2.F32 R15, -RZ, R15.H0_H0 ;  /* 0x2000000fff0f7230 */ /* 0x000fe40000004100 */
[C---:B------:R-:W-:Y:S01]  /*a760*/  FFMA.FTZ R40, R5.reuse, R30, -R40 ;  /* 0x0000001e05287223 */ /* 0x040fe20000010828 */
[----:B------:R-:W-:Y:S02]  /*a770*/  HADD2.F32 R3, -RZ, R3.H0_H0 ;  /* 0x20000003ff037230 */ /* 0x000fe40000004100 */
[C---:B------:R-:W-:Y:S01]  /*a780*/  FMUL.FTZ R6, R4.reuse, R31 ;  /* 0x0000001f04067220 */ /* 0x040fe20000410000 */
[----:B------:R-:W-:Y:S01]  /*a790*/  FFMA.FTZ R35, R5, R35, R42 ;  /* 0x0000002305237223 */ /* 0x000fe2000001002a */
[----:B------:R-:W-:Y:S01]  /*a7a0*/  FMUL.FTZ R4, R4, R15 ;  /* 0x0000000f04047220 */ /* 0x000fe20000410000 */
[----:B------:R-:W-:-:S02]  /*a7b0*/  HADD2.F32 R5, -RZ, R34.H1_H1 ;  /* 0x30000022ff057230 */ /* 0x000fc40000004100 */
[C---:B------:R-:W-:Y:S01]  /*a7c0*/  FFMA.FTZ R30, R3.reuse, R15, -R6 ;  /* 0x0000000f031e7223 */ /* 0x040fe20000010806 */
[----:B------:R-:W-:Y:S02]  /*a7d0*/  HADD2.F32 R15, -RZ, R48.H1_H1 ;  /* 0x30000030ff0f7230 */ /* 0x000fe40000004100 */
[----:B------:R-:W-:Y:S01]  /*a7e0*/  FFMA.FTZ R31, R3, R31, R4 ;  /* 0x0000001f031f7223 */ /* 0x000fe20000010004 */
[----:B------:R-:W-:Y:S02]  /*a7f0*/  HADD2.F32 R4, -RZ, R14.H1_H1 ;  /* 0x3000000eff047230 */ /* 0x000fe40000004100 */
[----:B------:R-:W-:Y:S02]  /*a800*/  HADD2.F32 R48, -RZ, R48.H0_H0 ;  /* 0x20000030ff307230 */ /* 0x000fe40000004100 */
[----:B------:R-:W-:Y:S02]  /*a810*/  HADD2.F32 R3, -RZ, R7.H1_H1 ;  /* 0x30000007ff037230 */ /* 0x000fe40000004100 */
[----:B------:R-:W-:Y:S01]  /*a820*/  FMUL.FTZ R37, R4, R15 ;  /* 0x0000000f04257220 */ /* 0x000fe20000410000 */
[----:B------:R-:W-:-:S02]  /*a830*/  HADD2.F32 R34, -RZ, R34.H0_H0 ;  /* 0x20000022ff227230 */ /* 0x000fc40000004100 */
[-C--:B------:R-:W-:Y:S01]  /*a840*/  FMUL.FTZ R6, R4, R5.reuse ;  /* 0x0000000504067220 */ /* 0x080fe20000410000 */
        /* <DEDUP_REMOVED lines=11> */
[----:B------:R-:W-:Y:S02]  /*a900*/  F2FP.SATFINITE.E4M3.F32.PACK_AB_MERGE_C R6, R46, R43, R47 ;  /* 0x0000002b2e06723e */ /* 0x000fe4000480702f */
[----:B------:R-:W-:Y:S02]  /*a910*/  F2FP.SATFINITE.E4M3.F32.PACK_AB_MERGE_C R7, R52, R41, R7 ;  /* 0x000000293407723e */ /* 0x000fe40004807007 */
[----:B------:R-:W-:Y:S02]  /*a920*/  F2FP.SATFINITE.E4M3.F32.PACK_AB_MERGE_C R4, R31, R30, R4 ;  /* 0x0000001e1f04723e */ /* 0x000fe40004807004 */
[----:B------:R-:W-:-:S05]  /*a930*/  F2FP.SATFINITE.E4M3.F32.PACK_AB_MERGE_C R5, R48, R5, R37 ;  /* 0x000000053005723e */ /* 0x000fca0004807025 */
[----:B------:R0:W-:Y:S02]  /*a940*/  STS.128 [R211+0x19000], R4 ;  /* 0x01900004d3007388 */ /* 0x0001e40000000c00 */
.L_x_1832:
[----:B------:R-:W-:Y:S05]  /*a950*/  BSYNC B2 ;  /* 0x0000000000027941 */ /* 0x000fea0003800000 */
.L_x_1831:
[----:B------:R-:W-:Y:S05]  /*a960*/  @P1 BRA `(.L_x_1830) ;  /* 0x0000000400d81947 */ /* 0x000fea0003800000 */
[----:B0123--:R-:W0:Y:S01]  /*a970*/  LDS.128 R4, [R211+0x1d000] ;  /* 0x01d00000d3047984 */ /* 0x00fe220000000c00 */
[----:B----45:R-:W-:Y:S02]  /*a980*/  SHF.R.U32.HI R14, RZ, 0x8, R32 ;  /* 0x00000008ff0e7819 */ /* 0x030fe40000011620 */
[----:B------:R-:W-:Y:S02]  /*a990*/  LOP3.LUT R3, R32, 0xff, RZ, 0xc0, !PT ;  /* 0x000000ff20037812 */ /* 0x000fe400078ec0ff */
[----:B------:R-:W-:Y:S02]  /*a9a0*/  LOP3.LUT R14, R14, 0xff, RZ, 0xc0, !PT ;  /* 0x000000ff0e0e7812 */ /* 0x000fe400078ec0ff */
[----:B------:R-:W-:Y:S02]  /*a9b0*/  SHF.R.U32.HI R30, RZ, 0x8, R33 ;  /* 0x00000008ff1e7819 */ /* 0x000fe40000011621 */
[----:B------:R-:W-:Y:S02]  /*a9c0*/  SHF.R.U32.HI R35, RZ, 0x8, R29 ;  /* 0x00000008ff237819 */ /* 0x000fe4000001161d */
[----:B------:R-:W-:-:S02]  /*a9d0*/  PRMT R3, R14, 0x7604, R3 ;  /* 0x000076040e037816 */ /* 0x000fc40000000003 */
[----:B------:R-:W-:Y:S02]  /*a9e0*/  LOP3.LUT R15, R33, 0xff, RZ, 0xc0, !PT ;  /* 0x000000ff210f7812 */ /* 0x000fe400078ec0ff */
[----:B------:R-:W-:Y:S02]  /*a9f0*/  LOP3.LUT R30, R30, 0xff, RZ, 0xc0, !PT ;  /* 0x000000ff1e1e7812 */ /* 0x000fe400078ec0ff */
        /* <DEDUP_REMOVED lines=14> */
[--C-:B------:R-:W-:Y:S02]  /*aae0*/  LOP3.LUT R15, R3, 0xff0000, R32.reuse, 0xf8, !PT ;  /* 0x00ff0000030f7812 */ /* 0x100fe400078ef820 */
[----:B------:R-:W-:Y:S02]  /*aaf0*/  LOP3.LUT R37, R37, 0xff000000, R29, 0xf8, !PT ;  /* 0xff00000025257812 */ /* 0x000fe400078ef81d */
[----:B------:R-:W-:Y:S02]  /*ab00*/  LOP3.LUT R31, R31, 0xff000000, R33, 0xf8, !PT ;  /* 0xff0000001f1f7812 */ /* 0x000fe400078ef821 */
[----:B------:R-:W-:-:S02]  /*ab10*/  LOP3.LUT R30, R15, 0xff000000, R32, 0xf8, !PT ;  /* 0xff0000000f1e7812 */ /* 0x000fc400078ef820 */
[-C--:B0-----:R-:W-:Y:S02]  /*ab20*/  F2FP.F16.E4M3.UNPACK_B R3, R6.reuse.H1 ;  /* 0x00000006ff03723e */ /* 0x081fe400030006ff */
[----:B------:R-:W-:Y:S02]  /*ab30*/  F2FP.F16.E4M3.UNPACK_B R34, R37 ;  /* 0x00000025ff22723e */ /* 0x000fe400020006ff */
[----:B------:R-:W-:Y:S01]  /*ab40*/  F2FP.F16.E4M3.UNPACK_B R32, R31 ;  /* 0x0000001fff20723e */ /* 0x000fe200020006ff */
[--C-:B------:R-:W-:Y:S01]  /*ab50*/  HADD2.F32 R14, -RZ, R3.reuse.H1_H1 ;  /* 0x30000003ff0e7230 */ /* 0x100fe20000004100 */
[--C-:B------:R-:W-:Y:S01]  /*ab60*/  LOP3.LUT R35, R35, 0xff0000, R28.reuse, 0xf8, !PT ;  /* 0x00ff000023237812 */ /* 0x100fe200078ef81c */
[----:B------:R-:W-:Y:S01]  /*ab70*/  HADD2.F32 R40, -RZ, R34.H1_H1 ;  /* 0x30000022ff287230 */ /* 0x000fe20000004100 */
[----:B------:R-:W-:Y:S01]  /*ab80*/  F2FP.F16.E4M3.UNPACK_B R6, R6 ;  /* 0x00000006ff06723e */ /* 0x000fe200020006ff */
[----:B------:R-:W-:Y:S01]  /*ab90*/  HADD2.F32 R33, -RZ, R32.H1_H1 ;  /* 0x30000020ff217230 */ /* 0x000fe20000004100 */
[----:B------:R-:W-:Y:S01]  /*aba0*/  LOP3.LUT R35, R35, 0xff000000, R28, 0xf8, !PT ;  /* 0xff00000023237812 */ /* 0x000fe200078ef81c */
[----:B------:R-:W-:Y:S01]  /*abb0*/  HADD2.F32 R15, -RZ, R3.H0_H0 ;  /* 0x20000003ff0f7230 */ /* 0x000fe20000004100 */
[-C--:B------:R-:W-:Y:S01]  /*abc0*/  F2FP.F16.E4M3.UNPACK_B R28, R7.reuse ;  /* 0x00000007ff1c723e */ /* 0x080fe200020006ff */
[C---:B------:R-:W-:Y:S01]  /*abd0*/  FMUL.FTZ R42, R14.reuse, R40 ;  /* 0x000000280e2a7220 */ /* 0x040fe20000410000 */
[----:B------:R-:W-:Y:S01]  /*abe0*/  F2FP.F16.E4M3.UNPACK_B R29, R7.H1 ;  /* 0x00000007ff1d723e */ /* 0x000fe200030006ff */
        /* <DEDUP_REMOVED lines=57> */
[--C-:B------:R-:W-:Y:S02]  /*af80*/  HADD2.F32 R3, -RZ, R7.reuse.H1_H1 ;  /* 0x30000007ff037230 */ /* 0x100fe40000004100 */
[C---:B------:R-:W-:Y:S01]  /*af90*/  FMUL.FTZ R33, R4.reuse, R15 ;  /* 0x0000000f04217220 */ /* 0x040fe20000410000 */
[----:B------:R-:W-:Y:S02]  /*afa0*/  HADD2.F32 R30, -RZ, R30.H0_H0 ;  /* 0x2000001eff1e7230 */ /* 0x000fe40000004100 */
        /* <DEDUP_REMOVED lines=18> */
.L_x_1830:
[----:B------:R-:W-:Y:S05]  /*b0d0*/  BSYNC B1 ;  /* 0x0000000000017941 */ /* 0x000fea0003800000 */
.L_x_1829:
[----:B------:R-:W-:Y:S01]  /*b0e0*/  VIADD R3, R189, 0x40 ;  /* 0x00000040bd037836 */ /* 0x000fe20000000000 */
[----:B------:R-:W-:Y:S04]  /*b0f0*/  BSSY B1, `(.L_x_1833) ;  /* 0x00000fa000017945 */ /* 0x000fe80003800000 */
[----:B------:R-:W-:-:S13]  /*b100*/  ISETP.GE.AND P0, PT, R3, R0, PT ;  /* 0x000000000300720c */ /* 0x000fda0003f06270 */
[----:B------:R-:W-:Y:S05]  /*b110*/  @P0 BRA `(.L_x_1834) ;  /* 0x0000000c00dc0947 */ /* 0x000fea0003800000 */
[----:B------:R-:W0:Y:S01]  /*b120*/  LDC R3, c[0x0][0x3f4] ;  /* 0x0000fd00ff037b82 */ /* 0x000e220000000800 */
[----:B------:R-:W-:Y:S01]  /*b130*/  BSSY B2, `(.L_x_1835) ;  /* 0x000007a000027945 */ /* 0x000fe20003800000 */
[-C--:B0-----:R-:W-:Y:S02]  /*b140*/  ISETP.GE.AND P0, PT, R18, R3.reuse, PT ;  /* 0x000000031200720c */ /* 0x081fe40003f06270 */
[----:B------:R-:W-:-:S11]  /*b150*/  ISETP.GE.AND P1, PT, R191, R3, PT ;  /* 0x00000003bf00720c */ /* 0x000fd60003f26270 */
[----:B------:R-:W-:Y:S05]  /*b160*/  @P0 BRA `(.L_x_1836) ;  /* 0x0000000400d80947 */ /* 0x000fea0003800000 */
[----:B-123--:R-:W0:Y:S01]  /*b170*/  LDS.128 R4, [R211+0x1a000] ;  /* 0x01a00000d3047984 */ /* 0x00ee220000000c00 */
[----:B----45:R-:W-:Y:S02]  /*b180*/  SHF.R.U32.HI R14, RZ, 0x8, R44 ;  /* 0x00000008ff0e7819 */ /* 0x030fe4000001162c */
[----:B------:R-:W-:Y:S02]  /*b190*/  LOP3.LUT R3, R44, 0xff, RZ, 0xc0, !PT ;  /* 0x000000ff2c037812 */ /* 0x000fe400078ec0ff */
[----:B------:R-:W-:Y:S02]  /*b1a0*/  LOP3.LUT R14, R14, 0xff, RZ, 0xc0, !PT ;  /* 0x000000ff0e0e7812 */ /* 0x000fe400078ec0ff */
[----:B------:R-:W-:Y:S02]  /*b1b0*/  SHF.R.U32.HI R28, RZ, 0x8, R45 ;  /* 0x00000008ff1c7819 */ /* 0x000fe4000001162d */
[----:B------:R-:W-:Y:S02]  /*b1c0*/  PRMT R3, R14, 0x7604, R3 ;  /* 0x000076040e037816 */ /* 0x000fe40000000003 */
[----:B------:R-:W-:-:S02]  /*b1d0*/  LOP3.LUT R15, R45, 0xff, RZ, 0xc0, !PT ;  /* 0x000000ff2d0f7812 */ /* 0x000fc400078ec0ff */
[----:B------:R-:W-:Y:S02]  /*b1e0*/  LOP3.LUT R28, R28, 0xff, RZ, 0xc0, !PT ;  /* 0x000000ff1c1c7812 */ /* 0x000fe400078ec0ff */
[----:B------:R-:W-:Y:S02]  /*b1f0*/  SHF.R.U32.HI R32, RZ, 0x10, R45 ;  /* 0x00000010ff207819 */ /* 0x000fe4000001162d */
[----:B------:R-:W-:Y:S02]  /*b200*/  SHF.R.U32.HI R31, RZ, 0x8, R39 ;  /* 0x00000008ff1f7819 */ /* 0x000fe40000011627 */
[----:B------:R-:W-:Y:S02]  /*b210*/  SHF.R.U32.HI R14, RZ, 0x8, R38 ;  /* 0x00000008ff0e7819 */ /* 0x000fe40000011626 */
[----:B------:R-:W-:Y:S02]  /*b220*/  PRMT R15, R28, 0x7604, R15 ;  /* 0x000076041c0f7816 */ /* 0x000fe4000000000f */
[----:B------:R-:W-:-:S02]  /*b230*/  LOP3.LUT R30, R39, 0xff, RZ, 0xc0, !PT ;  /* 0x000000ff271e7812 */ /* 0x000fc400078ec0ff */
[----:B------:R-:W-:Y:S02]  /*b240*/  LOP3.LUT R31, R31, 0xff, RZ, 0xc0, !PT ;  /* 0x000000ff1f1f7812 */ /* 0x000fe400078ec0ff */
[----:B------:R-:W-:Y:S02]  /*b250*/  SHF.R.U32.HI R33, RZ, 0x10, R39 ;  /* 0x00000010ff217819 */ /* 0x000fe40000011627 */
[----:B------:R-:W-:Y:S01]  /*b260*/  LOP3.LUT R29, R14, 0xff, RZ, 0xc0, !PT ;  /* 0x000000ff0e1d7812 */ /* 0x000fe200078ec0ff */
[----:B------:R-:W-:Y:S01]  /*b270*/  IMAD.U32 R14, R32, 0x10000, RZ ;  /* 0x00010000200e7824 */ /* 0x000fe200078e00ff */
[----:B------:R-:W-:Y:S02]  /*b280*/  LOP3.LUT R28, R38, 0xff, RZ, 0xc0, !PT ;  /* 0x000000ff261c7812 */ /* 0x000fe400078ec0ff */
[----:B------:R-:W-:Y:S02]  /*b290*/  PRMT R30, R31, 0x7604, R30 ;  /* 0x000076041f1e7816 */ /* 0x000fe4000000001e */
[----:B------:R-:W-:-:S02]  /*b2a0*/  SHF.L.U32 R33, R33, 0x10, RZ ;  /* 0x0000001021217819 */ /* 0x000fc400000006ff */
[----:B------:R-:W-:Y:S02]  /*b2b0*/  PRMT R31, R29, 0x7604, R28 ;  /* 0x000076041d1f7816 */ /* 0x000fe4000000001c */
        /* <DEDUP_REMOVED lines=19> */
[-C--:B------:R-:W-:Y:S01]  /*b3f0*/  F2FP.F16.E4M3.UNPACK_B R7, R5.reuse ;  /* 0x00000005ff07723e */ /* 0x080fe200020006ff */
[-C--:B------:R-:W-:Y:S01]  /*b400*/  FMUL.FTZ R42, R14, R32.reuse ;  /* 0x000000200e2a7220 */ /* 0x080fe20000410000 */
        /* <DEDUP_REMOVED lines=26> */
[CC--:B------:R-:W-:Y:S01]  /*b5b0*/  FMUL.FTZ R34, R6.reuse, R33.reuse ;  /* 0x0000002106227220 */ /* 0x0c0fe20000410000 */
[----:B------:R-:W-:Y:S01]  /*b5c0*/  F2FP.F16.E4M3.UNPACK_B R5, R38 ;  /* 0x00000026ff05723e */ /* 0x000fe200020006ff */
[----:B------:R-:W-:Y:S01]  /*b5d0*/  FMUL.FTZ R28, R6, R44 ;  /* 0x0000002c061c7220 */ /* 0x000fe20000410000 */
        /* <DEDUP_REMOVED lines=47> */
.L_x_1836:
[----:B------:R-:W-:Y:S05]  /*b8d0*/  BSYNC B2 ;  /* 0x0000000000027941 */ /* 0x000fea0003800000 */
.L_x_1835:
[----:B------:R-:W-:Y:S05]  /*b8e0*/  @P1 BRA `(.L_x_1834) ;  /* 0x0000000400e81947 */ /* 0x000fea0003800000 */
[----:B0123--:R-:W0:Y:S01]  /*b8f0*/  LDS.128 R4, [R211+0x1e000] ;  /* 0x01e00000d3047984 */ /* 0x00fe220000000c00 */
        /* <DEDUP_REMOVED lines=9> */
[----:B------:R-:W-:Y:S02]  /*b990*/  PRMT R29, R15, 0x7604, R28 ;  /* 0x000076040f1d7816 */ /* 0x000fe4000000001c */
[----:B------:R-:W-:Y:S02]  /*b9a0*/  PRMT R33, R32, 0x7604, R33 ;  /* 0x0000760420217816 */ /* 0x000fe40000000021 */
[----:B------:R-:W-:-:S02]  /*b9b0*/  SHF.R.U32.HI R28, RZ, 0x10, R25 ;  /* 0x00000010ff1c7819 */ /* 0x000fc40000011619 */
[----:B------:R-:W-:Y:S02]  /*b9c0*/  SHF.R.U32.HI R32, RZ, 0x10, R27 ;  /* 0x00000010ff207819 */ /* 0x000fe4000001161b */
[----:B----4-:R-:W-:Y:S02]  /*b9d0*/  LOP3.LUT R14, R24, 0xff, RZ, 0xc0, !PT ;  /* 0x000000ff180e7812 */ /* 0x010fe400078ec0ff */
[----:B------:R-:W-:Y:S02]  /*b9e0*/  LOP3.LUT R31, R26, 0xff, RZ, 0xc0, !PT ;  /* 0x000000ff1a1f7812 */ /* 0x000fe400078ec0ff */
[----:B------:R-:W-:Y:S02]  /*b9f0*/  LOP3.LUT R3, R3, 0xff, RZ, 0xc0, !PT ;  /* 0x000000ff03037812 */ /* 0x000fe400078ec0ff */
[----:B------:R-:W-:Y:S02]  /*ba00*/  SHF.R.U32.HI R15, RZ, 0x10, R26 ;  /* 0x00000010ff0f7819 */ /* 0x000fe4000001161a */
[----:B------:R-:W-:-:S02]  /*ba10*/  LOP3.LUT R28, R28, 0xff, RZ, 0xc0, !PT ;  /* 0x000000ff1c1c7812 */ /* 0x000fc400078ec0ff */
[----:B------:R-:W-:Y:S02]  /*ba20*/  LOP3.LUT R32, R32, 0xff, RZ, 0xc0, !PT ;  /* 0x000000ff20207812 */ /* 0x000fe400078ec0ff */
[----:B------:R-:W-:Y:S02]  /*ba30*/  PRMT R14, R3, 0x7604, R14 ;  /* 0x00007604030e7816 */ /* 0x000fe4000000000e */
        /* <DEDUP_REMOVED lines=101> */
.L_x_1834:
[----:B------:R-:W-:Y:S05]  /*c090*/  BSYNC B1 ;  /* 0x0000000000017941 */ /* 0x000fea0003800000 */
.L_x_1833:
[----:B------:R-:W-:-:S05]  /*c0a0*/  VIADD R3, R189, 0x60 ;  /* 0x00000060bd037836 */ /* 0x000fca0000000000 */
        /* <DEDUP_REMOVED lines=9> */
[----:B------:R-:W-:Y:S02]  /*c140*/  SHF.R.U32.HI R26, RZ, 0x8, R13 ;  /* 0x00000008ff1a7819 */ /* 0x000fe4000001160d */
[----:B------:R-:W-:Y:S02]  /*c150*/  LOP3.LUT R15, R11, 0xff, RZ, 0xc0, !PT ;  /* 0x000000ff0b0f7812 */ /* 0x000fe400078ec0ff */
[----:B------:R-:W-:Y:S02]  /*c160*/  LOP3.LUT R27, R13, 0xff, RZ, 0xc0, !PT ;  /* 0x000000ff0d1b7812 */ /* 0x000fe400078ec0ff */
[----:B------:R-:W-:Y:S02]  /*c170*/  LOP3.LUT R14, R14, 0xff, RZ, 0xc0, !PT ;  /* 0x000000ff0e0e7812 */ /* 0x000fe400078ec0ff */
[----:B------:R-:W-:-:S02]  /*c180*/  LOP3.LUT R26, R26, 0xff, RZ, 0xc0, !PT ;  /* 0x000000ff1a1a7812 */ /* 0x000fc400078ec0ff */
[----:B------:R-:W-:Y:S02]  /*c190*/  SHF.R.U32.HI R0, RZ, 0x8, R10 ;  /* 0x00000008ff007819 */ /* 0x000fe4000001160a */
[----:B------:R-:W-:Y:S02]  /*c1a0*/  SHF.R.U32.HI R24, RZ, 0x8, R12 ;  /* 0x00000008ff187819 */ /* 0x000fe4000001160c */
[----:B------:R-:W-:Y:S02]  /*c1b0*/  PRMT R15, R14, 0x7604, R15 ;  /* 0x000076040e0f7816 */ /* 0x000fe4000000000f */
[----:B------:R-:W-:Y:S02]  /*c1c0*/  PRMT R27, R26, 0x7604, R27 ;  /* 0x000076041a1b7816 */ /* 0x000fe4000000001b */
[----:B------:R-:W-:Y:S02]  /*c1d0*/  SHF.R.U32.HI R14, RZ, 0x10, R11 ;  /* 0x00000010ff0e7819 */ /* 0x000fe4000001160b */
[----:B------:R-:W-:-:S02]  /*c1e0*/  SHF.R.U32.HI R26, RZ, 0x10, R13 ;  /* 0x00000010ff1a7819 */ /* 0x000fc4000001160d */
[----:B------:R-:W-:Y:S02]  /*c1f0*/  LOP3.LUT R3, R10, 0xff, RZ, 0xc0, !PT ;  /* 0x000000ff0a037812 */ /* 0x000fe400078ec0ff */
[----:B------:R-:W-:Y:S02]  /*c200*/  LOP3.LUT R25, R12, 0xff, RZ, 0xc0, !PT ;  /* 0x000000ff0c197812 */ /* 0x000fe400078ec0ff */
[----:B------:R-:W-:Y:S02]  /*c210*/  LOP3.LUT R0, R0, 0xff, RZ, 0xc0, !PT ;  /* 0x000000ff00007812 */ /* 0x000fe400078ec0ff */
[----:B------:R-:W-:Y:S02]  /*c220*/  LOP3.LUT R24, R24, 0xff, RZ, 0xc0, !PT ;  /* 0x000000ff18187812 */ /* 0x000fe400078ec0ff */
[----:B------:R-:W-:Y:S02]  /*c230*/  LOP3.LUT R14, R14, 0xff, RZ, 0xc0, !PT ;  /* 0x000000ff0e0e7812 */ /* 0x000fe400078ec0ff */
[----:B------:R-:W-:-:S02]  /*c240*/  LOP3.LUT R26, R26, 0xff, RZ, 0xc0, !PT ;  /* 0x000000ff1a1a7812 */ /* 0x000fc400078ec0ff */
[----:B------:R-:W-:Y:S02]  /*c250*/  PRMT R3, R0, 0x7604, R3 ;  /* 0x0000760400037816 */ /* 0x000fe40000000003 */
[----:B------:R-:W-:Y:S02]  /*c260*/  PRMT R25, R24, 0x7604, R25 ;  /* 0x0000760418197816 */ /* 0x000fe40000000019 */
[----:B------:R-:W-:Y:S02]  /*c270*/  SHF.R.U32.HI R0, RZ, 0x10, R10 ;  /* 0x00000010ff007819 */ /* 0x000fe4000001160a */
[----:B------:R-:W-:Y:S02]  /*c280*/  SHF.R.U32.HI R24, RZ, 0x10, R12 ;  /* 0x00000010ff187819 */ /* 0x000fe4000001160c */
[----:B------:R-:W-:Y:S02]  /*c290*/  PRMT R15, R14, 0x7054, R15 ;  /* 0x000070540e0f7816 */ /* 0x000fe4000000000f */
[----:B------:R-:W-:-:S02]  /*c2a0*/  PRMT R27, R26, 0x7054, R27 ;  /* 0x000070541a1b7816 */ /* 0x000fc4000000001b */
[----:B------:R-:W-:Y:S02]  /*c2b0*/  LOP3.LUT R0, R0, 0xff, RZ, 0xc0, !PT ;  /* 0x000000ff00007812 */ /* 0x000fe400078ec0ff */
[----:B------:R-:W-:Y:S02]  /*c2c0*/  LOP3.LUT R24, R24, 0xff, RZ, 0xc0, !PT ;  /* 0x000000ff18187812 */ /* 0x000fe400078ec0ff */
[----:B------:R-:W-:Y:S02]  /*c2d0*/  LOP3.LUT R27, R27, 0xff000000, R13, 0xf8, !PT ;  /* 0xff0000001b1b7812 */ /* 0x000fe400078ef80d */
[----:B------:R-:W-:Y:S02]  /*c2e0*/  LOP3.LUT R15, R15, 0xff000000, R11, 0xf8, !PT ;  /* 0xff0000000f0f7812 */ /* 0x000fe400078ef80b */
[----:B------:R-:W-:Y:S02]  /*c2f0*/  PRMT R3, R0, 0x7054, R3 ;  /* 0x0000705400037816 */ /* 0x000fe40000000003 */
[----:B------:R-:W-:-:S02]  /*c300*/  PRMT R25, R24, 0x7054, R25 ;  /* 0x0000705418197816 */ /* 0x000fc40000000019 */
[-C--:B0-----:R-:W-:Y:S02]  /*c310*/  F2FP.F16.E4M3.UNPACK_B R0, R6.reuse.H1 ;  /* 0x00000006ff00723e */ /* 0x081fe400030006ff */
[----:B------:R-:W-:Y:S02]  /*c320*/  F2FP.F16.E4M3.UNPACK_B R28, R27 ;  /* 0x0000001bff1c723e */ /* 0x000fe400020006ff */
[----:B------:R-:W-:Y:S01]  /*c330*/  F2FP.F16.E4M3.UNPACK_B R24, R15 ;  /* 0x0000000fff18723e */ /* 0x000fe200020006ff */
[----:B------:R-:W-:Y:S01]  /*c340*/  HADD2.F32 R11, -RZ, R0.H1_H1 ;  /* 0x30000000ff0b7230 */ /* 0x000fe20000004100 */
[----:B------:R-:W-:Y:S01]  /*c350*/  LOP3.LUT R14, R3, 0xff000000, R10, 0xf8, !PT ;  /* 0xff000000030e7812 */ /* 0x000fe200078ef80a */
[----:B------:R-:W-:Y:S01]  /*c360*/  HADD2.F32 R29, -RZ, R28.H1_H1 ;  /* 0x3000001cff1d7230 */ /* 0x000fe20000004100 */
[----:B------:R-:W-:Y:S01]  /*c370*/  LOP3.LUT R26, R25, 0xff000000, R12, 0xf8, !PT ;  /* 0xff000000191a7812 */ /* 0x000fe200078ef80c */
[----:B------:R-:W-:Y:S01]  /*c380*/  HADD2.F32 R25, -RZ, R24.H1_H1 ;  /* 0x30000018ff197230 */ /* 0x000fe20000004100 */
[----:B------:R-:W-:Y:S01]  /*c390*/  F2FP.F16.E4M3.UNPACK_B R3, R6 ;  /* 0x00000006ff03723e */ /* 0x000fe200020006ff */
[----:B------:R-:W-:Y:S01]  /*c3a0*/  HADD2.F32 R10, -RZ, R0.H0_H0 ;  /* 0x20000000ff0a7230 */ /* 0x000fe20000004100 */
[----:B------:R-:W-:Y:S01]  /*c3b0*/  F2FP.F16.E4M3.UNPACK_B R12, R7 ;  /* 0x00000007ff0c723e */ /* 0x000fe200020006ff */
[C---:B------:R-:W-:Y:S01]  /*c3c0*/  FMUL.FTZ R31, R11.reuse, R29 ;  /* 0x0000001d0b1f7220 */ /* 0x040fe20000410000 */
[----:B------:R-:W-:Y:S01]  /*c3d0*/  F2FP.F16.E4M3.UNPACK_B R13, R7.H1 ;  /* 0x00000007ff0d723e */ /* 0x000fe200030006ff */
[----:B------:R-:W-:Y:S01]  /*c3e0*/  FMUL.FTZ R30, R11, R25 ;  /* 0x000000190b1e7220 */ /* 0x000fe20000410000 */
[-C--:B------:R-:W-:Y:S01]  /*c3f0*/  F2FP.F16.E4M3.UNPACK_B R6, R5.reuse ;  /* 0x00000005ff06723e */ /* 0x080fe200020006ff */
[----:B------:R-:W-:Y:S01]  /*c400*/  HADD2.F32 R28, -RZ, R28.H0_H0 ;  /* 0x2000001cff1c7230 */ /* 0x000fe20000004100 */
[----:B------:R-:W-:Y:S01]  /*c410*/  F2FP.F16.E4M3.UNPACK_B R7, R5.H1 ;  /* 0x00000005ff07723e */ /* 0x000fe200030006ff */
[----:B------:R-:W-:Y:S01]  /*c420*/  HADD2.F32 R5, -RZ, R3.H1_H1 ;  /* 0x30000003ff057230 */ /* 0x000fe20000004100 */
[----:B------:R-:W-:Y:S01]  /*c430*/  F2FP.F16.E4M3.UNPACK_B R27, R27.H1 ;  /* 0x0000001bff1b723e */ /* 0x000fe200030006ff */
[----:B------:R-:W-:-:S02]  /*c440*/  HADD2.F32 R24, -RZ, R24.H0_H0 ;  /* 0x20000018ff187230 */ /* 0x000fc40000004100 */
[C---:B------:R-:W-:Y:S01]  /*c450*/  FFMA.FTZ R31, R10.reuse, R25, -R31 ;  /* 0x000000190a1f7223 */ /* 0x040fe2000001081f */
[----:B------:R-:W-:Y:S01]  /*c460*/  FFMA.FTZ R30, R10, R29, R30 ;  /* 0x0000001d0a1e7223 */ /* 0x000fe2000001001e */
[----:B------:R-:W-:Y:S01]  /*c470*/  HADD2.F32 R3, -RZ, R3.H0_H0 ;  /* 0x20000003ff037230 */ /* 0x000fe20000004100 */
[----:B------:R-:W-:Y:S01]  /*c480*/  F2FP.F16.E4M3.UNPACK_B R15, R15.H1 ;  /* 0x0000000fff0f723e */ /* 0x000fe200030006ff */
[C---:B------:R-:W-:Y:S01]  /*c490*/  FMUL.FTZ R10, R5.reuse, R28 ;  /* 0x0000001c050a7220 */ /* 0x040fe20000410000 */
[----:B------:R-:W-:Y:S01]  /*c4a0*/  FMUL.FTZ R25, R5, R24 ;  /* 0x0000001805197220 */ /* 0x000fe20000410000 */
[--C-:B------:R-:W-:Y:S01]  /*c4b0*/  HADD2.F32 R5, -RZ, R12.reuse.H1_H1 ;  /* 0x3000000cff057230 */ /* 0x100fe20000004100 */
[----:B------:R-:W-:Y:S01]  /*c4c0*/  F2FP.F16.E4M3.UNPACK_B R0, R4 ;  /* 0x00000004ff00723e */ /* 0x000fe200020006ff */
[----:B------:R-:W-:Y:S02]  /*c4d0*/  HADD2.F32 R11, -RZ, R27.H0_H0 ;  /* 0x2000001bff0b7230 */ /* 0x000fe40000004100 */
[C---:B------:R-:W-:Y:S01]  /*c4e0*/  FFMA.FTZ R29, R3.reuse, R24, -R10 ;  /* 0x00000018031d7223 */ /* 0x040fe2000001080a */
[----:B------:R-:W-:Y:S01]  /*c4f0*/  FFMA.FTZ R28, R3, R28, R25 ;  /* 0x0000001c031c7223 */ /* 0x000fe20000010019 */
[----:B------:R-:W-:Y:S01]  /*c500*/  HADD2.F32 R10, -RZ, R15.H0_H0 ;  /* 0x2000000fff0a7230 */ /* 0x000fe20000004100 */
[----:B------:R-:W-:Y:S01]  /*c510*/  F2FP.F16.E4M3.UNPACK_B R4, R4.H1 ;  /* 0x00000004ff04723e */ /* 0x000fe200030006ff */
[----:B------:R-:W-:-:S02]  /*c520*/  HADD2.F32 R12, -RZ, R12.H0_H0 ;  /* 0x2000000cff0c7230 */ /* 0x000fc40000004100 */
[CC--:B------:R-:W-:Y:S01]  /*c530*/  FMUL.FTZ R25, R5.reuse, R11.reuse ;  /* 0x0000000b05197220 */ /* 0x0c0fe20000410000 */
[----:B------:R-:W-:Y:S02]  /*c540*/  HADD2.F32 R24, -RZ, R27.H1_H1 ;  /* 0x3000001bff187230 */ /* 0x000fe40000004100 */
[-C--:B------:R-:W-:Y:S01]  /*c550*/  FMUL.FTZ R5, R5, R10.reuse ;  /* 0x0000000a05057220 */ /* 0x080fe20000410000 */
[----:B------:R-:W-:Y:S02]  /*c560*/  HADD2.F32 R3, -RZ, R13.H1_H1 ;  /* 0x3000000dff037230 */ /* 0x000fe40000004100 */
[C---:B------:R-:W-:Y:S01]  /*c570*/  FFMA.FTZ R27, R12.reuse, R10, -R25 ;  /* 0x0000000a0c1b7223 */ /* 0x040fe20000010819 */
[----:B------:R-:W-:Y:S02]  /*c580*/  HADD2.F32 R10, -RZ, R15.H1_H1 ;  /* 0x3000000fff0a7230 */ /* 0x000fe40000004100 */
[----:B------:R-:W-:Y:S01]  /*c590*/  FFMA.FTZ R32, R12, R11, R5 ;  /* 0x0000000b0c207223 */ /* 0x000fe20000010005 */
[----:B------:R-:W-:-:S02]  /*c5a0*/  HADD2.F32 R13, -RZ, R13.H0_H0 ;  /* 0x2000000dff0d7230 */ /* 0x000fc40000004100 */
[C---:B------:R-:W-:Y:S01]  /*c5b0*/  FMUL.FTZ R34, R3.reuse, R24 ;  /* 0x0000001803227220 */ /* 0x040fe20000410000 */
[----:B------:R-:W-:Y:S01]  /*c5c0*/  F2FP.F16.E4M3.UNPACK_B R11, R26 ;  /* 0x0000001aff0b723e */ /* 0x000fe200020006ff */
[-C--:B------:R-:W-:Y:S01]  /*c5d0*/  FMUL.FTZ R12, R3, R10.reuse ;  /* 0x0000000a030c7220 */ /* 0x080fe20000410000 */
[----:B------:R-:W-:Y:S02]  /*c5e0*/  HADD2.F32 R5, -RZ, R4.H1_H1 ;  /* 0x30000004ff057230 */ /* 0x000fe40000004100 */
        /* <DEDUP_REMOVED lines=8> */
[C---:B------:R-:W-:Y:S01]  /*c670*/  FMUL.FTZ R13, R5.reuse, R15 ;  /* 0x0000000f050d7220 */ /* 0x040fe20000410000 */
[----:B------:R-:W-:Y:S02]  /*c680*/  HADD2.F32 R3, -RZ, R0.H1_H1 ;  /* 0x30000000ff037230 */ /* 0x000fe40000004100 */
        /* <DEDUP_REMOVED lines=10> */
[----:B------:R-:W-:-:S02]  /*c730*/  HADD2.F32 R4, -RZ, R14.H1_H1 ;  /* 0x3000000eff047230 */ /* 0x000fc40000004100 */
[--C-:B------:R-:W-:Y:S02]  /*c740*/  HADD2.F32 R3, -RZ, R7.reuse.H1_H1 ;  /* 0x30000007ff037230 */ /* 0x100fe40000004100 */
[--C-:B------:R-:W-:Y:S02]  /*c750*/  HADD2.F32 R10, -RZ, R26.reuse.H1_H1 ;  /* 0x3000001aff0a7230 */ /* 0x100fe40000004100 */
[----:B------:R-:W-:Y:S02]  /*c760*/  HADD2.F32 R11, -RZ, R26.H0_H0 ;  /* 0x2000001aff0b7230 */ /* 0x000fe40000004100 */
[C---:B------:R-:W-:Y:S01]  /*c770*/  FMUL.FTZ R15, R3.reuse, R4 ;  /* 0x00000004030f7220 */ /* 0x040fe20000410000 */
[----:B------:R-:W-:Y:S02]  /*c780*/  HADD2.F32 R0, -RZ, R6.H1_H1 ;  /* 0x30000006ff007230 */ /* 0x000fe40000004100 */
[----:B------:R-:W-:Y:S02]  /*c790*/  HADD2.F32 R5, -RZ, R14.H0_H0 ;  /* 0x2000000eff057230 */ /* 0x000fe40000004100 */
[----:B------:R-:W-:Y:S01]  /*c7a0*/  FMUL.FTZ R14, R3, R10 ;  /* 0x0000000a030e7220 */ /* 0x000fe20000410000 */
[----:B------:R-:W-:-:S02]  /*c7b0*/  HADD2.F32 R7, -RZ, R7.H0_H0 ;  /* 0x20000007ff077230 */ /* 0x000fc40000004100 */
[C---:B------:R-:W-:Y:S01]  /*c7c0*/  FMUL.FTZ R3, R0.reuse, R11 ;  /* 0x0000000b00037220 */ /* 0x040fe20000410000 */
[----:B------:R-:W-:Y:S02]  /*c7d0*/  HADD2.F32 R6, -RZ, R6.H0_H0 ;  /* 0x20000006ff067230 */ /* 0x000fe40000004100 */
[-C--:B------:R-:W-:Y:S01]  /*c7e0*/  FMUL.FTZ R0, R0, R5.reuse ;  /* 0x0000000500007220 */ /* 0x080fe20000410000 */
[C---:B------:R-:W-:Y:S01]  /*c7f0*/  FFMA.FTZ R14, R7.reuse, R4, -R14 ;  /* 0x00000004070e7223 */ /* 0x040fe2000001080e */
[----:B------:R-:W-:Y:S01]  /*c800*/  FFMA.FTZ R15, R7, R10, R15 ;  /* 0x0000000a070f7223 */ /* 0x000fe2000001000f */
[C---:B------:R-:W-:Y:S01]  /*c810*/  FFMA.FTZ R5, R6.reuse, R5, -R3 ;  /* 0x0000000506057223 */ /* 0x040fe20000010803 */
[----:B------:R-:W-:Y:S01]  /*c820*/  FFMA.FTZ R0, R6, R11, R0 ;  /* 0x0000000b06007223 */ /* 0x000fe20000010000 */
[----:B------:R-:W-:Y:S02]  /*c830*/  F2FP.SATFINITE.E4M3.F32.PACK_AB_MERGE_C R6, R30, R31, RZ ;  /* 0x0000001f1e06723e */ /* 0x000fe400048070ff */
        /* <DEDUP_REMOVED lines=8> */
.L_x_1839:
[----:B------:R-:W-:Y:S05]  /*c8c0*/  BSYNC B1 ;  /* 0x0000000000017941 */ /* 0x000fea0003800000 */
.L_x_1838:
[----:B------:R-:W-:Y:S05]  /*c8d0*/  @P1 BRA `(.L_x_1837) ;  /* 0x0000004c00fc1947 */ /* 0x000fea0003800000 */
[----:B0123--:R-:W0:Y:S01]  /*c8e0*/  LDS.128 R4, [R211+0x1f000] ;  /* 0x01f00000d3047984 */ /* 0x00fe220000000c00 */
[----:B-----5:R-:W-:Y:S02]  /*c8f0*/  SHF.R.U32.HI R11, RZ, 0x8, R21 ;  /* 0x00000008ff0b7819 */ /* 0x020fe40000011615 */
[----:B------:R-:W-:Y:S02]  /*c900*/  LOP3.LUT R10, R21, 0xff, RZ, 0xc0, !PT ;  /* 0x000000ff150a7812 */ /* 0x000fe400078ec0ff */
[----:B------:R-:W-:Y:S02]  /*c910*/  LOP3.LUT R11, R11, 0xff, RZ, 0xc0, !PT ;  /* 0x000000ff0b0b7812 */ /* 0x000fe400078ec0ff */
[----:B------:R-:W-:Y:S02]  /*c920*/  SHF.R.U32.HI R15, RZ, 0x8, R9 ;  /* 0x00000008ff0f7819 */ /* 0x000fe40000011609 */
[----:B------:R-:W-:Y:S02]  /*c930*/  SHF.R.U32.HI R3, RZ, 0x8, R20 ;  /* 0x00000008ff037819 */ /* 0x000fe40000011614 */
[----:B------:R-:W-:-:S02]  /*c940*/  PRMT R10, R11, 0x7604, R10 ;  /* 0x000076040b0a7816 */ /* 0x000fc4000000000a */
[----:B------:R-:W-:Y:S02]  /*c950*/  LOP3.LUT R12, R9, 0xff, RZ, 0xc0, !PT ;  /* 0x000000ff090c7812 */ /* 0x000fe400078ec0ff */
[----:B------:R-:W-:Y:S02]  /*c960*/  LOP3.LUT R15, R15, 0xff, RZ, 0xc0, !PT ;  /* 0x000000ff0f0f7812 */ /* 0x000fe400078ec0ff */
[----:B----4-:R-:W-:Y:S02]  /*c970*/  SHF.R.U32.HI R14, RZ, 0x10, R9 ;  /* 0x00000010ff0e7819 */ /* 0x010fe40000011609 */
[----:B------:R-:W-:Y:S02]  /*c980*/  LOP3.LUT R0, R20, 0xff, RZ, 0xc0, !PT ;  /* 0x000000ff14007812 */ /* 0x000fe400078ec0ff */
[----:B------:R-:W-:Y:S02]  /*c990*/  LOP3.LUT R3, R3, 0xff, RZ, 0xc0, !PT ;  /* 0x000000ff03037812 */ /* 0x000fe400078ec0ff */
[----:B------:R-:W-:-:S02]  /*c9a0*/  SHF.R.U32.HI R24, RZ, 0x10, R21 ;  /* 0x00000010ff187819 */ /* 0x000fc40000011615 */
[----:B------:R-:W-:Y:S02]  /*c9b0*/  SHF.R.U32.HI R11, RZ, 0x8, R8 ;  /* 0x00000008ff0b7819 */ /* 0x000fe40000011608 */
[----:B------:R-:W-:Y:S01]  /*c9c0*/  PRMT R12, R15, 0x7604, R12 ;  /* 0x000076040f0c7816 */ /* 0x000fe2000000000c */
[----:B------:R-:W-:Y:S01]  /*c9d0*/  IMAD.U32 R15, R14, 0x10000, RZ ;  /* 0x000100000e0f7824 */ /* 0x000fe200078e00ff */
[----:B------:R-:W-:Y:S02]  /*c9e0*/  PRMT R3, R3, 0x7604, R0 ;  /* 0x0000760403037816 */ /* 0x000fe40000000000 */
[----:B------:R-:W-:Y:S01]  /*c9f0*/  LOP3.LUT R13, R11, 0xff, RZ, 0xc0, !PT ;  /* 0x000000ff0b0d7812 */ /* 0x000fe200078ec0ff */
[----:B------:R-:W-:Y:S01]  /*ca00*/  IMAD.U32 R11, R24, 0x10000, RZ ;  /* 0x00010000180b7824 */ /* 0x000fe200078e00ff */
[----:B------:R-:W-:Y:S02]  /*ca10*/  LOP3.LUT R0, R8, 0xff, RZ, 0xc0, !PT ;  /* 0x000000ff08007812 */ /* 0x000fe400078ec0ff */
[----:B------:R-:W-:-:S02]  /*ca20*/  LOP3.LUT R3, R3, 0xff0000, R20, 0xf8, !PT ;  /* 0x00ff000003037812 */ /* 0x000fc400078ef814 */
[----:B------:R-:W-:Y:S02]  /*ca30*/  PRMT R13, R13, 0x7604, R0 ;  /* 0x000076040d0d7816 */ /* 0x000fe40000000000 */
[----:B------:R-:W-:Y:S02]  /*ca40*/  LOP3.LUT R15, R12, 0xff0000, R15, 0xf8, !PT ;  /* 0x00ff00000c0f7812 */ /* 0x000fe400078ef80f */
[----:B------:R-:W-:Y:S02]  /*ca50*/  LOP3.LUT R11, R10, 0xff0000, R11, 0xf8, !PT ;  /* 0x00ff00000a0b7812 */ /* 0x000fe400078ef80b */
[----:B------:R-:W-:Y:S02]  /*ca60*/  LOP3.LUT R13, R13, 0xff0000, R8, 0xf8, !PT ;  /* 0x00ff00000d0d7812 */ /* 0x000fe400078ef808 */
[----:B------:R-:W-:Y:S02]  /*ca70*/  LOP3.LUT R12, R3, 0xff000000, R20, 0xf8, !PT ;  /* 0xff000000030c7812 */ /* 0x000fe400078ef814 */
[----:B------:R-:W-:-:S02]  /*ca80*/  LOP3.LUT R24, R15, 0xff000000, R9, 0xf8, !PT ;  /* 0xff0000000f187812 */ /* 0x000fc400078ef809 */
[----:B------:R-:W-:Y:S02]  /*ca90*/  LOP3.LUT R20, R11, 0xff000000, R21, 0xf8, !PT ;  /* 0xff0000000b147812 */ /* 0x000fe400078ef815 */
[----:B0-----:R-:W-:Y:S02]  /*caa0*/  F2FP.F16.E4M3.UNPACK_B R0, R6.H1 ;  /* 0x00000006ff00723e */ /* 0x001fe400030006ff */
[----:B------:R-:W-:Y:S02]  /*cab0*/  LOP3.LUT R15, R13, 0xff000000, R8, 0xf8, !PT ;  /* 0xff0000000d0f7812 */ /* 0x000fe400078ef808 */
[----:B------:R-:W-:Y:S01]  /*cac0*/  F2FP.F16.E4M3.UNPACK_B R21, R24 ;  /* 0x00000018ff15723e */ /* 0x000fe200020006ff */
[--C-:B------:R-:W-:Y:S01]  /*cad0*/  HADD2.F32 R9, -RZ, R0.reuse.H1_H1 ;  /* 0x30000000ff097230 */ /* 0x100fe20000004100 */
[----:B------:R-:W-:Y:S01]  /*cae0*/  F2FP.F16.E4M3.UNPACK_B R13, R20 ;  /* 0x00000014ff0d723e */ /* 0x000fe200020006ff */
[----:B------:R-:W-:Y:S01]  /*caf0*/  HADD2.F32 R8, -RZ, R0.H0_H0 ;  /* 0x20000000ff087230 */ /* 0x000fe20000004100 */
[----:B------:R-:W-:Y:S01]  /*cb00*/  F2FP.F16.E4M3.UNPACK_B R3, R6 ;  /* 0x00000006ff03723e */ /* 0x000fe200020006ff */
[----:B------:R-:W-:Y:S01]  /*cb10*/  HADD2.F32 R25, -RZ, R21.H1_H1 ;  /* 0x30000015ff197230 */ /* 0x000fe20000004100 */
[-C--:B------:R-:W-:Y:S01]  /*cb20*/  F2FP.F16.E4M3.UNPACK_B R10, R7.reuse ;  /* 0x00000007ff0a723e */ /* 0x080fe200020006ff */
[----:B------:R-:W-:Y:S01]  /*cb30*/  HADD2.F32 R14, -RZ, R13.H1_H1 ;  /* 0x3000000dff0e7230 */ /* 0x000fe20000004100 */
[----:B------:R-:W-:-:S02]  /*cb40*/  F2FP.F16.E4M3.UNPACK_B R11, R7.H1 ;  /* 0x00000007ff0b723e */ /* 0x000fc400030006ff */
[C---:B------:R-:W-:Y:S01]  /*cb50*/  FMUL.FTZ R27, R9.reuse, R25 ;  /* 0x00000019091b7220 */ /* 0x040fe20000410000 */
[-C--:B------:R-:W-:Y:S01]  /*cb60*/  F2FP.F16.E4M3.UNPACK_B R6, R5.reuse ;  /* 0x00000005ff06723e */ /* 0x080fe200020006ff */
[-C--:B------:R-:W-:Y:S01]  /*cb70*/  FMUL.FTZ R26, R9, R14.reuse ;  /* 0x0000000e091a7220 */ /* 0x080fe20000410000 */
[----:B------:R-:W-:Y:S01]  /*cb80*/  F2FP.F16.E4M3.UNPACK_B R7, R5.H1 ;  /* 0x00000005ff07723e */ /* 0x000fe200030006ff */
[C---:B------:R-:W-:Y:S01]  /*cb90*/  FFMA.FTZ R27, R8.reuse, R14, -R27 ;  /* 0x0000000e081b7223 */ /* 0x040fe2000001081b */
[----:B------:R-:W-:Y:S02]  /*cba0*/  HADD2.F32 R14, -RZ, R21.H0_H0 ;  /* 0x20000015ff0e7230 */ /* 0x000fe40000004100 */
[----:B------:R-:W-:Y:S01]  /*cbb0*/  FFMA.FTZ R28, R8, R25, R26 ;  /* 0x00000019081c7223 */ /* 0x000fe2000001001a */
[----:B------:R-:W-:Y:S01]  /*cbc0*/  HADD2.F32 R5, -RZ, R3.H1_H1 ;  /* 0x30000003ff057230 */ /* 0x000fe20000004100 */
[----:B------:R-:W-:Y:S01]  /*cbd0*/  F2FP.F16.E4M3.UNPACK_B R24, R24.H1 ;  /* 0x00000018ff18723e */ /* 0x000fe200030006ff */
[----:B------:R-:W-:Y:S01]  /*cbe0*/  HADD2.F32 R8, -RZ, R13.H0_H0 ;  /* 0x2000000dff087230 */ /* 0x000fe20000004100 */
[----:B------:R-:W-:Y:S01]  /*cbf0*/  F2FP.F16.E4M3.UNPACK_B R20, R20.H1 ;  /* 0x00000014ff14723e */ /* 0x000fe200030006ff */
[----:B------:R-:W-:-:S02]  /*cc00*/  HADD2.F32 R3, -RZ, R3.H0_H0 ;  /* 0x20000003ff037230 */ /* 0x000fc40000004100 */
[C---:B------:R-:W-:Y:S01]  /*cc10*/  FMUL.FTZ R26, R5.reuse, R14 ;  /* 0x0000000e051a7220 */ /* 0x040fe20000410000 */
[----:B------:R-:W-:Y:S02]  /*cc20*/  HADD2.F32 R9, -RZ, R24.H0_H0 ;  /* 0x20000018ff097230 */ /* 0x000fe40000004100 */
[-C--:B------:R-:W-:Y:S01]  /*cc30*/  FMUL.FTZ R13, R5, R8.reuse ;  /* 0x00000008050d7220 */ /* 0x080fe20000410000 */
[----:B------:R-:W-:Y:S02]  /*cc40*/  HADD2.F32 R5, -RZ, R10.H1_H1 ;  /* 0x3000000aff057230 */ /* 0x000fe40000004100 */
[C---:B------:R-:W-:Y:S01]  /*cc50*/  FFMA.FTZ R26, R3.reuse, R8, -R26 ;  /* 0x00000008031a7223 */ /* 0x040fe2000001081a */
[----:B------:R-:W-:Y:S02]  /*cc60*/  HADD2.F32 R8, -RZ, R20.H0_H0 ;  /* 0x20000014ff087230 */ /* 0x000fe40000004100 */
[----:B------:R-:W-:Y:S01]  /*cc70*/  FFMA.FTZ R25, R3, R14, R13 ;  /* 0x0000000e03197223 */ /* 0x000fe2000001000d */
[----:B------:R-:W-:-:S02]  /*cc80*/  HADD2.F32 R10, -RZ, R10.H0_H0 ;  /* 0x2000000aff0a7230 */ /* 0x000fc40000004100 */
[CC--:B------:R-:W-:Y:S01]  /*cc90*/  FMUL.FTZ R13, R5.reuse, R9.reuse ;  /* 0x00000009050d7220 */ /* 0x0c0fe20000410000 */
[----:B------:R-:W-:Y:S02]  /*cca0*/  HADD2.F32 R24, -RZ, R24.H1_H1 ;  /* 0x30000018ff187230 */ /* 0x000fe40000004100 */
[-C--:B------:R-:W-:Y:S01]  /*ccb0*/  FMUL.FTZ R5, R5, R8.reuse ;  /* 0x0000000805057220 */ /* 0x080fe20000410000 */
[--C-:B------:R-:W-:Y:S02]  /*ccc0*/  HADD2.F32 R3, -RZ, R11.reuse.H1_H1 ;  /* 0x3000000bff037230 */ /* 0x100fe40000004100 */
[C---:B------:R-:W-:Y:S01]  /*ccd0*/  FFMA.FTZ R29, R10.reuse, R8, -R13 ;  /* 0x000000080a1d7223 */ /* 0x040fe2000001080d */
[----:B------:R-:W-:Y:S02]  /*cce0*/  HADD2.F32 R20, -RZ, R20.H1_H1 ;  /* 0x30000014ff147230 */ /* 0x000fe40000004100 */
[----:B------:R-:W-:Y:S01]  /*ccf0*/  FFMA.FTZ R30, R10, R9, R5 ;  /* 0x000000090a1e7223 */ /* 0x000fe20000010005 */
[----:B------:R-:W-:-:S02]  /*cd00*/  HADD2.F32 R11, -RZ, R11.H0_H0 ;  /* 0x2000000bff0b7230 */ /* 0x000fc40000004100 */
[C---:B------:R-:W-:Y:S01]  /*cd10*/  FMUL.FTZ R8, R3.reuse, R24 ;  /* 0x0000001803087220 */ /* 0x040fe20000410000 */
[----:B------:R-:W-:Y:S01]  /*cd20*/  F2FP.F16.E4M3.UNPACK_B R0, R4 ;  /* 0x00000004ff00723e */ /* 0x000fe200020006ff */
[-C--:B------:R-:W-:Y:S01]  /*cd30*/  FMUL.FTZ R10, R3, R20.reuse ;  /* 0x00000014030a7220 */ /* 0x080fe20000410000 */
[-C--:B------:R-:W-:Y:S01]  /*cd40*/  F2FP.F16.E4M3.UNPACK_B R9, R15.reuse ;  /* 0x0000000fff09723e */ /* 0x080fe200020006ff */
[C---:B------:R-:W-:Y:S01]  /*cd50*/  FFMA.FTZ R20, R11.reuse, R20, -R8 ;  /* 0x000000140b147223 */ /* 0x040fe20000010808 */
[----:B------:R-:W-:Y:S01]  /*cd60*/  F2FP.F16.E4M3.UNPACK_B R4, R4.H1 ;  /* 0x00000004ff04723e */ /* 0x000fe200030006ff */
[----:B------:R-:W-:Y:S01]  /*cd70*/  FFMA.FTZ R31, R11, R24, R10 ;  /* 0x000000180b1f7223 */ /* 0x000fe2000001000a */
[-C--:B------:R-:W-:Y:S01]  /*cd80*/  F2FP.F16.E4M3.UNPACK_B R8, R12.reuse ;  /* 0x0000000cff08723e */ /* 0x080fe200020006ff */
[--C-:B------:R-:W-:Y:S01]  /*cd90*/  HADD2.F32 R13, -RZ, R9.reuse.H1_H1 ;  /* 0x30000009ff0d7230 */ /* 0x100fe20000004100 */
[----:B------:R-:W-:Y:S01]  /*cda0*/  F2FP.F16.E4M3.UNPACK_B R12, R12.H1 ;  /* 0x0000000cff0c723e */ /* 0x000fe200030006ff */
[----:B------:R-:W-:Y:S01]  /*cdb0*/  HADD2.F32 R10, -RZ, R9.H0_H0 ;  /* 0x20000009ff0a7230 */ /* 0x000fe20000004100 */
[----:B------:R-:W-:Y:S01]  /*cdc0*/  F2FP.F16.E4M3.UNPACK_B R15, R15.H1 ;  /* 0x0000000fff0f723e */ /* 0x000fe200030006ff */
[----:B------:R-:W-:-:S02]  /*cdd0*/  HADD2.F32 R5, -RZ, R4.H1_H1 ;  /* 0x30000004ff057230 */ /* 0x000fc40000004100 */
[----:B------:R-:W-:Y:S02]  /*cde0*/  HADD2.F32 R9, -RZ, R8.H1_H1 ;  /* 0x30000008ff097230 */ /* 0x000fe40000004100 */
[----:B------:R-:W-:Y:S02]  /*cdf0*/  HADD2.F32 R3, -RZ, R0.H1_H1 ;  /* 0x30000000ff037230 */ /* 0x000fe40000004100 */
[C---:B------:R-:W-:Y:S01]  /*ce00*/  FMUL.FTZ R11, R5.reuse, R13 ;  /* 0x0000000d050b7220 */ /* 0x040fe20000410000 */
[----:B------:R-:W-:Y:S02]  /*ce10*/  HADD2.F32 R8, -RZ, R8.H0_H0 ;  /* 0x20000008ff087230 */ /* 0x000fe40000004100 */
[----:B------:R-:W-:Y:S01]  /*ce20*/  FMUL.FTZ R21, R5, R9 ;  /* 0x0000000905157220 */ /* 0x000fe20000410000 */
[----:B------:R-:W-:Y:S02]  /*ce30*/  HADD2.F32 R4, -RZ, R4.H0_H0 ;  /* 0x20000004ff047230 */ /* 0x000fe40000004100 */
[----:B------:R-:W-:Y:S01]  /*ce40*/  FMUL.FTZ R5, R3, R10 ;  /* 0x0000000a03057220 */ /* 0x000fe20000410000 */
[----:B------:R-:W-:-:S02]  /*ce50*/  HADD2.F32 R0, -RZ, R0.H0_H0 ;  /* 0x20000000ff007230 */ /* 0x000fc40000004100 */
[-C--:B------:R-:W-:Y:S01]  /*ce60*/  FMUL.FTZ R3, R3, R8.reuse ;  /* 0x0000000803037220 */ /* 0x080fe20000410000 */
[C---:B------:R-:W-:Y:S01]  /*ce70*/  FFMA.FTZ R11, R4.reuse, R9, -R11 ;  /* 0x00000009040b7223 */ /* 0x040fe2000001080b */
[----:B------:R-:W-:Y:S01]  /*ce80*/  FFMA.FTZ R14, R4, R13, R21 ;  /* 0x0000000d040e7223 */ /* 0x000fe20000010015 */
[C---:B------:R-:W-:Y:S01]  /*ce90*/  FFMA.FTZ R9, R0.reuse, R8, -R5 ;  /* 0x0000000800097223 */ /* 0x040fe20000010805 */
[----:B------:R-:W-:Y:S01]  /*cea0*/  FFMA.FTZ R10, R0, R10, R3 ;  /* 0x0000000a000a7223 */ /* 0x000fe20000010003 */
[----:B------:R-:W-:Y:S02]  /*ceb0*/  HADD2.F32 R4, -RZ, R12.H1_H1 ;  /* 0x3000000cff047230 */ /* 0x000fe40000004100 */
[----:B------:R-:W-:Y:S02]  /*cec0*/  HADD2.F32 R3, -RZ, R7.H1_H1 ;  /* 0x30000007ff037230 */ /* 0x000fe40000004100 */
[--C-:B------:R-:W-:Y:S02]  /*ced0*/  HADD2.F32 R8, -RZ, R15.reuse.H1_H1 ;  /* 0x3000000fff087230 */ /* 0x100fe40000004100 */
[----:B------:R-:W-:-:S02]  /*cee0*/  HADD2.F32 R15, -RZ, R15.H0_H0 ;  /* 0x2000000fff0f7230 */ /* 0x000fc40000004100 */
[C---:B------:R-:W-:Y:S01]  /*cef0*/  FMUL.FTZ R13, R3.reuse, R4 ;  /* 0x00000004030d7220 */ /* 0x040fe20000410000 */
[----:B------:R-:W-:Y:S02]  /*cf00*/  HADD2.F32 R0, -RZ, R6.H1_H1 ;  /* 0x30000006ff007230 */ /* 0x000fe40000004100 */
        /* <DEDUP_REMOVED lines=18> */
[----:B------:R0:W-:Y:S01]  /*d030*/  STS.128 [R211+0x1f000], R4 ;  /* 0x01f00004d3007388 */ /* 0x0001e20000000c00 */
[----:B------:R-:W-:Y:S05]  /*d040*/  BRA `(.L_x_1837) ;  /* 0x0000004800207947 */ /* 0x000fea0003800000 */
.L_x_1810:
[----:B------:R-:W0:Y:S01]  /*d050*/  LDC R57, c[0x0][0x448] ;  /* 0x00011200ff397b82 */ /* 0x000e220000000800 */
[----:B------:R-:W-:Y:S01]  /*d060*/  IMAD.MOV.U32 R25, RZ, RZ, R29 ;  /* 0x000000ffff197224 */ /* 0x000fe200078e001d */
[----:B------:R-:W-:Y:S01]  /*d070*/  ULDC.64 UR4, c[0x0][0x3f8] ;  /* 0x0000fe0000047ab9 */ /* 0x000fe20000000a00 */
[----:B------:R-:W-:Y:S01]  /*d080*/  IMAD.MOV.U32 R27, RZ, RZ, R31 ;  /* 0x000000ffff1b7224 */ /* 0x000fe200078e001f */
[----:B------:R-:W-:Y:S01]  /*d090*/  ULDC.64 UR6, c[0x0][0x408] ;  /* 0x0001020000067ab9 */ /* 0x000fe20000000a00 */
        /* <DEDUP_REMOVED lines=20> */
[----:B------:R-:W0:Y:S01]  /*d1e0*/  LDC R59, c[0x0][0x3f4] ;  /* 0x0000fd00ff3b7b82 */ /* 0x000e220000000800 */
[----:B------:R-:W1:Y:S01]  /*d1f0*/  SHFL.IDX PT, R5, R37, RZ, 0x181f ;  /* 0x00181fff25057589 */ /* 0x000e6200000e0000 */
[----:B------:R-:W-:-:S03]  /*d200*/  IMAD R57, R190, R57, RZ ;  /* 0x00000039be397224 */ /* 0x000fc600078e02ff */
[----:B------:R-:W2:Y:S04]  /*d210*/  SHFL.IDX PT, R14, R55, RZ, 0x181f ;  /* 0x00181fff370e7589 */ /* 0x000ea800000e0000 */
[----:B------:R-:W3:Y:S04]  /*d220*/  SHFL.IDX PT, R3, R10, RZ, 0x181f ;  /* 0x00181fff0a037589 */ /* 0x000ee800000e0000 */
[----:B------:R-:W4:Y:S01]  /*d230*/  SHFL.IDX PT, R7, R53, RZ, 0x181f ;  /* 0x00181fff35077589 */ /* 0x000f2200000e0000 */
[----:B0-----:R-:W-:-:S04]  /*d240*/  ISETP.GE.AND P0, PT, R16, R59, PT ;  /* 0x0000003b1000720c */ /* 0x001fc80003f06270 */
[----:B------:R-:W-:-:S13]  /*d250*/  ISETP.GE.OR P1, PT, R52, R57, P0 ;  /* 0x000000393400720c */ /* 0x000fda0000726670 */
[C---:B-1----:R-:W-:Y:S02]  /*d260*/  @!P1 IADD3 R0, P2, R16.reuse, R5, RZ ;  /* 0x0000000510009210 */ /* 0x042fe40007f5e0ff */
[----:B--2---:R-:W-:-:S03]  /*d270*/  @!P1 IADD3 R14, P3, R16, R14, RZ ;  /* 0x0000000e100e9210 */ /* 0x004fc60007f7e0ff */
[--C-:B---3--:R-:W-:Y:S02]  /*d280*/  @!P1 IMAD.X R5, R3, 0x1, R17.reuse, P2 ;  /* 0x0000000103059824 */ /* 0x108fe400010e0611 */
[----:B----4-:R-:W-:Y:S02]  /*d290*/  @!P1 IMAD.X R3, R7, 0x1, R17, P3 ;  /* 0x0000000107039824 */ /* 0x010fe400018e0611 */
[----:B------:R-:W-:Y:S02]  /*d2a0*/  @!P1 IMAD.MOV.U32 R4, RZ, RZ, R0 ;  /* 0x000000ffff049224 */ /* 0x000fe400078e0000 */
[----:B------:R-:W-:Y:S01]  /*d2b0*/  @!P1 IMAD.MOV.U32 R24, RZ, RZ, R14 ;  /* 0x000000ffff189224 */ /* 0x000fe200078e000e */
[----:B------:R-:W-:-:S03]  /*d2c0*/  @!P1 MOV R25, R3 ;  /* 0x0000000300199202 */ /* 0x000fc60000000f00 */
[----:B------:R-:W2:Y:S04]  /*d2d0*/  @!P1 LD.E.128 R4, desc[UR36][R4.64] ;  /* 0x0000002404049980 */ /* 0x000ea8000c101d00 */
[----:B------:R-:W3:Y:S01]  /*d2e0*/  @!P1 LD.E.128 R24, desc[UR36][R24.64] ;  /* 0x0000002418189980 */ /* 0x000ee2000c101d00 */
[----:B------:R-:W-:Y:S02]  /*d2f0*/  CS2R R20, SRZ ;  /* 0x0000000000147805 */ /* 0x000fe4000001ff00 */
[----:B------:R-:W-:Y:S02]  /*d300*/  CS2R R38, SRZ ;  /* 0x0000000000267805 */ /* 0x000fe4000001ff00 */
[----:B------:R-:W-:Y:S01]  /*d310*/  CS2R R40, SRZ ;  /* 0x0000000000287805 */ /* 0x000fe2000001ff00 */
[----:B------:R0:W1:Y:S01]  /*d320*/  SHFL.IDX PT, R3, R10, 0x1, 0x181f ;  /* 0x00381f000a037f89 */ /* 0x00006200000e0000 */
[----:B------:R-:W-:-:S03]  /*d330*/  CS2R R42, SRZ ;  /* 0x00000000002a7805 */ /* 0x000fc6000001ff00 */
[----:B------:R0:W4:Y:S04]  /*d340*/  SHFL.IDX PT, R9, R37, 0x1, 0x181f ;  /* 0x00381f0025097f89 */ /* 0x00012800000e0000 */
[----:B------:R0:W0:Y:S04]  /*d350*/  SHFL.IDX PT, R33, R53, 0x1, 0x181f ;  /* 0x00381f0035217f89 */ /* 0x00002800000e0000 */
[----:B------:R0:W0:Y:S01]  /*d360*/  SHFL.IDX PT, R14, R55, 0x1, 0x181f ;  /* 0x00381f00370e7f89 */ /* 0x00002200000e0000 */
[----:B--2---:R-:W-:Y:S02]  /*d370*/  @!P1 IMAD.MOV.U32 R20, RZ, RZ, R4 ;  /* 0x000000ffff149224 */ /* 0x004fe400078e0004 */
[----:B------:R-:W-:Y:S01]  /*d380*/  @!P1 IMAD.MOV.U32 R21, RZ, RZ, R5 ;  /* 0x000000ffff159224 */ /* 0x000fe200078e0005 */
[----:B------:R-:W-:Y:S01]  /*d390*/  CS2R R4, SRZ ;  /* 0x0000000000047805 */ /* 0x000fe2000001ff00 */
[----:B------:R-:W-:-:S02]  /*d3a0*/  @!P1 IMAD.MOV.U32 R38, RZ, RZ, R6 ;  /* 0x000000ffff269224 */ /* 0x000fc400078e0006 */
[----:B------:R-:W-:Y:S02]  /*d3b0*/  @!P1 IMAD.MOV.U32 R39, RZ, RZ, R7 ;  /* 0x000000ffff279224 */ /* 0x000fe400078e0007 */
[----:B---3--:R-:W-:Y:S02]  /*d3c0*/  @!P1 IMAD.MOV.U32 R40, RZ, RZ, R24 ;  /* 0x000000ffff289224 */ /* 0x008fe400078e0018 */
[----:B------:R-:W-:Y:S02]  /*d3d0*/  @!P1 IMAD.MOV.U32 R41, RZ, RZ, R25 ;  /* 0x000000ffff299224 */ /* 0x000fe400078e0019 */
[----:B------:R-:W-:Y:S02]  /*d3e0*/  @!P1 IMAD.MOV.U32 R42, RZ, RZ, R26 ;  /* 0x000000ffff2a9224 */ /* 0x000fe400078e001a */
[----:B01--4-:R-:W-:-:S07]  /*d3f0*/  @!P1 IMAD.MOV.U32 R43, RZ, RZ, R27 ;  /* 0x000000ffff2b9224 */ /* 0x013fce00078e001b */
.L_x_2180:
[----:B------:R-:W-:Y:S01]  /*d400*/  VIADD R0, R52, 0x20 ;  /* 0x0000002034007836 */ /* 0x000fe20000000000 */
[----:B------:R-:W-:Y:S01]  /*d410*/  BSSY B1, `(.L_x_1841) ;  /* 0x0000010000017945 */ /* 0x000fe20003800000 */
[----:B------:R-:W-:Y:S02]  /*d420*/  CS2R R6, SRZ ;  /* 0x0000000000067805 */ /* 0x000fe4000001ff00 */
[----:B------:R-:W-:Y:S02]  /*d430*/  CS2R R28, SRZ ;  /* 0x00000000001c7805 */ /* 0x000fe4000001ff00 */
[----:B------:R-:W-:Y:S02]  /*d440*/  CS2R R30, SRZ ;  /* 0x00000000001e7805 */ /* 0x000fe4000001ff00 */
[----:B------:R-:W-:-:S13]  /*d450*/  ISETP.GE.AND P1, PT, R0, R57, PT ;  /* 0x000000390000720c */ /* 0x000fda0003f26270 */
[----:B------:R-:W-:Y:S05]  /*d460*/  @P1 BRA `(.L_x_1842) ;  /* 0x0000000000281947 */ /* 0x000fea0003800000 */
[----:B------:R-:W-:Y:S02]  /*d470*/  CS2R R6, SRZ ;  /* 0x0000000000067805 */ /* 0x000fe4000001ff00 */
[----:B------:R-:W-:Y:S02]  /*d480*/  CS2R R28, SRZ ;  /* 0x00000000001c7805 */ /* 0x000fe4000001ff00 */
[----:B------:R-:W-:Y:S01]  /*d490*/  CS2R R30, SRZ ;  /* 0x00000000001e7805 */ /* 0x000fe2000001ff00 */
[----:B------:R-:W-:Y:S06]  /*d4a0*/  @P0 BRA `(.L_x_1842) ;  /* 0x0000000000180947 */ /* 0x000fec0003800000 */
[C---:B------:R-:W-:Y:S02]  /*d4b0*/  IADD3 R4, P2, R16.reuse, R14, RZ ;  /* 0x0000000e10047210 */ /* 0x040fe40007f5e0ff */
[----:B------:R-:W-:-:S03]  /*d4c0*/  IADD3 R28, P1, R16, R9, RZ ;  /* 0x00000009101c7210 */ /* 0x000fc60007f3e0ff */
[----:B------:R-:W-:Y:S01]  /*d4d0*/  IMAD.X R5, R33, 0x1, R17, P2 ;  /* 0x0000000121057824 */ /* 0x000fe200010e0611 */
[----:B------:R-:W-:-:S05]  /*d4e0*/  IADD3.X R29, R3, R17, RZ, P1, !PT ;  /* 0x00000011031d7210 */ /* 0x000fca0000ffe4ff */
[----:B------:R-:W5:Y:S04]  /*d4f0*/  LD.E.128 R4, desc[UR36][R4.64] ;  /* 0x0000002404047980 */ /* 0x000f68000c101d00 */
[----:B------:R-:W5:Y:S02]  /*d500*/  LD.E.128 R28, desc[UR36][R28.64] ;  /* 0x000000241c1c7980 */ /* 0x000f64000c101d00 */
.L_x_1842:
[----:B------:R-:W-:Y:S05]  /*d510*/  BSYNC B1 ;  /* 0x0000000000017941 */ /* 0x000fea0003800000 */
.L_x_1841:
[----:B------:R-:W-:-:S03]  /*d520*/  UMOV UR4, 0xffffffff ;  /* 0xffffffff00047882 */ /* 0x000fc60000000000 */
[----:B------:R-:W-:Y:S05]  /*d530*/  BRA.DIV UR4, `(.L_x_1843) ;  /* 0x000001a204e07947 */ /* 0x000fea000b800000 */
[----:B------:R-:W0:Y:S01]  /*d540*/  SHFL.IDX PT, R9, R37, 0x2, 0x181f ;  /* 0x00581f0025097f89 */ /* 0x000e2200000e0000 */
[----:B------:R-:W-:-:S03]  /*d550*/  VIADD R0, R52, 0x40 ;  /* 0x0000004034007836 */ /* 0x000fc60000000000 */
[----:B------:R-:W1:Y:S02]  /*d560*/  SHFL.IDX PT, R14, R55, 0x2, 0x181f ;  /* 0x00581f00370e7f89 */ /* 0x000e6400000e0000 */
[----:B------:R-:W-:Y:S02]  /*d570*/  ISETP.GE.OR P1, PT, R0, R57, P0 ;  /* 0x000000390000720c */ /* 0x000fe40000726670 */
[----:B------:R-:W2:Y:S04]  /*d580*/  SHFL.IDX PT, R3, R10, 0x2, 0x181f ;  /* 0x00581f000a037f89 */ /* 0x000ea800000e0000 */
[----:B------:R-:W3:Y:S07]  /*d590*/  SHFL.IDX PT, R25, R53, 0x2, 0x181f ;  /* 0x00581f0035197f89 */ /* 0x000eee00000e0000 */
[----:B0-----:R-:W-:-:S02]  /*d5a0*/  @!P1 IADD3 R0, P2, R16, R9, RZ ;  /* 0x0000000910009210 */ /* 0x001fc40007f5e0ff */
[----:B-1----:R-:W-:-:S03]  /*d5b0*/  @!P1 IADD3 R14, P3, R16, R14, RZ ;  /* 0x0000000e100e9210 */ /* 0x002fc60007f7e0ff */
[----:B------:R-:W-:Y:S02]  /*d5c0*/  @!P1 IMAD.MOV.U32 R8, RZ, RZ, R0 ;  /* 0x000000ffff089224 */ /* 0x000fe400078e0000 */
[--C-:B--2---:R-:W-:Y:S02]  /*d5d0*/  @!P1 IMAD.X R9, R3, 0x1, R17.reuse, P2 ;  /* 0x0000000103099824 */ /* 0x104fe400010e0611 */
[----:B---3--:R-:W-:Y:S02]  /*d5e0*/  @!P1 IMAD.X R3, R25, 0x1, R17, P3 ;  /* 0x0000000119039824 */ /* 0x008fe400018e0611 */
[----:B------:R-:W-:Y:S01]  /*d5f0*/  @!P1 IMAD.MOV.U32 R32, RZ, RZ, R14 ;  /* 0x000000ffff209224 */ /* 0x000fe200078e000e */
[----:B------:R0:W2:Y:S01]  /*d600*/  @!P1 LD.E.128 R24, desc[UR36][R8.64] ;  /* 0x0000002408189980 */ /* 0x0000a2000c101d00 */
[----:B------:R-:W-:-:S06]  /*d610*/  @!P1 IMAD.MOV.U32 R33, RZ, RZ, R3 ;  /* 0x000000ffff219224 */ /* 0x000fcc00078e0003 */
[----:B------:R-:W3:Y:S01]  /*d620*/  @!P1 LD.E.128 R32, desc[UR36][R32.64] ;  /* 0x0000002420209980 */ /* 0x000ee2000c101d00 */
[----:B------:R-:W-:Y:S02]  /*d630*/  CS2R R44, SRZ ;  /* 0x00000000002c7805 */ /* 0x000fe4000001ff00 */
[----:B------:R-:W-:Y:S02]  /*d640*/  CS2R R46, SRZ ;  /* 0x00000000002e7805 */ /* 0x000fe4000001ff00 */
[----:B------:R-:W-:Y:S01]  /*d650*/  CS2R R48, SRZ ;  /* 0x0000000000307805 */ /* 0x000fe2000001ff00 */
[----:B------:R-:W1:Y:S01]  /*d660*/  SHFL.IDX PT, R37, R37, 0x3, 0x181f ;  /* 0x00781f0025257f89 */ /* 0x000e6200000e0000 */
[----:B------:R-:W-:Y:S02]  /*d670*/  CS2R R50, SRZ ;  /* 0x0000000000327805 */ /* 0x000fe4000001ff00 */
[----:B0-----:R-:W-:Y:S01]  /*d680*/  CS2R R8, SRZ ;  /* 0x0000000000087805 */ /* 0x001fe2000001ff00 */
[----:B------:R0:W4:Y:S04]  /*d690*/  SHFL.IDX PT, R3, R10, 0x3, 0x181f ;  /* 0x00781f000a037f89 */ /* 0x00012800000e0000 */
[----:B------:R-:W0:Y:S04]  /*d6a0*/  SHFL.IDX PT, R55, R55, 0x3, 0x181f ;  /* 0x00781f0037377f89 */ /* 0x000e2800000e0000 */
[----:B------:R-:W0:Y:S01]  /*d6b0*/  SHFL.IDX PT, R53, R53, 0x3, 0x181f ;  /* 0x00781f0035357f89 */ /* 0x000e2200000e0000 */
[----:B--2---:R-:W-:Y:S01]  /*d6c0*/  @!P1 IMAD.MOV.U32 R44, RZ, RZ, R24 ;  /* 0x000000ffff2c9224 */ /* 0x004fe200078e0018 */
[----:B------:R-:W-:Y:S01]  /*d6d0*/  @!P1 MOV R46, R26 ;  /* 0x0000001a002e9202 */ /* 0x000fe20000000f00 */
[----:B------:R-:W-:-:S02]  /*d6e0*/  @!P1 IMAD.MOV.U32 R45, RZ, RZ, R25 ;  /* 0x000000ffff2d9224 */ /* 0x000fc400078e0019 */
[----:B------:R-:W-:Y:S02]  /*d6f0*/  @!P1 IMAD.MOV.U32 R47, RZ, RZ, R27 ;  /* 0x000000ffff2f9224 */ /* 0x000fe400078e001b */
[----:B---3--:R-:W-:Y:S02]  /*d700*/  @!P1 IMAD.MOV.U32 R48, RZ, RZ, R32 ;  /* 0x000000ffff309224 */ /* 0x008fe400078e0020 */
[----:B------:R-:W-:Y:S02]  /*d710*/  @!P1 IMAD.MOV.U32 R49, RZ, RZ, R33 ;  /* 0x000000ffff319224 */ /* 0x000fe400078e0021 */
[----:B------:R-:W-:Y:S02]  /*d720*/  @!P1 IMAD.MOV.U32 R50, RZ, RZ, R34 ;  /* 0x000000ffff329224 */ /* 0x000fe400078e0022 */
[----:B01--4-:R-:W-:-:S07]  /*d730*/  @!P1 IMAD.MOV.U32 R51, RZ, RZ, R35 ;  /* 0x000000ffff339224 */ /* 0x013fce00078e0023 */
.L_x_2190:
[----:B------:R-:W-:Y:S01]  /*d740*/  VIADD R52, R52, 0x60 ;  /* 0x0000006034347836 */ /* 0x000fe20000000000 */
[----:B------:R-:W-:Y:S01]  /*d750*/  LEA.HI R0, R217, R217, RZ, 0x1 ;  /* 0x000000d9d9007211 */ /* 0x000fe200078f08ff */
[----:B------:R-:W-:Y:S01]  /*d760*/  BSSY B1, `(.L_x_1844) ;  /* 0x0000013000017945 */ /* 0x000fe20003800000 */
[----:B------:R-:W-:Y:S02]  /*d770*/  CS2R R10, SRZ ;  /* 0x00000000000a7805 */ /* 0x000fe4000001ff00 */
[----:B------:R-:W-:Y:S02]  /*d780*/  CS2R R12, SRZ ;  /* 0x00000000000c7805 */ /* 0x000fe4000001ff00 */
[----:B------:R-:W-:Y:S02]  /*d790*/  ISETP.GE.AND P1, PT, R52, R57, PT ;  /* 0x000000393400720c */ /* 0x000fe40003f26270 */
[----:B------:R-:W-:Y:S02]  /*d7a0*/  CS2R R14, SRZ ;  /* 0x00000000000e7805 */ /* 0x000fe4000001ff00 */
[----:B------:R-:W-:-:S05]  /*d7b0*/  LOP3.LUT R0, R0, 0xfffffffe, RZ, 0xc0, !PT ;  /* 0xfffffffe00007812 */ /* 0x000fca00078ec0ff */
[----:B------:R-:W-:-:S05]  /*d7c0*/  IMAD.IADD R0, R217, 0x1, -R0 ;  /* 0x00000001d9007824 */ /* 0x000fca00078e0a00 */
[----:B------:R-:W-:Y:S01]  /*d7d0*/  SHF.L.U32 R25, R0, 0x1f, RZ ;  /* 0x0000001f00197819 */ /* 0x000fe200000006ff */
[----:B------:R-:W-:Y:S06]  /*d7e0*/  @P1 BRA `(.L_x_1845) ;  /* 0x0000000000281947 */ /* 0x000fec0003800000 */
[----:B------:R-:W-:Y:S02]  /*d7f0*/  CS2R R10, SRZ ;  /* 0x00000000000a7805 */ /* 0x000fe4000001ff00 */
[----:B------:R-:W-:Y:S02]  /*d800*/  CS2R R12, SRZ ;  /* 0x00000000000c7805 */ /* 0x000fe4000001ff00 */
[----:B------:R-:W-:Y:S01]  /*d810*/  CS2R R14, SRZ ;  /* 0x00000000000e7805 */ /* 0x000fe2000001ff00 */
[----:B------:R-:W-:Y:S06]  /*d820*/  @P0 BRA `(.L_x_1845) ;  /* 0x0000000000180947 */ /* 0x000fec0003800000 */
[C---:B------:R-:W-:Y:S02]  /*d830*/  IADD3 R12, P1, R16.reuse, R37, RZ ;  /* 0x00000025100c7210 */ /* 0x040fe40007f3e0ff */
[----:B------:R-:W-:-:S03]  /*d840*/  IADD3 R8, P2, R16, R55, RZ ;  /* 0x0000003710087210 */ /* 0x000fc60007f5e0ff */
[--C-:B------:R-:W-:Y:S02]  /*d850*/  IMAD.X R13, R3, 0x1, R17.reuse, P1 ;  /* 0x00000001030d7824 */ /* 0x100fe400008e0611 */
[----:B------:R-:W-:-:S04]  /*d860*/  IMAD.X R9, R53, 0x1, R17, P2 ;  /* 0x0000000135097824 */ /* 0x000fc800010e0611 */
[----:B------:R-:W5:Y:S04]  /*d870*/  LD.E.128 R12, desc[UR36][R12.64] ;  /* 0x000000240c0c7980 */ /* 0x000f68000c101d00 */
[----:B------:R-:W5:Y:S02]  /*d880*/  LD.E.128 R8, desc[UR36][R8.64] ;  /* 0x0000002408087980 */ /* 0x000f64000c101d00 */
.L_x_1845:
[----:B------:R-:W-:Y:S05]  /*d890*/  BSYNC B1 ;  /* 0x0000000000017941 */ /* 0x000fea0003800000 */
.L_x_1844:
[----:B------:R-:W0:Y:S01]  /*d8a0*/  SYNCS.PHASECHK.TRANS64.TRYWAIT P4, [R184+URZ+0x28400], R25 ;  /* 0x02840019b80075a7 */ /* 0x000e22000808017f */
[----:B------:R-:W-:Y:S01]  /*d8b0*/  VIADDMNMX R0, R57, -R202, 0x80, PT ;  /* 0x0000008039007446 */ /* 0x000fe200038009ca */
[C---:B------:R-:W-:Y:S01]  /*d8c0*/  VIADD R3, R189.reuse, 0x60 ;  /* 0x00000060bd037836 */ /* 0x040fe20000000000 */
[C---:B------:R-:W-:Y:S01]  /*d8d0*/  IADD3 R24, R189.reuse, 0x40, RZ ;  /* 0x00000040bd187810 */ /* 0x040fe20007ffe0ff */
[----:B------:R-:W-:Y:S01]  /*d8e0*/  BSSY B1, `(.L_x_1846) ;  /* 0x0000006000017945 */ /* 0x000fe20003800000 */
[-C--:B------:R-:W-:Y:S02]  /*d8f0*/  ISETP.GE.OR P3, PT, R189, R0.reuse, P0 ;  /* 0x00000000bd00720c */ /* 0x080fe40000766670 */
[-C--:B------:R-:W-:Y:S02]  /*d900*/  ISETP.GE.OR P2, PT, R227, R0.reuse, P0 ;  /* 0x00000000e300720c */ /* 0x080fe40000746670 */
[-C--:B------:R-:W-:Y:S02]  /*d910*/  ISETP.GE.OR P1, PT, R24, R0.reuse, P0 ;  /* 0x000000001800720c */ /* 0x080fe40000726670 */
[----:B------:R-:W-:Y:S01]  /*d920*/  ISETP.GE.OR P0, PT, R3, R0, P0 ;  /* 0x000000000300720c */ /* 0x000fe20000706670 */
[----:B0-----:R-:W-:-:S12]  /*d930*/  @!P4 BRA `(.L_x_1847) ;  /* 0x000001a40004c947 */ /* 0x001fd80003800000 */
.L_x_2191:
[----:B------:R-:W-:Y:S05]  /*d940*/  BSYNC B1 ;  /* 0x0000000000017941 */ /* 0x000fea0003800000 */
.L_x_1846:
[----:B------:R-:W-:Y:S04]  /*d950*/  BSSY B1, `(.L_x_1848) ;  /* 0x0000101000017945 */ /* 0x000fe80003800000 */
[----:B------:R-:W-:Y:S05]  /*d960*/  @P3 BRA `(.L_x_1849) ;  /* 0x0000000c00fc3947 */ /* 0x000fea0003800000 */
[----:B------:R-:W-:Y:S02]  /*d970*/  SHF.R.U32.HI R0, RZ, 0x8, R20 ;  /* 0x00000008ff007819 */ /* 0x000fe40000011614 */
[----:B------:R-:W-:Y:S02]  /*d980*/  LOP3.LUT R24, R20, 0xff, RZ, 0xc0, !PT ;  /* 0x000000ff14187812 */ /* 0x000fe400078ec0ff */
[----:B------:R-:W-:Y:S02]  /*d990*/  LOP3.LUT R3, R0, 0xff, RZ, 0xc0, !PT ;  /* 0x000000ff00037812 */ /* 0x000fe400078ec0ff */
[----:B------:R-:W-:Y:S02]  /*d9a0*/  LEA.HI R0, R59, R214, RZ, 0x1c ;  /* 0x000000d63b007211 */ /* 0x000fe400078fe0ff */
[----:B------:R-:W-:Y:S02]  /*d9b0*/  PRMT R52, R3, 0x7604, R24 ;  /* 0x0000760403347816 */ /* 0x000fe40000000018 */
[----:B------:R-:W-:-:S02]  /*d9c0*/  SHF.R.S32.HI R3, RZ, 0x1f, R0 ;  /* 0x0000001fff037819 */ /* 0x000fc40000011400 */
[----:B------:R-:W-:Y:S02]  /*d9d0*/  SHF.R.U32.HI R35, RZ, 0x3, R206 ;  /* 0x00000003ff237819 */ /* 0x000fe400000116ce */
[----:B------:R-:W-:Y:S01]  /*d9e0*/  LEA.HI R24, R3, R0, RZ, 0x3 ;  /* 0x0000000003187211 */ /* 0x000fe200078f18ff */
[----:B------:R-:W-:Y:S01]  /*d9f0*/  IMAD.SHL.U32 R3, R0, 0x10, RZ ;  /* 0x0000001000037824 */ /* 0x000fe200078e00ff */
[----:B------:R-:W-:Y:S02]  /*da00*/  SHF.R.U32.HI R0, RZ, 0x8, R40 ;  /* 0x00000008ff007819 */ /* 0x000fe40000011628 */
[----:B------:R-:W-:Y:S01]  /*da10*/  SHF.R.U32.HI R27, RZ, 0x8, R39 ;  /* 0x00000008ff1b7819 */ /* 0x000fe20000011627 */
[----:B------:R-:W-:Y:S01]  /*da20*/  IMAD.SHL.U32 R24, R24, 0x800, RZ ;  /* 0x0000080018187824 */ /* 0x000fe200078e00ff */
[----:B------:R-:W-:Y:S02]  /*da30*/  LOP3.LUT R3, R206, 0x70, R3, 0xf8, !PT ;  /* 0x00000070ce037812 */ /* 0x000fe400078ef803 */
[----:B------:R-:W-:-:S02]  /*da40*/  LOP3.LUT R33, R0, 0xff, RZ, 0xc0, !PT ;  /* 0x000000ff00217812 */ /* 0x000fc400078ec0ff */
[----:B------:R-:W-:Y:S02]  /*da50*/  LOP3.LUT R0, R3, R35, RZ, 0x3c, !PT ;  /* 0x0000002303007212 */ /* 0x000fe400078e3cff */
[----:B------:R-:W-:Y:S02]  /*da60*/  LOP3.LUT R3, R24, 0xffffc000, RZ, 0xc0, !PT ;  /* 0xffffc00018037812 */ /* 0x000fe400078ec0ff */
[----:B0-----:R-:W-:Y:S02]  /*da70*/  SHF.R.U32.HI R25, RZ, 0x8, R21 ;  /* 0x00000008ff197819 */ /* 0x001fe40000011615 */
[----:B------:R-:W-:Y:S02]  /*da80*/  LOP3.LUT R32, R39, 0xff, RZ, 0xc0, !PT ;  /* 0x000000ff27207812 */ /* 0x000fe400078ec0ff */
[----:B------:R-:W-:Y:S02]  /*da90*/  LOP3.LUT R34, R40, 0xff, RZ, 0xc0, !PT ;  /* 0x000000ff28227812 */ /* 0x000fe400078ec0ff */
[----:B------:R-:W-:-:S02]  /*daa0*/  LOP3.LUT R27, R27, 0xff, RZ, 0xc0, !PT ;  /* 0x000000ff1b1b7812 */ /* 0x000fc400078ec0ff */
[----:B------:R-:W-:Y:S02]  /*dab0*/  IADD3 R3, R0, R3, R210 ;  /* 0x0000000300037210 */ /* 0x000fe40007ffe0d2 */
[----:B------:R-:W-:Y:S02]  /*dac0*/  SHF.R.U32.HI R0, RZ, 0x8, R41 ;  /* 0x00000008ff007819 */ /* 0x000fe40000011629 */
[----:B------:R-:W-:Y:S02]  /*dad0*/  LOP3.LUT R26, R21, 0xff, RZ, 0xc0, !PT ;  /* 0x000000ff151a7812 */ /* 0x000fe400078ec0ff */
[----:B------:R-:W-:Y:S02]  /*dae0*/  LOP3.LUT R25, R25, 0xff, RZ, 0xc0, !PT ;  /* 0x000000ff19197812 */ /* 0x000fe400078ec0ff */
[----:B------:R-:W-:Y:S02]  /*daf0*/  PRMT R58, R27, 0x7604, R32 ;  /* 0x000076041b3a7816 */ /* 0x000fe40000000020 */
[----:B------:R-:W-:-:S02]  /*db00*/  PRMT R57, R33, 0x7604, R34 ;  /* 0x0000760421397816 */ /* 0x000fc40000000022 */
[----:B------:R-:W-:Y:S02]  /*db10*/  LOP3.LUT R33, R41, 0xff, RZ, 0xc0, !PT ;  /* 0x000000ff29217812 */ /* 0x000fe400078ec0ff */
[----:B------:R-:W-:Y:S02]  /*db20*/  SHF.R.U32.HI R32, RZ, 0x8, R42 ;  /* 0x00000008ff207819 */ /* 0x000fe4000001162a */
[----:B------:R-:W-:Y:S02]  /*db30*/  SHF.R.U32.HI R34, RZ, 0x8, R43 ;  /* 0x00000008ff227819 */ /* 0x000fe4000001162b */
[----:B------:R-:W-:Y:S02]  /*db40*/  LOP3.LUT R0, R0, 0xff, RZ, 0xc0, !PT ;  /* 0x000000ff00007812 */ /* 0x000fe400078ec0ff */
[----:B------:R-:W-:Y:S02]  /*db50*/  PRMT R54, R25, 0x7604, R26 ;  /* 0x0000760419367816 */ /* 0x000fe4000000001a */
[----:B------:R-:W-:-:S02]  /*db60*/  SHF.R.U32.HI R25, RZ, 0x8, R38 ;  /* 0x00000008ff197819 */ /* 0x000fc40000011626 */
[----:B------:R-:W-:Y:S02]  /*db70*/  LOP3.LUT R35, R42, 0xff, RZ, 0xc0, !PT ;  /* 0x000000ff2a237812 */ /* 0x000fe400078ec0ff */
[----:B------:R-:W-:Y:S02]  /*db80*/  LOP3.LUT R32, R32, 0xff, RZ, 0xc0, !PT ;  /* 0x000000ff20207812 */ /* 0x000fe400078ec0ff */
[----:B------:R-:W-:Y:S02]  /*db90*/  LOP3.LUT R34, R34, 0xff, RZ, 0xc0, !PT ;  /* 0x000000ff22227812 */ /* 0x000fe400078ec0ff */
[----:B------:R-:W-:Y:S01]  /*dba0*/  PRMT R61, R0, 0x7604, R33 ;  /* 0x00007604003d7816 */ /* 0x000fe20000000021 */
[----:B------:R-:W-:Y:S01]  /*dbb0*/  IMAD.IADD R0, R184, 0x1, R3 ;  /* 0x00000001b8007824 */ /* 0x000fe200078e0203 */
[----:B------:R-:W-:Y:S02]  /*dbc0*/  LOP3.LUT R37, R43, 0xff, RZ, 0xc0, !PT ;  /* 0x000000ff2b257812 */ /* 0x000fe400078ec0ff */
[----:B------:R-:W-:-:S02]  /*dbd0*/  LOP3.LUT R26, R38, 0xff, RZ, 0xc0, !PT ;  /* 0x000000ff261a7812 */ /* 0x000fc400078ec0ff */
[----:B------:R-:W-:Y:S02]  /*dbe0*/  LOP3.LUT R25, R25, 0xff, RZ, 0xc0, !PT ;  /* 0x000000ff19197812 */ /* 0x000fe400078ec0ff */
[----:B------:R-:W-:Y:S02]  /*dbf0*/  PRMT R63, R32, 0x7604, R35 ;  /* 0x00007604203f7816 */ /* 0x000fe40000000023 */
[----:B------:R-:W-:Y:S02]  /*dc00*/  PRMT R67, R34, 0x7604, R37 ;  /* 0x0000760422437816 */ /* 0x000fe40000000025 */
[----:B------:R-:W0:Y:S01]  /*dc10*/  LDS.128 R32, [R0+0x18000] ;  /* 0x0180000000207984 */ /* 0x000e220000000c00 */
[----:B------:R-:W-:Y:S02]  /*dc20*/  PRMT R56, R25, 0x7604, R26 ;  /* 0x0000760419387816 */ /* 0x000fe4000000001a */
[----:B------:R-:W-:Y:S01]  /*dc30*/  SHF.R.U32.HI R37, RZ, 0x10, R21 ;  /* 0x00000010ff257819 */ /* 0x000fe20000011615 */
[----:B------:R-:W1:Y:S01]  /*dc40*/  LDS.128 R24, [R211+0x18000] ;  /* 0x01800000d3187984 */ /* 0x000e620000000c00 */
[----:B------:R-:W-:-:S02]  /*dc50*/  SHF.R.U32.HI R53, RZ, 0x10, R38 ;  /* 0x00000010ff357819 */ /* 0x000fc40000011626 */
[----:B------:R-:W-:Y:S02]  /*dc60*/  LOP3.LUT R37, R37, 0xff, RZ, 0xc0, !PT ;  /* 0x000000ff25257812 */ /* 0x000fe400078ec0ff */
[----:B------:R-:W-:Y:S02]  /*dc70*/  SHF.R.U32.HI R3, RZ, 0x10, R20 ;  /* 0x00000010ff037819 */ /* 0x000fe40000011614 */
[----:B------:R-:W-:Y:S02]  /*dc80*/  LOP3.LUT R53, R53, 0xff, RZ, 0xc0, !PT ;  /* 0x000000ff35357812 */ /* 0x000fe400078ec0ff */
[----:B------:R-:W-:Y:S02]  /*dc90*/  SHF.R.U32.HI R55, RZ, 0x10, R39 ;  /* 0x00000010ff377819 */ /* 0x000fe40000011627 */
[----:B------:R-:W-:Y:S02]  /*dca0*/  PRMT R37, R37, 0x7054, R54 ;  /* 0x0000705425257816 */ /* 0x000fe40000000036 */
[----:B------:R-:W-:-:S02]  /*dcb0*/  SHF.R.U32.HI R54, RZ, 0x10, R41 ;  /* 0x00000010ff367819 */ /* 0x000fc40000011629 */
[----:B------:R-:W-:Y:S02]  /*dcc0*/  LOP3.LUT R3, R3, 0xff, RZ, 0xc0, !PT ;  /* 0x000000ff03037812 */ /* 0x000fe400078ec0ff */
[----:B------:R-:W-:Y:S02]  /*dcd0*/  PRMT R53, R53, 0x7054, R56 ;  /* 0x0000705435357816 */ /* 0x000fe40000000038 */
[----:B------:R-:W-:Y:S02]  /*dce0*/  LOP3.LUT R55, R55, 0xff, RZ, 0xc0, !PT ;  /* 0x000000ff37377812 */ /* 0x000fe400078ec0ff */
[----:B------:R-:W-:Y:S02]  /*dcf0*/  SHF.R.U32.HI R56, RZ, 0x10, R42 ;  /* 0x00000010ff387819 */ /* 0x000fe4000001162a */
[----:B------:R-:W-:Y:S02]  /*dd00*/  LOP3.LUT R54, R54, 0xff, RZ, 0xc0, !PT ;  /* 0x000000ff36367812 */ /* 0x000fe400078ec0ff */
[----:B------:R-:W-:-:S02]  /*dd10*/  PRMT R3, R3, 0x7054, R52 ;  /* 0x0000705403037816 */ /* 0x000fc40000000034 */
[----:B------:R-:W-:Y:S02]  /*dd20*/  PRMT R55, R55, 0x7054, R58 ;  /* 0x0000705437377816 */ /* 0x000fe4000000003a */
[----:B------:R-:W-:Y:S02]  /*dd30*/  SHF.R.U32.HI R52, RZ, 0x10, R40 ;  /* 0x00000010ff347819 */ /* 0x000fe40000011628 */
[----:B------:R-:W-:Y:S02]  /*dd40*/  LOP3.LUT R56, R56, 0xff, RZ, 0xc0, !PT ;  /* 0x000000ff38387812 */ /* 0x000fe400078ec0ff */
[----:B------:R-:W-:Y:S02]  /*dd50*/  SHF.R.U32.HI R58, RZ, 0x10, R43 ;  /* 0x00000010ff3a7819 */ /* 0x000fe4000001162b */
[----:B------:R-:W-:Y:S02]  /*dd60*/  PRMT R61, R54, 0x7054, R61 ;  /* 0x00007054363d7816 */ /* 0x000fe4000000003d */
[----:B------:R-:W-:-:S02]  /*dd70*/  LOP3.LUT R52, R52, 0xff, RZ, 0xc0, !PT ;  /* 0x000000ff34347812 */ /* 0x000fc400078ec0ff */
[----:B------:R-:W-:Y:S02]  /*dd80*/  PRMT R65, R56, 0x7054, R63 ;  /* 0x0000705438417816 */ /* 0x000fe4000000003f */
[----:B------:R-:W-:Y:S02]  /*dd90*/  LOP3.LUT R58, R58, 0xff, RZ, 0xc0, !PT ;  /* 0x000000ff3a3a7812 */ /* 0x000fe400078ec0ff */
[----:B------:R-:W-:Y:S02]  /*dda0*/  LOP3.LUT R63, R61, 0xff000000, R41, 0xf8, !PT ;  /* 0xff0000003d3f7812 */ /* 0x000fe400078ef829 */
[----:B------:R-:W-:Y:S02]  /*ddb0*/  LOP3.LUT R60, R37, 0xff000000, R21, 0xf8, !PT ;  /* 0xff000000253c7812 */ /* 0x000fe400078ef815 */
[----:B------:R-:W-:Y:S02]  /*ddc0*/  PRMT R57, R52, 0x7054, R57 ;  /* 0x0000705434397816 */ /* 0x000fe40000000039 */
[----:B------:R-:W-:-:S02]  /*ddd0*/  LOP3.LUT R21, R65, 0xff000000, R42, 0xf8, !PT ;  /* 0xff00000041157812 */ /* 0x000fc400078ef82a */
[----:B------:R-:W-:Y:S02]  /*dde0*/  PRMT R67, R58, 0x7054, R67 ;  /* 0x000070543a437816 */ /* 0x000fe40000000043 */
[----:B------:R-:W-:Y:S02]  /*ddf0*/  F2FP.F16.E4M3.UNPACK_B R65, R63 ;  /* 0x0000003fff41723e */ /* 0x000fe400020006ff */
[----:B0-----:R-:W-:Y:S02]  /*de00*/  F2FP.F16.E4M3.UNPACK_B R52, R33 ;  /* 0x00000021ff34723e */ /* 0x001fe400020006ff */
[----:B------:R-:W-:Y:S02]  /*de10*/  F2FP.F16.E4M3.UNPACK_B R61, R60 ;  /* 0x0000003cff3d723e */ /* 0x000fe400020006ff */
[----:B------:R-:W-:Y:S02]  /*de20*/  LOP3.LUT R58, R3, 0xff000000, R20, 0xf8, !PT ;  /* 0xff000000033a7812 */ /* 0x000fe400078ef814 */
[----:B------:R-:W-:-:S02]  /*de30*/  LOP3.LUT R3, R53, 0xff000000, R38, 0xf8, !PT ;  /* 0xff00000035037812 */ /* 0x000fc400078ef826 */
[----:B------:R-:W-:Y:S02]  /*de40*/  LOP3.LUT R62, R55, 0xff000000, R39, 0xf8, !PT ;  /* 0xff000000373e7812 */ /* 0x000fe400078ef827 */
[----:B------:R-:W-:Y:S02]  /*de50*/  LOP3.LUT R64, R57, 0xff000000, R40, 0xf8, !PT ;  /* 0xff00000039407812 */ /* 0x000fe400078ef828 */
[----:B------:R-:W-:Y:S01]  /*de60*/  LOP3.LUT R68, R67, 0xff000000, R43, 0xf8, !PT ;  /* 0xff00000043447812 */ /* 0x000fe200078ef82b */
[--C-:B------:R-:W-:Y:S01]  /*de70*/  HADD2.F32 R67, -RZ, R65.reuse.H0_H0 ;  /* 0x20000041ff437230 */ /* 0x100fe20000004100 */
[-C--:B-1----:R-:W-:Y:S01]  /*de80*/  F2FP.F16.E4M3.UNPACK_B R38, R25.reuse ;  /* 0x00000019ff26723e */ /* 0x082fe200020006ff */
[----:B------:R-:W-:Y:S01]  /*de90*/  HADD2.F32 R65, -RZ, R65.H1_H1 ;  /* 0x30000041ff417230 */ /* 0x000fe20000004100 */
[-C--:B------:R-:W-:Y:S02]  /*dea0*/  F2FP.F16.E4M3.UNPACK_B R39, R24.reuse ;  /* 0x00000018ff27723e */ /* 0x080fe400020006ff */
[----:B------:R-:W-:Y:S01]  /*deb0*/  F2FP.F16.E4M3.UNPACK_B R40, R24.H1 ;  /* 0x00000018ff28723e */ /* 0x000fe200030006ff */
[--C-:B------:R-:W-:Y:S01]  /*dec0*/  HADD2.F32 R24, -RZ, R52.reuse.H0_H0 ;  /* 0x20000034ff187230 */ /* 0x100fe20000004100 */
[----:B------:R-:W-:Y:S01]  /*ded0*/  F2FP.F16.E4M3.UNPACK_B R41, R25.H1 ;  /* 0x00000019ff29723e */ /* 0x000fe200030006ff */
[--C-:B------:R-:W-:Y:S01]  /*dee0*/  HADD2.F32 R25, -RZ, R61.reuse.H0_H0 ;  /* 0x2000003dff197230 */ /* 0x100fe20000004100 */
[-C--:B------:R-:W-:Y:S01]  /*def0*/  F2FP.F16.E4M3.UNPACK_B R42, R27.reuse ;  /* 0x0000001bff2a723e */ /* 0x080fe200020006ff */
[----:B------:R-:W-:Y:S01]  /*df00*/  HADD2.F32 R61, -RZ, R61.H1_H1 ;  /* 0x3000003dff3d7230 */ /* 0x000fe20000004100 */
[----:B------:R-:W-:Y:S01]  /*df10*/  F2FP.F16.E4M3.UNPACK_B R43, R27.H1 ;  /* 0x0000001bff2b723e */ /* 0x000fe200030006ff */
[----:B------:R-:W-:Y:S01]  /*df20*/  HADD2.F32 R52, -RZ, R52.H1_H1 ;  /* 0x30000034ff347230 */ /* 0x000fe20000004100 */
[----:B------:R-:W-:-:S02]  /*df30*/  F2FP.F16.E4M3.UNPACK_B R20, R26 ;  /* 0x0000001aff14723e */ /* 0x000fc400020006ff */
[----:B------:R-:W-:Y:S01]  /*df40*/  F2FP.F16.E4M3.UNPACK_B R27, R26.H1 ;  /* 0x0000001aff1b723e */ /* 0x000fe200030006ff */
[--C-:B------:R-:W-:Y:S01]  /*df50*/  HADD2.F32 R26, -RZ, R38.reuse.H0_H0 ;  /* 0x20000026ff1a7230 */ /* 0x100fe20000004100 */
[----:B------:R-:W-:Y:S01]  /*df60*/  F2FP.F16.E4M3.UNPACK_B R55, R33.H1 ;  /* 0x00000021ff37723e */ /* 0x000fe200030006ff */
[C---:B------:R-:W-:Y:S01]  /*df70*/  FMUL.FTZ R33, R24.reuse, R67 ;  /* 0x0000004318217220 */ /* 0x040fe20000410000 */
[-C--:B------:R-:W-:Y:S01]  /*df80*/  F2FP.F16.E4M3.UNPACK_B R53, R32.reuse ;  /* 0x00000020ff35723e */ /* 0x080fe200020006ff */
[----:B------:R-:W-:Y:S01]  /*df90*/  HADD2.F32 R38, -RZ, R38.H1_H1 ;  /* 0x30000026ff267230 */ /* 0x000fe20000004100 */
[----:B------:R-:W-:Y:S01]  /*dfa0*/  F2FP.F16.E4M3.UNPACK_B R54, R32.H1 ;  /* 0x00000020ff36723e */ /* 0x000fe200030006ff */
[----:B------:R-:W-:Y:S01]  /*dfb0*/  FMUL.FTZ R32, R24, R25 ;  /* 0x0000001918207220 */ /* 0x000fe20000410000 */
[----:B------:R-:W-:Y:S01]  /*dfc0*/  F2FP.F16.E4M3.UNPACK_B R63, R63.H1 ;  /* 0x0000003fff3f723e */ /* 0x000fe200030006ff */
[C---:B------:R-:W-:Y:S01]  /*dfd0*/  FFMA.FTZ R25, R26.reuse, R25, -R33 ;  /* 0x000000191a197223 */ /* 0x040fe20000010821 */
[----:B------:R-:W-:Y:S01]  /*dfe0*/  F2FP.F16.E4M3.UNPACK_B R60, R60.H1 ;  /* 0x0000003cff3c723e */ /* 0x000fe200030006ff */
[----:B------:R-:W-:Y:S01]  /*dff0*/  FFMA.FTZ R33, R26, R67, R32 ;  /* 0x000000431a217223 */ /* 0x000fe20000010020 */
[-C--:B------:R-:W-:Y:S01]  /*e000*/  F2FP.F16.E4M3.UNPACK_B R24, R34.reuse ;  /* 0x00000022ff18723e */ /* 0x080fe200020006ff */
[----:B------:R-:W-:Y:S01]  /*e010*/  HADD2.F32 R66, -RZ, R63.H0_H0 ;  /* 0x2000003fff427230 */ /* 0x000fe20000004100 */
[----:B------:R-:W-:Y:S01]  /*e020*/  F2FP.F16.E4M3.UNPACK_B R37, R34.H1 ;  /* 0x00000022ff25723e */ /* 0x000fe200030006ff */
[----:B------:R-:W-:-:S02]  /*e030*/  HADD2.F32 R26, -RZ, R55.H0_H0 ;  /* 0x20000037ff1a7230 */ /* 0x000fc40000004100 */
[C---:B------:R-:W-:Y:S01]  /*e040*/  FMUL.FTZ R32, R52.reuse, R61 ;  /* 0x0000003d34207220 */ /* 0x040fe20000410000 */
[----:B------:R-:W-:Y:S02]  /*e050*/  HADD2.F32 R34, -RZ, R60.H0_H0 ;  /* 0x2000003cff227230 */ /* 0x000fe40000004100 */
[----:B------:R-:W-:Y:S01]  /*e060*/  FMUL.FTZ R67, R52, R65 ;  /* 0x0000004134437220 */ /* 0x000fe20000410000 */
[-C--:B------:R-:W-:Y:S01]  /*e070*/  F2FP.F16.E4M3.UNPACK_B R56, R35.reuse ;  /* 0x00000023ff38723e */ /* 0x080fe200020006ff */
[C---:B------:R-:W-:Y:S01]  /*e080*/  FMUL.FTZ R52, R26.reuse, R66 ;  /* 0x000000421a347220 */ /* 0x040fe20000410000 */
[----:B------:R-:W-:Y:S01]  /*e090*/  F2FP.F16.E4M3.UNPACK_B R57, R35.H1 ;  /* 0x00000023ff39723e */ /* 0x000fe200030006ff */
[----:B------:R-:W-:Y:S02]  /*e0a0*/  HADD2.F32 R35, -RZ, R41.H0_H0 ;  /* 0x20000029ff237230 */ /* 0x000fe40000004100 */
[----:B------:R-:W-:Y:S01]  /*e0b0*/  FMUL.FTZ R69, R26, R34 ;  /* 0x000000221a457220 */ /* 0x000fe20000410000 */
[C---:B------:R-:W-:Y:S01]  /*e0c0*/  FFMA.FTZ R32, R38.reuse, R65, R32 ;  /* 0x0000004126207223 */ /* 0x040fe20000010020 */
[----:B------:R-:W-:Y:S01]  /*e0d0*/  FFMA.FTZ R26, R38, R61, -R67 ;  /* 0x0000003d261a7223 */ /* 0x000fe20000010843 */
[----:B------:R-:W-:Y:S01]  /*e0e0*/  F2FP.F16.E4M3.UNPACK_B R65, R68 ;  /* 0x00000044ff41723e */ /* 0x000fe200020006ff */
[C---:B------:R-:W-:Y:S01]  /*e0f0*/  FFMA.FTZ R34, R35.reuse, R34, -R52 ;  /* 0x0000002223227223 */ /* 0x040fe20000010834 */
[----:B------:R-:W-:Y:S01]  /*e100*/  F2FP.F16.E4M3.UNPACK_B R61, R62 ;  /* 0x0000003eff3d723e */ /* 0x000fe200020006ff */
[----:B------:R-:W-:Y:S01]  /*e110*/  FFMA.FTZ R35, R35, R66, R69 ;  /* 0x0000004223237223 */ /* 0x000fe20000010045 */
[----:B------:R-:W-:Y:S01]  /*e120*/  HADD2.F32 R66, -RZ, R63.H1_H1 ;  /* 0x3000003fff427230 */ /* 0x000fe20000004100 */
[----:B------:R-:W-:Y:S01]  /*e130*/  F2FP.F16.E4M3.UNPACK_B R62, R62.H1 ;  /* 0x0000003eff3e723e */ /* 0x000fe200030006ff */
[----:B------:R-:W-:Y:S01]  /*e140*/  HADD2.F32 R55, -RZ, R55.H1_H1 ;  /* 0x30000037ff377230 */ /* 0x000fe20000004100 */
[----:B------:R-:W-:Y:S01]  /*e150*/  F2FP.F16.E4M3.UNPACK_B R68, R68.H1 ;  /* 0x00000044ff44723e */ /* 0x000fe200030006ff */
[----:B------:R-:W-:-:S02]  /*e160*/  HADD2.F32 R67, -RZ, R65.H0_H0 ;  /* 0x20000041ff437230 */ /* 0x000fc40000004100 */
[----:B------:R-:W-:Y:S02]  /*e170*/  HADD2.F32 R38, -RZ, R56.H0_H0 ;  /* 0x20000038ff267230 */ /* 0x000fe40000004100 */
[C---:B------:R-:W-:Y:S01]  /*e180*/  FMUL.FTZ R70, R55.reuse, R66 ;  /* 0x0000004237467220 */ /* 0x040fe20000410000 */
[----:B------:R-:W-:Y:S02]  /*e190*/  HADD2.F32 R60, -RZ, R60.H1_H1 ;  /* 0x3000003cff3c7230 */ /* 0x000fe40000004100 */
[----:B------:R-:W-:Y:S02]  /*e1a0*/  HADD2.F32 R63, -RZ, R61.H0_H0 ;  /* 0x2000003dff3f7230 */ /* 0x000fe40000004100 */
[----:B------:R-:W-:Y:S01]  /*e1b0*/  FMUL.FTZ R71, R38, R67 ;  /* 0x0000004326477220 */ /* 0x000fe20000410000 */
[----:B------:R-:W-:Y:S02]  /*e1c0*/  HADD2.F32 R41, -RZ, R41.H1_H1 ;  /* 0x30000029ff297230 */ /* 0x000fe40000004100 */
[----:B------:R-:W-:Y:S01]  /*e1d0*/  FMUL.FTZ R55, R55, R60 ;  /* 0x0000003c37377220 */ /* 0x000fe20000410000 */
[----:B------:R-:W-:-:S02]  /*e1e0*/  HADD2.F32 R52, -RZ, R42.H0_H0 ;  /* 0x2000002aff347230 */ /* 0x000fc40000004100 */
[-C--:B------:R-:W-:Y:S01]  /*e1f0*/  FMUL.FTZ R72, R38, R63.reuse ;  /* 0x0000003f26487220 */ /* 0x080fe20000410000 */
[----:B------:R-:W-:Y:S02]  /*e200*/  HADD2.F32 R65, -RZ, R65.H1_H1 ;  /* 0x30000041ff417230 */ /* 0x000fe40000004100 */
[C---:B------:R-:W-:Y:S01]  /*e210*/  FFMA.FTZ R69, R41.reuse, R60, -R70 ;  /* 0x0000003c29457223 */ /* 0x040fe20000010846 */
[----:B------:R-:W-:Y:S02]  /*e220*/  HADD2.F32 R56, -RZ, R56.H1_H1 ;  /* 0x30000038ff387230 */ /* 0x000fe40000004100 */
[C---:B------:R-:W-:Y:S01]  /*e230*/  FFMA.FTZ R38, R52.reuse, R63, -R71 ;  /* 0x0000003f34267223 */ /* 0x040fe20000010847 */
[----:B------:R-:W-:Y:S02]  /*e240*/  HADD2.F32 R61, -RZ, R61.H1_H1 ;  /* 0x3000003dff3d7230 */ /* 0x000fe40000004100 */
[----:B------:R-:W-:Y:S01]  /*e250*/  FFMA.FTZ R70, R41, R66, R55 ;  /* 0x0000004229467223 */ /* 0x000fe20000010037 */
[----:B------:R-:W-:Y:S01]  /*e260*/  FFMA.FTZ R72, R52, R67, R72 ;  /* 0x0000004334487223 */ /* 0x000fe20000010048 */
[----:B------:R-:W-:-:S02]  /*e270*/  HADD2.F32 R42, -RZ, R42.H1_H1 ;  /* 0x3000002aff2a7230 */ /* 0x000fc40000004100 */
[C---:B------:R-:W-:Y:S01]  /*e280*/  FMUL.FTZ R63, R56.reuse, R65 ;  /* 0x00000041383f7220 */ /* 0x040fe20000410000 */
[----:B------:R-:W-:Y:S02]  /*e290*/  HADD2.F32 R52, -RZ, R57.H0_H0 ;  /* 0x20000039ff347230 */ /* 0x000fe40000004100 */
[-C--:B------:R-:W-:Y:S01]  /*e2a0*/  FMUL.FTZ R56, R56, R61.reuse ;  /* 0x0000003d38387220 */ /* 0x080fe20000410000 */
[----:B------:R-:W-:Y:S02]  /*e2b0*/  HADD2.F32 R55, -RZ, R62.H0_H0 ;  /* 0x2000003eff377230 */ /* 0x000fe40000004100 */
[C---:B------:R-:W-:Y:S01]  /*e2c0*/  FFMA.FTZ R67, R42.reuse, R61, -R63 ;  /* 0x0000003d2a437223 */ /* 0x040fe2000001083f */
[----:B------:R-:W-:Y:S02]  /*e2d0*/  HADD2.F32 R60, -RZ, R68.H0_H0 ;  /* 0x20000044ff3c7230 */ /* 0x000fe40000004100 */
[----:B------:R-:W-:Y:S01]  /*e2e0*/  FFMA.FTZ R65, R42, R65, R56 ;  /* 0x000000412a417223 */ /* 0x000fe20000010038 */
[----:B------:R-:W-:-:S02]  /*e2f0*/  HADD2.F32 R41, -RZ, R43.H0_H0 ;  /* 0x2000002bff297230 */ /* 0x000fc40000004100 */
[CC--:B------:R-:W-:Y:S01]  /*e300*/  FMUL.FTZ R73, R52.reuse, R55.reuse ;  /* 0x0000003734497220 */ /* 0x0c0fe20000410000 */
[----:B------:R-:W-:Y:S01]  /*e310*/  F2FP.F16.E4M3.UNPACK_B R56, R64.H1 ;  /* 0x00000040ff38723e */ /* 0x000fe200030006ff */
[----:B------:R-:W-:Y:S01]  /*e320*/  FMUL.FTZ R66, R52, R60 ;  /* 0x0000003c34427220 */ /* 0x000fe20000410000 */
[----:B------:R-:W-:Y:S01]  /*e330*/  F2FP.F16.E4M3.UNPACK_B R52, R58.H1 ;  /* 0x0000003aff34723e */ /* 0x000fe200030006ff */
[C---:B------:R-:W-:Y:S01]  /*e340*/  FFMA.FTZ R73, R41.reuse, R60, R73 ;  /* 0x0000003c29497223 */ /* 0x040fe20000010049 */
[----:B------:R-:W-:Y:S02]  /*e350*/  HADD2.F32 R42, -RZ, R54.H0_H0 ;  /* 0x20000036ff2a7230 */ /* 0x000fe40000004100 */
[----:B------:R-:W-:Y:S01]  /*e360*/  FFMA.FTZ R71, R41, R55, -R66 ;  /* 0x0000003729477223 */ /* 0x000fe20000010842 */
[----:B------:R-:W-:Y:S01]  /*e370*/  HADD2.F32 R60, -RZ, R56.H0_H0 ;  /* 0x20000038ff3c7230 */ /* 0x000fe20000004100 */
[----:B------:R-:W-:Y:S01]  /*e380*/  F2FP.F16.E4M3.UNPACK_B R64, R64 ;  /* 0x00000040ff40723e */ /* 0x000fe200020006ff */
[----:B------:R-:W-:Y:S01]  /*e390*/  HADD2.F32 R62, -RZ, R62.H1_H1 ;  /* 0x3000003eff3e7230 */ /* 0x000fe20000004100 */
[----:B------:R-:W-:Y:S01]  /*e3a0*/  F2FP.F16.E4M3.UNPACK_B R58, R58 ;  /* 0x0000003aff3a723e */ /* 0x000fe200020006ff */
[----:B------:R-:W-:-:S02]  /*e3b0*/  HADD2.F32 R68, -RZ, R68.H1_H1 ;  /* 0x30000044ff447230 */ /* 0x000fc40000004100 */
[----:B------:R-:W-:Y:S01]  /*e3c0*/  FMUL.FTZ R66, R42, R60 ;  /* 0x0000003c2a427220 */ /* 0x000fe20000410000 */
[----:B------:R-:W-:Y:S01]  /*e3d0*/  HADD2.F32 R57, -RZ, R57.H1_H1 ;  /* 0x30000039ff397230 */ /* 0x000fe20000004100 */
[----:B------:R-:W-:Y:S01]  /*e3e0*/  F2FP.SATFINITE.E4M3.F32.PACK_AB_MERGE_C R34, R69, R34, RZ ;  /* 0x000000224522723e */ /* 0x000fe200048070ff */
[----:B------:R-:W-:Y:S01]  /*e3f0*/  HADD2.F32 R55, -RZ, R52.H0_H0 ;  /* 0x20000034ff377230 */ /* 0x000fe20000004100 */
[----:B------:R-:W-:Y:S01]  /*e400*/  F2FP.SATFINITE.E4M3.F32.PACK_AB_MERGE_C R35, R70, R35, RZ ;  /* 0x000000234623723e */ /* 0x000fe200048070ff */
[----:B------:R-:W-:Y:S02]  /*e410*/  HADD2.F32 R41, -RZ, R40.H0_H0 ;  /* 0x20000028ff297230 */ /* 0x000fe40000004100 */
[C---:B------:R-:W-:Y:S01]  /*e420*/  FMUL.FTZ R74, R57.reuse, R68 ;  /* 0x00000044394a7220 */ /* 0x040fe20000410000 */
[----:B------:R-:W-:Y:S02]  /*e430*/  HADD2.F32 R43, -RZ, R43.H1_H1 ;  /* 0x3000002bff2b7230 */ /* 0x000fe40000004100 */
[----:B------:R-:W-:Y:S01]  /*e440*/  FMUL.FTZ R61, R57, R62 ;  /* 0x0000003e393d7220 */ /* 0x000fe20000410000 */
[-C--:B------:R-:W-:Y:S01]  /*e450*/  FMUL.FTZ R57, R42, R55.reuse ;  /* 0x000000372a397220 */ /* 0x080fe20000410000 */
[----:B------:R-:W-:Y:S01]  /*e460*/  FFMA.FTZ R66, R41, R55, -R66 ;  /* 0x0000003729427223 */ /* 0x000fe20000010842 */
[----:B------:R-:W-:-:S02]  /*e470*/  HADD2.F32 R55, -RZ, R56.H1_H1 ;  /* 0x30000038ff377230 */ /* 0x000fc40000004100 */
[C---:B------:R-:W-:Y:S01]  /*e480*/  FFMA.FTZ R74, R43.reuse, R62, -R74 ;  /* 0x0000003e2b4a7223 */ /* 0x040fe2000001084a */
[----:B------:R-:W-:Y:S01]  /*e490*/  FFMA.FTZ R68, R43, R68, R61 ;  /* 0x000000442b447223 */ /* 0x000fe2000001003d */
[----:B------:R-:W-:Y:S02]  /*e4a0*/  HADD2.F32 R54, -RZ, R54.H1_H1 ;  /* 0x30000036ff367230 */ /* 0x000fe40000004100 */
[----:B------:R-:W-:Y:S01]  /*e4b0*/  FFMA.FTZ R60, R41, R60, R57 ;  /* 0x0000003c293c7223 */ /* 0x000fe20000010039 */
[----:B------:R-:W-:Y:S01]  /*e4c0*/  HADD2.F32 R43, -RZ, R52.H1_H1 ;  /* 0x30000034ff2b7230 */ /* 0x000fe20000004100 */
[----:B------:R-:W-:Y:S01]  /*e4d0*/  F2FP.SATFINITE.E4M3.F32.PACK_AB_MERGE_C R25, R26, R25, R34 ;  /* 0x000000191a19723e */ /* 0x000fe20004807022 */
[----:B------:R-:W-:Y:S02]  /*e4e0*/  HADD2.F32 R40, -RZ, R40.H1_H1 ;  /* 0x30000028ff287230 */ /* 0x000fe40000004100 */
[----:B------:R-:W-:Y:S01]  /*e4f0*/  FMUL.FTZ R57, R54, R55 ;  /* 0x0000003736397220 */ /* 0x000fe20000410000 */
[----:B------:R-:W-:-:S02]  /*e500*/  HADD2.F32 R52, -RZ, R64.H0_H0 ;  /* 0x20000040ff347230 */ /* 0x000fc40000004100 */
[-C--:B------:R-:W-:Y:S01]  /*e510*/  FMUL.FTZ R54, R54, R43.reuse ;  /* 0x0000002b36367220 */ /* 0x080fe20000410000 */
[----:B------:R-:W-:Y:S02]  /*e520*/  HADD2.F32 R41, -RZ, R53.H0_H0 ;  /* 0x20000035ff297230 */ /* 0x000fe40000004100 */
[C---:B------:R-:W-:Y:S01]  /*e530*/  FFMA.FTZ R61, R40.reuse, R43, -R57 ;  /* 0x0000002b283d7223 */ /* 0x040fe20000010839 */
[----:B------:R-:W-:Y:S02]  /*e540*/  HADD2.F32 R42, -RZ, R58.H0_H0 ;  /* 0x2000003aff2a7230 */ /* 0x000fe40000004100 */
[----:B------:R-:W-:Y:S01]  /*e550*/  FFMA.FTZ R63, R40, R55, R54 ;  /* 0x00000037283f7223 */ /* 0x000fe20000010036 */
[----:B------:R-:W-:Y:S02]  /*e560*/  HADD2.F32 R40, -RZ, R39.H0_H0 ;  /* 0x20000027ff287230 */ /* 0x000fe40000004100 */
[----:B------:R-:W-:Y:S01]  /*e570*/  FMUL.FTZ R43, R41, R52 ;  /* 0x00000034292b7220 */ /* 0x000fe20000410000 */
[----:B------:R-:W-:-:S02]  /*e580*/  HADD2.F32 R64, -RZ, R64.H1_H1 ;  /* 0x30000040ff407230 */ /* 0x000fc40000004100 */
[-C--:B------:R-:W-:Y:S01]  /*e590*/  FMUL.FTZ R41, R41, R42.reuse ;  /* 0x0000002a29297220 */ /* 0x080fe20000410000 */
[----:B------:R-:W-:Y:S02]  /*e5a0*/  HADD2.F32 R53, -RZ, R53.H1_H1 ;  /* 0x30000035ff357230 */ /* 0x000fe40000004100 */
[C---:B------:R-:W-:Y:S01]  /*e5b0*/  FFMA.FTZ R55, R40.reuse, R42, -R43 ;  /* 0x0000002a28377223 */ /* 0x040fe2000001082b */
[----:B------:R-:W-:Y:S01]  /*e5c0*/  HADD2.F32 R58, -RZ, R58.H1_H1 ;  /* 0x3000003aff3a7230 */ /* 0x000fe20000004100 */
[----:B------:R-:W-:Y:S01]  /*e5d0*/  F2FP.F16.E4M3.UNPACK_B R43, R21.H1 ;  /* 0x00000015ff2b723e */ /* 0x000fe200030006ff */
[----:B------:R-:W-:Y:S02]  /*e5e0*/  HADD2.F32 R39, -RZ, R39.H1_H1 ;  /* 0x30000027ff277230 */ /* 0x000fe40000004100 */
[----:B------:R-:W-:Y:S01]  /*e5f0*/  FFMA.FTZ R56, R40, R52, R41 ;  /* 0x0000003428387223 */ /* 0x000fe20000010029 */
[C---:B------:R-:W-:Y:S01]  /*e600*/  FMUL.FTZ R42, R53.reuse, R64 ;  /* 0x00000040352a7220 */ /* 0x040fe20000410000 */
[----:B------:R-:W-:Y:S01]  /*e610*/  F2FP.F16.E4M3.UNPACK_B R41, R3.H1 ;  /* 0x00000003ff29723e */ /* 0x000fe200030006ff */
[----:B------:R-:W-:Y:S01]  /*e620*/  FMUL.FTZ R57, R53, R58 ;  /* 0x0000003a35397220 */ /* 0x000fe20000410000 */
[----:B------:R-:W-:-:S02]  /*e630*/  HADD2.F32 R53, -RZ, R43.H0_H0 ;  /* 0x2000002bff357230 */ /* 0x000fc40000004100 */
[C---:B------:R-:W-:Y:S01]  /*e640*/  FFMA.FTZ R58, R39.reuse, R58, -R42 ;  /* 0x0000003a273a7223 */ /* 0x040fe2000001082a */
[----:B------:R-:W-:Y:S02]  /*e650*/  HADD2.F32 R40, -RZ, R37.H0_H0 ;  /* 0x20000025ff287230 */ /* 0x000fe40000004100 */
[----:B------:R-:W-:Y:S01]  /*e660*/  FFMA.FTZ R57, R39, R64, R57 ;  /* 0x0000004027397223 */ /* 0x000fe20000010039 */
[----:B------:R-:W-:Y:S01]  /*e670*/  HADD2.F32 R42, -RZ, R41.H0_H0 ;  /* 0x20000029ff2a7230 */ /* 0x000fe20000004100 */
[----:B------:R-:W-:Y:S01]  /*e680*/  F2FP.F16.E4M3.UNPACK_B R3, R3 ;  /* 0x00000003ff03723e */ /* 0x000fe200020006ff */
        /* <DEDUP_REMOVED lines=8> */
[----:B------:R-:W-:Y:S01]  /*e710*/  HADD2.F32 R27, -RZ, R27.H1_H1 ;  /* 0x3000001bff1b7230 */ /* 0x000fe20000004100 */
[----:B------:R-:W-:Y:S01]  /*e720*/  F2FP.SATFINITE.E4M3.F32.PACK_AB_MERGE_C R68, R68, R73, RZ ;  /* 0x000000494444723e */ /* 0x000fe200048070ff */
[----:B------:R-:W-:Y:S02]  /*e730*/  HADD2.F32 R40, -RZ, R3.H0_H0 ;  /* 0x20000003ff287230 */ /* 0x000fe40000004100 */
[C---:B------:R-:W-:Y:S01]  /*e740*/  FMUL.FTZ R42, R37.reuse, R54 ;  /* 0x00000036252a7220 */ /* 0x040fe20000410000 */
[----:B------:R-:W-:Y:S01]  /*e750*/  FMUL.FTZ R43, R37, R52 ;  /* 0x00000034252b7220 */ /* 0x000fe20000410000 */
[----:B------:R-:W-:Y:S01]  /*e760*/  F2FP.F16.E4M3.UNPACK_B R37, R21 ;  /* 0x00000015ff25723e */ /* 0x000fe200020006ff */
[----:B------:R-:W-:-:S02]  /*e770*/  HADD2.F32 R21, -RZ, R24.H0_H0 ;  /* 0x20000018ff157230 */ /* 0x000fc40000004100 */
[C---:B------:R-:W-:Y:S01]  /*e780*/  FFMA.FTZ R41, R27.reuse, R52, -R42 ;  /* 0x000000341b297223 */ /* 0x040fe2000001082a */
[----:B------:R-:W-:Y:S01]  /*e790*/  FFMA.FTZ R54, R27, R54, R43 ;  /* 0x000000361b367223 */ /* 0x000fe2000001002b */
[----:B------:R-:W-:Y:S01]  /*e7a0*/  HADD2.F32 R24, -RZ, R24.H1_H1 ;  /* 0x30000018ff187230 */ /* 0x000fe20000004100 */
[----:B------:R-:W-:Y:S01]  /*e7b0*/  F2FP.SATFINITE.E4M3.F32.PACK_AB_MERGE_C R60, R63, R60, RZ ;  /* 0x0000003c3f3c723e */ /* 0x000fe200048070ff */
[--C-:B------:R-:W-:Y:S01]  /*e7c0*/  HADD2.F32 R42, -RZ, R37.reuse.H0_H0 ;  /* 0x20000025ff2a7230 */ /* 0x100fe20000004100 */
[----:B------:R-:W-:Y:S01]  /*e7d0*/  F2FP.SATFINITE.E4M3.F32.PACK_AB_MERGE_C R41, R41, R62, RZ ;  /* 0x0000003e2929723e */ /* 0x000fe200048070ff */
[----:B------:R-:W-:Y:S01]  /*e7e0*/  HADD2.F32 R37, -RZ, R37.H1_H1 ;  /* 0x30000025ff257230 */ /* 0x000fe20000004100 */
[----:B------:R-:W-:Y:S01]  /*e7f0*/  F2FP.SATFINITE.E4M3.F32.PACK_AB_MERGE_C R53, R54, R53, RZ ;  /* 0x000000353635723e */ /* 0x000fe200048070ff */
[----:B------:R-:W-:Y:S02]  /*e800*/  HADD2.F32 R27, -RZ, R3.H1_H1 ;  /* 0x30000003ff1b7230 */ /* 0x000fe40000004100 */
[----:B------:R-:W-:Y:S01]  /*e810*/  FMUL.FTZ R52, R21, R42 ;  /* 0x0000002a15347220 */ /* 0x000fe20000410000 */
[----:B------:R-:W-:-:S02]  /*e820*/  HADD2.F32 R3, -RZ, R20.H0_H0 ;  /* 0x20000014ff037230 */ /* 0x000fc40000004100 */
[C---:B------:R-:W-:Y:S01]  /*e830*/  FMUL.FTZ R39, R24.reuse, R37 ;  /* 0x0000002518277220 */ /* 0x040fe20000410000 */
[----:B------:R-:W-:Y:S02]  /*e840*/  HADD2.F32 R20, -RZ, R20.H1_H1 ;  /* 0x30000014ff147230 */ /* 0x000fe40000004100 */
[----:B------:R-:W-:Y:S01]  /*e850*/  FMUL.FTZ R24, R24, R27 ;  /* 0x0000001b18187220 */ /* 0x000fe20000410000 */
[-C--:B------:R-:W-:Y:S01]  /*e860*/  FMUL.FTZ R21, R21, R40.reuse ;  /* 0x0000002815157220 */ /* 0x080fe20000410000 */
[C---:B------:R-:W-:Y:S01]  /*e870*/  FFMA.FTZ R52, R3.reuse, R40, -R52 ;  /* 0x0000002803347223 */ /* 0x040fe20000010834 */
[----:B------:R-:W-:Y:S01]  /*e880*/  F2FP.SATFINITE.E4M3.F32.PACK_AB_MERGE_C R33, R32, R33, R35 ;  /* 0x000000212021723e */ /* 0x000fe20004807023 */
[C---:B------:R-:W-:Y:S01]  /*e890*/  FFMA.FTZ R39, R20.reuse, R27, -R39 ;  /* 0x0000001b14277223 */ /* 0x040fe20000010827 */
[----:B------:R-:W-:Y:S01]  /*e8a0*/  FFMA.FTZ R20, R20, R37, R24 ;  /* 0x0000002514147223 */ /* 0x000fe20000010018 */
[----:B------:R-:W-:Y:S01]  /*e8b0*/  FFMA.FTZ R21, R3, R42, R21 ;  /* 0x0000002a03157223 */ /* 0x000fe20000010015 */
[----:B------:R-:W-:-:S02]  /*e8c0*/  F2FP.SATFINITE.E4M3.F32.PACK_AB_MERGE_C R27, R74, R71, RZ ;  /* 0x000000474a1b723e */ /* 0x000fc400048070ff */
[----:B------:R-:W-:Y:S02]  /*e8d0*/  F2FP.SATFINITE.E4M3.F32.PACK_AB_MERGE_C R24, R61, R66, RZ ;  /* 0x000000423d18723e */ /* 0x000fe400048070ff */
        /* <DEDUP_REMOVED lines=8> */
.L_x_1849:
[----:B------:R-:W-:Y:S05]  /*e960*/  BSYNC B1 ;  /* 0x0000000000017941 */ /* 0x000fea0003800000 */
.L_x_1848:
[----:B------:R-:W-:Y:S04]  /*e970*/  BSSY B1, `(.L_x_1850) ;  /* 0x00000f9000017945 */ /* 0x000fe80003800000 */
[----:B------:R-:W-:Y:S05]  /*e980*/  @P2 BRA `(.L_x_1851) ;  /* 0x0000000c00dc2947 */ /* 0x000fea0003800000 */
[----:B-----5:R-:W-:Y:S02]  /*e990*/  SHF.R.U32.HI R3, RZ, 0x8, R28 ;  /* 0x00000008ff037819 */ /* 0x020fe4000001161c */
[----:B------:R-:W-:Y:S02]  /*e9a0*/  SHF.R.U32.HI R21, RZ, 0x8, R30 ;  /* 0x00000008ff157819 */ /* 0x000fe4000001161e */
[----:B-1----:R-:W-:Y:S02]  /*e9b0*/  LOP3.LUT R0, R28, 0xff, RZ, 0xc0, !PT ;  /* 0x000000ff1c007812 */ /* 0x002fe400078ec0ff */
[----:B------:R-:W-:Y:S02]  /*e9c0*/  LOP3.LUT R3, R3, 0xff, RZ, 0xc0, !PT ;  /* 0x000000ff03037812 */ /* 0x000fe400078ec0ff */
[----:B------:R-:W-:Y:S02]  /*e9d0*/  LEA.HI R26, R59, R214, RZ, 0x1c ;  /* 0x000000d63b1a7211 */ /* 0x000fe400078fe0ff */
[----:B------:R-:W-:-:S02]  /*e9e0*/  LOP3.LUT R27, R21, 0xff, RZ, 0xc0, !PT ;  /* 0x000000ff151b7812 */ /* 0x000fc400078ec0ff */
[----:B------:R-:W-:Y:S02]  /*e9f0*/  PRMT R21, R3, 0x7604, R0 ;  /* 0x0000760403157816 */ /* 0x000fe40000000000 */
[----:B------:R-:W-:Y:S02]  /*ea00*/  LOP3.LUT R24, R30, 0xff, RZ, 0xc0, !PT ;  /* 0x000000ff1e187812 */ /* 0x000fe400078ec0ff */
[----:B------:R-:W-:Y:S02]  /*ea10*/  SHF.R.S32.HI R3, RZ, 0x1f, R26 ;  /* 0x0000001fff037819 */ /* 0x000fe4000001141a */
[----:B------:R-:W-:Y:S01]  /*ea20*/  PRMT R37, R27, 0x7604, R24 ;  /* 0x000076041b257816 */ /* 0x000fe20000000018 */
[----:B------:R-:W-:Y:S01]  /*ea30*/  IMAD.SHL.U32 R27, R26, 0x10, RZ ;  /* 0x000000101a1b7824 */ /* 0x000fe200078e00ff */
[----:B------:R-:W-:Y:S02]  /*ea40*/  LEA.HI R32, R3, R26, RZ, 0x3 ;  /* 0x0000001a03207211 */ /* 0x000fe400078f18ff */
[----:B------:R-:W-:-:S02]  /*ea50*/  SHF.R.U32.HI R24, RZ, 0x8, R31 ;  /* 0x00000008ff187819 */ /* 0x000fc4000001161f */
[----:B------:R-:W-:Y:S01]  /*ea60*/  LOP3.LUT R0, R204, 0x70, R27, 0xf8, !PT ;  /* 0x00000070cc007812 */ /* 0x000fe200078ef81b */
[----:B------:R-:W-:Y:S01]  /*ea70*/  IMAD.SHL.U32 R32, R32, 0x800, RZ ;  /* 0x0000080020207824 */ /* 0x000fe200078e00ff */
[----:B------:R-:W-:Y:S02]  /*ea80*/  SHF.R.U32.HI R33, RZ, 0x3, R204 ;  /* 0x00000003ff217819 */ /* 0x000fe400000116cc */
[----:B0-----:R-:W-:Y:S02]  /*ea90*/  SHF.R.U32.HI R25, RZ, 0x8, R29 ;  /* 0x00000008ff197819 */ /* 0x001fe4000001161d */
[----:B------:R-:W-:Y:S02]  /*eaa0*/  LOP3.LUT R3, R31, 0xff, RZ, 0xc0, !PT ;  /* 0x000000ff1f037812 */ /* 0x000fe400078ec0ff */
[----:B------:R-:W-:Y:S02]  /*eab0*/  LOP3.LUT R24, R24, 0xff, RZ, 0xc0, !PT ;  /* 0x000000ff18187812 */ /* 0x000fe400078ec0ff */
[----:B------:R-:W-:-:S02]  /*eac0*/  LOP3.LUT R0, R0, R33, RZ, 0x3c, !PT ;  /* 0x0000002100007212 */ /* 0x000fc400078e3cff */
[----:B------:R-:W-:Y:S02]  /*ead0*/  LOP3.LUT R32, R32, 0xffffc000, RZ, 0xc0, !PT ;  /* 0xffffc00020207812 */ /* 0x000fe400078ec0ff */
[----:B------:R-:W-:Y:S02]  /*eae0*/  LOP3.LUT R20, R29, 0xff, RZ, 0xc0, !PT ;  /* 0x000000ff1d147812 */ /* 0x000fe400078ec0ff */
[----:B------:R-:W-:Y:S02]  /*eaf0*/  LOP3.LUT R25, R25, 0xff, RZ, 0xc0, !PT ;  /* 0x000000ff19197812 */ /* 0x000fe400078ec0ff */
[----:B------:R-:W-:Y:S02]  /*eb00*/  SHF.R.U32.HI R26, RZ, 0x8, R4 ;  /* 0x00000008ff1a7819 */ /* 0x000fe40000011604 */
[----:B------:R-:W-:Y:S02]  /*eb10*/  PRMT R38, R24, 0x7604, R3 ;  /* 0x0000760418267816 */ /* 0x000fe40000000003 */
[----:B------:R-:W-:-:S02]  /*eb20*/  IADD3 R3, R0, R32, R209 ;  /* 0x0000002000037210 */ /* 0x000fc40007ffe0d1 */
[----:B------:R-:W-:Y:S02]  /*eb30*/  PRMT R20, R25, 0x7604, R20 ;  /* 0x0000760419147816 */ /* 0x000fe40000000014 */
[----:B------:R-:W-:Y:S01]  /*eb40*/  LOP3.LUT R25, R4, 0xff, RZ, 0xc0, !PT ;  /* 0x000000ff04197812 */ /* 0x000fe200078ec0ff */
[----:B------:R-:W-:Y:S01]  /*eb50*/  IMAD.IADD R0, R184, 0x1, R3 ;  /* 0x00000001b8007824 */ /* 0x000fe200078e0203 */
[----:B------:R-:W-:Y:S02]  /*eb60*/  LOP3.LUT R26, R26, 0xff, RZ, 0xc0, !PT ;  /* 0x000000ff1a1a7812 */ /* 0x000fe400078ec0ff */
[----:B------:R-:W-:Y:S02]  /*eb70*/  SHF.R.U32.HI R41, RZ, 0x8, R6 ;  /* 0x00000008ff297819 */ /* 0x000fe40000011606 */
[----:B------:R-:W-:Y:S01]  /*eb80*/  PRMT R43, R26, 0x7604, R25 ;  /* 0x000076041a2b7816 */ /* 0x000fe20000000019 */
[----:B------:R-:W-:Y:S01]  /*eb90*/  LDS.128 R32, [R0+0x18000] ;  /* 0x0180000000207984 */ /* 0x000fe20000000c00 */
[----:B------:R-:W-:-:S02]  /*eba0*/  SHF.R.U32.HI R40, RZ, 0x8, R5 ;  /* 0x00000008ff287819 */ /* 0x000fc40000011605 */
[----:B------:R-:W-:Y:S01]  /*ebb0*/  SHF.R.U32.HI R53, RZ, 0x8, R7 ;  /* 0x00000008ff357819 */ /* 0x000fe20000011607 */
[----:B------:R-:W0:Y:S01]  /*ebc0*/  LDS.128 R24, [R223+0x18000] ;  /* 0x01800000df187984 */ /* 0x000e220000000c00 */
[----:B------:R-:W-:Y:S02]  /*ebd0*/  LOP3.LUT R42, R41, 0xff, RZ, 0xc0, !PT ;  /* 0x000000ff292a7812 */ /* 0x000fe400078ec0ff */
[----:B------:R-:W-:Y:S02]  /*ebe0*/  LOP3.LUT R39, R5, 0xff, RZ, 0xc0, !PT ;  /* 0x000000ff05277812 */ /* 0x000fe400078ec0ff */
[----:B------:R-:W-:Y:S02]  /*ebf0*/  LOP3.LUT R52, R7, 0xff, RZ, 0xc0, !PT ;  /* 0x000000ff07347812 */ /* 0x000fe400078ec0ff */
[----:B------:R-:W-:Y:S02]  /*ec00*/  LOP3.LUT R40, R40, 0xff, RZ, 0xc0, !PT ;  /* 0x000000ff28287812 */ /* 0x000fe400078ec0ff */
[----:B------:R-:W-:-:S02]  /*ec10*/  LOP3.LUT R41, R53, 0xff, RZ, 0xc0, !PT ;  /* 0x000000ff35297812 */ /* 0x000fc400078ec0ff */
[----:B------:R-:W-:Y:S02]  /*ec20*/  LOP3.LUT R3, R6, 0xff, RZ, 0xc0, !PT ;  /* 0x000000ff06037812 */ /* 0x000fe400078ec0ff */
[----:B------:R-:W-:Y:S02]  /*ec30*/  PRMT R40, R40, 0x7604, R39 ;  /* 0x0000760428287816 */ /* 0x000fe40000000027 */
[----:B------:R-:W-:Y:S02]  /*ec40*/  SHF.R.U32.HI R54, RZ, 0x10, R29 ;  /* 0x00000010ff367819 */ /* 0x000fe4000001161d */
[----:B------:R-:W-:Y:S02]  /*ec50*/  PRMT R52, R41, 0x7604, R52 ;  /* 0x0000760429347816 */ /* 0x000fe40000000034 */
[----:B------:R-:W-:Y:S02]  /*ec60*/  SHF.R.U32.HI R39, RZ, 0x10, R31 ;  /* 0x00000010ff277819 */ /* 0x000fe4000001161f */
[----:B------:R-:W-:-:S02]  /*ec70*/  SHF.R.U32.HI R41, RZ, 0x10, R5 ;  /* 0x00000010ff297819 */ /* 0x000fc40000011605 */
[----:B------:R-:W-:Y:S01]  /*ec80*/  PRMT R53, R42, 0x7604, R3 ;  /* 0x000076042a357816 */ /* 0x000fe20000000003 */
[----:B------:R-:W-:Y:S01]  /*ec90*/  IMAD.U32 R3, R54, 0x10000, RZ ;  /* 0x0001000036037824 */ /* 0x000fe200078e00ff */
[----:B------:R-:W-:Y:S01]  /*eca0*/  SHF.R.U32.HI R57, RZ, 0x10, R7 ;  /* 0x00000010ff397819 */ /* 0x000fe20000011607 */
[----:B------:R-:W-:Y:S01]  /*ecb0*/  IMAD.U32 R39, R39, 0x10000, RZ ;  /* 0x0001000027277824 */ /* 0x000fe200078e00ff */
[----:B------:R-:W-:Y:S02]  /*ecc0*/  SHF.L.U32 R41, R41, 0x10, RZ ;  /* 0x0000001029297819 */ /* 0x000fe400000006ff */
[----:B------:R-:W-:Y:S01]  /*ecd0*/  LOP3.LUT R21, R21, 0xff0000, R28, 0xf8, !PT ;  /* 0x00ff000015157812 */ /* 0x000fe200078ef81c */
[----:B------:R-:W-:Y:S01]  /*ece0*/  IMAD.U32 R57, R57, 0x10000, RZ ;  /* 0x0001000039397824 */ /* 0x000fe200078e00ff */
        /* <DEDUP_REMOVED lines=11> */
[----:B------:R-:W-:Y:S02]  /*eda0*/  LOP3.LUT R6, R21, 0xff000000, R6, 0xf8, !PT ;  /* 0xff00000015067812 */ /* 0x000fe400078ef806 */
[-C--:B0-----:R-:W-:Y:S02]  /*edb0*/  F2FP.F16.E4M3.UNPACK_B R30, R27.reuse ;  /* 0x0000001bff1e723e */ /* 0x081fe400020006ff */
[----:B------:R-:W-:-:S02]  /*edc0*/  F2FP.F16.E4M3.UNPACK_B R31, R27.H1 ;  /* 0x0000001bff1f723e */ /* 0x000fc400030006ff */
[-C--:B------:R-:W-:Y:S02]  /*edd0*/  F2FP.F16.E4M3.UNPACK_B R21, R24.reuse ;  /* 0x00000018ff15723e */ /* 0x080fe400020006ff */
[----:B------:R-:W-:Y:S02]  /*ede0*/  F2FP.F16.E4M3.UNPACK_B R27, R24.H1 ;  /* 0x00000018ff1b723e */ /* 0x000fe400030006ff */
[----:B------:R-:W-:Y:S02]  /*edf0*/  F2FP.F16.E4M3.UNPACK_B R54, R55 ;  /* 0x00000037ff36723e */ /* 0x000fe400020006ff */
[----:B------:R-:W-:Y:S02]  /*ee00*/  F2FP.F16.E4M3.UNPACK_B R29, R33 ;  /* 0x00000021ff1d723e */ /* 0x000fe400020006ff */
[----:B------:R-:W-:Y:S01]  /*ee10*/  F2FP.F16.E4M3.UNPACK_B R24, R41 ;  /* 0x00000029ff18723e */ /* 0x000fe200020006ff */
[----:B------:R-:W-:Y:S01]  /*ee20*/  HADD2.F32 R56, -RZ, R54.H0_H0 ;  /* 0x20000036ff387230 */ /* 0x000fe20000004100 */
[-C--:B------:R-:W-:Y:S01]  /*ee30*/  F2FP.F16.E4M3.UNPACK_B R20, R25.reuse ;  /* 0x00000019ff14723e */ /* 0x080fe200020006ff */
[----:B------:R-:W-:Y:S01]  /*ee40*/  HADD2.F32 R5, -RZ, R29.H0_H0 ;  /* 0x2000001dff057230 */ /* 0x000fe20000004100 */
[--C-:B------:R-:W-:Y:S01]  /*ee50*/  LOP3.LUT R43, R43, 0xff0000, R4.reuse, 0xf8, !PT ;  /* 0x00ff00002b2b7812 */ /* 0x100fe200078ef804 */
[----:B------:R-:W-:Y:S01]  /*ee60*/  HADD2.F32 R42, -RZ, R24.H0_H0 ;  /* 0x20000018ff2a7230 */ /* 0x000fe20000004100 */
[----:B------:R-:W-:Y:S01]  /*ee70*/  F2FP.F16.E4M3.UNPACK_B R28, R25.H1 ;  /* 0x00000019ff1c723e */ /* 0x000fe200030006ff */
[----:B------:R-:W-:Y:S01]  /*ee80*/  HADD2.F32 R25, -RZ, R20.H0_H0 ;  /* 0x20000014ff197230 */ /* 0x000fe20000004100 */
[----:B------:R-:W-:Y:S01]  /*ee90*/  LOP3.LUT R53, R43, 0xff000000, R4, 0xf8, !PT ;  /* 0xff0000002b357812 */ /* 0x000fe200078ef804 */
[C---:B------:R-:W-:Y:S01]  /*eea0*/  FMUL.FTZ R60, R5.reuse, R56 ;  /* 0x00000038053c7220 */ /* 0x040fe20000410000 */
[----:B------:R-:W-:Y:S01]  /*eeb0*/  F2FP.F16.E4M3.UNPACK_B R37, R33.H1 ;  /* 0x00000021ff25723e */ /* 0x000fe200030006ff */
[-C--:B------:R-:W-:Y:S01]  /*eec0*/  FMUL.FTZ R43, R5, R42.reuse ;  /* 0x0000002a052b7220 */ /* 0x080fe20000410000 */
[----:B------:R-:W-:Y:S01]  /*eed0*/  F2FP.F16.E4M3.UNPACK_B R55, R55.H1 ;  /* 0x00000037ff37723e */ /* 0x000fe200030006ff */
[C---:B------:R-:W-:Y:S01]  /*eee0*/  FFMA.FTZ R5, R25.reuse, R42, -R60 ;  /* 0x0000002a19057223 */ /* 0x040fe2000001083c */
[----:B------:R-:W-:Y:S01]  /*eef0*/  F2FP.F16.E4M3.UNPACK_B R41, R41.H1 ;  /* 0x00000029ff29723e */ /* 0x000fe200030006ff */
[----:B------:R-:W-:Y:S01]  /*ef00*/  FFMA.FTZ R25, R25, R56, R43 ;  /* 0x0000003819197223 */ /* 0x000fe2000001002b */
[----:B------:R-:W-:Y:S01]  /*ef10*/  LOP3.LUT R58, R57, 0xff000000, R7, 0xf8, !PT ;  /* 0xff000000393a7812 */ /* 0x000fe200078ef807 */
[----:B------:R-:W-:Y:S01]  /*ef20*/  HADD2.F32 R57, -RZ, R54.H1_H1 ;  /* 0x30000036ff397230 */ /* 0x000fe20000004100 */
[-C--:B------:R-:W-:Y:S01]  /*ef30*/  F2FP.F16.E4M3.UNPACK_B R38, R35.reuse ;  /* 0x00000023ff26723e */ /* 0x080fe200020006ff */
[----:B------:R-:W-:Y:S01]  /*ef40*/  HADD2.F32 R54, -RZ, R55.H0_H0 ;  /* 0x20000037ff367230 */ /* 0x000fe20000004100 */
[----:B------:R-:W-:Y:S01]  /*ef50*/  F2FP.F16.E4M3.UNPACK_B R39, R35.H1 ;  /* 0x00000023ff27723e */ /* 0x000fe200030006ff */
[----:B------:R-:W-:Y:S01]  /*ef60*/  HADD2.F32 R43, -RZ, R24.H1_H1 ;  /* 0x30000018ff2b7230 */ /* 0x000fe20000004100 */
[-C--:B------:R-:W-:Y:S01]  /*ef70*/  F2FP.F16.E4M3.UNPACK_B R7, R34.reuse ;  /* 0x00000022ff07723e */ /* 0x080fe200020006ff */
[----:B------:R-:W-:Y:S01]  /*ef80*/  HADD2.F32 R24, -RZ, R20.H1_H1 ;  /* 0x30000014ff187230 */ /* 0x000fe20000004100 */
[----:B------:R-:W-:Y:S01]  /*ef90*/  F2FP.F16.E4M3.UNPACK_B R35, R34.H1 ;  /* 0x00000022ff23723e */ /* 0x000fe200030006ff */
[----:B------:R-:W-:Y:S01]  /*efa0*/  HADD2.F32 R34, -RZ, R37.H0_H0 ;  /* 0x20000025ff227230 */ /* 0x000fe20000004100 */
[-C--:B------:R-:W-:Y:S01]  /*efb0*/  F2FP.F16.E4M3.UNPACK_B R33, R32.reuse ;  /* 0x00000020ff21723e */ /* 0x080fe200020006ff */
[----:B------:R-:W-:Y:S01]  /*efc0*/  HADD2.F32 R42, -RZ, R41.H0_H0 ;  /* 0x20000029ff2a7230 */ /* 0x000fe20000004100 */
[----:B------:R-:W-:Y:S01]  /*efd0*/  F2FP.F16.E4M3.UNPACK_B R32, R32.H1 ;  /* 0x00000020ff20723e */ /* 0x000fe200030006ff */
[----:B------:R-:W-:-:S02]  /*efe0*/  HADD2.F32 R20, -RZ, R29.H1_H1 ;  /* 0x3000001dff147230 */ /* 0x000fc40000004100 */
[C---:B------:R-:W-:Y:S01]  /*eff0*/  FMUL.FTZ R60, R34.reuse, R54 ;  /* 0x00000036223c7220 */ /* 0x040fe20000410000 */
[----:B------:R-:W-:Y:S02]  /*f000*/  HADD2.F32 R29, -RZ, R28.H0_H0 ;  /* 0x2000001cff1d7230 */ /* 0x000fe40000004100 */
[-C--:B------:R-:W-:Y:S01]  /*f010*/  FMUL.FTZ R63, R34, R42.reuse ;  /* 0x0000002a223f7220 */ /* 0x080fe20000410000 */
[----:B------:R-:W-:Y:S02]  /*f020*/  HADD2.F32 R55, -RZ, R55.H1_H1 ;  /* 0x30000037ff377230 */ /* 0x000fe40000004100 */
[C---:B------:R-:W-:Y:S01]  /*f030*/  FMUL.FTZ R61, R20.reuse, R57 ;  /* 0x00000039143d7220 */ /* 0x040fe20000410000 */
[----:B------:R-:W-:Y:S01]  /*f040*/  FMUL.FTZ R56, R20, R43 ;  /* 0x0000002b14387220 */ /* 0x000fe20000410000 */
[C---:B------:R-:W-:Y:S01]  /*f050*/  FFMA.FTZ R60, R29.reuse, R42, -R60 ;  /* 0x0000002a1d3c7223 */ /* 0x040fe2000001083c */
[----:B------:R-:W-:Y:S01]  /*f060*/  F2FP.F16.E4M3.UNPACK_B R42, R52 ;  /* 0x00000034ff2a723e */ /* 0x000fe200020006ff */
[----:B------:R-:W-:Y:S01]  /*f070*/  FFMA.FTZ R63, R29, R54, R63 ;  /* 0x000000361d3f7223 */ /* 0x000fe2000001003f */
[----:B------:R-:W-:Y:S01]  /*f080*/  F2FP.F16.E4M3.UNPACK_B R54, R58 ;  /* 0x0000003aff36723e */ /* 0x000fe200020006ff */
[----:B------:R-:W-:-:S02]  /*f090*/  HADD2.F32 R37, -RZ, R37.H1_H1 ;  /* 0x30000025ff257230 */ /* 0x000fc40000004100 */
[C---:B------:R-:W-:Y:S01]  /*f0a0*/  FFMA.FTZ R20, R24.reuse, R43, -R61 ;  /* 0x0000002b18147223 */ /* 0x040fe2000001083d */
[----:B------:R-:W-:Y:S02]  /*f0b0*/  HADD2.F32 R41, -RZ, R41.H1_H1 ;  /* 0x30000029ff297230 */ /* 0x000fe40000004100 */
[----:B------:R-:W-:Y:S01]  /*f0c0*/  FFMA.FTZ R24, R24, R57, R56 ;  /* 0x0000003918187223 */ /* 0x000fe20000010038 */
[----:B------:R-:W-:Y:S02]  /*f0d0*/  HADD2.F32 R34, -RZ, R38.H0_H0 ;  /* 0x20000026ff227230 */ /* 0x000fe40000004100 */
[C---:B------:R-:W-:Y:S01]  /*f0e0*/  FMUL.FTZ R57, R37.reuse, R55 ;  /* 0x0000003725397220 */ /* 0x040fe20000410000 */
[----:B------:R-:W-:Y:S02]  /*f0f0*/  HADD2.F32 R43, -RZ, R42.H0_H0 ;  /* 0x2000002aff2b7230 */ /* 0x000fe40000004100 */
[----:B------:R-:W-:Y:S01]  /*f100*/  FMUL.FTZ R62, R37, R41 ;  /* 0x00000029253e7220 */ /* 0x000fe20000410000 */
[----:B------:R-:W-:Y:S01]  /*f110*/  HADD2.F32 R28, -RZ, R28.H1_H1 ;  /* 0x3000001cff1c7230 */ /* 0x000fe20000004100 */
[----:B------:R-:W-:Y:S01]  /*f120*/  F2FP.F16.E4M3.UNPACK_B R58, R58.H1 ;  /* 0x0000003aff3a723e */ /* 0x000fe200030006ff */
[----:B------:R-:W-:-:S02]  /*f130*/  HADD2.F32 R56, -RZ, R54.H0_H0 ;  /* 0x20000036ff387230 */ /* 0x000fc40000004100 */
[----:B------:R-:W-:Y:S01]  /*f140*/  FMUL.FTZ R37, R34, R43 ;  /* 0x0000002b22257220 */ /* 0x000fe20000410000 */
[----:B------:R-:W-:Y:S02]  /*f150*/  HADD2.F32 R29, -RZ, R30.H0_H0 ;  /* 0x2000001eff1d7230 */ /* 0x000fe40000004100 */
[----:B------:R-:W-:Y:S01]  /*f160*/  FFMA.FTZ R57, R28, R41, -R57 ;  /* 0x000000291c397223 */ /* 0x000fe20000010839 */
[----:B------:R-:W-:Y:S02]  /*f170*/  HADD2.F32 R41, -RZ, R54.H1_H1 ;  /* 0x30000036ff297230 */ /* 0x000fe40000004100 */
[----:B------:R-:W-:Y:S01]  /*f180*/  FMUL.FTZ R64, R34, R56 ;  /* 0x0000003822407220 */ /* 0x000fe20000410000 */
[----:B------:R-:W-:Y:S01]  /*f190*/  F2FP.F16.E4M3.UNPACK_B R52, R52.H1 ;  /* 0x00000034ff34723e */ /* 0x000fe200030006ff */
[----:B------:R-:W-:Y:S02]  /*f1a0*/  HADD2.F32 R38, -RZ, R38.H1_H1 ;  /* 0x30000026ff267230 */ /* 0x000fe40000004100 */
[----:B------:R-:W-:Y:S01]  /*f1b0*/  FFMA.FTZ R56, R29, R56, R37 ;  /* 0x000000381d387223 */ /* 0x000fe20000010025 */
[----:B------:R-:W-:-:S02]  /*f1c0*/  HADD2.F32 R37, -RZ, R42.H1_H1 ;  /* 0x3000002aff257230 */ /* 0x000fc40000004100 */
[----:B------:R-:W-:Y:S01]  /*f1d0*/  FFMA.FTZ R64, R29, R43, -R64 ;  /* 0x0000002b1d407223 */ /* 0x000fe20000010840 */
[----:B------:R-:W-:Y:S02]  /*f1e0*/  HADD2.F32 R30, -RZ, R30.H1_H1 ;  /* 0x3000001eff1e7230 */ /* 0x000fe40000004100 */
[C---:B------:R-:W-:Y:S01]  /*f1f0*/  FMUL.FTZ R43, R38.reuse, R41 ;  /* 0x00000029262b7220 */ /* 0x040fe20000410000 */
[----:B------:R-:W-:Y:S02]  /*f200*/  HADD2.F32 R42, -RZ, R58.H0_H0 ;  /* 0x2000003aff2a7230 */ /* 0x000fe40000004100 */
[----:B------:R-:W-:Y:S01]  /*f210*/  FMUL.FTZ R38, R38, R37 ;  /* 0x0000002526267220 */ /* 0x000fe20000410000 */
[----:B------:R-:W-:Y:S02]  /*f220*/  HADD2.F32 R29, -RZ, R39.H0_H0 ;  /* 0x20000027ff1d7230 */ /* 0x000fe40000004100 */
[----:B------:R-:W-:Y:S01]  /*f230*/  FFMA.FTZ R62, R28, R55, R62 ;  /* 0x000000371c3e7223 */ /* 0x000fe2000001003e */
[----:B------:R-:W-:-:S02]  /*f240*/  HADD2.F32 R34, -RZ, R52.H0_H0 ;  /* 0x20000034ff227230 */ /* 0x000fc40000004100 */
[C---:B------:R-:W-:Y:S01]  /*f250*/  FFMA.FTZ R55, R30.reuse, R37, -R43 ;  /* 0x000000251e377223 */ /* 0x040fe2000001082b */
[----:B------:R-:W-:Y:S02]  /*f260*/  HADD2.F32 R28, -RZ, R31.H0_H0 ;  /* 0x2000001fff1c7230 */ /* 0x000fe40000004100 */
[C---:B------:R-:W-:Y:S01]  /*f270*/  FMUL.FTZ R65, R29.reuse, R42 ;  /* 0x0000002a1d417220 */ /* 0x040fe20000410000 */
[----:B------:R-:W-:Y:S01]  /*f280*/  F2FP.F16.E4M3.UNPACK_B R37, R53.H1 ;  /* 0x00000035ff25723e */ /* 0x000fe200030006ff */
[----:B------:R-:W-:Y:S01]  /*f290*/  FMUL.FTZ R29, R29, R34 ;  /* 0x000000221d1d7220 */ /* 0x000fe20000410000 */
[----:B------:R-:W-:Y:S01]  /*f2a0*/  FFMA.FTZ R61, R30, R41, R38 ;  /* 0x000000291e3d7223 */ /* 0x000fe20000010026 */
[----:B------:R-:W-:Y:S01]  /*f2b0*/  F2FP.F16.E4M3.UNPACK_B R30, R40.H1 ;  /* 0x00000028ff1e723e */ /* 0x000fe200030006ff */
[----:B------:R-:W-:Y:S02]  /*f2c0*/  HADD2.F32 R52, -RZ, R52.H1_H1 ;  /* 0x30000034ff347230 */ /* 0x000fe40000004100 */
[----:B------:R-:W-:Y:S01]  /*f2d0*/  FFMA.FTZ R66, R28, R42, R29 ;  /* 0x0000002a1c427223 */ /* 0x000fe2000001001d */
[----:B------:R-:W-:-:S02]  /*f2e0*/  HADD2.F32 R58, -RZ, R58.H1_H1 ;  /* 0x3000003aff3a7230 */ /* 0x000fc40000004100 */
[----:B------:R-:W-:Y:S01]  /*f2f0*/  FFMA.FTZ R65, R28, R34, -R65 ;  /* 0x000000221c417223 */ /* 0x000fe20000010841 */
[----:B------:R-:W-:Y:S01]  /*f300*/  HADD2.F32 R39, -RZ, R39.H1_H1 ;  /* 0x30000027ff277230 */ /* 0x000fe20000004100 */
[----:B------:R-:W-:Y:S01]  /*f310*/  F2FP.F16.E4M3.UNPACK_B R53, R53 ;  /* 0x00000035ff35723e */ /* 0x000fe200020006ff */
[----:B------:R-:W-:Y:S01]  /*f320*/  HADD2.F32 R38, -RZ, R37.H0_H0 ;  /* 0x20000025ff267230 */ /* 0x000fe20000004100 */
[----:B------:R-:W-:Y:S01]  /*f330*/  F2FP.F16.E4M3.UNPACK_B R40, R40 ;  /* 0x00000028ff28723e */ /* 0x000fe200020006ff */
[----:B------:R-:W-:Y:S02]  /*f340*/  HADD2.F32 R29, -RZ, R32.H0_H0 ;  /* 0x20000020ff1d7230 */ /* 0x000fe40000004100 */
[C---:B------:R-:W-:Y:S01]  /*f350*/  FMUL.FTZ R42, R39.reuse, R58 ;  /* 0x0000003a272a7220 */ /* 0x040fe20000410000 */
[----:B------:R-:W-:Y:S02]  /*f360*/  HADD2.F32 R34, -RZ, R30.H0_H0 ;  /* 0x2000001eff227230 */ /* 0x000fe40000004100 */
[----:B------:R-:W-:Y:S01]  /*f370*/  FMUL.FTZ R41, R39, R52 ;  /* 0x0000003427297220 */ /* 0x000fe20000410000 */
[----:B------:R-:W-:-:S02]  /*f380*/  HADD2.F32 R28, -RZ, R27.H0_H0 ;  /* 0x2000001bff1c7230 */ /* 0x000fc40000004100 */
[C---:B------:R-:W-:Y:S01]  /*f390*/  FMUL.FTZ R39, R29.reuse, R38 ;  /* 0x000000261d277220 */ /* 0x040fe20000410000 */
[----:B------:R-:W-:Y:S02]  /*f3a0*/  HADD2.F32 R31, -RZ, R31.H1_H1 ;  /* 0x3000001fff1f7230 */ /* 0x000fe40000004100 */
[-C--:B------:R-:W-:Y:S01]  /*f3b0*/  FMUL.FTZ R29, R29, R34.reuse ;  /* 0x000000221d1d7220 */ /* 0x080fe20000410000 */
[----:B------:R-:W-:Y:S02]  /*f3c0*/  HADD2.F32 R37, -RZ, R37.H1_H1 ;  /* 0x30000025ff257230 */ /* 0x000fe40000004100 */
[----:B------:R-:W-:Y:S01]  /*f3d0*/  FFMA.FTZ R39, R28, R34, -R39 ;  /* 0x000000221c277223 */ /* 0x000fe20000010827 */
[----:B------:R-:W-:Y:S02]  /*f3e0*/  HADD2.F32 R32, -RZ, R32.H1_H1 ;  /* 0x30000020ff207230 */ /* 0x000fe40000004100 */
[----:B------:R-:W-:Y:S01]  /*f3f0*/  FFMA.FTZ R67, R31, R58, R41 ;  /* 0x0000003a1f437223 */ /* 0x000fe20000010029 */
[----:B------:R-:W-:-:S02]  /*f400*/  HADD2.F32 R30, -RZ, R30.H1_H1 ;  /* 0x3000001eff1e7230 */ /* 0x000fc40000004100 */
[----:B------:R-:W-:Y:S01]  /*f410*/  FFMA.FTZ R68, R31, R52, -R42 ;  /* 0x000000341f447223 */ /* 0x000fe2000001082a */
[----:B------:R-:W-:Y:S02]  /*f420*/  HADD2.F32 R27, -RZ, R27.H1_H1 ;  /* 0x3000001bff1b7230 */ /* 0x000fe40000004100 */
[-C--:B------:R-:W-:Y:S01]  /*f430*/  FMUL.FTZ R34, R32, R37.reuse ;  /* 0x0000002520227220 */ /* 0x080fe20000410000 */
[----:B------:R-:W-:Y:S01]  /*f440*/  FFMA.FTZ R41, R28, R38, R29 ;  /* 0x000000261c297223 */ /* 0x000fe2000001001d */
[-C--:B------:R-:W-:Y:S01]  /*f450*/  FMUL.FTZ R32, R32, R30.reuse ;  /* 0x0000001e20207220 */ /* 0x080fe20000410000 */
[----:B------:R-:W-:Y:S02]  /*f460*/  HADD2.F32 R31, -RZ, R53.H0_H0 ;  /* 0x20000035ff1f7230 */ /* 0x000fe40000004100 */
[C---:B------:R-:W-:Y:S01]  /*f470*/  FFMA.FTZ R42, R27.reuse, R30, -R34 ;  /* 0x0000001e1b2a7223 */ /* 0x040fe20000010822 */
[----:B------:R-:W-:Y:S02]  /*f480*/  HADD2.F32 R28, -RZ, R33.H0_H0 ;  /* 0x20000021ff1c7230 */ /* 0x000fe40000004100 */
[----:B------:R-:W-:Y:S01]  /*f490*/  FFMA.FTZ R52, R27, R37, R32 ;  /* 0x000000251b347223 */ /* 0x000fe20000010020 */
[----:B------:R-:W-:Y:S01]  /*f4a0*/  HADD2.F32 R29, -RZ, R40.H0_H0 ;  /* 0x20000028ff1d7230 */ /* 0x000fe20000004100 */
[----:B------:R-:W-:Y:S01]  /*f4b0*/  F2FP.F16.E4M3.UNPACK_B R4, R26 ;  /* 0x0000001aff04723e */ /* 0x000fe200020006ff */
[----:B------:R-:W-:-:S02]  /*f4c0*/  HADD2.F32 R27, -RZ, R21.H0_H0 ;  /* 0x20000015ff1b7230 */ /* 0x000fc40000004100 */
[C---:B------:R-:W-:Y:S01]  /*f4d0*/  FMUL.FTZ R32, R28.reuse, R31 ;  /* 0x0000001f1c207220 */ /* 0x040fe20000410000 */
[----:B------:R-:W-:Y:S02]  /*f4e0*/  HADD2.F32 R30, -RZ, R53.H1_H1 ;  /* 0x30000035ff1e7230 */ /* 0x000fe40000004100 */
[-C--:B------:R-:W-:Y:S01]  /*f4f0*/  FMUL.FTZ R28, R28, R29.reuse ;  /* 0x0000001d1c1c7220 */ /* 0x080fe20000410000 */
[----:B------:R-:W-:Y:S02]  /*f500*/  HADD2.F32 R33, -RZ, R33.H1_H1 ;  /* 0x30000021ff217230 */ /* 0x000fe40000004100 */
[----:B------:R-:W-:Y:S01]  /*f510*/  FFMA.FTZ R34, R27, R29, -R32 ;  /* 0x0000001d1b227223 */ /* 0x000fe20000010820 */
[----:B------:R-:W-:Y:S01]  /*f520*/  HADD2.F32 R40, -RZ, R40.H1_H1 ;  /* 0x30000028ff287230 */ /* 0x000fe20000004100 */
[----:B------:R-:W-:Y:S01]  /*f530*/  F2FP.F16.E4M3.UNPACK_B R29, R6.H1 ;  /* 0x00000006ff1d723e */ /* 0x000fe200030006ff */
[----:B------:R-:W-:Y:S02]  /*f540*/  HADD2.F32 R21, -RZ, R21.H1_H1 ;  /* 0x30000015ff157230 */ /* 0x000fe40000004100 */
[----:B------:R-:W-:Y:S01]  /*f550*/  FMUL.FTZ R32, R33, R30 ;  /* 0x0000001e21207220 */ /* 0x000fe20000410000 */
[----:B------:R-:W-:Y:S01]  /*f560*/  FFMA.FTZ R31, R27, R31, R28 ;  /* 0x0000001f1b1f7223 */ /* 0x000fe2000001001c */
[----:B------:R-:W-:Y:S01]  /*f570*/  F2FP.F16.E4M3.UNPACK_B R28, R3.H1 ;  /* 0x00000003ff1c723e */ /* 0x000fe200030006ff */
[----:B------:R-:W-:Y:S01]  /*f580*/  FMUL.FTZ R37, R33, R40 ;  /* 0x0000002821257220 */ /* 0x000fe20000410000 */
[----:B------:R-:W-:Y:S01]  /*f590*/  F2FP.F16.E4M3.UNPACK_B R26, R26.H1 ;  /* 0x0000001aff1a723e */ /* 0x000fe200030006ff */
[----:B------:R-:W-:Y:S01]  /*f5a0*/  FFMA.FTZ R33, R21, R40, -R32 ;  /* 0x0000002815217223 */ /* 0x000fe20000010820 */
[----:B------:R-:W-:-:S02]  /*f5b0*/  HADD2.F32 R32, -RZ, R29.H0_H0 ;  /* 0x2000001dff207230 */ /* 0x000fc40000004100 */
[----:B------:R-:W-:Y:S01]  /*f5c0*/  FFMA.FTZ R38, R21, R30, R37 ;  /* 0x0000001e15267223 */ /* 0x000fe20000010025 */
[----:B------:R-:W-:Y:S01]  /*f5d0*/  HADD2.F32 R27, -RZ, R35.H0_H0 ;  /* 0x20000023ff1b7230 */ /* 0x000fe20000004100 */
[----:B------:R-:W-:Y:S01]  /*f5e0*/  F2FP.F16.E4M3.UNPACK_B R3, R3 ;  /* 0x00000003ff03723e */ /* 0x000fe200020006ff */
[----:B------:R-:W-:Y:S01]  /*f5f0*/  HADD2.F32 R30, -RZ, R28.H0_H0 ;  /* 0x2000001cff1e7230 */ /* 0x000fe20000004100 */
[----:B------:R-:W-:Y:S01]  /*f600*/  F2FP.SATFINITE.E4M3.F32.PACK_AB_MERGE_C R57, R57, R60, RZ ;  /* 0x0000003c3939723e */ /* 0x000fe200048070ff */
[----:B------:R-:W-:Y:S02]  /*f610*/  HADD2.F32 R29, -RZ, R29.H1_H1 ;  /* 0x3000001dff1d7230 */ /* 0x000fe40000004100 */
[C---:B------:R-:W-:Y:S01]  /*f620*/  FMUL.FTZ R40, R27.reuse, R32 ;  /* 0x000000201b287220 */ /* 0x040fe20000410000 */
[----:B------:R-:W-:Y:S02]  /*f630*/  HADD2.F32 R35, -RZ, R35.H1_H1 ;  /* 0x30000023ff237230 */ /* 0x000fe40000004100 */
[----:B------:R-:W-:Y:S01]  /*f640*/  FMUL.FTZ R54, R27, R30 ;  /* 0x0000001e1b367220 */ /* 0x000fe20000410000 */
[----:B------:R-:W-:Y:S01]  /*f650*/  HADD2.F32 R21, -RZ, R26.H0_H0 ;  /* 0x2000001aff157230 */ /* 0x000fe20000004100 */
[----:B------:R-:W-:Y:S01]  /*f660*/  F2FP.F16.E4M3.UNPACK_B R27, R6 ;  /* 0x00000006ff1b723e */ /* 0x000fe200020006ff */
[----:B------:R-:W-:-:S02]  /*f670*/  HADD2.F32 R28, -RZ, R28.H1_H1 ;  /* 0x3000001cff1c7230 */ /* 0x000fc40000004100 */
[----:B------:R-:W-:Y:S01]  /*f680*/  FMUL.FTZ R37, R35, R29 ;  /* 0x0000001d23257220 */ /* 0x000fe20000410000 */
[----:B------:R-:W-:Y:S02]  /*f690*/  HADD2.F32 R26, -RZ, R26.H1_H1 ;  /* 0x3000001aff1a7230 */ /* 0x000fe40000004100 */
[----:B------:R-:W-:Y:S01]  /*f6a0*/  FFMA.FTZ R40, R21, R30, -R40 ;  /* 0x0000001e15287223 */ /* 0x000fe20000010828 */
[--C-:B------:R-:W-:Y:S02]  /*f6b0*/  HADD2.F32 R6, -RZ, R7.reuse.H0_H0 ;  /* 0x20000007ff067230 */ /* 0x100fe40000004100 */
[-C--:B------:R-:W-:Y:S01]  /*f6c0*/  FMUL.FTZ R30, R35, R28.reuse ;  /* 0x0000001c231e7220 */ /* 0x080fe20000410000 */
[----:B------:R-:W-:Y:S02]  /*f6d0*/  HADD2.F32 R7, -RZ, R7.H1_H1 ;  /* 0x30000007ff077230 */ /* 0x000fe40000004100 */
[----:B------:R-:W-:Y:S01]  /*f6e0*/  FFMA.FTZ R37, R26, R28, -R37 ;  /* 0x0000001c1a257223 */ /* 0x000fe20000010825 */
[----:B------:R-:W-:-:S02]  /*f6f0*/  HADD2.F32 R28, -RZ, R27.H0_H0 ;  /* 0x2000001bff1c7230 */ /* 0x000fc40000004100 */
[----:B------:R-:W-:Y:S01]  /*f700*/  FFMA.FTZ R43, R26, R29, R30 ;  /* 0x0000001d1a2b7223 */ /* 0x000fe2000001001e */
[----:B------:R-:W-:Y:S02]  /*f710*/  HADD2.F32 R27, -RZ, R27.H1_H1 ;  /* 0x3000001bff1b7230 */ /* 0x000fe40000004100 */
[----:B------:R-:W-:Y:S01]  /*f720*/  FFMA.FTZ R54, R21, R32, R54 ;  /* 0x0000002015367223 */ /* 0x000fe20000010036 */
[--C-:B------:R-:W-:Y:S02]  /*f730*/  HADD2.F32 R26, -RZ, R3.reuse.H1_H1 ;  /* 0x30000003ff1a7230 */ /* 0x100fe40000004100 */
[----:B------:R-:W-:Y:S01]  /*f740*/  FMUL.FTZ R30, R6, R28 ;  /* 0x0000001c061e7220 */ /* 0x000fe20000410000 */
[----:B------:R-:W-:Y:S02]  /*f750*/  HADD2.F32 R21, -RZ, R3.H0_H0 ;  /* 0x20000003ff157230 */ /* 0x000fe40000004100 */
[----:B------:R-:W-:Y:S01]  /*f760*/  FMUL.FTZ R35, R7, R27 ;  /* 0x0000001b07237220 */ /* 0x000fe20000410000 */
[----:B------:R-:W-:-:S02]  /*f770*/  HADD2.F32 R3, -RZ, R4.H0_H0 ;  /* 0x20000004ff037230 */ /* 0x000fc40000004100 */
[-C--:B------:R-:W-:Y:S01]  /*f780*/  FMUL.FTZ R32, R7, R26.reuse ;  /* 0x0000001a07207220 */ /* 0x080fe20000410000 */
[----:B------:R-:W-:Y:S02]  /*f790*/  HADD2.F32 R4, -RZ, R4.H1_H1 ;  /* 0x30000004ff047230 */ /* 0x000fe40000004100 */
[----:B------:R-:W-:Y:S01]  /*f7a0*/  FMUL.FTZ R29, R6, R21 ;  /* 0x00000015061d7220 */ /* 0x000fe20000410000 */
[----:B------:R-:W-:Y:S01]  /*f7b0*/  F2FP.SATFINITE.E4M3.F32.PACK_AB_MERGE_C R7, R68, R65, RZ ;  /* 0x000000414407723e */ /* 0x000fe200048070ff */
[C---:B------:R-:W-:Y:S01]  /*f7c0*/  FFMA.FTZ R6, R3.reuse, R21, -R30 ;  /* 0x0000001503067223 */ /* 0x040fe2000001081e */
[----:B------:R-:W-:Y:S01]  /*f7d0*/  F2FP.SATFINITE.E4M3.F32.PACK_AB_MERGE_C R62, R62, R63, RZ ;  /* 0x0000003f3e3e723e */ /* 0x000fe200048070ff */
[C---:B------:R-:W-:Y:S01]  /*f7e0*/  FFMA.FTZ R35, R4.reuse, R26, -R35 ;  /* 0x0000001a04237223 */ /* 0x040fe20000010823 */
[----:B------:R-:W-:Y:S01]  /*f7f0*/  FFMA.FTZ R26, R4, R27, R32 ;  /* 0x0000001b041a7223 */ /* 0x000fe20000010020 */
[----:B------:R-:W-:Y:S01]  /*f800*/  FFMA.FTZ R29, R3, R28, R29 ;  /* 0x0000001c031d7223 */ /* 0x000fe2000001001d */
[----:B------:R-:W-:-:S02]  /*f810*/  F2FP.SATFINITE.E4M3.F32.PACK_AB_MERGE_C R4, R42, R39, RZ ;  /* 0x000000272a04723e */ /* 0x000fc400048070ff */
[----:B------:R-:W-:Y:S02]  /*f820*/  F2FP.SATFINITE.E4M3.F32.PACK_AB_MERGE_C R37, R37, R40, RZ ;  /* 0x000000282525723e */ /* 0x000fe400048070ff */
[----:B------:R-:W-:Y:S02]  /*f830*/  F2FP.SATFINITE.E4M3.F32.PACK_AB_MERGE_C R27, R67, R66, RZ ;  /* 0x00000042431b723e */ /* 0x000fe400048070ff */
[----:B------:R-:W-:Y:S02]  /*f840*/  F2FP.SATFINITE.E4M3.F32.PACK_AB_MERGE_C R41, R52, R41, RZ ;  /* 0x000000293429723e */ /* 0x000fe400048070ff */
[----:B------:R-:W-:Y:S02]  /*f850*/  F2FP.SATFINITE.E4M3.F32.PACK_AB_MERGE_C R43, R43, R54, RZ ;  /* 0x000000362b2b723e */ /* 0x000fe400048070ff */
[----:B------:R-:W-:Y:S02]  /*f860*/  F2FP.SATFINITE.E4M3.F32.PACK_AB_MERGE_C R5, R20, R5, R57 ;  /* 0x000000051405723e */ /* 0x000fe40004807039 */
        /* <DEDUP_REMOVED lines=9> */
.L_x_1851:
[----:B------:R-:W-:Y:S05]  /*f900*/  BSYNC B1 ;  /* 0x0000000000017941 */ /* 0x000fea0003800000 */
.L_x_1850:
[----:B------:R-:W-:Y:S04]  /*f910*/  BSSY B1, `(.L_x_1852) ;  /* 0x0000102000017945 */ /* 0x000fe80003800000 */
[----:B------:R-:W-:Y:S05]  /*f920*/  @P1 BRA `(.L_x_1853) ;  /* 0x0000001000001947 */ /* 0x000fea0003800000 */
[----:B012---:R-:W2:Y:S01]  /*f930*/  LDL R25, [R1+0x10] ;  /* 0x0000100001197983 */ /* 0x007ea20000100800 */
[----:B------:R-:W-:Y:S02]  /*f940*/  SHF.R.U32.HI R0, RZ, 0x8, R44 ;  /* 0x00000008ff007819 */ /* 0x000fe4000001162c */
[----:B-----5:R-:W-:Y:S02]  /*f950*/  LEA.HI R7, R59, R214, RZ, 0x1c ;  /* 0x000000d63b077211 */ /* 0x020fe400078fe0ff */
[----:B------:R-:W-:Y:S02]  /*f960*/  LOP3.LUT R3, R44, 0xff, RZ, 0xc0, !PT ;  /* 0x000000ff2c037812 */ /* 0x000fe400078ec0ff */
[----:B------:R-:W-:Y:S01]  /*f970*/  LOP3.LUT R0, R0, 0xff, RZ, 0xc0, !PT ;  /* 0x000000ff00007812 */ /* 0x000fe200078ec0ff */
[----:B------:R-:W-:Y:S01]  /*f980*/  IMAD.SHL.U32 R26, R7, 0x10, RZ ;  /* 0x00000010071a7824 */ /* 0x000fe200078e00ff */
[----:B------:R-:W-:Y:S02]  /*f990*/  SHF.R.S32.HI R24, RZ, 0x1f, R7 ;  /* 0x0000001fff187819 */ /* 0x000fe40000011407 */
[----:B------:R-:W-:-:S02]  /*f9a0*/  SHF.R.U32.HI R4, RZ, 0x8, R45 ;  /* 0x00000008ff047819 */ /* 0x000fc4000001162d */
[----:B------:R-:W-:Y:S02]  /*f9b0*/  PRMT R20, R0, 0x7604, R3 ;  /* 0x0000760400147816 */ /* 0x000fe40000000003 */
[----:B------:R-:W-:Y:S02]  /*f9c0*/  LEA.HI R21, R24, R7, RZ, 0x3 ;  /* 0x0000000718157211 */ /* 0x000fe400078f18ff */
[----:B------:R-:W-:Y:S02]  /*f9d0*/  SHF.R.U32.HI R0, RZ, 0x8, R46 ;  /* 0x00000008ff007819 */ /* 0x000fe4000001162e */
[----:B------:R-:W-:Y:S01]  /*f9e0*/  LOP3.LUT R5, R45, 0xff, RZ, 0xc0, !PT ;  /* 0x000000ff2d057812 */ /* 0x000fe200078ec0ff */
[----:B------:R-:W-:Y:S01]  /*f9f0*/  IMAD.SHL.U32 R21, R21, 0x800, RZ ;  /* 0x0000080015157824 */ /* 0x000fe200078e00ff */
[----:B------:R-:W-:Y:S02]  /*fa00*/  LOP3.LUT R4, R4, 0xff, RZ, 0xc0, !PT ;  /* 0x000000ff04047812 */ /* 0x000fe400078ec0ff */
[----:B------:R-:W-:-:S02]  /*fa10*/  LOP3.LUT R3, R0, 0xff, RZ, 0xc0, !PT ;  /* 0x000000ff00037812 */ /* 0x000fc400078ec0ff */
[----:B------:R-:W-:Y:S02]  /*fa20*/  LOP3.LUT R0, R229, 0x70, R26, 0xf8, !PT ;  /* 0x00000070e5007812 */ /* 0x000fe400078ef81a */
[----:B------:R-:W-:Y:S02]  /*fa30*/  SHF.R.U32.HI R27, RZ, 0x3, R229 ;  /* 0x00000003ff1b7819 */ /* 0x000fe400000116e5 */
[----:B------:R-:W-:Y:S02]  /*fa40*/  PRMT R28, R4, 0x7604, R5 ;  /* 0x00007604041c7816 */ /* 0x000fe40000000005 */
[----:B------:R-:W-:Y:S02]  /*fa50*/  LOP3.LUT R4, R46, 0xff, RZ, 0xc0, !PT ;  /* 0x000000ff2e047812 */ /* 0x000fe400078ec0ff */
[----:B------:R-:W-:Y:S02]  /*fa60*/  SHF.R.U32.HI R7, RZ, 0x8, R48 ;  /* 0x00000008ff077819 */ /* 0x000fe40000011630 */
[----:B------:R-:W-:-:S02]  /*fa70*/  LOP3.LUT R0, R0, R27, RZ, 0x3c, !PT ;  /* 0x0000001b00007212 */ /* 0x000fc400078e3cff */
[----:B------:R-:W-:Y:S02]  /*fa80*/  LOP3.LUT R21, R21, 0xffffc000, RZ, 0xc0, !PT ;  /* 0xffffc00015157812 */ /* 0x000fe400078ec0ff */
[----:B------:R-:W-:Y:S02]  /*fa90*/  PRMT R30, R3, 0x7604, R4 ;  /* 0x00007604031e7816 */ /* 0x000fe40000000004 */
[----:B------:R-:W-:Y:S02]  /*faa0*/  LOP3.LUT R24, R48, 0xff, RZ, 0xc0, !PT ;  /* 0x000000ff30187812 */ /* 0x000fe400078ec0ff */
[----:B------:R-:W-:Y:S02]  /*fab0*/  LOP3.LUT R7, R7, 0xff, RZ, 0xc0, !PT ;  /* 0x000000ff07077812 */ /* 0x000fe400078ec0ff */
[----:B------:R-:W-:Y:S02]  /*fac0*/  SHF.R.U32.HI R26, RZ, 0x8, R51 ;  /* 0x00000008ff1a7819 */ /* 0x000fe40000011633 */
[----:B------:R-:W-:-:S02]  /*fad0*/  PRMT R33, R7, 0x7604, R24 ;  /* 0x0000760407217816 */ /* 0x000fc40000000018 */
[----:B------:R-:W-:Y:S02]  /*fae0*/  SHF.R.U32.HI R24, RZ, 0x8, R50 ;  /* 0x00000008ff187819 */ /* 0x000fe40000011632 */
[----:B------:R-:W-:Y:S02]  /*faf0*/  SHF.R.U32.HI R5, RZ, 0x8, R47 ;  /* 0x00000008ff057819 */ /* 0x000fe4000001162f */
[----:B------:R-:W-:Y:S02]  /*fb00*/  LOP3.LUT R24, R24, 0xff, RZ, 0xc0, !PT ;  /* 0x000000ff18187812 */ /* 0x000fe400078ec0ff */
[----:B------:R-:W-:Y:S02]  /*fb10*/  LOP3.LUT R27, R51, 0xff, RZ, 0xc0, !PT ;  /* 0x000000ff331b7812 */ /* 0x000fe400078ec0ff */
[----:B------:R-:W-:Y:S02]  /*fb20*/  LOP3.LUT R26, R26, 0xff, RZ, 0xc0, !PT ;  /* 0x000000ff1a1a7812 */ /* 0x000fe400078ec0ff */
[----:B------:R-:W-:-:S02]  /*fb30*/  LOP3.LUT R6, R47, 0xff, RZ, 0xc0, !PT ;  /* 0x000000ff2f067812 */ /* 0x000fc400078ec0ff */
[----:B------:R-:W-:Y:S02]  /*fb40*/  LOP3.LUT R5, R5, 0xff, RZ, 0xc0, !PT ;  /* 0x000000ff05057812 */ /* 0x000fe400078ec0ff */
[----:B------:R-:W-:Y:S02]  /*fb50*/  PRMT R39, R26, 0x7604, R27 ;  /* 0x000076041a277816 */ /* 0x000fe4000000001b */
[----:B------:R-:W-:Y:S02]  /*fb60*/  PRMT R32, R5, 0x7604, R6 ;  /* 0x0000760405207816 */ /* 0x000fe40000000006 */
[----:B------:R-:W0:Y:S01]  /*fb70*/  LDS.128 R4, [R222+0x18000] ;  /* 0x01800000de047984 */ /* 0x000e220000000c00 */
[----:B------:R-:W-:Y:S02]  /*fb80*/  SHF.R.U32.HI R31, RZ, 0x10, R47 ;  /* 0x00000010ff1f7819 */ /* 0x000fe4000001162f */
[----:B------:R-:W-:Y:S02]  /*fb90*/  SHF.R.U32.HI R29, RZ, 0x10, R46 ;  /* 0x00000010ff1d7819 */ /* 0x000fe4000001162e */
[----:B------:R-:W-:-:S02]  /*fba0*/  LOP3.LUT R31, R31, 0xff, RZ, 0xc0, !PT ;  /* 0x000000ff1f1f7812 */ /* 0x000fc400078ec0ff */
[----:B------:R-:W-:Y:S02]  /*fbb0*/  LOP3.LUT R29, R29, 0xff, RZ, 0xc0, !PT ;  /* 0x000000ff1d1d7812 */ /* 0x000fe400078ec0ff */
[----:B------:R-:W-:Y:S02]  /*fbc0*/  PRMT R31, R31, 0x7054, R32 ;  /* 0x000070541f1f7816 */ /* 0x000fe40000000020 */
[----:B------:R-:W-:Y:S02]  /*fbd0*/  PRMT R29, R29, 0x7054, R30 ;  /* 0x000070541d1d7816 */ /* 0x000fe4000000001e */
[----:B------:R-:W-:Y:S02]  /*fbe0*/  SHF.R.U32.HI R32, RZ, 0x10, R51 ;  /* 0x00000010ff207819 */ /* 0x000fe40000011633 */
[----:B------:R-:W-:Y:S02]  /*fbf0*/  SHF.R.U32.HI R30, RZ, 0x10, R50 ;  /* 0x00000010ff1e7819 */ /* 0x000fe40000011632 */
[----:B------:R-:W-:-:S02]  /*fc00*/  LOP3.LUT R32, R32, 0xff, RZ, 0xc0, !PT ;  /* 0x000000ff20207812 */ /* 0x000fc400078ec0ff */
[----:B------:R-:W-:Y:S02]  /*fc10*/  LOP3.LUT R30, R30, 0xff, RZ, 0xc0, !PT ;  /* 0x000000ff1e1e7812 */ /* 0x000fe400078ec0ff */
[----:B------:R-:W-:Y:S02]  /*fc20*/  PRMT R39, R32, 0x7054, R39 ;  /* 0x0000705420277816 */ /* 0x000fe40000000027 */
[----:B0-----:R-:W-:Y:S02]  /*fc30*/  F2FP.F16.E4M3.UNPACK_B R32, R7 ;  /* 0x00000007ff20723e */ /* 0x001fe400020006ff */
[----:B--2---:R-:W-:Y:S02]  /*fc40*/  IADD3 R3, R0, R21, R25 ;  /* 0x0000001500037210 */ /* 0x004fe40007ffe019 */
[----:B------:R-:W-:Y:S02]  /*fc50*/  SHF.R.U32.HI R0, RZ, 0x8, R49 ;  /* 0x00000008ff007819 */ /* 0x000fe40000011631 */
[----:B------:R-:W-:-:S02]  /*fc60*/  LOP3.LUT R21, R49, 0xff, RZ, 0xc0, !PT ;  /* 0x000000ff31157812 */ /* 0x000fc400078ec0ff */
[----:B------:R-:W-:Y:S02]  /*fc70*/  LOP3.LUT R0, R0, 0xff, RZ, 0xc0, !PT ;  /* 0x000000ff00007812 */ /* 0x000fe400078ec0ff */
[----:B------:R-:W-:Y:S02]  /*fc80*/  LOP3.LUT R25, R50, 0xff, RZ, 0xc0, !PT ;  /* 0x000000ff32197812 */ /* 0x000fe400078ec0ff */
[----:B------:R-:W-:Y:S01]  /*fc90*/  PRMT R35, R0, 0x7604, R21 ;  /* 0x0000760400237816 */ /* 0x000fe20000000015 */
[----:B------:R-:W-:Y:S01]  /*fca0*/  IMAD.IADD R0, R184, 0x1, R3 ;  /* 0x00000001b8007824 */ /* 0x000fe200078e0203 */
[----:B------:R-:W-:Y:S02]  /*fcb0*/  PRMT R37, R24, 0x7604, R25 ;  /* 0x0000760418257816 */ /* 0x000fe40000000019 */
[----:B------:R-:W-:Y:S02]  /*fcc0*/  SHF.R.U32.HI R3, RZ, 0x10, R44 ;  /* 0x00000010ff037819 */ /* 0x000fe4000001162c */
[----:B------:R-:W0:Y:S01]  /*fcd0*/  LDS.128 R24, [R0+0x18000] ;  /* 0x0180000000187984 */ /* 0x000e220000000c00 */
[----:B------:R-:W-:-:S02]  /*fce0*/  SHF.R.U32.HI R21, RZ, 0x10, R45 ;  /* 0x00000010ff157819 */ /* 0x000fc4000001162d */
[----:B------:R-:W-:Y:S02]  /*fcf0*/  LOP3.LUT R3, R3, 0xff, RZ, 0xc0, !PT ;  /* 0x000000ff03037812 */ /* 0x000fe400078ec0ff */
[----:B------:R-:W-:Y:S02]  /*fd00*/  LOP3.LUT R21, R21, 0xff, RZ, 0xc0, !PT ;  /* 0x000000ff15157812 */ /* 0x000fe400078ec0ff */
[----:B------:R-:W-:Y:S02]  /*fd10*/  PRMT R3, R3, 0x7054, R20 ;  /* 0x0000705403037816 */ /* 0x000fe40000000014 */
[----:B------:R-:W-:Y:S02]  /*fd20*/  PRMT R21, R21, 0x7054, R28 ;  /* 0x0000705415157816 */ /* 0x000fe4000000001c */
[----:B------:R-:W-:Y:S02]  /*fd30*/  SHF.R.U32.HI R20, RZ, 0x10, R48 ;  /* 0x00000010ff147819 */ /* 0x000fe40000011630 */
[----:B------:R-:W-:-:S02]  /*fd40*/  SHF.R.U32.HI R28, RZ, 0x10, R49 ;  /* 0x00000010ff1c7819 */ /* 0x000fc40000011631 */
[----:B------:R-:W-:Y:S02]  /*fd50*/  LOP3.LUT R20, R20, 0xff, RZ, 0xc0, !PT ;  /* 0x000000ff14147812 */ /* 0x000fe400078ec0ff */
[----:B------:R-:W-:Y:S02]  /*fd60*/  LOP3.LUT R28, R28, 0xff, RZ, 0xc0, !PT ;  /* 0x000000ff1c1c7812 */ /* 0x000fe400078ec0ff */
[----:B------:R-:W-:Y:S02]  /*fd70*/  PRMT R33, R20, 0x7054, R33 ;  /* 0x0000705414217816 */ /* 0x000fe40000000021 */
[----:B------:R-:W-:Y:S02]  /*fd80*/  PRMT R35, R28, 0x7054, R35 ;  /* 0x000070541c237816 */ /* 0x000fe40000000023 */
[----:B------:R-:W-:Y:S02]  /*fd90*/  LOP3.LUT R41, R3, 0xff000000, R44, 0xf8, !PT ;  /* 0xff00000003297812 */ /* 0x000fe400078ef82c */
[----:B------:R-:W-:-:S02]  /*fda0*/  LOP3.LUT R44, R21, 0xff000000, R45, 0xf8, !PT ;  /* 0xff000000152c7812 */ /* 0x000fc400078ef82d */
[----:B------:R-:W-:Y:S02]  /*fdb0*/  LOP3.LUT R45, R33, 0xff000000, R48, 0xf8, !PT ;  /* 0xff000000212d7812 */ /* 0x000fe400078ef830 */
[----:B------:R-:W-:Y:S02]  /*fdc0*/  LOP3.LUT R48, R35, 0xff000000, R49, 0xf8, !PT ;  /* 0xff00000023307812 */ /* 0x000fe400078ef831 */
[----:B------:R-:W-:Y:S02]  /*fdd0*/  F2FP.F16.E4M3.UNPACK_B R42, R44 ;  /* 0x0000002cff2a723e */ /* 0x000fe400020006ff */
[----:B------:R-:W-:Y:S02]  /*fde0*/  F2FP.F16.E4M3.UNPACK_B R43, R48 ;  /* 0x00000030ff2b723e */ /* 0x000fe400020006ff */
[----:B------:R-:W-:Y:S02]  /*fdf0*/  PRMT R37, R30, 0x7054, R37 ;  /* 0x000070541e257816 */ /* 0x000fe40000000025 */
[----:B------:R-:W-:-:S02]  /*fe00*/  LOP3.LUT R20, R29, 0xff000000, R46, 0xf8, !PT ;  /* 0xff0000001d147812 */ /* 0x000fc400078ef82e */
[----:B------:R-:W-:Y:S02]  /*fe10*/  F2FP.F16.E4M3.UNPACK_B R33, R7.H1 ;  /* 0x00000007ff21723e */ /* 0x000fe400030006ff */
[----:B0-----:R-:W-:Y:S02]  /*fe20*/  F2FP.F16.E4M3.UNPACK_B R35, R25 ;  /* 0x00000019ff23723e */ /* 0x001fe400020006ff */
[----:B------:R-:W-:Y:S01]  /*fe30*/  LOP3.LUT R46, R31, 0xff000000, R47, 0xf8, !PT ;  /* 0xff0000001f2e7812 */ /* 0x000fe200078ef82f */
[----:B------:R-:W-:Y:S01]  /*fe40*/  HADD2.F32 R47, -RZ, R43.H0_H0 ;  /* 0x2000002bff2f7230 */ /* 0x000fe20000004100 */
[-C--:B------:R-:W-:Y:S02]  /*fe50*/  F2FP.F16.E4M3.UNPACK_B R29, R5.reuse ;  /* 0x00000005ff1d723e */ /* 0x080fe400020006ff */
[-C--:B------:R-:W-:Y:S02]  /*fe60*/  F2FP.F16.E4M3.UNPACK_B R7, R4.reuse ;  /* 0x00000004ff07723e */ /* 0x080fe400020006ff */
[----:B------:R-:W-:Y:S01]  /*fe70*/  F2FP.F16.E4M3.UNPACK_B R28, R4.H1 ;  /* 0x00000004ff1c723e */ /* 0x000fe200030006ff */
[--C-:B------:R-:W-:Y:S01]  /*fe80*/  HADD2.F32 R4, -RZ, R35.reuse.H0_H0 ;  /* 0x20000023ff047230 */ /* 0x100fe20000004100 */
[----:B------:R-:W-:Y:S01]  /*fe90*/  F2FP.F16.E4M3.UNPACK_B R30, R5.H1 ;  /* 0x00000005ff1e723e */ /* 0x000fe200030006ff */
[--C-:B------:R-:W-:Y:S01]  /*fea0*/  HADD2.F32 R5, -RZ, R42.reuse.H0_H0 ;  /* 0x2000002aff057230 */ /* 0x100fe20000004100 */
[----:B------:R-:W-:Y:S01]  /*feb0*/  LOP3.LUT R21, R37, 0xff000000, R50, 0xf8, !PT ;  /* 0xff00000025157812 */ /* 0x000fe200078ef832 */
[----:B------:R-:W-:Y:S01]  /*fec0*/  HADD2.F32 R35, -RZ, R35.H1_H1 ;  /* 0x30000023ff237230 */ /* 0x000fe20000004100 */
[----:B------:R-:W-:Y:S01]  /*fed0*/  LOP3.LUT R50, R39, 0xff000000, R51, 0xf8, !PT ;  /* 0xff00000027327812 */ /* 0x000fe200078ef833 */
        /* <DEDUP_REMOVED lines=8> */
[----:B------:R-:W-:Y:S02]  /*ff60*/  F2FP.F16.E4M3.UNPACK_B R40, R27.H1 ;  /* 0x0000001bff28723e */ /* 0x000fe400030006ff */
[-C--:B------:R-:W-:Y:S02]  /*ff70*/  F2FP.F16.E4M3.UNPACK_B R27, R24.reuse ;  /* 0x00000018ff1b723e */ /* 0x080fe400020006ff */
[----:B------:R-:W-:Y:S01]  /*ff80*/  F2FP.F16.E4M3.UNPACK_B R34, R24.H1 ;  /* 0x00000018ff22723e */ /* 0x000fe200030006ff */
[-C--:B------:R-:W-:Y:S01]  /*ff90*/  FMUL.FTZ R24, R4, R5.reuse ;  /* 0x0000000504187220 */ /* 0x080fe20000410000 */
[----:B------:R-:W-:Y:S01]  /*ffa0*/  F2FP.F16.E4M3.UNPACK_B R48, R48.H1 ;  /* 0x00000030ff30723e */ /* 0x000fe200030006ff */
[C---:B------:R-:W-:Y:S01]  /*ffb0*/  FFMA.FTZ R5, R6.reuse, R5, -R25 ;  /* 0x0000000506057223 */ /* 0x040fe20000010819 */
[----:B------:R-:W-:Y:S01]  /*ffc0*/  F2FP.F16.E4M3.UNPACK_B R44, R44.H1 ;  /* 0x0000002cff2c723e */ /* 0x000fe200030006ff */
[----:B------:R-:W-:Y:S01]  /*ffd0*/  FFMA.FTZ R25, R6, R47, R24 ;  /* 0x0000002f06197223 */ /* 0x000fe20000010018 */
[----:B------:R-:W-:Y:S01]  /*ffe0*/  HADD2.F32 R24, -RZ, R43.H1_H1 ;  /* 0x3000002bff187230 */ /* 0x000fe20000004100 */
[-C--:B------:R-:W-:Y:S01]  /*fff0*/  F2FP.F16.E4M3.UNPACK_B R4, R26.reuse ;  /* 0x0000001aff04723e */ /* 0x080fe200020006ff */
[----:B------:R-:W-:Y:S01]  /*10000*/  HADD2.F32 R47, -RZ, R48.H0_H0 ;  /* 0x20000030ff2f7230 */ /* 0x000fe20000004100 */
[----:B------:R-:W-:Y:S01]  /*10010*/  F2FP.F16.E4M3.UNPACK_B R38, R26.H1 ;  /* 0x0000001aff26723e */ /* 0x000fe200030006ff */
[----:B------:R-:W-:-:S02]  /*10020*/  HADD2.F32 R6, -RZ, R37.H0_H0 ;  /* 0x20000025ff067230 */ /* 0x000fc40000004100 */
[C---:B------:R-:W-:Y:S01]  /*10030*/  FMUL.FTZ R52, R35.reuse, R24 ;  /* 0x0000001823347220 */ /* 0x040fe20000410000 */
[----:B------:R-:W-:Y:S02]  /*10040*/  HADD2.F32 R43, -RZ, R44.H0_H0 ;  /* 0x2000002cff2b7230 */ /* 0x000fe40000004100 */
[----:B------:R-:W-:Y:S01]  /*10050*/  FMUL.FTZ R35, R35, R42 ;  /* 0x0000002a23237220 */ /* 0x000fe20000410000 */
[----:B------:R-:W-:Y:S02]  /*10060*/  HADD2.F32 R26, -RZ, R30.H0_H0 ;  /* 0x2000001eff1a7230 */ /* 0x000fe40000004100 */
[C---:B------:R-:W-:Y:S01]  /*10070*/  FMUL.FTZ R49, R6.reuse, R47 ;  /* 0x0000002f06317220 */ /* 0x040fe20000410000 */
[----:B------:R-:W-:Y:S02]  /*10080*/  HADD2.F32 R48, -RZ, R48.H1_H1 ;  /* 0x30000030ff307230 */ /* 0x000fe40000004100 */
[-C--:B------:R-:W-:Y:S01]  /*10090*/  FMUL.FTZ R54, R6, R43.reuse ;  /* 0x0000002b06367220 */ /* 0x080fe20000410000 */
[----:B------:R-:W-:Y:S01]  /*100a0*/  FFMA.FTZ R24, R29, R24, R35 ;  /* 0x000000181d187223 */ /* 0x000fe20000010023 */
[----:B------:R-:W-:Y:S01]  /*100b0*/  FFMA.FTZ R49, R26, R43, -R49 ;  /* 0x0000002b1a317223 */ /* 0x000fe20000010831 */
[----:B------:R-:W-:Y:S01]  /*100c0*/  F2FP.F16.E4M3.UNPACK_B R43, R50 ;  /* 0x00000032ff2b723e */ /* 0x000fe200020006ff */
[----:B------:R-:W-:Y:S01]  /*100d0*/  HADD2.F32 R37, -RZ, R37.H1_H1 ;  /* 0x30000025ff257230 */ /* 0x000fe20000004100 */
[----:B------:R-:W-:Y:S01]  /*100e0*/  F2FP.F16.E4M3.UNPACK_B R35, R46 ;  /* 0x0000002eff23723e */ /* 0x000fe200020006ff */
[----:B------:R-:W-:-:S02]  /*100f0*/  HADD2.F32 R44, -RZ, R44.H1_H1 ;  /* 0x3000002cff2c7230 */ /* 0x000fc40000004100 */
[----:B------:R-:W-:Y:S01]  /*10100*/  FFMA.FTZ R6, R29, R42, -R52 ;  /* 0x0000002a1d067223 */ /* 0x000fe20000010834 */
[----:B------:R-:W-:Y:S01]  /*10110*/  FFMA.FTZ R54, R26, R47, R54 ;  /* 0x0000002f1a367223 */ /* 0x000fe20000010036 */
[----:B------:R-:W-:Y:S02]  /*10120*/  HADD2.F32 R30, -RZ, R30.H1_H1 ;  /* 0x3000001eff1e7230 */ /* 0x000fe40000004100 */
[C---:B------:R-:W-:Y:S01]  /*10130*/  FMUL.FTZ R51, R37.reuse, R48 ;  /* 0x0000003025337220 */ /* 0x040fe20000410000 */
[----:B------:R-:W-:Y:S02]  /*10140*/  HADD2.F32 R47, -RZ, R43.H0_H0 ;  /* 0x2000002bff2f7230 */ /* 0x000fe40000004100 */
[----:B------:R-:W-:Y:S01]  /*10150*/  FMUL.FTZ R37, R37, R44 ;  /* 0x0000002c25257220 */ /* 0x000fe20000410000 */
[----:B------:R-:W-:Y:S01]  /*10160*/  HADD2.F32 R29, -RZ, R39.H0_H0 ;  /* 0x20000027ff1d7230 */ /* 0x000fe20000004100 */
[----:B------:R-:W-:Y:S01]  /*10170*/  F2FP.F16.E4M3.UNPACK_B R50, R50.H1 ;  /* 0x00000032ff32723e */ /* 0x000fe200030006ff */
[----:B------:R-:W-:-:S02]  /*10180*/  HADD2.F32 R42, -RZ, R35.H0_H0 ;  /* 0x20000023ff2a7230 */ /* 0x000fc40000004100 */
[C---:B------:R-:W-:Y:S01]  /*10190*/  FFMA.FTZ R52, R30.reuse, R44, -R51 ;  /* 0x0000002c1e347223 */ /* 0x040fe20000010833 */
[----:B------:R-:W-:Y:S02]  /*101a0*/  HADD2.F32 R26, -RZ, R32.H0_H0 ;  /* 0x20000020ff1a7230 */ /* 0x000fe40000004100 */
[C---:B------:R-:W-:Y:S01]  /*101b0*/  FMUL.FTZ R53, R29.reuse, R47 ;  /* 0x0000002f1d357220 */ /* 0x040fe20000410000 */
[----:B------:R-:W-:Y:S01]  /*101c0*/  FFMA.FTZ R51, R30, R48, R37 ;  /* 0x000000301e337223 */ /* 0x000fe20000010025 */
[----:B------:R-:W-:Y:S01]  /*101d0*/  FMUL.FTZ R56, R29, R42 ;  /* 0x0000002a1d387220 */ /* 0x000fe20000410000 */
[----:B------:R-:W-:Y:S01]  /*101e0*/  HADD2.F32 R35, -RZ, R35.H1_H1 ;  /* 0x30000023ff237230 */ /* 0x000fe20000004100 */
[----:B------:R-:W-:Y:S01]  /*101f0*/  F2FP.F16.E4M3.UNPACK_B R46, R46.H1 ;  /* 0x0000002eff2e723e */ /* 0x000fe200030006ff */
[----:B------:R-:W-:Y:S02]  /*10200*/  HADD2.F32 R43, -RZ, R43.H1_H1 ;  /* 0x3000002bff2b7230 */ /* 0x000fe40000004100 */
[----:B------:R-:W-:Y:S01]  /*10210*/  FFMA.FTZ R53, R26, R42, -R53 ;  /* 0x0000002a1a357223 */ /* 0x000fe20000010835 */
[----:B------:R-:W-:-:S02]  /*10220*/  HADD2.F32 R39, -RZ, R39.H1_H1 ;  /* 0x30000027ff277230 */ /* 0x000fc40000004100 */
[----:B------:R-:W-:Y:S01]  /*10230*/  FFMA.FTZ R56, R26, R47, R56 ;  /* 0x0000002f1a387223 */ /* 0x000fe20000010038 */
[----:B------:R-:W-:Y:S01]  /*10240*/  HADD2.F32 R37, -RZ, R50.H0_H0 ;  /* 0x20000032ff257230 */ /* 0x000fe20000004100 */
[----:B------:R-:W-:Y:S01]  /*10250*/  F2FP.SATFINITE.E4M3.F32.PACK_AB_MERGE_C R49, R52, R49, RZ ;  /* 0x000000313431723e */ /* 0x000fe200048070ff */
[----:B------:R-:W-:Y:S02]  /*10260*/  HADD2.F32 R29, -RZ, R40.H0_H0 ;  /* 0x20000028ff1d7230 */ /* 0x000fe40000004100 */
[C---:B------:R-:W-:Y:S01]  /*10270*/  FMUL.FTZ R47, R39.reuse, R43 ;  /* 0x0000002b272f7220 */ /* 0x040fe20000410000 */
[----:B------:R-:W-:Y:S02]  /*10280*/  HADD2.F32 R30, -RZ, R46.H0_H0 ;  /* 0x2000002eff1e7230 */ /* 0x000fe40000004100 */
[----:B------:R-:W-:Y:S01]  /*10290*/  FMUL.FTZ R42, R39, R35 ;  /* 0x00000023272a7220 */ /* 0x000fe20000410000 */
[----:B------:R-:W-:Y:S02]  /*102a0*/  HADD2.F32 R26, -RZ, R33.H0_H0 ;  /* 0x20000021ff1a7230 */ /* 0x000fe40000004100 */
[----:B------:R-:W-:Y:S01]  /*102b0*/  FMUL.FTZ R39, R29, R37 ;  /* 0x000000251d277220 */ /* 0x000fe20000410000 */
[----:B------:R-:W-:-:S02]  /*102c0*/  HADD2.F32 R32, -RZ, R32.H1_H1 ;  /* 0x30000020ff207230 */ /* 0x000fc40000004100 */
[-C--:B------:R-:W-:Y:S01]  /*102d0*/  FMUL.FTZ R44, R29, R30.reuse ;  /* 0x0000001e1d2c7220 */ /* 0x080fe20000410000 */
[----:B------:R-:W-:Y:S02]  /*102e0*/  HADD2.F32 R46, -RZ, R46.H1_H1 ;  /* 0x3000002eff2e7230 */ /* 0x000fe40000004100 */
[----:B------:R-:W-:Y:S01]  /*102f0*/  FFMA.FTZ R55, R26, R30, -R39 ;  /* 0x0000001e1a377223 */ /* 0x000fe20000010827 */
[----:B------:R-:W-:Y:S01]  /*10300*/  F2FP.F16.E4M3.UNPACK_B R30, R41.H1 ;  /* 0x00000029ff1e723e */ /* 0x000fe200030006ff */
[----:B------:R-:W-:Y:S02]  /*10310*/  HADD2.F32 R50, -RZ, R50.H1_H1 ;  /* 0x30000032ff327230 */ /* 0x000fe40000004100 */
[C---:B------:R-:W-:Y:S01]  /*10320*/  FFMA.FTZ R48, R32.reuse, R35, -R47 ;  /* 0x0000002320307223 */ /* 0x040fe2000001082f */
[----:B------:R-:W-:Y:S02]  /*10330*/  HADD2.F32 R40, -RZ, R40.H1_H1 ;  /* 0x30000028ff287230 */ /* 0x000fe40000004100 */
[----:B------:R-:W-:Y:S01]  /*10340*/  FFMA.FTZ R47, R32, R43, R42 ;  /* 0x0000002b202f7223 */ /* 0x000fe2000001002a */
[----:B------:R-:W-:Y:S01]  /*10350*/  F2FP.F16.E4M3.UNPACK_B R35, R45.H1 ;  /* 0x0000002dff23723e */ /* 0x000fe200030006ff */
[----:B------:R-:W-:-:S02]  /*10360*/  HADD2.F32 R33, -RZ, R33.H1_H1 ;  /* 0x30000021ff217230 */ /* 0x000fc40000004100 */
[----:B------:R-:W-:Y:S01]  /*10370*/  FFMA.FTZ R57, R26, R37, R44 ;  /* 0x000000251a397223 */ /* 0x000fe2000001002c */
[----:B------:R-:W-:Y:S02]  /*10380*/  HADD2.F32 R29, -RZ, R34.H0_H0 ;  /* 0x20000022ff1d7230 */ /* 0x000fe40000004100 */
[C---:B------:R-:W-:Y:S01]  /*10390*/  FMUL.FTZ R42, R40.reuse, R50 ;  /* 0x00000032282a7220 */ /* 0x040fe20000410000 */
[----:B------:R-:W-:Y:S02]  /*103a0*/  HADD2.F32 R32, -RZ, R30.H0_H0 ;  /* 0x2000001eff207230 */ /* 0x000fe40000004100 */
[-C--:B------:R-:W-:Y:S01]  /*103b0*/  FMUL.FTZ R43, R40, R46.reuse ;  /* 0x0000002e282b7220 */ /* 0x080fe20000410000 */
[----:B------:R-:W-:Y:S02]  /*103c0*/  HADD2.F32 R37, -RZ, R35.H0_H0 ;  /* 0x20000023ff257230 */ /* 0x000fe40000004100 */
[----:B------:R-:W-:Y:S01]  /*103d0*/  FFMA.FTZ R58, R33, R46, -R42 ;  /* 0x0000002e213a7223 */ /* 0x000fe2000001082a */
[----:B------:R-:W-:-:S02]  /*103e0*/  HADD2.F32 R26, -RZ, R28.H0_H0 ;  /* 0x2000001cff1a7230 */ /* 0x000fc40000004100 */
[----:B------:R-:W-:Y:S01]  /*103f0*/  FMUL.FTZ R40, R29, R32 ;  /* 0x000000201d287220 */ /* 0x000fe20000410000 */
[----:B------:R-:W-:Y:S01]  /*10400*/  FFMA.FTZ R50, R33, R50, R43 ;  /* 0x0000003221327223 */ /* 0x000fe2000001002b */
[----:B------:R-:W-:Y:S01]  /*10410*/  HADD2.F32 R35, -RZ, R35.H1_H1 ;  /* 0x30000023ff237230 */ /* 0x000fe20000004100 */
[----:B------:R-:W-:Y:S01]  /*10420*/  F2FP.F16.E4M3.UNPACK_B R45, R45 ;  /* 0x0000002dff2d723e */ /* 0x000fe200020006ff */
[----:B------:R-:W-:Y:S02]  /*10430*/  HADD2.F32 R34, -RZ, R34.H1_H1 ;  /* 0x30000022ff227230 */ /* 0x000fe40000004100 */
[-C--:B------:R-:W-:Y:S01]  /*10440*/  FMUL.FTZ R39, R29, R37.reuse ;  /* 0x000000251d277220 */ /* 0x080fe20000410000 */
[----:B------:R-:W-:Y:S02]  /*10450*/  HADD2.F32 R33, -RZ, R30.H1_H1 ;  /* 0x3000001eff217230 */ /* 0x000fe40000004100 */
[----:B------:R-:W-:Y:S01]  /*10460*/  FFMA.FTZ R42, R26, R37, R40 ;  /* 0x000000251a2a7223 */ /* 0x000fe20000010028 */
[----:B------:R-:W-:-:S02]  /*10470*/  HADD2.F32 R28, -RZ, R28.H1_H1 ;  /* 0x3000001cff1c7230 */ /* 0x000fc40000004100 */
[C---:B------:R-:W-:Y:S01]  /*10480*/  FMUL.FTZ R37, R34.reuse, R35 ;  /* 0x0000002322257220 */ /* 0x040fe20000410000 */
[----:B------:R-:W-:Y:S01]  /*10490*/  F2FP.F16.E4M3.UNPACK_B R41, R41 ;  /* 0x00000029ff29723e */ /* 0x000fe200020006ff */
[-C--:B------:R-:W-:Y:S01]  /*104a0*/  FMUL.FTZ R34, R34, R33.reuse ;  /* 0x0000002122227220 */ /* 0x080fe20000410000 */
[----:B------:R-:W-:Y:S02]  /*104b0*/  HADD2.F32 R30, -RZ, R45.H0_H0 ;  /* 0x2000002dff1e7230 */ /* 0x000fe40000004100 */
[----:B------:R-:W-:Y:S01]  /*104c0*/  FFMA.FTZ R39, R26, R32, -R39 ;  /* 0x000000201a277223 */ /* 0x000fe20000010827 */
[----:B------:R-:W-:Y:S02]  /*104d0*/  HADD2.F32 R29, -RZ, R27.H0_H0 ;  /* 0x2000001bff1d7230 */ /* 0x000fe40000004100 */
[C---:B------:R-:W-:Y:S01]  /*104e0*/  FFMA.FTZ R44, R28.reuse, R33, -R37 ;  /* 0x000000211c2c7223 */ /* 0x040fe20000010825 */
[----:B------:R-:W-:Y:S01]  /*104f0*/  FFMA.FTZ R43, R28, R35, R34 ;  /* 0x000000231c2b7223 */ /* 0x000fe20000010022 */
[----:B------:R-:W-:Y:S01]  /*10500*/  HADD2.F32 R28, -RZ, R41.H0_H0 ;  /* 0x20000029ff1c7230 */ /* 0x000fe20000004100 */
[----:B------:R-:W-:Y:S01]  /*10510*/  F2FP.SATFINITE.E4M3.F32.PACK_AB_MERGE_C R51, R51, R54, RZ ;  /* 0x000000363333723e */ /* 0x000fe200048070ff */
[----:B------:R-:W-:-:S02]  /*10520*/  HADD2.F32 R26, -RZ, R7.H0_H0 ;  /* 0x20000007ff1a7230 */ /* 0x000fc40000004100 */
[C---:B------:R-:W-:Y:S01]  /*10530*/  FMUL.FTZ R33, R29.reuse, R30 ;  /* 0x0000001e1d217220 */ /* 0x040fe20000410000 */
[----:B------:R-:W-:Y:S02]  /*10540*/  HADD2.F32 R32, -RZ, R45.H1_H1 ;  /* 0x3000002dff207230 */ /* 0x000fe40000004100 */
[-C--:B------:R-:W-:Y:S01]  /*10550*/  FMUL.FTZ R29, R29, R28.reuse ;  /* 0x0000001c1d1d7220 */ /* 0x080fe20000410000 */
[----:B------:R-:W-:Y:S02]  /*10560*/  HADD2.F32 R27, -RZ, R27.H1_H1 ;  /* 0x3000001bff1b7230 */ /* 0x000fe40000004100 */
[C---:B------:R-:W-:Y:S01]  /*10570*/  FFMA.FTZ R34, R26.reuse, R28, -R33 ;  /* 0x0000001c1a227223 */ /* 0x040fe20000010821 */
[----:B------:R-:W-:Y:S01]  /*10580*/  HADD2.F32 R28, -RZ, R41.H1_H1 ;  /* 0x30000029ff1c7230 */ /* 0x000fe20000004100 */
[----:B------:R-:W-:Y:S01]  /*10590*/  F2FP.F16.E4M3.UNPACK_B R33, R21.H1 ;  /* 0x00000015ff21723e */ /* 0x000fe200030006ff */
[----:B------:R-:W-:Y:S02]  /*105a0*/  HADD2.F32 R7, -RZ, R7.H1_H1 ;  /* 0x30000007ff077230 */ /* 0x000fe40000004100 */
[C---:B------:R-:W-:Y:S01]  /*105b0*/  FMUL.FTZ R40, R27.reuse, R32 ;  /* 0x000000201b287220 */ /* 0x040fe20000410000 */
[----:B------:R-:W-:Y:S01]  /*105c0*/  FFMA.FTZ R30, R26, R30, R29 ;  /* 0x0000001e1a1e7223 */ /* 0x000fe2000001001d */
[----:B------:R-:W-:Y:S01]  /*105d0*/  F2FP.F16.E4M3.UNPACK_B R29, R20.H1 ;  /* 0x00000014ff1d723e */ /* 0x000fe200030006ff */
[-C--:B------:R-:W-:Y:S01]  /*105e0*/  FMUL.FTZ R27, R27, R28.reuse ;  /* 0x0000001c1b1b7220 */ /* 0x080fe20000410000 */
[----:B------:R-:W-:Y:S01]  /*105f0*/  FFMA.FTZ R35, R7, R28, -R40 ;  /* 0x0000001c07237223 */ /* 0x000fe20000010828 */
[----:B------:R-:W-:Y:S01]  /*10600*/  HADD2.F32 R28, -RZ, R33.H0_H0 ;  /* 0x20000021ff1c7230 */ /* 0x000fe20000004100 */
[----:B------:R-:W-:Y:S01]  /*10610*/  F2FP.F16.E4M3.UNPACK_B R20, R20 ;  /* 0x00000014ff14723e */ /* 0x000fe200020006ff */
[----:B------:R-:W-:-:S02]  /*10620*/  HADD2.F32 R26, -RZ, R38.H0_H0 ;  /* 0x20000026ff1a7230 */ /* 0x000fc40000004100 */
[----:B------:R-:W-:Y:S01]  /*10630*/  FFMA.FTZ R37, R7, R32, R27 ;  /* 0x0000002007257223 */ /* 0x000fe2000001001b */
[----:B------:R-:W-:Y:S01]  /*10640*/  HADD2.F32 R27, -RZ, R29.H0_H0 ;  /* 0x2000001dff1b7230 */ /* 0x000fe20000004100 */
[----:B------:R-:W-:Y:S01]  /*10650*/  F2FP.SATFINITE.E4M3.F32.PACK_AB_MERGE_C R42, R43, R42, RZ ;  /* 0x0000002a2b2a723e */ /* 0x000fe200048070ff */
[----:B------:R-:W-:Y:S02]  /*10660*/  HADD2.F32 R7, -RZ, R31.H0_H0 ;  /* 0x2000001fff077230 */ /* 0x000fe40000004100 */
[C---:B------:R-:W-:Y:S01]  /*10670*/  FMUL.FTZ R32, R26.reuse, R28 ;  /* 0x0000001c1a207220 */ /* 0x040fe20000410000 */
[----:B------:R-:W-:Y:S02]  /*10680*/  HADD2.F32 R29, -RZ, R29.H1_H1 ;  /* 0x3000001dff1d7230 */ /* 0x000fe40000004100 */
[-C--:B------:R-:W-:Y:S01]  /*10690*/  FMUL.FTZ R26, R26, R27.reuse ;  /* 0x0000001b1a1a7220 */ /* 0x080fe20000410000 */
[----:B------:R-:W-:Y:S02]  /*106a0*/  HADD2.F32 R33, -RZ, R33.H1_H1 ;  /* 0x30000021ff217230 */ /* 0x000fe40000004100 */
[----:B------:R-:W-:Y:S01]  /*106b0*/  FFMA.FTZ R40, R7, R27, -R32 ;  /* 0x0000001b07287223 */ /* 0x000fe20000010820 */
[----:B------:R-:W-:Y:S01]  /*106c0*/  HADD2.F32 R38, -RZ, R38.H1_H1 ;  /* 0x30000026ff267230 */ /* 0x000fe20000004100 */
[----:B------:R-:W-:Y:S01]  /*106d0*/  F2FP.F16.E4M3.UNPACK_B R27, R21 ;  /* 0x00000015ff1b723e */ /* 0x000fe200020006ff */
[----:B------:R-:W-:Y:S01]  /*106e0*/  HADD2.F32 R31, -RZ, R31.H1_H1 ;  /* 0x3000001fff1f7230 */ /* 0x000fe20000004100 */
[----:B------:R-:W-:Y:S01]  /*106f0*/  F2FP.SATFINITE.E4M3.F32.PACK_AB_MERGE_C R5, R6, R5, R49 ;  /* 0x000000050605723e */ /* 0x000fe20004807031 */
[----:B------:R-:W-:-:S02]  /*10700*/  HADD2.F32 R21, -RZ, R20.H0_H0 ;  /* 0x20000014ff157230 */ /* 0x000fc40000004100 */
[C---:B------:R-:W-:Y:S01]  /*10710*/  FMUL.FTZ R32, R38.reuse, R33 ;  /* 0x0000002126207220 */ /* 0x040fe20000410000 */
[-C--:B------:R-:W-:Y:S01]  /*10720*/  FMUL.FTZ R46, R38, R29.reuse ;  /* 0x0000001d262e7220 */ /* 0x080fe20000410000 */
[----:B------:R-:W-:Y:S01]  /*10730*/  FFMA.FTZ R38, R7, R28, R26 ;  /* 0x0000001c07267223 */ /* 0x000fe2000001001a */
[----:B------:R-:W-:Y:S02]  /*10740*/  HADD2.F32 R26, -RZ, R20.H1_H1 ;  /* 0x30000014ff1a7230 */ /* 0x000fe40000004100 */
[C---:B------:R-:W-:Y:S01]  /*10750*/  FFMA.FTZ R41, R31.reuse, R29, -R32 ;  /* 0x0000001d1f297223 */ /* 0x040fe20000010820 */
[--C-:B------:R-:W-:Y:S02]  /*10760*/  HADD2.F32 R28, -RZ, R27.reuse.H0_H0 ;  /* 0x2000001bff1c7230 */ /* 0x100fe40000004100 */
[----:B------:R-:W-:Y:S01]  /*10770*/  FFMA.FTZ R31, R31, R33, R46 ;  /* 0x000000211f1f7223 */ /* 0x000fe2000001002e */
[--C-:B------:R-:W-:Y:S01]  /*10780*/  HADD2.F32 R7, -RZ, R4.reuse.H0_H0 ;  /* 0x20000004ff077230 */ /* 0x100fe20000004100 */
[----:B------:R-:W-:Y:S01]  /*10790*/  F2FP.SATFINITE.E4M3.F32.PACK_AB_MERGE_C R25, R24, R25, R51 ;  /* 0x000000191819723e */ /* 0x000fe20004807033 */
[----:B------:R-:W-:Y:S01]  /*107a0*/  HADD2.F32 R27, -RZ, R27.H1_H1 ;  /* 0x3000001bff1b7230 */ /* 0x000fe20000004100 */
[----:B------:R-:W-:Y:S01]  /*107b0*/  F2FP.SATFINITE.E4M3.F32.PACK_AB_MERGE_C R40, R41, R40, RZ ;  /* 0x000000282928723e */ /* 0x000fe200048070ff */
[----:B------:R-:W-:-:S02]  /*107c0*/  HADD2.F32 R20, -RZ, R4.H1_H1 ;  /* 0x30000004ff147230 */ /* 0x000fc40000004100 */
[C---:B------:R-:W-:Y:S01]  /*107d0*/  FMUL.FTZ R29, R7.reuse, R28 ;  /* 0x0000001c071d7220 */ /* 0x040fe20000410000 */
[--C-:B------:R-:W-:Y:S02]  /*107e0*/  HADD2.F32 R4, -RZ, R3.reuse.H0_H0 ;  /* 0x20000003ff047230 */ /* 0x100fe40000004100 */
[----:B------:R-:W-:Y:S01]  /*107f0*/  FMUL.FTZ R7, R7, R21 ;  /* 0x0000001507077220 */ /* 0x000fe20000410000 */
        /* <DEDUP_REMOVED lines=14> */
[----:B------:R-:W-:Y:S02]  /*108e0*/  F2FP.SATFINITE.E4M3.F32.PACK_AB_MERGE_C R27, R47, R56, R27 ;  /* 0x000000382f1b723e */ /* 0x000fe4000480701b */
[----:B------:R-:W-:Y:S01]  /*108f0*/  F2FP.SATFINITE.E4M3.F32.PACK_AB_MERGE_C R24, R37, R30, R42 ;  /* 0x0000001e2518723e */ /* 0x000fe2000480702a */
[----:B------:R3:W-:Y:S01]  /*10900*/  STS.128 [R222+0x18000], R4 ;  /* 0x01800004de007388 */ /* 0x0007e20000000c00 */
[----:B------:R-:W-:-:S05]  /*10910*/  F2FP.SATFINITE.E4M3.F32.PACK_AB_MERGE_C R26, R3, R28, R26 ;  /* 0x0000001c031a723e */ /* 0x000fca000480701a */
[----:B------:R3:W-:Y:S02]  /*10920*/  STS.128 [R0+0x18000], R24 ;  /* 0x0180001800007388 */ /* 0x0007e40000000c00 */
.L_x_1853:
[----:B------:R-:W-:Y:S05]  /*10930*/  BSYNC B1 ;  /* 0x0000000000017941 */ /* 0x000fea0003800000 */
.L_x_1852:
[----:B------:R-:W-:Y:S05]  /*10940*/  @P0 BRA `(.L_x_1837) ;  /* 0x0000000c00e00947 */ /* 0x000fea0003800000 */
[----:B-123--:R-:W2:Y:S01]  /*10950*/  LDL R24, [R1+0xc] ;  /* 0x00000c0001187983 */ /* 0x00eea20000100800 */
[----:B-----5:R-:W-:Y:S02]  /*10960*/  SHF.R.U32.HI R3, RZ, 0x8, R12 ;  /* 0x00000008ff037819 */ /* 0x020fe4000001160c */
[----:B------:R-:W-:Y:S02]  /*10970*/  LOP3.LUT R0, R12, 0xff, RZ, 0xc0, !PT ;  /* 0x000000ff0c007812 */ /* 0x000fe400078ec0ff */
[----:B------:R-:W-:Y:S02]  /*10980*/  SHF.R.U32.HI R7, RZ, 0x8, R14 ;  /* 0x00000008ff077819 */ /* 0x000fe4000001160e */
[----:B------:R-:W-:Y:S02]  /*10990*/  LOP3.LUT R3, R3, 0xff, RZ, 0xc0, !PT ;  /* 0x000000ff03037812 */ /* 0x000fe400078ec0ff */
[----:B------:R-:W-:Y:S02]  /*109a0*/  LEA.HI R59, R59, R214, RZ, 0x1c ;  /* 0x000000d63b3b7211 */ /* 0x000fe400078fe0ff */
[----:B------:R-:W-:-:S02]  /*109b0*/  LOP3.LUT R6, R14, 0xff, RZ, 0xc0, !PT ;  /* 0x000000ff0e067812 */ /* 0x000fc400078ec0ff */
[----:B------:R-:W-:Y:S02]  /*109c0*/  LOP3.LUT R7, R7, 0xff, RZ, 0xc0, !PT ;  /* 0x000000ff07077812 */ /* 0x000fe400078ec0ff */
[----:B------:R-:W-:Y:S02]  /*109d0*/  PRMT R21, R3, 0x7604, R0 ;  /* 0x0000760403157816 */ /* 0x000fe40000000000 */
[----:B------:R-:W-:Y:S02]  /*109e0*/  SHF.R.S32.HI R0, RZ, 0x1f, R59 ;  /* 0x0000001fff007819 */ /* 0x000fe4000001143b */
[----:B------:R-:W-:Y:S02]  /*109f0*/  SHF.R.U32.HI R5, RZ, 0x8, R13 ;  /* 0x00000008ff057819 */ /* 0x000fe4000001160d */
[----:B------:R-:W-:Y:S02]  /*10a00*/  PRMT R29, R7, 0x7604, R6 ;  /* 0x00007604071d7816 */ /* 0x000fe40000000006 */
[----:B------:R-:W-:Y:S01]  /*10a10*/  LEA.HI R7, R0, R59, RZ, 0x3 ;  /* 0x0000003b00077211 */ /* 0x000fe200078f18ff */
[----:B------:R-:W-:Y:S01]  /*10a20*/  IMAD.SHL.U32 R59, R59, 0x10, RZ ;  /* 0x000000103b3b7824 */ /* 0x000fe200078e00ff */
[----:B------:R-:W-:-:S02]  /*10a30*/  LOP3.LUT R4, R13, 0xff, RZ, 0xc0, !PT ;  /* 0x000000ff0d047812 */ /* 0x000fc400078ec0ff */
[----:B------:R-:W-:Y:S01]  /*10a40*/  LOP3.LUT R5, R5, 0xff, RZ, 0xc0, !PT ;  /* 0x000000ff05057812 */ /* 0x000fe200078ec0ff */
[----:B------:R-:W-:Y:S01]  /*10a50*/  IMAD.SHL.U32 R7, R7, 0x800, RZ ;  /* 0x0000080007077824 */ /* 0x000fe200078e00ff */
[----:B------:R-:W-:Y:S02]  /*10a60*/  LOP3.LUT R0, R228, 0x70, R59, 0xf8, !PT ;  /* 0x00000070e4007812 */ /* 0x000fe400078ef83b */
[----:B------:R-:W-:Y:S02]  /*10a70*/  PRMT R20, R5, 0x7604, R4 ;  /* 0x0000760405147816 */ /* 0x000fe40000000004 */
[----:B------:R-:W-:Y:S02]  /*10a80*/  SHF.R.U32.HI R4, RZ, 0x8, R15 ;  /* 0x00000008ff047819 */ /* 0x000fe4000001160f */
[----:B0-----:R-:W-:Y:S02]  /*10a90*/  SHF.R.U32.HI R25, RZ, 0x3, R228 ;  /* 0x00000003ff197819 */ /* 0x001fe400000116e4 */
[----:B------:R-:W-:-:S02]  /*10aa0*/  LOP3.LUT R3, R15, 0xff, RZ, 0xc0, !PT ;  /* 0x000000ff0f037812 */ /* 0x000fc400078ec0ff */
[----:B------:R-:W-:Y:S02]  /*10ab0*/  LOP3.LUT R4, R4, 0xff, RZ, 0xc0, !PT ;  /* 0x000000ff04047812 */ /* 0x000fe400078ec0ff */
[----:B------:R-:W-:Y:S02]  /*10ac0*/  LOP3.LUT R0, R0, R25, RZ, 0x3c, !PT ;  /* 0x0000001900007212 */ /* 0x000fe400078e3cff */
[----:B------:R-:W-:Y:S02]  /*10ad0*/  LOP3.LUT R25, R7, 0xffffc000, RZ, 0xc0, !PT ;  /* 0xffffc00007197812 */ /* 0x000fe400078ec0ff */
[----:B------:R-:W-:Y:S02]  /*10ae0*/  SHF.R.U32.HI R6, RZ, 0x8, R8 ;  /* 0x00000008ff067819 */ /* 0x000fe40000011608 */
[----:B------:R-:W-:Y:S02]  /*10af0*/  PRMT R28, R4, 0x7604, R3 ;  /* 0x00007604041c7816 */ /* 0x000fe40000000003 */
[----:B------:R-:W-:-:S02]  /*10b00*/  LOP3.LUT R5, R8, 0xff, RZ, 0xc0, !PT ;  /* 0x000000ff08057812 */ /* 0x000fc400078ec0ff */
[----:B------:R-:W-:Y:S02]  /*10b10*/  LOP3.LUT R6, R6, 0xff, RZ, 0xc0, !PT ;  /* 0x000000ff06067812 */ /* 0x000fe400078ec0ff */
[----:B------:R-:W-:Y:S02]  /*10b20*/  SHF.R.U32.HI R32, RZ, 0x8, R10 ;  /* 0x00000008ff207819 */ /* 0x000fe4000001160a */
[----:B------:R-:W-:Y:S02]  /*10b30*/  PRMT R35, R6, 0x7604, R5 ;  /* 0x0000760406237816 */ /* 0x000fe40000000005 */
[----:B------:R-:W0:Y:S01]  /*10b40*/  LDS.128 R4, [R221+0x18000] ;  /* 0x01800000dd047984 */ /* 0x000e220000000c00 */
[----:B------:R-:W-:Y:S02]  /*10b50*/  LOP3.LUT R30, R9, 0xff, RZ, 0xc0, !PT ;  /* 0x000000ff091e7812 */ /* 0x000fe400078ec0ff */
[----:B------:R-:W-:Y:S02]  /*10b60*/  LOP3.LUT R31, R10, 0xff, RZ, 0xc0, !PT ;  /* 0x000000ff0a1f7812 */ /* 0x000fe400078ec0ff */
[----:B------:R-:W-:-:S02]  /*10b70*/  LOP3.LUT R32, R32, 0xff, RZ, 0xc0, !PT ;  /* 0x000000ff20207812 */ /* 0x000fc400078ec0ff */
[----:B------:R-:W-:Y:S02]  /*10b80*/  SHF.R.U32.HI R34, RZ, 0x8, R11 ;  /* 0x00000008ff227819 */ /* 0x000fe4000001160b */
[----:B------:R-:W-:Y:S02]  /*10b90*/  PRMT R39, R32, 0x7604, R31 ;  /* 0x0000760420277816 */ /* 0x000fe4000000001f */
[----:B------:R-:W-:Y:S02]  /*10ba0*/  SHF.R.U32.HI R37, RZ, 0x10, R9 ;  /* 0x00000010ff257819 */ /* 0x000fe40000011609 */
[----:B------:R-:W-:Y:S02]  /*10bb0*/  SHF.R.U32.HI R41, RZ, 0x10, R11 ;  /* 0x00000010ff297819 */ /* 0x000fe4000001160b */
[----:B------:R-:W-:Y:S02]  /*10bc0*/  SHF.R.U32.HI R31, RZ, 0x10, R15 ;  /* 0x00000010ff1f7819 */ /* 0x000fe4000001160f */
[----:B------:R-:W-:Y:S01]  /*10bd0*/  LOP3.LUT R33, R11, 0xff, RZ, 0xc0, !PT ;  /* 0x000000ff0b217812 */ /* 0x000fe200078ec0ff */
[----:B------:R-:W-:Y:S01]  /*10be0*/  IMAD.U32 R41, R41, 0x10000, RZ ;  /* 0x0001000029297824 */ /* 0x000fe200078e00ff */
[----:B------:R-:W-:Y:S01]  /*10bf0*/  LOP3.LUT R34, R34, 0xff, RZ, 0xc0, !PT ;  /* 0x000000ff22227812 */ /* 0x000fe200078ec0ff */
[----:B------:R-:W-:Y:S01]  /*10c00*/  IMAD.U32 R31, R31, 0x10000, RZ ;  /* 0x000100001f1f7824 */ /* 0x000fe200078e00ff */
        /* <DEDUP_REMOVED lines=10> */
[----:B0-----:R-:W-:Y:S02]  /*10cb0*/  F2FP.F16.E4M3.UNPACK_B R12, R7 ;  /* 0x00000007ff0c723e */ /* 0x001fe400020006ff */
[----:B------:R-:W-:Y:S02]  /*10cc0*/  LOP3.LUT R34, R33, 0xff000000, R15, 0xf8, !PT ;  /* 0xff00000021227812 */ /* 0x000fe400078ef80f */
[----:B------:R-:W-:-:S02]  /*10cd0*/  F2FP.F16.E4M3.UNPACK_B R11, R6.H1 ;  /* 0x00000006ff0b723e */ /* 0x000fc400030006ff */
[----:B------:R-:W-:Y:S02]  /*10ce0*/  LOP3.LUT R35, R35, 0xff000000, R8, 0xf8, !PT ;  /* 0xff00000023237812 */ /* 0x000fe400078ef808 */
[----:B------:R-:W-:Y:S02]  /*10cf0*/  LOP3.LUT R40, R39, 0xff000000, R10, 0xf8, !PT ;  /* 0xff00000027287812 */ /* 0x000fe400078ef80a */
[-C--:B------:R-:W-:Y:S02]  /*10d00*/  F2FP.F16.E4M3.UNPACK_B R8, R5.reuse ;  /* 0x00000005ff08723e */ /* 0x080fe400020006ff */
[----:B------:R-:W-:Y:S02]  /*10d10*/  F2FP.F16.E4M3.UNPACK_B R10, R5.H1 ;  /* 0x00000005ff0a723e */ /* 0x000fe400030006ff */
[----:B------:R-:W-:Y:S02]  /*10d20*/  LOP3.LUT R32, R31, 0xff000000, R14, 0xf8, !PT ;  /* 0xff0000001f207812 */ /* 0x000fe400078ef80e */
[----:B--2---:R-:W-:-:S02]  /*10d30*/  IADD3 R3, R0, R25, R24 ;  /* 0x0000001900037210 */ /* 0x004fc40007ffe018 */
[----:B------:R-:W-:-:S03]  /*10d40*/  SHF.R.U32.HI R24, RZ, 0x8, R9 ;  /* 0x00000008ff187819 */ /* 0x000fc60000011609 */
[----:B------:R-:W-:Y:S01]  /*10d50*/  IMAD.IADD R0, R184, 0x1, R3 ;  /* 0x00000001b8007824 */ /* 0x000fe200078e0203 */
[----:B------:R-:W-:-:S04]  /*10d60*/  LOP3.LUT R3, R24, 0xff, RZ, 0xc0, !PT ;  /* 0x000000ff18037812 */ /* 0x000fc800078ec0ff */
[----:B------:R-:W0:Y:S01]  /*10d70*/  LDS.128 R24, [R0+0x18000] ;  /* 0x0180000000187984 */ /* 0x000e220000000c00 */
[----:B------:R-:W-:Y:S02]  /*10d80*/  PRMT R30, R3, 0x7604, R30 ;  /* 0x00007604031e7816 */ /* 0x000fe4000000001e */
[----:B------:R-:W-:Y:S02]  /*10d90*/  SHF.R.U32.HI R3, RZ, 0x10, R13 ;  /* 0x00000010ff037819 */ /* 0x000fe4000001160d */
[----:B------:R-:W-:-:S03]  /*10da0*/  LOP3.LUT R37, R30, 0xff0000, R37, 0xf8, !PT ;  /* 0x00ff00001e257812 */ /* 0x000fc600078ef825 */
[----:B------:R-:W-:Y:S01]  /*10db0*/  IMAD.U32 R3, R3, 0x10000, RZ ;  /* 0x0001000003037824 */ /* 0x000fe200078e00ff */
[----:B------:R-:W-:Y:S01]  /*10dc0*/  LOP3.LUT R37, R37, 0xff000000, R9, 0xf8, !PT ;  /* 0xff00000025257812 */ /* 0x000fe200078ef809 */
[--C-:B------:R-:W-:Y:S02]  /*10dd0*/  HADD2.F32 R9, -RZ, R8.reuse.H0_H0 ;  /* 0x20000008ff097230 */ /* 0x100fe40000004100 */
[----:B------:R-:W-:Y:S01]  /*10de0*/  HADD2.F32 R8, -RZ, R8.H1_H1 ;  /* 0x30000008ff087230 */ /* 0x000fe20000004100 */
[----:B------:R-:W-:Y:S02]  /*10df0*/  LOP3.LUT R3, R20, 0xff0000, R3, 0xf8, !PT ;  /* 0x00ff000014037812 */ /* 0x000fe400078ef803 */
[----:B------:R-:W-:Y:S02]  /*10e00*/  F2FP.F16.E4M3.UNPACK_B R33, R37 ;  /* 0x00000025ff21723e */ /* 0x000fe400020006ff */
[----:B------:R-:W-:Y:S02]  /*10e10*/  LOP3.LUT R20, R3, 0xff000000, R13, 0xf8, !PT ;  /* 0xff00000003147812 */ /* 0x000fe400078ef80d */
[----:B------:R-:W-:Y:S01]  /*10e20*/  F2FP.F16.E4M3.UNPACK_B R13, R7.H1 ;  /* 0x00000007ff0d723e */ /* 0x000fe200030006ff */
[----:B------:R-:W-:Y:S01]  /*10e30*/  HADD2.F32 R38, -RZ, R33.H0_H0 ;  /* 0x20000021ff267230 */ /* 0x000fe20000004100 */
[----:B------:R-:W-:-:S02]  /*10e40*/  F2FP.F16.E4M3.UNPACK_B R7, R6 ;  /* 0x00000006ff07723e */ /* 0x000fc400020006ff */
[----:B------:R-:W-:Y:S02]  /*10e50*/  F2FP.F16.E4M3.UNPACK_B R15, R20 ;  /* 0x00000014ff0f723e */ /* 0x000fe400020006ff */
[----:B------:R-:W-:Y:S02]  /*10e60*/  F2FP.F16.E4M3.UNPACK_B R37, R37.H1 ;  /* 0x00000025ff25723e */ /* 0x000fe400030006ff */
[-C--:B------:R-:W-:Y:S01]  /*10e70*/  F2FP.F16.E4M3.UNPACK_B R3, R4.reuse ;  /* 0x00000004ff03723e */ /* 0x080fe200020006ff */
[----:B------:R-:W-:Y:S01]  /*10e80*/  HADD2.F32 R30, -RZ, R15.H0_H0 ;  /* 0x2000000fff1e7230 */ /* 0x000fe20000004100 */
[----:B------:R-:W-:Y:S01]  /*10e90*/  F2FP.F16.E4M3.UNPACK_B R4, R4.H1 ;  /* 0x00000004ff04723e */ /* 0x000fe200030006ff */
[--C-:B------:R-:W-:Y:S02]  /*10ea0*/  HADD2.F32 R39, -RZ, R37.reuse.H0_H0 ;  /* 0x20000025ff277230 */ /* 0x100fe40000004100 */
[----:B------:R-:W-:Y:S01]  /*10eb0*/  HADD2.F32 R37, -RZ, R37.H1_H1 ;  /* 0x30000025ff257230 */ /* 0x000fe20000004100 */
[----:B0-----:R-:W-:-:S02]  /*10ec0*/  F2FP.F16.E4M3.UNPACK_B R6, R25 ;  /* 0x00000019ff06723e */ /* 0x001fc400020006ff */
[----:B------:R-:W-:Y:S02]  /*10ed0*/  F2FP.F16.E4M3.UNPACK_B R25, R25.H1 ;  /* 0x00000019ff19723e */ /* 0x000fe400030006ff */
[-C--:B------:R-:W-:Y:S01]  /*10ee0*/  F2FP.F16.E4M3.UNPACK_B R28, R27.reuse ;  /* 0x0000001bff1c723e */ /* 0x080fe200020006ff */
[----:B------:R-:W-:Y:S01]  /*10ef0*/  HADD2.F32 R5, -RZ, R6.H0_H0 ;  /* 0x20000006ff057230 */ /* 0x000fe20000004100 */
[----:B------:R-:W-:Y:S02]  /*10f00*/  F2FP.F16.E4M3.UNPACK_B R27, R27.H1 ;  /* 0x0000001bff1b723e */ /* 0x000fe400030006ff */
[----:B------:R-:W-:Y:S02]  /*10f10*/  F2FP.F16.E4M3.UNPACK_B R14, R24 ;  /* 0x00000018ff0e723e */ /* 0x000fe400020006ff */
[C---:B------:R-:W-:Y:S01]  /*10f20*/  FMUL.FTZ R42, R5.reuse, R38 ;  /* 0x00000026052a7220 */ /* 0x040fe20000410000 */
[----:B------:R-:W-:Y:S01]  /*10f30*/  FMUL.FTZ R31, R5, R30 ;  /* 0x0000001e051f7220 */ /* 0x000fe20000410000 */
[----:B------:R-:W-:-:S02]  /*10f40*/  F2FP.F16.E4M3.UNPACK_B R24, R24.H1 ;  /* 0x00000018ff18723e */ /* 0x000fc400030006ff */
[C---:B------:R-:W-:Y:S01]  /*10f50*/  FFMA.FTZ R5, R9.reuse, R30, -R42 ;  /* 0x0000001e09057223 */ /* 0x040fe2000001082a */
[----:B------:R-:W-:Y:S01]  /*10f60*/  F2FP.F16.E4M3.UNPACK_B R30, R20.H1 ;  /* 0x00000014ff1e723e */ /* 0x000fe200030006ff */
[----:B------:R-:W-:Y:S01]  /*10f70*/  FFMA.FTZ R9, R9, R38, R31 ;  /* 0x0000002609097223 */ /* 0x000fe2000001001f */
[----:B------:R-:W-:Y:S01]  /*10f80*/  HADD2.F32 R38, -RZ, R33.H1_H1 ;  /* 0x30000021ff267230 */ /* 0x000fe20000004100 */
[-C--:B------:R-:W-:Y:S01]  /*10f90*/  F2FP.F16.E4M3.UNPACK_B R21, R26.reuse ;  /* 0x0000001aff15723e */ /* 0x080fe200020006ff */
[----:B------:R-:W-:Y:S01]  /*10fa0*/  HADD2.F32 R20, -RZ, R25.H0_H0 ;  /* 0x20000019ff147230 */ /* 0x000fe20000004100 */
[----:B------:R-:W-:Y:S01]  /*10fb0*/  F2FP.F16.E4M3.UNPACK_B R26, R26.H1 ;  /* 0x0000001aff1a723e */ /* 0x000fe200030006ff */
[----:B------:R-:W-:Y:S02]  /*10fc0*/  HADD2.F32 R33, -RZ, R30.H0_H0 ;  /* 0x2000001eff217230 */ /* 0x000fe40000004100 */
[----:B------:R-:W-:Y:S02]  /*10fd0*/  HADD2.F32 R31, -RZ, R15.H1_H1 ;  /* 0x3000000fff1f7230 */ /* 0x000fe40000004100 */
[----:B------:R-:W-:Y:S01]  /*10fe0*/  FMUL.FTZ R45, R20, R39 ;  /* 0x00000027142d7220 */ /* 0x000fe20000410000 */
[----:B------:R-:W-:-:S02]  /*10ff0*/  HADD2.F32 R15, -RZ, R6.H1_H1 ;  /* 0x30000006ff0f7230 */ /* 0x000fc40000004100 */
[----:B------:R-:W-:Y:S01]  /*11000*/  FMUL.FTZ R20, R20, R33 ;  /* 0x0000002114147220 */ /* 0x000fe20000410000 */
[----:B------:R-:W-:Y:S02]  /*11010*/  HADD2.F32 R6, -RZ, R10.H0_H0 ;  /* 0x2000000aff067230 */ /* 0x000fe40000004100 */
[----:B------:R-:W-:Y:S02]  /*11020*/  HADD2.F32 R30, -RZ, R30.H1_H1 ;  /* 0x3000001eff1e7230 */ /* 0x000fe40000004100 */
[CC--:B------:R-:W-:Y:S01]  /*11030*/  FMUL.FTZ R43, R15.reuse, R38.reuse ;  /* 0x000000260f2b7220 */ /* 0x0c0fe20000410000 */
[----:B------:R-:W-:Y:S01]  /*11040*/  FMUL.FTZ R15, R15, R31 ;  /* 0x0000001f0f0f7220 */ /* 0x000fe20000410000 */
[----:B------:R-:W-:Y:S01]  /*11050*/  FFMA.FTZ R39, R6, R39, R20 ;  /* 0x0000002706277223 */ /* 0x000fe20000010014 */
[----:B------:R-:W-:Y:S01]  /*11060*/  F2FP.F16.E4M3.UNPACK_B R20, R41 ;  /* 0x00000029ff14723e */ /* 0x000fe200020006ff */
[C---:B------:R-:W-:Y:S01]  /*11070*/  FFMA.FTZ R42, R8.reuse, R31, -R43 ;  /* 0x0000001f082a7223 */ /* 0x040fe2000001082b */
[----:B------:R-:W-:Y:S01]  /*11080*/  FFMA.FTZ R38, R8, R38, R15 ;  /* 0x0000002608267223 */ /* 0x000fe2000001000f */
[----:B------:R-:W-:Y:S01]  /*11090*/  FFMA.FTZ R45, R6, R33, -R45 ;  /* 0x00000021062d7223 */ /* 0x000fe2000001082d */
[-C--:B------:R-:W-:Y:S01]  /*110a0*/  F2FP.F16.E4M3.UNPACK_B R15, R34.reuse ;  /* 0x00000022ff0f723e */ /* 0x080fe200020006ff */
[----:B------:R-:W-:Y:S01]  /*110b0*/  HADD2.F32 R25, -RZ, R25.H1_H1 ;  /* 0x30000019ff197230 */ /* 0x000fe20000004100 */
[----:B------:R-:W-:Y:S01]  /*110c0*/  F2FP.F16.E4M3.UNPACK_B R41, R41.H1 ;  /* 0x00000029ff29723e */ /* 0x000fe200030006ff */
[----:B------:R-:W-:Y:S01]  /*110d0*/  HADD2.F32 R33, -RZ, R20.H0_H0 ;  /* 0x20000014ff217230 */ /* 0x000fe20000004100 */
[----:B------:R-:W-:Y:S01]  /*110e0*/  F2FP.F16.E4M3.UNPACK_B R34, R34.H1 ;  /* 0x00000022ff22723e */ /* 0x000fe200030006ff */
[----:B------:R-:W-:-:S02]  /*110f0*/  HADD2.F32 R8, -RZ, R28.H0_H0 ;  /* 0x2000001cff087230 */ /* 0x000fc40000004100 */
[C---:B------:R-:W-:Y:S01]  /*11100*/  FMUL.FTZ R43, R25.reuse, R37 ;  /* 0x00000025192b7220 */ /* 0x040fe20000410000 */
[----:B------:R-:W-:Y:S02]  /*11110*/  HADD2.F32 R10, -RZ, R10.H1_H1 ;  /* 0x3000000aff0a7230 */ /* 0x000fe40000004100 */
[----:B------:R-:W-:Y:S01]  /*11120*/  FMUL.FTZ R46, R25, R30 ;  /* 0x0000001e192e7220 */ /* 0x000fe20000410000 */
[----:B------:R-:W-:Y:S02]  /*11130*/  HADD2.F32 R31, -RZ, R15.H0_H0 ;  /* 0x2000000fff1f7230 */ /* 0x000fe40000004100 */
[----:B------:R-:W-:Y:S01]  /*11140*/  FMUL.FTZ R25, R8, R33 ;  /* 0x0000002108197220 */ /* 0x000fe20000410000 */
[----:B------:R-:W-:Y:S02]  /*11150*/  HADD2.F32 R6, -RZ, R12.H0_H0 ;  /* 0x2000000cff067230 */ /* 0x000fe40000004100 */
[----:B------:R-:W-:Y:S01]  /*11160*/  FFMA.FTZ R46, R10, R37, R46 ;  /* 0x000000250a2e7223 */ /* 0x000fe2000001002e */
[----:B------:R-:W-:-:S02]  /*11170*/  HADD2.F32 R28, -RZ, R28.H1_H1 ;  /* 0x3000001cff1c7230 */ /* 0x000fc40000004100 */
[-C--:B------:R-:W-:Y:S01]  /*11180*/  FMUL.FTZ R8, R8, R31.reuse ;  /* 0x0000001f08087220 */ /* 0x080fe20000410000 */
[----:B------:R-:W-:Y:S02]  /*11190*/  HADD2.F32 R15, -RZ, R15.H1_H1 ;  /* 0x3000000fff0f7230 */ /* 0x000fe40000004100 */
[----:B------:R-:W-:Y:S01]  /*111a0*/  FFMA.FTZ R37, R6, R31, -R25 ;  /* 0x0000001f06257223 */ /* 0x000fe20000010819 */
[----:B------:R-:W-:Y:S02]  /*111b0*/  HADD2.F32 R31, -RZ, R20.H1_H1 ;  /* 0x30000014ff1f7230 */ /* 0x000fe40000004100 */
[----:B------:R-:W-:Y:S01]  /*111c0*/  FFMA.FTZ R44, R10, R30, -R43 ;  /* 0x0000001e0a2c7223 */ /* 0x000fe2000001082b */
[----:B------:R-:W-:Y:S01]  /*111d0*/  FFMA.FTZ R43, R6, R33, R8 ;  /* 0x00000021062b7223 */ /* 0x000fe20000010008 */
[----:B------:R-:W-:Y:S01]  /*111e0*/  HADD2.F32 R12, -RZ, R12.H1_H1 ;  /* 0x3000000cff0c7230 */ /* 0x000fe20000004100 */
[----:B------:R-:W-:Y:S01]  /*111f0*/  F2FP.F16.E4M3.UNPACK_B R10, R29.H1 ;  /* 0x0000001dff0a723e */ /* 0x000fe200030006ff */
[----:B------:R-:W-:-:S02]  /*11200*/  HADD2.F32 R33, -RZ, R41.H0_H0 ;  /* 0x20000029ff217230 */ /* 0x000fc40000004100 */
[C---:B------:R-:W-:Y:S01]  /*11210*/  FMUL.FTZ R47, R28.reuse, R31 ;  /* 0x0000001f1c2f7220 */ /* 0x040fe20000410000 */
[----:B------:R-:W-:Y:S02]  /*11220*/  HADD2.F32 R8, -RZ, R27.H0_H0 ;  /* 0x2000001bff087230 */ /* 0x000fe40000004100 */
[-C--:B------:R-:W-:Y:S01]  /*11230*/  FMUL.FTZ R28, R28, R15.reuse ;  /* 0x0000000f1c1c7220 */ /* 0x080fe20000410000 */
[--C-:B------:R-:W-:Y:S02]  /*11240*/  HADD2.F32 R25, -RZ, R34.reuse.H0_H0 ;  /* 0x20000022ff197230 */ /* 0x100fe40000004100 */
[----:B------:R-:W-:Y:S01]  /*11250*/  FFMA.FTZ R48, R12, R15, -R47 ;  /* 0x0000000f0c307223 */ /* 0x000fe2000001082f */
[----:B------:R-:W-:Y:S02]  /*11260*/  HADD2.F32 R6, -RZ, R13.H0_H0 ;  /* 0x2000000dff067230 */ /* 0x000fe40000004100 */
[----:B------:R-:W-:Y:S01]  /*11270*/  FMUL.FTZ R49, R8, R33 ;  /* 0x0000002108317220 */ /* 0x000fe20000410000 */
[----:B------:R-:W-:Y:S01]  /*11280*/  FFMA.FTZ R50, R12, R31, R28 ;  /* 0x0000001f0c327223 */ /* 0x000fe2000001001c */
[----:B------:R-:W-:Y:S01]  /*11290*/  FMUL.FTZ R8, R8, R25 ;  /* 0x0000001908087220 */ /* 0x000fe20000410000 */
[----:B------:R-:W-:Y:S01]  /*112a0*/  F2FP.F16.E4M3.UNPACK_B R12, R35.H1 ;  /* 0x00000023ff0c723e */ /* 0x000fe200030006ff */
[----:B------:R-:W-:Y:S01]  /*112b0*/  FFMA.FTZ R49, R6, R25, -R49 ;  /* 0x0000001906317223 */ /* 0x000fe20000010831 */
[----:B------:R-:W-:-:S02]  /*112c0*/  HADD2.F32 R34, -RZ, R34.H1_H1 ;  /* 0x30000022ff227230 */ /* 0x000fc40000004100 */
[----:B------:R-:W-:Y:S01]  /*112d0*/  FFMA.FTZ R47, R6, R33, R8 ;  /* 0x00000021062f7223 */ /* 0x000fe20000010008 */
[----:B------:R-:W-:Y:S01]  /*112e0*/  HADD2.F32 R20, -RZ, R41.H1_H1 ;  /* 0x30000029ff147230 */ /* 0x000fe20000004100 */
[----:B------:R-:W-:Y:S01]  /*112f0*/  F2FP.F16.E4M3.UNPACK_B R35, R35 ;  /* 0x00000023ff23723e */ /* 0x000fe200020006ff */
[----:B------:R-:W-:Y:S01]  /*11300*/  HADD2.F32 R27, -RZ, R27.H1_H1 ;  /* 0x3000001bff1b7230 */ /* 0x000fe20000004100 */
[----:B------:R-:W-:Y:S01]  /*11310*/  F2FP.F16.E4M3.UNPACK_B R29, R29 ;  /* 0x0000001dff1d723e */ /* 0x000fe200020006ff */
[----:B------:R-:W-:Y:S01]  /*11320*/  HADD2.F32 R25, -RZ, R12.H0_H0 ;  /* 0x2000000cff197230 */ /* 0x000fe20000004100 */
[----:B------:R-:W-:Y:S01]  /*11330*/  F2FP.SATFINITE.E4M3.F32.PACK_AB_MERGE_C R44, R44, R45, RZ ;  /* 0x0000002d2c2c723e */ /* 0x000fe200048070ff */
[----:B------:R-:W-:Y:S02]  /*11340*/  HADD2.F32 R8, -RZ, R24.H0_H0 ;  /* 0x20000018ff087230 */ /* 0x000fe40000004100 */
[----:B------:R-:W-:Y:S01]  /*11350*/  FMUL.FTZ R28, R27, R20 ;  /* 0x000000141b1c7220 */ /* 0x000fe20000410000 */
[----:B------:R-:W-:-:S02]  /*11360*/  HADD2.F32 R15, -RZ, R10.H0_H0 ;  /* 0x2000000aff0f7230 */ /* 0x000fc40000004100 */
[----:B------:R-:W-:Y:S01]  /*11370*/  FMUL.FTZ R31, R27, R34 ;  /* 0x000000221b1f7220 */ /* 0x000fe20000410000 */
[----:B------:R-:W-:Y:S02]  /*11380*/  HADD2.F32 R6, -RZ, R4.H0_H0 ;  /* 0x20000004ff067230 */ /* 0x000fe40000004100 */
[C---:B------:R-:W-:Y:S01]  /*11390*/  FMUL.FTZ R27, R8.reuse, R25 ;  /* 0x00000019081b7220 */ /* 0x040fe20000410000 */
[----:B------:R-:W-:Y:S02]  /*113a0*/  HADD2.F32 R13, -RZ, R13.H1_H1 ;  /* 0x3000000dff0d7230 */ /* 0x000fe40000004100 */
[----:B------:R-:W-:Y:S01]  /*113b0*/  FMUL.FTZ R8, R8, R15 ;  /* 0x0000000f08087220 */ /* 0x000fe20000410000 */
[----:B------:R-:W-:Y:S01]  /*113c0*/  HADD2.F32 R24, -RZ, R24.H1_H1 ;  /* 0x30000018ff187230 */ /* 0x000fe20000004100 */
[----:B------:R-:W-:Y:S01]  /*113d0*/  F2FP.SATFINITE.E4M3.F32.PACK_AB_MERGE_C R39, R46, R39, RZ ;  /* 0x000000272e27723e */ /* 0x000fe200048070ff */
[----:B------:R-:W-:Y:S02]  /*113e0*/  HADD2.F32 R4, -RZ, R4.H1_H1 ;  /* 0x30000004ff047230 */ /* 0x000fe40000004100 */
[----:B------:R-:W-:Y:S01]  /*113f0*/  FFMA.FTZ R30, R6, R25, R8 ;  /* 0x00000019061e7223 */ /* 0x000fe20000010008 */
[----:B------:R-:W-:-:S02]  /*11400*/  HADD2.F32 R25, -RZ, R12.H1_H1 ;  /* 0x3000000cff197230 */ /* 0x000fc40000004100 */
[C---:B------:R-:W-:Y:S01]  /*11410*/  FFMA.FTZ R34, R13.reuse, R34, -R28 ;  /* 0x000000220d227223 */ /* 0x040fe2000001081c */
[----:B------:R-:W-:Y:S01]  /*11420*/  FFMA.FTZ R52, R13, R20, R31 ;  /* 0x000000140d347223 */ /* 0x000fe2000001001f */
[----:B------:R-:W-:Y:S01]  /*11430*/  FFMA.FTZ R28, R6, R15, -R27 ;  /* 0x0000000f061c7223 */ /* 0x000fe2000001081b */
[----:B------:R-:W-:Y:S02]  /*11440*/  HADD2.F32 R13, -RZ, R10.H1_H1 ;  /* 0x3000000aff0d7230 */ /* 0x000fe40000004100 */
[C---:B------:R-:W-:Y:S01]  /*11450*/  FMUL.FTZ R27, R24.reuse, R25 ;  /* 0x00000019181b7220 */ /* 0x040fe20000410000 */
[----:B------:R-:W-:Y:S01]  /*11460*/  HADD2.F32 R15, -RZ, R35.H0_H0 ;  /* 0x20000023ff0f7230 */ /* 0x000fe20000004100 */
[-C--:B------:R-:W-:Y:S01]  /*11470*/  F2FP.F16.E4M3.UNPACK_B R10, R40.reuse.H1 ;  /* 0x00000028ff0a723e */ /* 0x080fe200030006ff */
[----:B------:R-:W-:Y:S02]  /*11480*/  HADD2.F32 R6, -RZ, R14.H0_H0 ;  /* 0x2000000eff067230 */ /* 0x000fe40000004100 */
[-C--:B------:R-:W-:Y:S01]  /*11490*/  FMUL.FTZ R24, R24, R13.reuse ;  /* 0x0000000d18187220 */ /* 0x080fe20000410000 */
[C---:B------:R-:W-:Y:S01]  /*114a0*/  FFMA.FTZ R31, R4.reuse, R13, -R27 ;  /* 0x0000000d041f7223 */ /* 0x040fe2000001081b */
[----:B------:R-:W-:Y:S01]  /*114b0*/  HADD2.F32 R13, -RZ, R29.H0_H0 ;  /* 0x2000001dff0d7230 */ /* 0x000fe20000004100 */
[----:B------:R-:W-:Y:S01]  /*114c0*/  F2FP.F16.E4M3.UNPACK_B R40, R40 ;  /* 0x00000028ff28723e */ /* 0x000fe200020006ff */
[----:B------:R-:W-:Y:S01]  /*114d0*/  FFMA.FTZ R33, R4, R25, R24 ;  /* 0x0000001904217223 */ /* 0x000fe20000010018 */
[----:B------:R-:W-:-:S02]  /*114e0*/  HADD2.F32 R4, -RZ, R3.H0_H0 ;  /* 0x20000003ff047230 */ /* 0x000fc40000004100 */
[C---:B------:R-:W-:Y:S01]  /*114f0*/  FMUL.FTZ R25, R6.reuse, R15 ;  /* 0x0000000f06197220 */ /* 0x040fe20000410000 */
[----:B------:R-:W-:Y:S02]  /*11500*/  HADD2.F32 R35, -RZ, R35.H1_H1 ;  /* 0x30000023ff237230 */ /* 0x000fe40000004100 */
[-C--:B------:R-:W-:Y:S01]  /*11510*/  FMUL.FTZ R27, R6, R13.reuse ;  /* 0x0000000d061b7220 */ /* 0x080fe20000410000 */
[----:B------:R-:W-:Y:S02]  /*11520*/  HADD2.F32 R14, -RZ, R14.H1_H1 ;  /* 0x3000000eff0e7230 */ /* 0x000fe40000004100 */
[C---:B------:R-:W-:Y:S01]  /*11530*/  FFMA.FTZ R25, R4.reuse, R13, -R25 ;  /* 0x0000000d04197223 */ /* 0x040fe20000010819 */
[----:B------:R-:W-:Y:S02]  /*11540*/  HADD2.F32 R29, -RZ, R29.H1_H1 ;  /* 0x3000001dff1d7230 */ /* 0x000fe40000004100 */
[----:B------:R-:W-:Y:S01]  /*11550*/  FFMA.FTZ R27, R4, R15, R27 ;  /* 0x0000000f041b7223 */ /* 0x000fe2000001001b */
[----:B------:R-:W-:-:S02]  /*11560*/  HADD2.F32 R3, -RZ, R3.H1_H1 ;  /* 0x30000003ff037230 */ /* 0x000fc40000004100 */
[C---:B------:R-:W-:Y:S01]  /*11570*/  FMUL.FTZ R8, R14.reuse, R35 ;  /* 0x000000230e087220 */ /* 0x040fe20000410000 */
[-C--:B------:R-:W-:Y:S01]  /*11580*/  F2FP.F16.E4M3.UNPACK_B R6, R32.reuse.H1 ;  /* 0x00000020ff06723e */ /* 0x080fe200030006ff */
        /* <DEDUP_REMOVED lines=17> */
[--C-:B------:R-:W-:Y:S02]  /*116a0*/  HADD2.F32 R4, -RZ, R21.reuse.H0_H0 ;  /* 0x20000015ff047230 */ /* 0x100fe40000004100 */
[-C--:B------:R-:W-:Y:S01]  /*116b0*/  FMUL.FTZ R15, R26, R6.reuse ;  /* 0x000000061a0f7220 */ /* 0x080fe20000410000 */
[----:B------:R-:W-:Y:S02]  /*116c0*/  HADD2.F32 R21, -RZ, R21.H1_H1 ;  /* 0x30000015ff157230 */ /* 0x000fe40000004100 */
[C---:B------:R-:W-:Y:S01]  /*116d0*/  FFMA.FTZ R13, R11.reuse, R6, -R8 ;  /* 0x000000060b0d7223 */ /* 0x040fe20000010808 */
[----:B------:R-:W-:Y:S02]  /*116e0*/  HADD2.F32 R6, -RZ, R32.H0_H0 ;  /* 0x20000020ff067230 */ /* 0x000fe40000004100 */
[----:B------:R-:W-:Y:S01]  /*116f0*/  FFMA.FTZ R15, R11, R10, R15 ;  /* 0x0000000a0b0f7223 */ /* 0x000fe2000001000f */
[--C-:B------:R-:W-:Y:S01]  /*11700*/  HADD2.F32 R8, -RZ, R40.reuse.H0_H0 ;  /* 0x20000028ff087230 */ /* 0x100fe20000004100 */
[----:B------:R-:W-:Y:S01]  /*11710*/  F2FP.SATFINITE.E4M3.F32.PACK_AB_MERGE_C R5, R42, R5, R44 ;  /* 0x000000052a05723e */ /* 0x000fe2000480702c */
[----:B------:R-:W-:-:S02]  /*11720*/  HADD2.F32 R40, -RZ, R40.H1_H1 ;  /* 0x30000028ff287230 */ /* 0x000fc40000004100 */
[C---:B------:R-:W-:Y:S01]  /*11730*/  FMUL.FTZ R11, R4.reuse, R6 ;  /* 0x00000006040b7220 */ /* 0x040fe20000410000 */
[----:B------:R-:W-:Y:S02]  /*11740*/  HADD2.F32 R32, -RZ, R32.H1_H1 ;  /* 0x30000020ff207230 */ /* 0x000fe40000004100 */
[----:B------:R-:W-:Y:S01]  /*11750*/  FMUL.FTZ R10, R4, R8 ;  /* 0x00000008040a7220 */ /* 0x000fe20000410000 */
[--C-:B------:R-:W-:Y:S02]  /*11760*/  HADD2.F32 R3, -RZ, R7.reuse.H0_H0 ;  /* 0x20000007ff037230 */ /* 0x100fe40000004100 */
[C---:B------:R-:W-:Y:S01]  /*11770*/  FMUL.FTZ R4, R21.reuse, R40 ;  /* 0x0000002815047220 */ /* 0x040fe20000410000 */
[----:B------:R-:W-:Y:S02]  /*11780*/  HADD2.F32 R7, -RZ, R7.H1_H1 ;  /* 0x30000007ff077230 */ /* 0x000fe40000004100 */
[----:B------:R-:W-:Y:S01]  /*11790*/  FMUL.FTZ R21, R21, R32 ;  /* 0x0000002015157220 */ /* 0x000fe20000410000 */
[----:B------:R-:W-:Y:S01]  /*117a0*/  F2FP.SATFINITE.E4M3.F32.PACK_AB_MERGE_C R13, R13, R24, RZ ;  /* 0x000000180d0d723e */ /* 0x000fe200048070ff */
        /* <DEDUP_REMOVED lines=13> */
[----:B------:R-:W-:Y:S01]  /*11880*/  F2FP.SATFINITE.E4M3.F32.PACK_AB_MERGE_C R11, R50, R43, R11 ;  /* 0x0000002b320b723e */ /* 0x000fe2000480700b */
[----:B------:R4:W-:Y:S01]  /*11890*/  STS.128 [R221+0x18000], R4 ;  /* 0x01800004dd007388 */ /* 0x0009e20000000c00 */
[----:B------:R-:W-:Y:S02]  /*118a0*/  F2FP.SATFINITE.E4M3.F32.PACK_AB_MERGE_C R8, R20, R27, R8 ;  /* 0x0000001b1408723e */ /* 0x000fe40004807008 */
[----:B------:R-:W-:-:S05]  /*118b0*/  F2FP.SATFINITE.E4M3.F32.PACK_AB_MERGE_C R10, R21, R10, R12 ;  /* 0x0000000a150a723e */ /* 0x000fca000480700c */
[----:B------:R4:W-:Y:S02]  /*118c0*/  STS.128 [R0+0x18000], R8 ;  /* 0x0180000800007388 */ /* 0x0009e40000000c00 */
.L_x_1837:
[----:B------:R-:W-:Y:S05]  /*118d0*/  BSYNC B0 ;  /* 0x0000000000007941 */ /* 0x000fea0003800000 */
.L_x_1809:
        /* <DEDUP_REMOVED lines=8> */
.L_x_1807:
[----:B--234-:R-:W2:Y:S01]  /*11960*/  S2R R0, SR_TID.X ;  /* 0x0000000000007919 */ /* 0x01cea20000002100 */
[----:B------:R-:W-:Y:S05]  /*11970*/  WARPSYNC.ALL ;  /* 0x0000000000007948 */ /* 0x000fea0003800000 */
[----:B--2---:R-:W-:-:S05]  /*11980*/  SHF.R.U32.HI R0, RZ, 0x7, R0 ;  /* 0x00000007ff007819 */ /* 0x004fca0000011600 */
[----:B-----5:R-:W-:Y:S02]  /*11990*/  VIADD R10, R0, 0x8 ;  /* 0x00000008000a7836 */ /* 0x020fe40000000000 */
[----:B------:R-:W-:-:S03]  /*119a0*/  IMAD.U32 R0, RZ, RZ, UR61 ;  /* 0x0000003dff007e24 */ /* 0x000fc6000f8e00ff */
[----:B------:R2:W-:Y:S02]  /*119b0*/  BAR.SYNC.DEFER_BLOCKING R10, 0x100 ;  /* 0x0004000a0000751d */ /* 0x0005e40000010000 */
[----:B------:R-:W-:-:S13]  /*119c0*/  ISETP.NE.AND P0, PT, R0, 0x3, PT ;  /* 0x000000030000780c */ /* 0x000fda0003f05270 */
[----:B--2---:R-:W-:Y:S05]  /*119d0*/  @!P0 BRA `(.L_x_1854) ;  /* 0x0000000000048947 */ /* 0x004fea0003800000 */
[----:B------:R-:W-:Y:S01]  /*119e0*/  BPT.TRAP 0x1 ;  /* 0x000000040000795c */ /* 0x000fe20000300000 */
.L_x_1854:
[----:B0-----:R-:W-:Y:S01]  /*119f0*/  IMAD R6, R185, 0x8, R184 ;  /* 0x00000008b9067824 */ /* 0x001fe200078e02b8 */
[----:B------:R-:W-:-:S04]  /*11a00*/  SHF.L.U32 R9, R188, 0x1f, RZ ;  /* 0x0000001fbc097819 */ /* 0x000fc800000006ff */
[----:B------:R0:W2:Y:S01]  /*11a10*/  SYNCS.PHASECHK.TRANS64.TRYWAIT P1, [R6+URZ+0x28430], R9 ;  /* 0x02843009060075a7 */ /* 0x0000a2000802017f */
[----:B------:R-:W-:Y:S05]  /*11a20*/  @!P0 BRA `(.L_x_1855) ;  /* 0x0000000000048947 */ /* 0x000fea0003800000 */
[----:B------:R-:W-:Y:S01]  /*11a30*/  BPT.TRAP 0x1 ;  /* 0x000000040000795c */ /* 0x000fe20000300000 */
.L_x_1855:
[----:B--2---:R-:W-:Y:S05]  /*11a40*/  @P1 BRA `(.L_x_1856) ;  /* 0x0000000000081947 */ /* 0x004fea0003800000 */
[----:B------:R-:W2:Y:S02]  /*11a50*/  SYNCS.PHASECHK.TRANS64.TRYWAIT P1, [R6+URZ+0x28430], R9 ;  /* 0x02843009060075a7 */ /* 0x000ea4000802017f */
[----:B--2---:R-:W-:Y:S05]  /*11a60*/  @!P1 BRA `(.L_x_1857) ;  /* 0x0000016000cc9947 */ /* 0x004fea0003800000 */
.L_x_1856:
[----:B------:R-:W-:Y:S05]  /*11a70*/  WARPSYNC.ALL ;  /* 0x0000000000007948 */ /* 0x000fea0003800000 */
[----:B------:R-:W-:Y:S01]  /*11a80*/  R2UR UR4, R184 ;  /* 0x00000000b80472ca */ /* 0x000fe200000e0000 */
[----:B------:R-:W-:Y:S01]  /*11a90*/  IMAD.MOV.U32 R5, RZ, RZ, 0x40000040 ;  /* 0x40000040ff057424 */ /* 0x000fe200078e00ff */
[----:B------:R-:W-:Y:S01]  /*11aa0*/  R2UR UR5, R36 ;  /* 0x00000000240572ca */ /* 0x000fe200000e0000 */
[----:B------:R-:W-:Y:S01]  /*11ab0*/  UMOV UR9, 0x40000040 ;  /* 0x4000004000097882 */ /* 0x000fe20000000000 */
[----:B------:R-:W-:Y:S01]  /*11ac0*/  WARPGROUP.ARRIVE ;  /* 0x00000000000079c5 */ /* 0x000fe20000000000 */
        /* <DEDUP_REMOVED lines=9> */
[----:B------:R-:W3:Y:S01]  /*11b60*/  S2R R0, SR_TID.X ;  /* 0x0000000000007919 */ /* 0x000ee20000002100 */
[----:B------:R-:W-:-:S02]  /*11b70*/  ULOP3.LUT UR5, UR5, 0x10000, URZ, 0xfc, !UPT ;  /* 0x0001000005057892 */ /* 0x000fc4000f8efc3f */
[----:B------:R-:W-:Y:S01]  /*11b80*/  USHF.R.U32.HI UR4, URZ, 0x4, UR4 ;  /* 0x000000043f047899 */ /* 0x000fe20008011604 */
[----:B------:R-:W-:Y:S01]  /*11b90*/  R2UR UR43, R5 ;  /* 0x00000000052b72ca */ /* 0x000fe200000e0000 */
[----:B------:R-:W-:Y:S02]  /*11ba0*/  UIADD3 UR56, UR5, 0x6, URZ ;  /* 0x0000000605387890 */ /* 0x000fe4000fffe03f */
[----:B------:R-:W-:Y:S01]  /*11bb0*/  ULOP3.LUT UR4, UR4, 0x3fff, URZ, 0xc0, !UPT ;  /* 0x00003fff04047892 */ /* 0x000fe2000f8ec03f */
[----:B------:R-:W-:Y:S01]  /*11bc0*/  UMOV UR8, UR5 ;  /* 0x0000000500087c82 */ /* 0x000fe20008000000 */
[----:B------:R-:W-:Y:S01]  /*11bd0*/  UIADD3 UR52, UR5, 0x400, URZ ;  /* 0x0000040005347890 */ /* 0x000fe2000fffe03f */
[----:B------:R-:W-:Y:S01]  /*11be0*/  IMAD.U32 R200, RZ, RZ, UR8 ;  /* 0x00000008ffc87e24 */ /* 0x000fe2000f8e00ff */
[----:B------:R-:W-:Y:S02]  /*11bf0*/  ULOP3.LUT UR60, UR4, 0x10000, URZ, 0xfc, !UPT ;  /* 0x00010000043c7892 */ /* 0x000fe4000f8efc3f */
[----:B------:R-:W-:-:S02]  /*11c00*/  UIADD3 UR4, UR5, 0x2, URZ ;  /* 0x0000000205047890 */ /* 0x000fc4000fffe03f */
[----:B------:R-:W-:Y:S02]  /*11c10*/  UIADD3 UR48, UR5, 0x402, URZ ;  /* 0x0000040205307890 */ /* 0x000fe4000fffe03f */
[----:B------:R-:W-:Y:S01]  /*11c20*/  LEA R4, R185, UR60, 0xa ;  /* 0x0000003cb9047c11 */ /* 0x000fe2000f8e50ff */
[----:B------:R-:W-:Y:S02]  /*11c30*/  UIADD3 UR44, UR5, 0x404, URZ ;  /* 0x00000404052c7890 */ /* 0x000fe4000fffe03f */
[----:B------:R-:W-:Y:S01]  /*11c40*/  UIADD3 UR40, UR5, 0x406, URZ ;  /* 0x0000040605287890 */ /* 0x000fe2000fffe03f */
[C---:B------:R-:W-:Y:S01]  /*11c50*/  R2UR UR10, R4.reuse ;  /* 0x00000000040a72ca */ /* 0x040fe200000e0000 */
[----:B------:R-:W-:Y:S01]  /*11c60*/  VIADD R12, R4, 0x2 ;  /* 0x00000002040c7836 */ /* 0x000fe20000000000 */
[----:B------:R-:W-:Y:S01]  /*11c70*/  UMOV UR41, 0x40000040 ;  /* 0x4000004000297882 */ /* 0x000fe20000000000 */
[----:B---3--:R-:W-:-:S10]  /*11c80*/  SHF.R.U32.HI R0, RZ, 0x7, R0 ;  /* 0x00000007ff007819 */ /* 0x008fd40000011600 */
[----:B------:R-:W-:Y:S01]  /*11c90*/  QGMMA.64x64x32.F32.E4M3.E4M3 R24, gdesc[UR8], RZ, !UPT, gsb0 ;  /* 0x00e00000081879f3 */ /* 0x000fe2000c0008ff */
[----:B------:R-:W-:Y:S01]  /*11ca0*/  R2UR UR10, R12 ;  /* 0x000000000c0a72ca */ /* 0x000fe200000e0000 */
[----:B------:R-:W-:Y:S01]  /*11cb0*/  UMOV UR8, UR4 ;  /* 0x0000000400087c82 */ /* 0x000fe20008000000 */
[----:B------:R-:W-:Y:S01]  /*11cc0*/  R2UR UR11, R13 ;  /* 0x000000000d0b72ca */ /* 0x000fe200000e0000 */
[----:B------:R-:W-:Y:S01]  /*11cd0*/  UMOV UR9, 0x40000040 ;  /* 0x4000004000097882 */ /* 0x000fe20000000000 */
[----:B------:R-:W-:Y:S01]  /*11ce0*/  VIADD R12, R4, 0x4 ;  /* 0x00000004040c7836 */ /* 0x000fe20000000000 */
[----:B------:R-:W-:Y:S01]  /*11cf0*/  UIADD3 UR4, UR5, 0x4, URZ ;  /* 0x0000000405047890 */ /* 0x000fe2000fffe03f */
[----:B------:R-:W-:Y:S01]  /*11d00*/  IMAD.MOV.U32 R13, RZ, RZ, 0x40000040 ;  /* 0x40000040ff0d7424 */ /* 0x000fe200078e00ff */
[----:B------:R-:W-:Y:S01]  /*11d10*/  MOV R198, UR8 ;  /* 0x0000000800c67c02 */ /* 0x000fe20008000f00 */
[----:B------:R-:W-:Y:S01]  /*11d20*/  IMAD.U32 R199, RZ, RZ, UR9 ;  /* 0x00000009ffc77e24 */ /* 0x000fe2000f8e00ff */
[----:B------:R-:W-:Y:S01]  /*11d30*/  IADD3 R5, -R0, 0xb, RZ ;  /* 0x0000000b00057810 */ /* 0x000fe20007ffe1ff */
[----:B------:R-:W-:-:S02]  /*11d40*/  WARPGROUP.DEPBAR.LE gsb0, 0x0 ;  /* 0x00008000000079c5 */ /* 0x000fc40000010000 */
[----:B------:R-:W-:-:S06]  /*11d50*/  WARPGROUP.ARRIVE ;  /* 0x00000000000079c5 */ /* 0x000fcc0000000000 */
[----:B------:R-:W-:Y:S01]  /*11d60*/  QGMMA.64x64x32.F32.E4M3.E4M3 R24, gdesc[UR8], R24, gsb0 ;  /* 0x00e00000081879f3 */ /* 0x000fe20008000818 */
[----:B------:R-:W-:Y:S01]  /*11d70*/  R2UR UR10, R12 ;  /* 0x000000000c0a72ca */ /* 0x000fe200000e0000 */
[----:B------:R-:W-:Y:S01]  /*11d80*/  UMOV UR8, UR4 ;  /* 0x0000000400087c82 */ /* 0x000fe20008000000 */
[----:B------:R-:W-:Y:S01]  /*11d90*/  R2UR UR11, R13 ;  /* 0x000000000d0b72ca */ /* 0x000fe200000e0000 */
[----:B------:R-:W-:Y:S01]  /*11da0*/  UMOV UR9, 0x40000040 ;  /* 0x4000004000097882 */ /* 0x000fe20000000000 */
[----:B------:R-:W-:Y:S02]  /*11db0*/  VIADD R12, R4, 0x6 ;  /* 0x00000006040c7836 */ /* 0x000fe40000000000 */
[----:B------:R-:W-:Y:S02]  /*11dc0*/  IMAD.MOV.U32 R13, RZ, RZ, 0x40000040 ;  /* 0x40000040ff0d7424 */ /* 0x000fe400078e00ff */
[----:B------:R-:W-:Y:S01]  /*11dd0*/  IMAD.U32 R196, RZ, RZ, UR8 ;  /* 0x00000008ffc47e24 */ /* 0x000fe2000f8e00ff */
[----:B------:R-:W-:Y:S01]  /*11de0*/  R2UR UR58, R12 ;  /* 0x000000000c3a72ca */ /* 0x000fe200000e0000 */
[----:B------:R-:W-:Y:S01]  /*11df0*/  VIADD R12, R4, 0x200 ;  /* 0x00000200040c7836 */ /* 0x000fe20000000000 */
[----:B------:R-:W-:Y:S01]  /*11e00*/  R2UR UR59, R13 ;  /* 0x000000000d3b72ca */ /* 0x000fe200000e0000 */
[----:B------:R-:W-:-:S02]  /*11e10*/  IMAD.MOV.U32 R13, RZ, RZ, 0x40000040 ;  /* 0x40000040ff0d7424 */ /* 0x000fc400078e00ff */
[----:B------:R-:W-:Y:S01]  /*11e20*/  IMAD.U32 R197, RZ, RZ, UR9 ;  /* 0x00000009ffc57e24 */ /* 0x000fe2000f8e00ff */
[----:B------:R-:W-:Y:S02]  /*11e30*/  R2UR UR54, R12 ;  /* 0x000000000c3672ca */ /* 0x000fe400000e0000 */
[----:B------:R-:W-:Y:S01]  /*11e40*/  R2UR UR55, R13 ;  /* 0x000000000d3772ca */ /* 0x000fe200000e0000 */
[----:B------:R-:W-:Y:S01]  /*11e50*/  IMAD.MOV.U32 R13, RZ, RZ, 0x40000040 ;  /* 0x40000040ff0d7424 */ /* 0x000fe200078e00ff */
[----:B------:R-:W-:-:S04]  /*11e60*/  IADD3 R12, R4, 0x202, RZ ;  /* 0x00000202040c7810 */ /* 0x000fc80007ffe0ff */
[----:B------:R-:W-:Y:S01]  /*11e70*/  R2UR UR50, R12 ;  /* 0x000000000c3272ca */ /* 0x000fe200000e0000 */
[C---:B------:R-:W-:Y:S01]  /*11e80*/  VIADD R12, R4.reuse, 0x204 ;  /* 0x00000204040c7836 */ /* 0x040fe20000000000 */
[----:B------:R-:W-:Y:S01]  /*11e90*/  R2UR UR51, R13 ;  /* 0x000000000d3372ca */ /* 0x000fe200000e0000 */
[----:B------:R-:W-:Y:S02]  /*11ea0*/  IMAD.MOV.U32 R13, RZ, RZ, 0x40000040 ;  /* 0x40000040ff0d7424 */ /* 0x000fe400078e00ff */
[----:B------:R-:W-:Y:S01]  /*11eb0*/  VIADD R4, R4, 0x206 ;  /* 0x0000020604047836 */ /* 0x000fe20000000000 */
[----:B------:R-:W-:Y:S02]  /*11ec0*/  R2UR UR46, R12 ;  /* 0x000000000c2e72ca */ /* 0x000fe400000e0000 */
[----:B------:R-:W-:Y:S02]  /*11ed0*/  R2UR UR47, R13 ;  /* 0x000000000d2f72ca */ /* 0x000fe400000e0000 */
[----:B------:R-:W-:Y:S01]  /*11ee0*/  R2UR UR42, R4 ;  /* 0x00000000042a72ca */ /* 0x000fe200000e0000 */
[----:B------:R-:W-:-:S02]  /*11ef0*/  WARPGROUP.DEPBAR.LE gsb0, 0x0 ;  /* 0x00008000000079c5 */ /* 0x000fc40000010000 */
        /* <DEDUP_REMOVED lines=21> */
.L_x_1858:
[----:B------:R-:W4:Y:S01]  /*12050*/  LDC R0, c[0x0][0x448] ;  /* 0x00011200ff007b82 */ /* 0x000f220000000800 */
[----:B------:R-:W-:Y:S01]  /*12060*/  ULDC.64 UR6, c[0x0][0x9e0] ;  /* 0x0002780000067ab9 */ /* 0x000fe20000000a00 */
[----:B------:R-:W-:Y:S01]  /*12070*/  MOV R11, UR39 ;  /* 0x00000027000b7c02 */ /* 0x000fe20008000f00 */
[----:B------:R-:W-:Y:S01]  /*12080*/  UISETP.GE.AND UP0, UPT, UR7, 0x1, UPT ;  /* 0x000000010700788c */ /* 0x000fe2000bf06270 */
[----:B------:R-:W-:Y:S01]  /*12090*/  LEA R12, R160, 0xffffffc0, 0x6 ;  /* 0xffffffc0a00c7811 */ /* 0x000fe200078e30ff */
[----:B------:R-:W-:Y:S02]  /*120a0*/  ULDC UR38, c[0x0][0x9dc] ;  /* 0x0002770000267ab9 */ /* 0x000fe40000000800 */
[----:B------:R-:W-:Y:S02]  /*120b0*/  ULOP3.LUT UR4, URZ, UR38, URZ, 0x33, !UPT ;  /* 0x000000263f047292 */ /* 0x000fe4000f8e333f */
[----:B------:R-:W-:Y:S01]  /*120c0*/  PLOP3.LUT P2, PT, PT, PT, UP0, 0x40, 0x0 ;  /* 0x000000000000781c */ /* 0x000fe20003f4e808 */
[----:B------:R-:W-:Y:S01]  /*120d0*/  UP2UR UR42, UPR, URZ, 0x1 ;  /* 0x000000013f2a7883 */ /* 0x000fe20008000000 */
[----:B----4-:R-:W-:Y:S01]  /*120e0*/  ISETP.NE.AND P1, PT, R0, 0x1, PT ;  /* 0x000000010000780c */ /* 0x010fe20003f25270 */
[----:B------:R-:W-:-:S12]  /*120f0*/  IMAD.IADD R0, R203, 0x1, R202 ;  /* 0x00000001cb007824 */ /* 0x000fd800078e02ca */
[----:B-1----:R-:W1:Y:S08]  /*12100*/  @P1 LDC R3, c[0x0][0x44c] ;  /* 0x00011300ff031b82 */ /* 0x002e700000000800 */
[----:B------:R-:W4:Y:S01]  /*12110*/  @P1 LDC R7, c[0x0][0x450] ;  /* 0x00011400ff071b82 */ /* 0x000f220000000800 */
[----:B-1----:R-:W-:-:S04]  /*12120*/  @P1 IMAD.HI.U32 R4, R0, R3, RZ ;  /* 0x0000000300041227 */ /* 0x002fc800078e00ff */
[----:B------:R-:W-:Y:S02]  /*12130*/  IMAD.MOV.U32 R3, RZ, RZ, R0 ;  /* 0x000000ffff037224 */ /* 0x000fe400078e0000 */
[----:B------:R-:W-:Y:S01]  /*12140*/  VIADD R0, R6, 0x28440 ;  /* 0x0002844006007836 */ /* 0x000fe20000000000 */
[----:B----4-:R-:W-:Y:S01]  /*12150*/  @P1 SHF.R.U32.HI R3, RZ, R7, R4 ;  /* 0x00000007ff031219 */ /* 0x010fe20000011604 */
[----:B------:R-:W-:-:S03]  /*12160*/  IMAD.MOV.U32 R7, RZ, RZ, -0x40 ;  /* 0xffffffc0ff077424 */ /* 0x000fc600078e00ff */
[----:B------:R-:W-:Y:S01]  /*12170*/  PRMT R0, R11, 0x654, R0 ;  /* 0x000006540b007816 */ /* 0x000fe20000000000 */
[----:B------:R-:W1:Y:S01]  /*12180*/  SHFL.IDX PT, R21, R3, RZ, 0x1c1f ;  /* 0x001c1fff03157589 */ /* 0x000e6200000e0000 */
[----:B------:R-:W-:Y:S02]  /*12190*/  IMAD R7, R160, R7, 0x41 ;  /* 0x00000041a0077424 */ /* 0x000fe400078e0207 */
[----:B------:R4:W-:Y:S02]  /*121a0*/  SYNCS.ARRIVE.TRANS64.RED.A1T0 RZ, [R0+URZ], RZ ;  /* 0x000000ff00ff79a7 */ /* 0x0009e4000810043f */
[----:B------:R-:W-:Y:S02]  /*121b0*/  IMAD.IADD R4, R192, 0x1, R7 ;  /* 0x00000001c0047824 */ /* 0x000fe400078e0207 */
[----:B------:R-:W-:Y:S02]  /*121c0*/  VIADD R15, R7, 0xffffffff ;  /* 0xffffffff070f7836 */ /* 0x000fe40000000000 */
[----:B------:R-:W-:-:S02]  /*121d0*/  IMAD R11, R193, -0x2, R4 ;  /* 0xfffffffec10b7824 */ /* 0x000fc400078e0204 */
[----:B----4-:R-:W-:Y:S02]  /*121e0*/  IMAD.IADD R0, R192, 0x1, -R12 ;  /* 0x00000001c0007824 */ /* 0x010fe400078e0a0c */
[----:B------:R-:W-:Y:S02]  /*121f0*/  IMAD.IADD R11, R11, 0x1, -R190 ;  /* 0x000000010b0b7824 */ /* 0x000fe400078e0abe */
[----:B------:R-:W-:Y:S02]  /*12200*/  IMAD R13, R193, -0x2, R0 ;  /* 0xfffffffec10d7824 */ /* 0x000fe400078e0200 */
[C---:B------:R-:W-:Y:S02]  /*12210*/  VIADD R14, R11.reuse, UR6 ;  /* 0x000000060b0e7c36 */ /* 0x040fe40008000000 */
[----:B------:R-:W-:-:S03]  /*12220*/  VIADD R11, R11, UR4 ;  /* 0x000000040b0b7c36 */ /* 0x000fc60008000000 */
[----:B-1----:R-:W-:Y:S01]  /*12230*/  VIADDMNMX R0, R21, R14, R13, PT ;  /* 0x0000000e15007246 */ /* 0x002fe2000380010d */
[----:B------:R-:W-:Y:S01]  /*12240*/  IMAD.IADD R4, R11, 0x1, R21 ;  /* 0x000000010b047824 */ /* 0x000fe200078e0215 */
[----:B------:R-:W-:Y:S06]  /*12250*/  @P2 BRA `(.L_x_1859) ;  /* 0x0000000000582947 */ /* 0x000fec0003800000 */
[----:B------:R-:W-:Y:S01]  /*12260*/  IADD3 R7, -R190, R192, R21 ;  /* 0x000000c0be077210 */ /* 0x000fe20007ffe115 */
[----:B------:R-:W-:Y:S03]  /*12270*/  BSSY B0, `(.L_x_1860) ;  /* 0x0000010000007945 */ /* 0x000fe60003800000 */
[----:B------:R-:W-:-:S13]  /*12280*/  ISETP.GT.AND P2, PT, R7, -0x1, PT ;  /* 0xffffffff0700780c */ /* 0x000fda0003f44270 */
[----:B------:R-:W-:Y:S05]  /*12290*/  @P2 BRA `(.L_x_1861) ;  /* 0x0000000000202947 */ /* 0x000fea0003800000 */
[----:B------:R-:W-:Y:S01]  /*122a0*/  UISETP.NE.AND UP0, UPT, UR7, 0x1, UPT ;  /* 0x000000010700788c */ /* 0x000fe2000bf05270 */
[----:B------:R-:W-:-:S05]  /*122b0*/  LOP3.LUT R7, RZ, R7, RZ, 0x33, !PT ;  /* 0x00000007ff077212 */ /* 0x000fca00078e33ff */
[----:B------:R-:W-:-:S05]  /*122c0*/  PLOP3.LUT P2, PT, PT, PT, UP0, 0x80, 0x0 ;  /* 0x000000000000781c */ /* 0x000fca0003f4f008 */
[----:B------:R-:W-:-:S08]  /*122d0*/  @UP0 ULDC.64 UR4, c[0x0][0x9e8] ;  /* 0x00027a0000040ab9 */ /* 0x000fd00000000a00 */
[----:B------:R-:W-:-:S05]  /*122e0*/  @P2 IMAD.HI.U32 R8, R7, UR4, RZ ;  /* 0x0000000407082c27 */ /* 0x000fca000f8e00ff */
[----:B------:R-:W-:-:S04]  /*122f0*/  @P2 SHF.R.U32.HI R7, RZ, UR5, R8 ;  /* 0x00000005ff072c19 */ /* 0x000fc80008011608 */
[----:B------:R-:W-:Y:S01]  /*12300*/  LOP3.LUT R7, RZ, R7, RZ, 0x33, !PT ;  /* 0x00000007ff077212 */ /* 0x000fe200078e33ff */
[----:B------:R-:W-:Y:S06]  /*12310*/  BRA `(.L_x_1862) ;  /* 0x0000000000147947 */ /* 0x000fec0003800000 */
.L_x_1861:
[----:B------:R-:W-:-:S06]  /*12320*/  UISETP.NE.AND UP0, UPT, UR7, 0x1, UPT ;  /* 0x000000010700788c */ /* 0x000fcc000bf05270 */
[----:B------:R-:W-:-:S05]  /*12330*/  PLOP3.LUT P2, PT, PT, PT, UP0, 0x80, 0x0 ;  /* 0x000000000000781c */ /* 0x000fca0003f4f008 */
[----:B------:R-:W-:-:S08]  /*12340*/  @UP0 ULDC.64 UR4, c[0x0][0x9e8] ;  /* 0x00027a0000040ab9 */ /* 0x000fd00000000a00 */
[----:B------:R-:W-:-:S05]  /*12350*/  @P2 IMAD.HI.U32 R8, R7, UR4, RZ ;  /* 0x0000000407082c27 */ /* 0x000fca000f8e00ff */
[----:B------:R-:W-:-:S07]  /*12360*/  @P2 SHF.R.U32.HI R7, RZ, UR5, R8 ;  /* 0x00000005ff072c19 */ /* 0x000fce0008011608 */
.L_x_1862:
[----:B------:R-:W-:Y:S05]  /*12370*/  BSYNC B0 ;  /* 0x0000000000007941 */ /* 0x000fea0003800000 */
.L_x_1860:
[----:B------:R-:W-:-:S04]  /*12380*/  IMAD R8, R7, UR7, -R12 ;  /* 0x0000000707087c24 */ /* 0x000fc8000f8e0a0c */
[----:B------:R-:W-:-:S05]  /*12390*/  IMAD R7, R193, -0x2, R8 ;  /* 0xfffffffec1077824 */ /* 0x000fca00078e0208 */
[----:B------:R-:W-:Y:S02]  /*123a0*/  VIMNMX R4, R4, R7, !PT ;  /* 0x0000000704047248 */ /* 0x000fe40007fe0100 */
[----:B------:R-:W-:-:S07]  /*123b0*/  VIADDMNMX R0, R7, UR7, R0, PT ;  /* 0x0000000707007c46 */ /* 0x000fce000b800100 */
.L_x_1859:
[C---:B------:R-:W-:Y:S01]  /*123c0*/  ISETP.GE.AND P3, PT, R15.reuse, 0x9, PT ;  /* 0x000000090f00780c */ /* 0x040fe20003f66270 */
[----:B------:R-:W1:Y:S01]  /*123d0*/  SHFL.IDX PT, R3, R3, 0x1, 0x1c1f ;  /* 0x003c1f0003037f89 */ /* 0x000e6200000e0000 */
[C---:B------:R-:W-:Y:S01]  /*123e0*/  ISETP.GE.AND P2, PT, R15.reuse, 0x2, PT ;  /* 0x000000020f00780c */ /* 0x040fe20003f46270 */
[----:B------:R-:W-:Y:S01]  /*123f0*/  UISETP.GE.AND UP0, UPT, UR7, 0x1, UPT ;  /* 0x000000010700788c */ /* 0x000fe2000bf06270 */
[C---:B------:R-:W-:Y:S02]  /*12400*/  ISETP.GT.AND P4, PT, R4.reuse, 0x8, !P3 ;  /* 0x000000080400780c */ /* 0x040fe40005f84270 */
[----:B------:R-:W-:Y:S02]  /*12410*/  ISETP.GT.AND P5, PT, R4, 0x1, !P2 ;  /* 0x000000010400780c */ /* 0x000fe400057a4270 */
[----:B------:R-:W-:Y:S02]  /*12420*/  ISETP.LT.OR P4, PT, R0, 0x9, P4 ;  /* 0x000000090000780c */ /* 0x000fe40002781670 */
[----:B------:R-:W-:-:S02]  /*12430*/  ISETP.GE.AND P6, PT, R15, 0xa, PT ;  /* 0x0000000a0f00780c */ /* 0x000fc40003fc6270 */
[----:B------:R-:W-:Y:S02]  /*12440*/  FSEL R59, R28, -INF , !P4 ;  /* 0xff8000001c3b7808 */ /* 0x000fe40006000000 */
[----:B------:R-:W-:Y:S02]  /*12450*/  ISETP.LT.OR P5, PT, R0, 0x2, P5 ;  /* 0x000000020000780c */ /* 0x000fe40002fa1670 */
[----:B------:R-:W-:Y:S02]  /*12460*/  ISETP.GT.AND P4, PT, R4, 0x9, !P6 ;  /* 0x000000090400780c */ /* 0x000fe40007784270 */
[----:B------:R-:W-:Y:S02]  /*12470*/  FSEL R57, R25, -INF , !P5 ;  /* 0xff80000019397808 */ /* 0x000fe40006800000 */
[----:B------:R-:W-:Y:S02]  /*12480*/  ISETP.LT.OR P4, PT, R0, 0xa, P4 ;  /* 0x0000000a0000780c */ /* 0x000fe40002781670 */
[----:B------:R-:W-:-:S02]  /*12490*/  ISETP.GE.AND P5, PT, R15, 0x11, PT ;  /* 0x000000110f00780c */ /* 0x000fc40003fa6270 */
[----:B------:R-:W-:Y:S01]  /*124a0*/  FSEL R61, R29, -INF , !P4 ;  /* 0xff8000001d3d7808 */ /* 0x000fe20006000000 */
[----:B-1----:R-:W-:Y:S01]  /*124b0*/  IMAD.IADD R7, R11, 0x1, R3 ;  /* 0x000000010b077824 */ /* 0x002fe200078e0203 */
        /* <DEDUP_REMOVED lines=74> */
[----:B------:R-:W-:Y:S01]  /*12960*/  @P6 IMAD.HI.U32 R4, R3, UR4, RZ ;  /* 0x0000000403046c27 */ /* 0x000fe2000f8e00ff */
[----:B------:R-:W-:-:S13]  /*12970*/  PLOP3.LUT P6, PT, PT, PT, UP0, 0x80, 0x0 ;  /* 0x000000000000781c */ /* 0x000fda0003fcf008 */
[----:B------:R-:W-:-:S04]  /*12980*/  @P6 SHF.R.U32.HI R3, RZ, UR5, R4 ;  /* 0x00000005ff036c19 */ /* 0x000fc80008011604 */
[----:B------:R-:W-:Y:S01]  /*12990*/  LOP3.LUT R3, RZ, R3, RZ, 0x33, !PT ;  /* 0x00000003ff037212 */ /* 0x000fe200078e33ff */
[----:B------:R-:W-:Y:S06]  /*129a0*/  BRA `(.L_x_1866) ;  /* 0x0000000000187947 */ /* 0x000fec0003800000 */
.L_x_1865:
[----:B------:R-:W-:-:S06]  /*129b0*/  UISETP.NE.AND UP0, UPT, UR7, 0x1, UPT ;  /* 0x000000010700788c */ /* 0x000fcc000bf05270 */
[----:B------:R-:W-:-:S05]  /*129c0*/  PLOP3.LUT P6, PT, PT, PT, UP0, 0x80, 0x0 ;  /* 0x000000000000781c */ /* 0x000fca0003fcf008 */
[----:B------:R-:W-:-:S08]  /*129d0*/  @UP0 ULDC.64 UR4, c[0x0][0x9e8] ;  /* 0x00027a0000040ab9 */ /* 0x000fd00000000a00 */
[----:B------:R-:W-:Y:S01]  /*129e0*/  @P6 IMAD.HI.U32 R4, R3, UR4, RZ ;  /* 0x0000000403046c27 */ /* 0x000fe2000f8e00ff */
[----:B------:R-:W-:-:S13]  /*129f0*/  PLOP3.LUT P6, PT, PT, PT, UP0, 0x80, 0x0 ;  /* 0x000000000000781c */ /* 0x000fda0003fcf008 */
[----:B------:R-:W-:-:S07]  /*12a00*/  @P6 SHF.R.U32.HI R3, RZ, UR5, R4 ;  /* 0x00000005ff036c19 */ /* 0x000fce0008011604 */
.L_x_1866:
[----:B------:R-:W-:Y:S05]  /*12a10*/  BSYNC B0 ;  /* 0x0000000000007941 */ /* 0x000fea0003800000 */
.L_x_1864:
[----:B------:R-:W-:-:S04]  /*12a20*/  IMAD R4, R3, UR7, -R12 ;  /* 0x0000000703047c24 */ /* 0x000fc8000f8e0a0c */
[----:B------:R-:W-:-:S05]  /*12a30*/  IMAD R4, R193, -0x2, R4 ;  /* 0xfffffffec1047824 */ /* 0x000fca00078e0204 */
[----:B------:R-:W-:Y:S02]  /*12a40*/  VIMNMX R7, R7, R4, !PT ;  /* 0x0000000407077248 */ /* 0x000fe40007fe0100 */
[----:B------:R-:W-:-:S07]  /*12a50*/  VIADDMNMX R0, R4, UR7, R0, PT ;  /* 0x0000000704007c46 */ /* 0x000fce000b800100 */
.L_x_1863:
        /* <DEDUP_REMOVED lines=33> */
[----:B------:R-:W-:Y:S02]  /*12c70*/  ISETP.NE.AND P2, PT, R33, RZ, PT ;  /* 0x000000ff2100720c */ /* 0x000fe40003f45270 */
[----:B------:R-:W-:Y:S02]  /*12c80*/  FMNMX.FTZ R12, R64, R4, !PT ;  /* 0x00000004400c7209 */ /* 0x000fe40007810000 */
[----:B------:R-:W-:-:S02]  /*12c90*/  ISETP.GT.AND P2, PT, R7, 0x19, !P2 ;  /* 0x000000190700780c */ /* 0x000fc40005744270 */
[----:B------:R-:W-:Y:S01]  /*12ca0*/  ISETP.GT.AND P3, PT, R7, 0x8, !P3 ;  /* 0x000000080700780c */ /* 0x000fe20005f64270 */
[----:B------:R-:W1:Y:S01]  /*12cb0*/  SHFL.BFLY PT, R29, R12, 0x2, 0x1f ;  /* 0x0c401f000c1d7f89 */ /* 0x000e6200000e0000 */
[C---:B------:R-:W-:Y:S02]  /*12cc0*/  ISETP.LT.OR P2, PT, R0.reuse, 0x1a, P2 ;  /* 0x0000001a0000780c */ /* 0x040fe40001741670 */
[----:B------:R-:W-:Y:S02]  /*12cd0*/  ISETP.LT.OR P3, PT, R0, 0x9, P3 ;  /* 0x000000090000780c */ /* 0x000fe40001f61670 */
[----:B------:R-:W-:Y:S02]  /*12ce0*/  FSEL R39, R39, -INF , !P2 ;  /* 0xff80000027277808 */ /* 0x000fe40005000000 */
[----:B------:R-:W-:Y:S02]  /*12cf0*/  ISETP.NE.AND P2, PT, R37, RZ, PT ;  /* 0x000000ff2500720c */ /* 0x000fe40003f45270 */
[----:B------:R-:W-:-:S02]  /*12d00*/  FSEL R11, R30, -INF , !P3 ;  /* 0xff8000001e0b7808 */ /* 0x000fc40005800000 */
[----:B------:R-:W-:Y:S02]  /*12d10*/  ISETP.GT.AND P2, PT, R7, 0x20, !P2 ;  /* 0x000000200700780c */ /* 0x000fe40005744270 */
[----:B------:R-:W-:Y:S02]  /*12d20*/  ISETP.NE.AND P3, PT, R65, RZ, PT ;  /* 0x000000ff4100720c */ /* 0x000fe40003f65270 */
[----:B------:R-:W-:Y:S02]  /*12d30*/  ISETP.LT.OR P2, PT, R0, 0x21, P2 ;  /* 0x000000210000780c */ /* 0x000fe40001741670 */
[----:B------:R-:W-:Y:S02]  /*12d40*/  ISETP.NE.AND P6, PT, R8, RZ, PT ;  /* 0x000000ff0800720c */ /* 0x000fe40003fc5270 */
[----:B------:R-:W-:Y:S02]  /*12d50*/  FSEL R21, R42, -INF , !P2 ;  /* 0xff8000002a157808 */ /* 0x000fe40005000000 */
[----:B------:R-:W-:-:S02]  /*12d60*/  ISETP.NE.AND P2, PT, R63, RZ, PT ;  /* 0x000000ff3f00720c */ /* 0x000fc40003f45270 */
[C---:B------:R-:W-:Y:S02]  /*12d70*/  ISETP.GT.AND P4, PT, R7.reuse, 0x31, !P4 ;  /* 0x000000310700780c */ /* 0x040fe40006784270 */
[C---:B------:R-:W-:Y:S02]  /*12d80*/  ISETP.GT.AND P2, PT, R7.reuse, 0x21, !P2 ;  /* 0x000000210700780c */ /* 0x040fe40005744270 */
[----:B-1----:R-:W-:Y:S02]  /*12d90*/  FMNMX.FTZ R29, R12, R29, !PT ;  /* 0x0000001d0c1d7209 */ /* 0x002fe40007810000 */
[----:B------:R-:W-:Y:S02]  /*12da0*/  ISETP.LT.OR P2, PT, R0, 0x22, P2 ;  /* 0x000000220000780c */ /* 0x000fe40001741670 */
[----:B------:R-:W-:Y:S01]  /*12db0*/  ISETP.GT.AND P5, PT, R7, 0x38, !P5 ;  /* 0x000000380700780c */ /* 0x000fe20006fa4270 */
[----:B------:R-:W1:Y:S01]  /*12dc0*/  SHFL.BFLY PT, R4, R29, 0x1, 0x1f ;  /* 0x0c201f001d047f89 */ /* 0x000e6200000e0000 */
[----:B------:R-:W-:-:S02]  /*12dd0*/  FSEL R43, R43, -INF , !P2 ;  /* 0xff8000002b2b7808 */ /* 0x000fc40005000000 */
[----:B------:R-:W-:Y:S02]  /*12de0*/  ISETP.NE.AND P2, PT, R41, RZ, PT ;  /* 0x000000ff2900720c */ /* 0x000fe40003f45270 */
[C---:B------:R-:W-:Y:S02]  /*12df0*/  ISETP.LT.OR P4, PT, R0.reuse, 0x32, P4 ;  /* 0x000000320000780c */ /* 0x040fe40002781670 */
[----:B------:R-:W-:Y:S02]  /*12e00*/  ISETP.GT.AND P2, PT, R7, 0x28, !P2 ;  /* 0x000000280700780c */ /* 0x000fe40005744270 */
[C---:B------:R-:W-:Y:S02]  /*12e10*/  ISETP.LT.OR P5, PT, R0.reuse, 0x39, P5 ;  /* 0x000000390000780c */ /* 0x040fe40002fa1670 */
[----:B------:R-:W-:Y:S02]  /*12e20*/  ISETP.LT.OR P2, PT, R0, 0x29, P2 ;  /* 0x000000290000780c */ /* 0x000fe40001741670 */
[----:B------:R-:W-:-:S02]  /*12e30*/  FSEL R51, R51, -INF , !P4 ;  /* 0xff80000033337808 */ /* 0x000fc40006000000 */
[----:B------:R-:W-:Y:S02]  /*12e40*/  FSEL R25, R46, -INF , !P2 ;  /* 0xff8000002e197808 */ /* 0x000fe40005000000 */
[----:B------:R-:W-:Y:S02]  /*12e50*/  ISETP.GT.AND P2, PT, R7, 0x29, !P3 ;  /* 0x000000290700780c */ /* 0x000fe40005f44270 */
[----:B------:R-:W-:Y:S02]  /*12e60*/  ISETP.NE.AND P3, PT, R45, RZ, PT ;  /* 0x000000ff2d00720c */ /* 0x000fe40003f65270 */
[----:B------:R-:W-:Y:S02]  /*12e70*/  ISETP.LT.OR P2, PT, R0, 0x2a, P2 ;  /* 0x0000002a0000780c */ /* 0x000fe40001741670 */
[----:B------:R-:W-:Y:S02]  /*12e80*/  FSEL R33, R54, -INF , !P5 ;  /* 0xff80000036217808 */ /* 0x000fe40006800000 */
[----:B------:R-:W-:-:S02]  /*12e90*/  FSEL R47, R47, -INF , !P2 ;  /* 0xff8000002f2f7808 */ /* 0x000fc40005000000 */
[----:B------:R-:W-:Y:S02]  /*12ea0*/  ISETP.GT.AND P2, PT, R7, RZ, !P6 ;  /* 0x000000ff0700720c */ /* 0x000fe40007744270 */
[----:B-1----:R-:W-:Y:S02]  /*12eb0*/  FMNMX.FTZ R4, R29, R4, !PT ;  /* 0x000000041d047209 */ /* 0x002fe40007810000 */
[----:B------:R-:W-:Y:S02]  /*12ec0*/  ISETP.LT.OR P2, PT, R0, 0x1, P2 ;  /* 0x000000010000780c */ /* 0x000fe40001741670 */
[----:B------:R-:W-:Y:S01]  /*12ed0*/  ISETP.NE.AND P6, PT, R49, RZ, PT ;  /* 0x000000ff3100720c */ /* 0x000fe20003fc5270 */
[----:B------:R-:W-:-:S01]  /*12ee0*/  FFMA.FTZ R8, R2, R4, -8 ;  /* 0xc100000002087423 */ /* 0x000fc20000010004 */
[----:B------:R-:W-:Y:S02]  /*12ef0*/  FSEL R3, R26, -INF , !P2 ;  /* 0xff8000001a037808 */ /* 0x000fe40005000000 */
[----:B------:R-:W-:-:S04]  /*12f00*/  FSETP.NEU.FTZ.AND P2, PT, R4, -INF , PT ;  /* 0xff8000000400780b */ /* 0x000fc80003f5d000 */
[----:B------:R-:W-:Y:S02]  /*12f10*/  FSEL R37, R8, RZ, P2 ;  /* 0x000000ff08257208 */ /* 0x000fe40001000000 */
[----:B------:R-:W-:Y:S02]  /*12f20*/  FMNMX.FTZ R8, R3, R27, !PT ;  /* 0x0000001b03087209 */ /* 0x000fe40007810000 */
[----:B------:R-:W-:Y:S01]  /*12f30*/  ISETP.GT.AND P2, PT, R7, 0x30, !P3 ;  /* 0x000000300700780c */ /* 0x000fe20005f44270 */
[----:B------:R-:W-:-:S01]  /*12f40*/  FFMA.FTZ R12, R2, R57, -R37 ;  /* 0x00000039020c7223 */ /* 0x000fc20000010825 */
[----:B------:R-:W-:Y:S01]  /*12f50*/  FMNMX.FTZ R8, R11, R8, !PT ;  /* 0x000000080b087209 */ /* 0x000fe20007810000 */
[----:B------:R-:W-:-:S01]  /*12f60*/  FFMA.FTZ R20, R2, R61, -R37 ;  /* 0x0000003d02147223 */ /* 0x000fc20000010825 */
[----:B------:R-:W-:Y:S01]  /*12f70*/  ISETP.LT.OR P2, PT, R0, 0x31, P2 ;  /* 0x000000310000780c */ /* 0x000fe20001741670 */
[----:B------:R-:W-:Y:S01]  /*12f80*/  MUFU.EX2 R41, R12 ;  /* 0x0000000c00297308 */ /* 0x000fe20000000800 */
[----:B------:R-:W-:Y:S01]  /*12f90*/  FMNMX.FTZ R8, R31, R8, !PT ;  /* 0x000000081f087209 */ /* 0x000fe20007810000 */
[--C-:B------:R-:W-:Y:S01]  /*12fa0*/  FFMA.FTZ R26, R2, R36, -R37.reuse ;  /* 0x00000024021a7223 */ /* 0x100fe20000010825 */
[----:B------:R-:W-:Y:S01]  /*12fb0*/  FSEL R29, R50, -INF , !P2 ;  /* 0xff800000321d7808 */ /* 0x000fe20005000000 */
[----:B------:R-:W-:Y:S01]  /*12fc0*/  FFMA.FTZ R30, R2, R40, -R37 ;  /* 0x00000028021e7223 */ /* 0x000fe20000010825 */
[----:B------:R-:W-:-:S02]  /*12fd0*/  FMNMX.FTZ R8, R13, R8, !PT ;  /* 0x000000080d087209 */ /* 0x000fc40007810000 */
[----:B------:R-:W-:Y:S01]  /*12fe0*/  ISETP.GT.AND P3, PT, R7, 0x39, !P6 ;  /* 0x000000390700780c */ /* 0x000fe20007764270 */
[----:B------:R-:W-:-:S01]  /*12ff0*/  FFMA.FTZ R7, R2, R24, -R37 ;  /* 0x0000001802077223 */ /* 0x000fc20000010825 */
[----:B------:R-:W-:Y:S01]  /*13000*/  FMNMX.FTZ R8, R35, R8, !PT ;  /* 0x0000000823087209 */ /* 0x000fe20007810000 */
[----:B------:R1:W-:Y:S01]  /*13010*/  MUFU.EX2 R45, R20 ;  /* 0x00000014002d7308 */ /* 0x0003e20000000800 */
[----:B------:R-:W-:Y:S01]  /*13020*/  ISETP.LT.OR P3, PT, R0, 0x3a, P3 ;  /* 0x0000003a0000780c */ /* 0x000fe20001f61670 */
[C-C-:B------:R-:W-:Y:S01]  /*13030*/  FFMA.FTZ R0, R2.reuse, R59, -R37.reuse ;  /* 0x0000003b02007223 */ /* 0x140fe20000010825 */
[----:B------:R-:W-:Y:S01]  /*13040*/  FMNMX.FTZ R8, R15, R8, !PT ;  /* 0x000000080f087209 */ /* 0x000fe20007810000 */
[C-C-:B------:R-:W-:Y:S01]  /*13050*/  FFMA.FTZ R24, R2.reuse, R32, -R37.reuse ;  /* 0x0000002002187223 */ /* 0x140fe20000010825 */
[----:B------:R-:W-:Y:S01]  /*13060*/  FSEL R55, R55, -INF , !P3 ;  /* 0xff80000037377808 */ /* 0x000fe20005800000 */
[C-C-:B------:R-:W-:Y:S01]  /*13070*/  FFMA.FTZ R32, R2.reuse, R62, -R37.reuse ;  /* 0x0000003e02207223 */ /* 0x140fe20000010825 */
[----:B------:R-:W-:Y:S01]  /*13080*/  FMNMX.FTZ R8, R39, R8, !PT ;  /* 0x0000000827087209 */ /* 0x000fe20007810000 */
[----:B------:R4:W5:Y:S01]  /*13090*/  MUFU.EX2 R152, R7 ;  /* 0x0000000700987308 */ /* 0x0009620000000800 */
[----:B-1----:R-:W-:-:S01]  /*130a0*/  FFMA.FTZ R20, R2, R60, -R37 ;  /* 0x0000003c02147223 */ /* 0x002fc20000010825 */
[C-C-:B------:R-:W-:Y:S01]  /*130b0*/  FFMA.FTZ R12, R2.reuse, R28, -R37.reuse ;  /* 0x0000001c020c7223 */ /* 0x140fe20000010825 */
[----:B------:R-:W-:Y:S01]  /*130c0*/  FMNMX.FTZ R8, R21, R8, !PT ;  /* 0x0000000815087209 */ /* 0x000fe20007810000 */
[----:B------:R-:W-:-:S03]  /*130d0*/  FFMA.FTZ R28, R2, R56, -R37 ;  /* 0x00000038021c7223 */ /* 0x000fc60000010825 */
[----:B------:R-:W-:Y:S01]  /*130e0*/  FMNMX.FTZ R8, R43, R8, !PT ;  /* 0x000000082b087209 */ /* 0x000fe20007810000 */
[----:B------:R-:W1:Y:S03]  /*130f0*/  MUFU.EX2 R14, R0 ;  /* 0x00000000000e7308 */ /* 0x000e660000000800 */
        /* <DEDUP_REMOVED lines=8> */
[----:B------:R-:W0:Y:S04]  /*13180*/  MUFU.EX2 R24, R24 ;  /* 0x0000001800187308 */ /* 0x000e280000000800 */
[----:B----4-:R-:W4:Y:S04]  /*13190*/  SHFL.BFLY PT, R7, R8, 0x2, 0x1f ;  /* 0x0c401f0008077f89 */ /* 0x010f2800000e0000 */
[----:B------:R2:W-:Y:S08]  /*131a0*/  MUFU.EX2 R49, R12 ;  /* 0x0000000c00317308 */ /* 0x0005f00000000800 */
[----:B------:R-:W-:Y:S01]  /*131b0*/  MUFU.EX2 R26, R26 ;  /* 0x0000001a001a7308 */ /* 0x000fe20000000800 */
[----:B--2---:R-:W-:-:S07]  /*131c0*/  FFMA.FTZ R12, R2, R44, -R37 ;  /* 0x0000002c020c7223 */ /* 0x004fce0000010825 */
[----:B------:R2:W-:Y:S01]  /*131d0*/  MUFU.EX2 R53, R28 ;  /* 0x0000001c00357308 */ /* 0x0005e20000000800 */
[----:B----4-:R-:W-:Y:S01]  /*131e0*/  FMNMX.FTZ R0, R8, R7, !PT ;  /* 0x0000000708007209 */ /* 0x010fe20007810000 */
[----:B------:R-:W-:-:S06]  /*131f0*/  FFMA.FTZ R8, R2, R58, -R37 ;  /* 0x0000003a02087223 */ /* 0x000fcc0000010825 */
[----:B------:R-:W-:Y:S01]  /*13200*/  MUFU.EX2 R30, R30 ;  /* 0x0000001e001e7308 */ /* 0x000fe20000000800 */
[----:B------:R-:W4:Y:S01]  /*13210*/  SHFL.BFLY PT, R7, R0, 0x1, 0x1f ;  /* 0x0c201f0000077f89 */ /* 0x000f2200000e0000 */
[----:B--2---:R-:W-:-:S06]  /*13220*/  FFMA.FTZ R28, R2, R48, -R37 ;  /* 0x00000030021c7223 */ /* 0x004fcc0000010825 */
[----:B------:R2:W-:Y:S08]  /*13230*/  MUFU.EX2 R57, R8 ;  /* 0x0000000800397308 */ /* 0x0005f00000000800 */
[----:B------:R-:W-:Y:S08]  /*13240*/  MUFU.EX2 R12, R12 ;  /* 0x0000000c000c7308 */ /* 0x000ff00000000800 */
[----:B------:R-:W-:Y:S01]  /*13250*/  MUFU.EX2 R28, R28 ;  /* 0x0000001c001c7308 */ /* 0x000fe20000000800 */
[----:B----4-:R-:W-:Y:S01]  /*13260*/  FMNMX.FTZ R7, R0, R7, !PT ;  /* 0x0000000700077209 */ /* 0x010fe20007810000 */
[C-C-:B------:R-:W-:Y:S01]  /*13270*/  FFMA.FTZ R0, R2.reuse, R52, -R37.reuse ;  /* 0x0000003402007223 */ /* 0x140fe20000010825 */
[----:B------:R-:W-:-:S02]  /*13280*/  FFMA.FTZ R37, R2, R64, -R37 ;  /* 0x0000004002257223 */ /* 0x000fc40000010825 */
[----:B------:R-:W-:Y:S01]  /*13290*/  FSETP.NEU.FTZ.AND P2, PT, R7, -INF , PT ;  /* 0xff8000000700780b */ /* 0x000fe20003f5d000 */
[----:B--2---:R-:W-:-:S02]  /*132a0*/  FFMA.FTZ R8, R2, R7, -8 ;  /* 0xc100000002087423 */ /* 0x004fc40000010007 */
[----:B------:R-:W-:Y:S03]  /*132b0*/  MUFU.EX2 R0, R0 ;  /* 0x0000000000007308 */ /* 0x000fe60000000800 */
[----:B------:R-:W-:-:S05]  /*132c0*/  FSEL R8, R8, RZ, P2 ;  /* 0x000000ff08087208 */ /* 0x000fca0001000000 */
[C-C-:B------:R-:W-:Y:S01]  /*132d0*/  FFMA.FTZ R3, R2.reuse, R3, -R8.reuse ;  /* 0x0000000302037223 */ /* 0x140fe20000010808 */
[----:B------:R-:W-:-:S01]  /*132e0*/  FFMA.FTZ R27, R2, R27, -R8 ;  /* 0x0000001b021b7223 */ /* 0x000fc20000010808 */
[C-C-:B------:R-:W-:Y:S01]  /*132f0*/  FFMA.FTZ R11, R2.reuse, R11, -R8.reuse ;  /* 0x0000000b020b7223 */ /* 0x140fe20000010808 */
[----:B------:R-:W-:-:S01]  /*13300*/  FFMA.FTZ R31, R2, R31, -R8 ;  /* 0x0000001f021f7223 */ /* 0x000fc20000010808 */
[----:B------:R5:W-:Y:S01]  /*13310*/  MUFU.EX2 R153, R3 ;  /* 0x0000000300997308 */ /* 0x000be20000000800 */
[----:B------:R-:W-:-:S01]  /*13320*/  FFMA.FTZ R13, R2, R13, -R8 ;  /* 0x0000000d020d7223 */ /* 0x000fc20000010808 */
[C-C-:B------:R-:W-:Y:S01]  /*13330*/  FFMA.FTZ R35, R2.reuse, R35, -R8.reuse ;  /* 0x0000002302237223 */ /* 0x140fe20000010808 */
[----:B------:R-:W-:-:S01]  /*13340*/  FFMA.FTZ R15, R2, R15, -R8 ;  /* 0x0000000f020f7223 */ /* 0x000fc20000010808 */
[C-C-:B------:R-:W-:Y:S01]  /*13350*/  FFMA.FTZ R39, R2.reuse, R39, -R8.reuse ;  /* 0x0000002702277223 */ /* 0x140fe20000010808 */
[----:B------:R-:W-:-:S01]  /*13360*/  FFMA.FTZ R21, R2, R21, -R8 ;  /* 0x0000001502157223 */ /* 0x000fc20000010808 */
[C-C-:B------:R-:W-:Y:S01]  /*13370*/  FFMA.FTZ R43, R2.reuse, R43, -R8.reuse ;  /* 0x0000002b022b7223 */ /* 0x140fe20000010808 */
[----:B------:R-:W-:-:S01]  /*13380*/  FFMA.FTZ R25, R2, R25, -R8 ;  /* 0x0000001902197223 */ /* 0x000fc20000010808 */
[----:B------:R2:W4:Y:S01]  /*13390*/  MUFU.EX2 R20, R27 ;  /* 0x0000001b00147308 */ /* 0x0005220000000800 */
[----:B-----5:R-:W-:-:S01]  /*133a0*/  FADD.FTZ R3, R152, R41 ;  /* 0x0000002998037221 */ /* 0x020fc20000010000 */
[C-C-:B------:R-:W-:Y:S01]  /*133b0*/  FFMA.FTZ R47, R2.reuse, R47, -R8.reuse ;  /* 0x0000002f022f7223 */ /* 0x140fe20000010808 */
[----:B------:R-:W-:-:S01]  /*133c0*/  FFMA.FTZ R29, R2, R29, -R8 ;  /* 0x0000001d021d7223 */ /* 0x000fc20000010808 */
[----:B------:R-:W-:Y:S01]  /*133d0*/  FFMA.FTZ R51, R2, R51, -R8 ;  /* 0x0000003302337223 */ /* 0x000fe20000010808 */
[----:B-1----:R-:W-:-:S01]  /*133e0*/  FADD.FTZ R42, R14, R3 ;  /* 0x000000030e2a7221 */ /* 0x002fc20000010000 */
[C-C-:B------:R-:W-:Y:S01]  /*133f0*/  FFMA.FTZ R33, R2.reuse, R33, -R8.reuse ;  /* 0x0000002102217223 */ /* 0x140fe20000010808 */
[----:B------:R-:W-:-:S01]  /*13400*/  FFMA.FTZ R8, R2, R55, -R8 ;  /* 0x0000003702087223 */ /* 0x000fc20000010808 */
[----:B------:R-:W1:Y:S01]  /*13410*/  MUFU.EX2 R11, R11 ;  /* 0x0000000b000b7308 */ /* 0x000e620000000800 */
[----:B--2---:R-:W-:-:S01]  /*13420*/  FADD.FTZ R27, R45, R42 ;  /* 0x0000002a2d1b7221 */ /* 0x004fc20000010000 */
[----:B------:R-:W-:-:S03]  /*13430*/  F2FP.SATFINITE.E4M3.F32.PACK_AB_MERGE_C R45, R45, R14, RZ ;  /* 0x0000000e2d2d723e */ /* 0x000fc600048070ff */
[----:B0-----:R-:W-:Y:S01]  /*13440*/  FADD.FTZ R44, R24, R27 ;  /* 0x0000001b182c7221 */ /* 0x001fe20000010000 */
[----:B------:R-:W-:Y:S02]  /*13450*/  F2FP.SATFINITE.E4M3.F32.PACK_AB_MERGE_C R152, R41, R152, R45 ;  /* 0x000000982998723e */ /* 0x000fe4000480702d */
[----:B------:R-:W0:Y:S01]  /*13460*/  MUFU.EX2 R32, R31 ;  /* 0x0000001f00207308 */ /* 0x000e220000000800 */
[----:B----4-:R-:W-:-:S01]  /*13470*/  FADD.FTZ R40, R153, R20 ;  /* 0x0000001499287221 */ /* 0x010fc20000010000 */
[----:B------:R-:W-:-:S04]  /*13480*/  FADD.FTZ R27, R49, R44 ;  /* 0x0000002c311b7221 */ /* 0x000fc80000010000 */
[----:B------:R-:W-:Y:S01]  /*13490*/  FADD.FTZ R44, R26, R27 ;  /* 0x0000001b1a2c7221 */ /* 0x000fe20000010000 */
[----:B------:R-:W-:Y:S01]  /*134a0*/  F2FP.SATFINITE.E4M3.F32.PACK_AB_MERGE_C R26, R53, R26, RZ ;  /* 0x0000001a351a723e */ /* 0x000fe200048070ff */
[----:B------:R-:W2:Y:S01]  /*134b0*/  MUFU.EX2 R13, R13 ;  /* 0x0000000d000d7308 */ /* 0x000ea20000000800 */
[----:B-1----:R-:W-:-:S01]  /*134c0*/  FADD.FTZ R3, R11, R40 ;  /* 0x000000280b037221 */ /* 0x002fc20000010000 */
[----:B------:R-:W-:Y:S01]  /*134d0*/  FADD.FTZ R27, R53, R44 ;  /* 0x0000002c351b7221 */ /* 0x000fe20000010000 */
[----:B------:R-:W-:-:S03]  /*134e0*/  F2FP.SATFINITE.E4M3.F32.PACK_AB_MERGE_C R154, R49, R24, R26 ;  /* 0x00000018319a723e */ /* 0x000fc6000480701a */
        /* <DEDUP_REMOVED lines=9> */
[C---:B------:R-:W-:Y:S01]  /*13580*/  FADD.FTZ R27, R59.reuse, R46 ;  /* 0x0000002e3b1b7221 */ /* 0x040fe20000010000 */
        /* <DEDUP_REMOVED lines=8> */
[----:B0-----:R-:W-:-:S07]  /*13610*/  FADD.FTZ R3, R15, R42 ;  /* 0x0000002a0f037221 */ /* 0x001fce0000010000 */
        /* <DEDUP_REMOVED lines=28> */
.L_x_1867:
[----:B------:R0:W1:Y:S01]  /*137e0*/  SYNCS.PHASECHK.TRANS64.TRYWAIT P2, [R6+URZ+0x28450], R9 ;  /* 0x02845009060075a7 */ /* 0x000062000804017f */
[----:B------:R-:W-:Y:S05]  /*137f0*/  @!P0 BRA `(.L_x_1868) ;  /* 0x0000000000048947 */ /* 0x000fea0003800000 */
[----:B------:R-:W-:Y:S01]  /*13800*/  BPT.TRAP 0x1 ;  /* 0x000000040000795c */ /* 0x000fe20000300000 */
.L_x_1868:
[----:B------:R-:W-:Y:S04]  /*13810*/  BSSY B0, `(.L_x_1869) ;  /* 0x0000004000007945 */ /* 0x000fe80003800000 */
[----:B-1----:R-:W-:Y:S05]  /*13820*/  @P2 BRA `(.L_x_1870) ;  /* 0x0000000000082947 */ /* 0x002fea0003800000 */
[----:B------:R-:W1:Y:S02]  /*13830*/  SYNCS.PHASECHK.TRANS64.TRYWAIT P2, [R6+URZ+0x28450], R9 ;  /* 0x02845009060075a7 */ /* 0x000e64000804017f */
[----:B-1----:R-:W-:Y:S05]  /*13840*/  @!P2 BRA `(.L_x_1871) ;  /* 0x000001440068a947 */ /* 0x002fea0003800000 */
.L_x_1870:
[----:B------:R-:W-:Y:S05]  /*13850*/  BSYNC B0 ;  /* 0x0000000000007941 */ /* 0x000fea0003800000 */
.L_x_1869:
[----:B------:R-:W-:Y:S05]  /*13860*/  WARPSYNC.ALL ;  /* 0x0000000000007948 */ /* 0x000fea0003800000 */
[----:B------:R-:W-:Y:S01]  /*13870*/  R2UR UR4, R184 ;  /* 0x00000000b80472ca */ /* 0x000fe200000e0000 */
[----:B------:R2:W-:Y:S01]  /*13880*/  BAR.SYNC.DEFER_BLOCKING R10, 0x100 ;  /* 0x0004000a0000751d */ /* 0x0005e20000010000 */
[----:B01----:R-:W-:-:S05]  /*13890*/  IMAD.MOV.U32 R9, RZ, RZ, -0x7fffffe0 ;  /* 0x80000020ff097424 */ /* 0x003fca00078e00ff */
[----:B------:R-:W-:Y:S01]  /*138a0*/  R2UR UR11, R9 ;  /* 0x00000000090b72ca */ /* 0x000fe200000e0000 */
[----:B------:R-:W-:-:S05]  /*138b0*/  IMAD.MOV.U32 R9, RZ, RZ, -0x7fffffe0 ;  /* 0x80000020ff097424 */ /* 0x000fca00078e00ff */
[----:B------:R-:W-:-:S04]  /*138c0*/  UIADD3 UR4, UR4, 0x8000, URZ ;  /* 0x0000800004047890 */ /* 0x000fc8000fffe03f */
[----:B------:R-:W-:-:S04]  /*138d0*/  USHF.R.U32.HI UR4, URZ, 0x4, UR4 ;  /* 0x000000043f047899 */ /* 0x000fc80008011604 */
[----:B------:R-:W-:-:S04]  /*138e0*/  ULOP3.LUT UR4, UR4, 0x3fff, URZ, 0xc0, !UPT ;  /* 0x00003fff04047892 */ /* 0x000fc8000f8ec03f */
[----:B------:R-:W-:Y:S01]  /*138f0*/  ULOP3.LUT UR43, UR4, 0x10000, URZ, 0xfc, !UPT ;  /* 0x00010000042b7892 */ /* 0x000fe2000f8efc3f */
[----:B------:R-:W-:-:S05]  /*13900*/  WARPGROUP.ARRIVE ;  /* 0x00000000000079c5 */ /* 0x000fca0000000000 */
[----:B------:R-:W-:-:S04]  /*13910*/  LEA R8, R185, UR43, 0xa ;  /* 0x0000002bb9087c11 */ /* 0x000fc8000f8e50ff */
[C---:B------:R-:W-:Y:S02]  /*13920*/  R2UR UR10, R8.reuse ;  /* 0x00000000080a72ca */ /* 0x040fe400000e0000 */
[----:B------:R-:W-:-:S11]  /*13930*/  IADD3 R8, R8, 0x2, RZ ;  /* 0x0000000208087810 */ /* 0x000fd60007ffe0ff */
[----:B------:R-:W-:Y:S01]  /*13940*/  QGMMA.64x256x32.F32.E4M3.E4M3 R24, R152, gdesc[UR8], RZ, !UPT, gsb0 ;  /* 0x03e0000898187df3 */ /* 0x000fe2000c0008ff */
        /* <DEDUP_REMOVED lines=9> */
.L_x_1872:
[----:B------:R-:W0:Y:S01]  /*139e0*/  @P1 LDC R9, c[0x0][0x44c] ;  /* 0x00011300ff091b82 */ /* 0x000e220000000800 */
[----:B------:R-:W-:Y:S01]  /*139f0*/  UISETP.GE.AND UP0, UPT, UR7, 0x1, UPT ;  /* 0x000000010700788c */ /* 0x000fe2000bf06270 */
[----:B------:R-:W-:Y:S02]  /*13a00*/  VIADD R6, R6, 0x28460 ;  /* 0x0002846006067836 */ /* 0x000fe40000000000 */
[----:B------:R-:W-:-:S03]  /*13a10*/  IMAD.U32 R11, RZ, RZ, UR39 ;  /* 0x00000027ff0b7e24 */ /* 0x000fc6000f8e00ff */
[----:B------:R-:W-:Y:S01]  /*13a20*/  PLOP3.LUT P2, PT, PT, PT, UP0, 0x40, 0x0 ;  /* 0x000000000000781c */ /* 0x000fe20003f4e808 */
[----:B------:R-:W1:Y:S01]  /*13a30*/  @P1 LDC R8, c[0x0][0x450] ;  /* 0x00011400ff081b82 */ /* 0x000e620000000800 */
[----:B------:R-:W-:-:S04]  /*13a40*/  PRMT R6, R11, 0x654, R6 ;  /* 0x000006540b067816 */ /* 0x000fc80000000006 */
[----:B------:R2:W-:Y:S01]  /*13a50*/  SYNCS.ARRIVE.TRANS64.RED.A1T0 RZ, [R6+URZ], RZ ;  /* 0x000000ff06ff79a7 */ /* 0x0005e2000810043f */
[----:B0-----:R-:W-:-:S04]  /*13a60*/  @P1 IMAD.HI.U32 R9, R202, R9, RZ ;  /* 0x00000009ca091227 */ /* 0x001fc800078e00ff */
[----:B--2---:R-:W-:Y:S01]  /*13a70*/  IMAD.MOV.U32 R6, RZ, RZ, R202 ;  /* 0x000000ffff067224 */ /* 0x004fe200078e00ca */
[----:B-1----:R-:W-:-:S05]  /*13a80*/  @P1 SHF.R.U32.HI R6, RZ, R8, R9 ;  /* 0x00000008ff061219 */ /* 0x002fca0000011609 */
[----:B------:R-:W-:Y:S02]  /*13a90*/  IMAD.IADD R161, R161, 0x1, R6 ;  /* 0x00000001a1a17824 */ /* 0x000fe400078e0206 */
[----:B------:R-:W-:Y:S02]  /*13aa0*/  VIADD R6, R160, 0xfffffffe ;  /* 0xfffffffea0067836 */ /* 0x000fe40000000000 */
[----:B------:R-:W-:Y:S01]  /*13ab0*/  VIADD R8, R161, UR6 ;  /* 0x00000006a1087c36 */ /* 0x000fe20008000000 */
[----:B------:R-:W-:Y:S06]  /*13ac0*/  @P2 BRA `(.L_x_1873) ;  /* 0x0000000000542947 */ /* 0x000fec0003800000 */
[C---:B------:R-:W-:Y:S01]  /*13ad0*/  ISETP.GT.AND P2, PT, R161.reuse, RZ, PT ;  /* 0x000000ffa100720c */ /* 0x040fe20003f44270 */
[----:B------:R-:W-:Y:S01]  /*13ae0*/  BSSY B0, `(.L_x_1874) ;  /* 0x0000010000007945 */ /* 0x000fe20003800000 */
[----:B------:R-:W-:-:S11]  /*13af0*/  VIADD R9, R161, 0xffffffff ;  /* 0xffffffffa1097836 */ /* 0x000fd60000000000 */
[----:B------:R-:W-:Y:S05]  /*13b00*/  @P2 BRA `(.L_x_1875) ;  /* 0x0000000000202947 */ /* 0x000fea0003800000 */
[----:B------:R-:W-:Y:S01]  /*13b10*/  UISETP.NE.AND UP0, UPT, UR7, 0x1, UPT ;  /* 0x000000010700788c */ /* 0x000fe2000bf05270 */
[----:B------:R-:W-:-:S05]  /*13b20*/  IMAD.MOV R9, RZ, RZ, -R161 ;  /* 0x000000ffff097224 */ /* 0x000fca00078e0aa1 */
[----:B------:R-:W-:-:S05]  /*13b30*/  PLOP3.LUT P2, PT, PT, PT, UP0, 0x80, 0x0 ;  /* 0x000000000000781c */ /* 0x000fca0003f4f008 */
[----:B------:R-:W-:-:S08]  /*13b40*/  @UP0 ULDC.64 UR4, c[0x0][0x9e8] ;  /* 0x00027a0000040ab9 */ /* 0x000fd00000000a00 */
[----:B------:R-:W-:-:S05]  /*13b50*/  @P2 IMAD.HI.U32 R10, R9, UR4, RZ ;  /* 0x00000004090a2c27 */ /* 0x000fca000f8e00ff */
[----:B------:R-:W-:-:S04]  /*13b60*/  @P2 SHF.R.U32.HI R9, RZ, UR5, R10 ;  /* 0x00000005ff092c19 */ /* 0x000fc8000801160a */
[----:B------:R-:W-:Y:S01]  /*13b70*/  LOP3.LUT R9, RZ, R9, RZ, 0x33, !PT ;  /* 0x00000009ff097212 */ /* 0x000fe200078e33ff */
[----:B------:R-:W-:Y:S06]  /*13b80*/  BRA `(.L_x_1876) ;  /* 0x0000000000147947 */ /* 0x000fec0003800000 */
.L_x_1875:
[----:B------:R-:W-:-:S06]  /*13b90*/  UISETP.NE.AND UP0, UPT, UR7, 0x1, UPT ;  /* 0x000000010700788c */ /* 0x000fcc000bf05270 */
[----:B------:R-:W-:-:S05]  /*13ba0*/  PLOP3.LUT P2, PT, PT, PT, UP0, 0x80, 0x0 ;  /* 0x000000000000781c */ /* 0x000fca0003f4f008 */
[----:B------:R-:W-:-:S08]  /*13bb0*/  @UP0 ULDC.64 UR4, c[0x0][0x9e8] ;  /* 0x00027a0000040ab9 */ /* 0x000fd00000000a00 */
[----:B------:R-:W-:-:S05]  /*13bc0*/  @P2 IMAD.HI.U32 R10, R9, UR4, RZ ;  /* 0x00000004090a2c27 */ /* 0x000fca000f8e00ff */
[----:B------:R-:W-:-:S07]  /*13bd0*/  @P2 SHF.R.U32.HI R9, RZ, UR5, R10 ;  /* 0x00000005ff092c19 */ /* 0x000fce000801160a */
.L_x_1876:
[----:B------:R-:W-:Y:S05]  /*13be0*/  BSYNC B0 ;  /* 0x0000000000007941 */ /* 0x000fea0003800000 */
.L_x_1874:
[----:B------:R-:W-:-:S05]  /*13bf0*/  MOV R10, UR7 ;  /* 0x00000007000a7c02 */ /* 0x000fca0008000f00 */
[----:B------:R-:W-:-:S05]  /*13c00*/  IMAD R9, R9, R10, UR7 ;  /* 0x0000000709097e24 */ /* 0x000fca000f8e020a */
[----:B------:R-:W-:-:S07]  /*13c10*/  VIMNMX R8, R8, R9, PT ;  /* 0x0000000908087248 */ /* 0x000fce0003fe0100 */
.L_x_1873:
[----:B------:R-:W-:Y:S01]  /*13c20*/  SHF.R.S32.HI R9, RZ, 0x1f, R8 ;  /* 0x0000001fff097819 */ /* 0x000fe20000011408 */
[----:B------:R-:W-:Y:S01]  /*13c30*/  ULDC UR46, c[0x0][0x9e4] ;  /* 0x00027900002e7ab9 */ /* 0x000fe20000000800 */
[----:B------:R-:W-:Y:S01]  /*13c40*/  ULDC UR51, c[0x0][0x9e4] ;  /* 0x0002790000337ab9 */ /* 0x000fe20000000800 */
[----:B------:R-:W-:Y:S01]  /*13c50*/  ULDC UR47, c[0x0][0x9dc] ;  /* 0x00027700002f7ab9 */ /* 0x000fe20000000800 */
[----:B------:R-:W-:Y:S01]  /*13c60*/  LEA.HI R9, R9, R8, RZ, 0x6 ;  /* 0x0000000809097211 */ /* 0x000fe200078f30ff */
[----:B------:R-:W-:Y:S01]  /*13c70*/  ULDC UR54, c[0x0][0x9dc] ;  /* 0x0002770000367ab9 */ /* 0x000fe20000000800 */
[----:B------:R-:W-:Y:S01]  /*13c80*/  ULDC UR50, c[0x0][0x9e0] ;  /* 0x0002780000327ab9 */ /* 0x000fe20000000800 */
[----:B------:R-:W-:Y:S01]  /*13c90*/  ULDC UR55, c[0x0][0x9e0] ;  /* 0x0002780000377ab9 */ /* 0x000fe20000000800 */
[----:B------:R-:W-:-:S04]  /*13ca0*/  SHF.R.S32.HI R9, RZ, 0x6, R9 ;  /* 0x00000006ff097819 */ /* 0x000fc80000011409 */
[----:B------:R-:W-:-:S04]  /*13cb0*/  VIMNMX R10, R208, R9, !PT ;  /* 0x00000009d00a7248 */ /* 0x000fc80007fe0100 */
[----:B------:R-:W-:-:S13]  /*13cc0*/  ISETP.GE.AND P2, PT, R6, R10, PT ;  /* 0x0000000a0600720c */ /* 0x000fda0003f46270 */
[----:B------:R-:W-:Y:S05]  /*13cd0*/  @!P2 BRA `(.L_x_1877) ;  /* 0x000000240060a947 */ /* 0x000fea0003800000 */
.L_x_1897:
[----:B------:R-:W-:Y:S01]  /*13ce0*/  VIADD R185, R185, 0x1 ;  /* 0x00000001b9b97836 */ /* 0x000fe20000000000 */
[----:B------:R-:W-:Y:S05]  /*13cf0*/  YIELD ;  /* 0x0000000000007946 */ /* 0x000fea0003800000 */
[----:B------:R-:W-:-:S04]  /*13d00*/  ISETP.NE.AND P2, PT, R185, 0x2, PT ;  /* 0x00000002b900780c */ /* 0x000fc80003f45270 */
[----:B--23--:R-:W-:Y:S02]  /*13d10*/  SEL R5, RZ, 0x1, P2 ;  /* 0x00000001ff057807 */ /* 0x00cfe40001000000 */
[----:B------:R-:W-:Y:S02]  /*13d20*/  SEL R185, R185, RZ, P2 ;  /* 0x000000ffb9b97207 */ /* 0x000fe40001000000 */
[----:B------:R-:W-:Y:S01]  /*13d30*/  LOP3.LUT R188, R188, R5, RZ, 0x3c, !PT ;  /* 0x00000005bcbc7212 */ /* 0x000fe200078e3cff */
[----:B0-----:R-:W-:Y:S06]  /*13d40*/  @!P0 BRA `(.L_x_1878) ;  /* 0x0000000000048947 */ /* 0x001fec0003800000 */
[----:B------:R-:W-:Y:S01]  /*13d50*/  BPT.TRAP 0x1 ;  /* 0x000000040000795c */ /* 0x000fe20000300000 */
.L_x_1878:
[----:B------:R-:W-:Y:S01]  /*13d60*/  IMAD R12, R185, 0x8, R184 ;  /* 0x00000008b90c7824 */ /* 0x000fe200078e02b8 */
[----:B------:R-:W-:-:S04]  /*13d70*/  SHF.L.U32 R11, R188, 0x1f, RZ ;  /* 0x0000001fbc0b7819 */ /* 0x000fc800000006ff */
[----:B------:R0:W1:Y:S01]  /*13d80*/  SYNCS.PHASECHK.TRANS64.TRYWAIT P2, [R12+URZ+0x28430], R11 ;  /* 0x0284300b0c0075a7 */ /* 0x000062000804017f */
[----:B------:R-:W-:Y:S05]  /*13d90*/  @!P0 BRA `(.L_x_1879) ;  /* 0x0000000000048947 */ /* 0x000fea0003800000 */
[----:B------:R-:W-:Y:S01]  /*13da0*/  BPT.TRAP 0x1 ;  /* 0x000000040000795c */ /* 0x000fe20000300000 */
.L_x_1879:
[----:B------:R-:W-:Y:S01]  /*13db0*/  LEA R8, R185, UR60, 0xa ;  /* 0x0000003cb9087c11 */ /* 0x000fe2000f8e50ff */
[----:B------:R-:W-:-:S04]  /*13dc0*/  IMAD.MOV.U32 R9, RZ, RZ, 0x40000040 ;  /* 0x40000040ff097424 */ /* 0x000fc800078e00ff */
[C---:B------:R-:W-:Y:S02]  /*13dd0*/  VIADD R14, R8.reuse, 0x2 ;  /* 0x00000002080e7836 */ /* 0x040fe40000000000 */
[----:B------:R-:W-:Y:S01]  /*13de0*/  VIADD R5, R8, 0x4 ;  /* 0x0000000408057836 */ /* 0x000fe20000000000 */
[----:B-1----:R-:W-:Y:S06]  /*13df0*/  @P2 BRA `(.L_x_1880) ;  /* 0x0000000000082947 */ /* 0x002fec0003800000 */
[----:B------:R-:W1:Y:S02]  /*13e00*/  SYNCS.PHASECHK.TRANS64.TRYWAIT P2, [R12+URZ+0x28430], R11 ;  /* 0x0284300b0c0075a7 */ /* 0x000e64000804017f */
[----:B-1----:R-:W-:Y:S05]  /*13e10*/  @!P2 BRA `(.L_x_1881) ;  /* 0x000001400008a947 */ /* 0x002fea0003800000 */
.L_x_1880:
[----:B------:R-:W-:Y:S05]  /*13e20*/  WARPSYNC.ALL ;  /* 0x0000000000007948 */ /* 0x000fea0003800000 */
[C---:B------:R-:W-:Y:S01]  /*13e30*/  R2UR UR10, R8.reuse ;  /* 0x00000000080a72ca */ /* 0x040fe200000e0000 */
[----:B------:R-:W-:Y:S01]  /*13e40*/  VIADD R152, R8, 0x204 ;  /* 0x0000020408987836 */ /* 0x000fe20000000000 */
[----:B------:R-:W-:Y:S01]  /*13e50*/  R2UR UR11, R9 ;  /* 0x00000000090b72ca */ /* 0x000fe200000e0000 */
[----:B------:R-:W-:Y:S01]  /*13e60*/  IMAD.MOV.U32 R153, RZ, RZ, 0x40000040 ;  /* 0x40000040ff997424 */ /* 0x000fe200078e00ff */
[----:B------:R-:W-:Y:S01]  /*13e70*/  R2UR UR8, R200 ;  /* 0x00000000c80872ca */ /* 0x000fe200000e0000 */
[----:B------:R-:W-:Y:S01]  /*13e80*/  IMAD.MOV.U32 R15, RZ, RZ, 0x40000040 ;  /* 0x40000040ff0f7424 */ /* 0x000fe200078e00ff */
[----:B------:R-:W-:Y:S01]  /*13e90*/  R2UR UR9, R201 ;  /* 0x00000000c90972ca */ /* 0x000fe200000e0000 */
[----:B------:R-:W-:Y:S01]  /*13ea0*/  VIADD R20, R8, 0x6 ;  /* 0x0000000608147836 */ /* 0x000fe20000000000 */
[----:B------:R-:W-:Y:S01]  /*13eb0*/  R2UR UR30, R152 ;  /* 0x00000000981e72ca */ /* 0x000fe200000e0000 */
[----:B------:R-:W-:Y:S01]  /*13ec0*/  UMOV UR16, UR56 ;  /* 0x0000003800107c82 */ /* 0x000fe20008000000 */
[----:B------:R-:W-:Y:S01]  /*13ed0*/  R2UR UR31, R153 ;  /* 0x00000000991f72ca */ /* 0x000fe200000e0000 */
[----:B------:R-:W-:Y:S01]  /*13ee0*/  UMOV UR17, UR57 ;  /* 0x0000003900117c82 */ /* 0x000fe20008000000 */
[----:B------:R-:W-:Y:S01]  /*13ef0*/  WARPGROUP.ARRIVE ;  /* 0x00000000000079c5 */ /* 0x000fe20000000000 */
[----:B------:R-:W-:Y:S01]  /*13f00*/  R2UR UR6, R14 ;  /* 0x000000000e0672ca */ /* 0x000fe200000e0000 */
[----:B------:R-:W-:Y:S01]  /*13f10*/  IMAD.MOV.U32 R14, RZ, RZ, R5 ;  /* 0x000000ffff0e7224 */ /* 0x000fe200078e0005 */
[----:B------:R-:W-:Y:S01]  /*13f20*/  R2UR UR7, R15 ;  /* 0x000000000f0772ca */ /* 0x000fe200000e0000 */
[----:B------:R-:W-:Y:S01]  /*13f30*/  UMOV UR20, UR52 ;  /* 0x0000003400147c82 */ /* 0x000fe20008000000 */
[----:B------:R-:W-:Y:S01]  /*13f40*/  R2UR UR4, R198 ;  /* 0x00000000c60472ca */ /* 0x000fe200000e0000 */
[----:B------:R-:W-:Y:S01]  /*13f50*/  UMOV UR21, UR53 ;  /* 0x0000003500157c82 */ /* 0x000fe20008000000 */
[----:B------:R-:W-:Y:S01]  /*13f60*/  QGMMA.64x64x32.F32.E4M3.E4M3 R152, gdesc[UR8], RZ, !UPT, gsb0 ;  /* 0x00e00000089879f3 */ /* 0x000fe2000c0008ff */
[----:B------:R-:W-:Y:S01]  /*13f70*/  R2UR UR5, R199 ;  /* 0x00000000c70572ca */ /* 0x000fe200000e0000 */
[----:B------:R-:W-:Y:S01]  /*13f80*/  UMOV UR24, UR48 ;  /* 0x0000003000187c82 */ /* 0x000fe20008000000 */
[----:B------:R-:W-:Y:S01]  /*13f90*/  R2UR UR14, R14 ;  /* 0x000000000e0e72ca */ /* 0x000fe200000e0000 */
[----:B------:R-:W-:Y:S01]  /*13fa0*/  VIADD R14, R8, 0x200 ;  /* 0x00000200080e7836 */ /* 0x000fe20000000000 */
[----:B------:R-:W-:Y:S01]  /*13fb0*/  R2UR UR15, R15 ;  /* 0x000000000f0f72ca */ /* 0x000fe200000e0000 */
[----:B------:R-:W-:Y:S01]  /*13fc0*/  UMOV UR25, UR49 ;  /* 0x0000003100197c82 */ /* 0x000fe20008000000 */
[----:B------:R-:W-:Y:S01]  /*13fd0*/  R2UR UR12, R196 ;  /* 0x00000000c40c72ca */ /* 0x000fe200000e0000 */
[----:B------:R-:W-:Y:S01]  /*13fe0*/  UMOV UR28, UR44 ;  /* 0x0000002c001c7c82 */ /* 0x000fe20008000000 */
[----:B------:R-:W-:Y:S01]  /*13ff0*/  R2UR UR13, R197 ;  /* 0x00000000c50d72ca */ /* 0x000fe200000e0000 */
[----:B------:R-:W-:Y:S01]  /*14000*/  UMOV UR29, UR45 ;  /* 0x0000002d001d7c82 */ /* 0x000fe20008000000 */
[----:B------:R-:W-:Y:S01]  /*14010*/  MOV R21, 0x40000040 ;  /* 0x4000004000157802 */ /* 0x000fe20000000f00 */
[----:B------:R-:W-:Y:S01]  /*14020*/  IMAD.MOV.U32 R9, RZ, RZ, 0x40000040 ;  /* 0x40000040ff097424 */ /* 0x000fe200078e00ff */
[----:B------:R-:W-:Y:S01]  /*14030*/  R2UR UR18, R20 ;  /* 0x00000000141272ca */ /* 0x000fe200000e0000 */
[C---:B------:R-:W-:Y:S01]  /*14040*/  VIADD R20, R8.reuse, 0x202 ;  /* 0x0000020208147836 */ /* 0x040fe20000000000 */
[----:B------:R-:W-:Y:S01]  /*14050*/  R2UR UR19, R21 ;  /* 0x00000000151372ca */ /* 0x000fe200000e0000 */
[----:B------:R-:W-:Y:S01]  /*14060*/  VIADD R8, R8, 0x206 ;  /* 0x0000020608087836 */ /* 0x000fe20000000000 */
[----:B------:R-:W-:Y:S01]  /*14070*/  R2UR UR22, R14 ;  /* 0x000000000e1672ca */ /* 0x000fe200000e0000 */
[----:B------:R-:W-:Y:S01]  /*14080*/  UMOV UR32, UR40 ;  /* 0x0000002800207c82 */ /* 0x000fe20008000000 */
[----:B------:R-:W-:Y:S01]  /*14090*/  R2UR UR23, R15 ;  /* 0x000000000f1772ca */ /* 0x000fe200000e0000 */
[----:B------:R-:W-:Y:S01]  /*140a0*/  UMOV UR33, UR41 ;  /* 0x0000002900217c82 */ /* 0x000fe20008000000 */
[----:B------:R-:W-:Y:S01]  /*140b0*/  R2UR UR26, R20 ;  /* 0x00000000141a72ca */ /* 0x000fe200000e0000 */
[----:B------:R-:W2:Y:S01]  /*140c0*/  S2R R13, SR_TID.X ;  /* 0x00000000000d7919 */ /* 0x000ea20000002100 */
[----:B------:R-:W-:-:S02]  /*140d0*/  R2UR UR27, R21 ;  /* 0x00000000151b72ca */ /* 0x000fc400000e0000 */
[----:B------:R-:W-:Y:S02]  /*140e0*/  R2UR UR34, R8 ;  /* 0x00000000082272ca */ /* 0x000fe400000e0000 */
[----:B------:R-:W-:Y:S02]  /*140f0*/  R2UR UR35, R9 ;  /* 0x00000000092372ca */ /* 0x000fe400000e0000 */
        /* <DEDUP_REMOVED lines=27> */
.L_x_1882:
[----:B------:R-:W3:Y:S01]  /*142b0*/  @P1 LDC R9, c[0x0][0x44c] ;  /* 0x00011300ff091b82 */ /* 0x000ee20000000800 */
[----:B------:R-:W-:Y:S01]  /*142c0*/  IMAD.IADD R14, R203, 0x1, R202 ;  /* 0x00000001cb0e7824 */ /* 0x000fe200078e02ca */
[----:B------:R-:W-:Y:S01]  /*142d0*/  UISETP.NE.AND UP0, UPT, UR42, URZ, UPT ;  /* 0x0000003f2a00728c */ /* 0x000fe2000bf05270 */
[----:B------:R-:W-:Y:S01]  /*142e0*/  IMAD.SHL.U32 R13, R6, 0x40, RZ ;  /* 0x00000040060d7824 */ /* 0x000fe200078e00ff */
[----:B------:R-:W-:Y:S02]  /*142f0*/  UMOV UR38, UR47 ;  /* 0x0000002f00267c82 */ /* 0x000fe40008000000 */
[----:B------:R-:W-:Y:S02]  /*14300*/  ULOP3.LUT UR4, URZ, UR38, URZ, 0x33, !UPT ;  /* 0x000000263f047292 */ /* 0x000fe4000f8e333f */
[----:B------:R-:W4:Y:S01]  /*14310*/  @P1 LDC R8, c[0x0][0x450] ;  /* 0x00011400ff081b82 */ /* 0x000f220000000800 */
[----:B------:R-:W-:Y:S01]  /*14320*/  PLOP3.LUT P2, PT, PT, PT, UP0, 0x40, 0x0 ;  /* 0x000000000000781c */ /* 0x000fe20003f4e808 */
[----:B---3--:R-:W-:-:S05]  /*14330*/  @P1 IMAD.HI.U32 R9, R14, R9, RZ ;  /* 0x000000090e091227 */ /* 0x008fca00078e00ff */
[----:B----4-:R-:W-:Y:S01]  /*14340*/  @P1 SHF.R.U32.HI R14, RZ, R8, R9 ;  /* 0x00000008ff0e1219 */ /* 0x010fe20000011609 */
[----:B------:R-:W-:Y:S02]  /*14350*/  VIADD R8, R12, 0x28440 ;  /* 0x000284400c087836 */ /* 0x000fe40000000000 */
[----:B------:R-:W-:Y:S02]  /*14360*/  IMAD.U32 R9, RZ, RZ, UR39 ;  /* 0x00000027ff097e24 */ /* 0x000fe4000f8e00ff */
[----:B------:R-:W3:Y:S03]  /*14370*/  SHFL.IDX PT, R225, R14, RZ, 0x1c1f ;  /* 0x001c1fff0ee17589 */ /* 0x000ee600000e0000 */
[----:B------:R-:W-:-:S04]  /*14380*/  PRMT R8, R9, 0x654, R8 ;  /* 0x0000065409087816 */ /* 0x000fc80000000008 */
[----:B------:R4:W-:Y:S02]  /*14390*/  SYNCS.ARRIVE.TRANS64.RED.A1T0 RZ, [R8+URZ], RZ ;  /* 0x000000ff08ff79a7 */ /* 0x0009e4000810043f */
[----:B----4-:R-:W-:-:S05]  /*143a0*/  IADD3 R8, -R13, 0x1, RZ ;  /* 0x000000010d087810 */ /* 0x010fca0007ffe1ff */
[----:B------:R-:W-:-:S05]  /*143b0*/  IMAD R8, R193, -0x2, R8 ;  /* 0xfffffffec1087824 */ /* 0x000fca00078e0208 */
[----:B------:R-:W-:-:S04]  /*143c0*/  IADD3 R20, -R190, R8, R192 ;  /* 0x00000008be147210 */ /* 0x000fc80007ffe1c0 */
[C---:B------:R-:W-:Y:S01]  /*143d0*/  IADD3 R15, R20.reuse, UR50, RZ ;  /* 0x00000032140f7c10 */ /* 0x040fe2000fffe0ff */
[----:B------:R-:W-:-:S04]  /*143e0*/  VIADD R20, R20, UR4 ;  /* 0x0000000414147c36 */ /* 0x000fc80008000000 */
[C---:B---3--:R-:W-:Y:S02]  /*143f0*/  IMAD.IADD R21, R225.reuse, 0x1, R15 ;  /* 0x00000001e1157824 */ /* 0x048fe400078e020f */
[----:B------:R-:W-:Y:S01]  /*14400*/  IMAD.IADD R224, R225, 0x1, R20 ;  /* 0x00000001e1e07824 */ /* 0x000fe200078e0214 */
[----:B------:R-:W-:Y:S06]  /*14410*/  @P2 BRA `(.L_x_1883) ;  /* 0x0000000000582947 */ /* 0x000fec0003800000 */
[----:B------:R-:W-:Y:S01]  /*14420*/  IADD3 R225, -R190, R192, R225 ;  /* 0x000000c0bee17210 */ /* 0x000fe20007ffe1e1 */
[----:B------:R-:W-:Y:S03]  /*14430*/  BSSY B0, `(.L_x_1884) ;  /* 0x0000010000007945 */ /* 0x000fe60003800000 */
[----:B------:R-:W-:-:S13]  /*14440*/  ISETP.GT.AND P2, PT, R225, -0x1, PT ;  /* 0xffffffffe100780c */ /* 0x000fda0003f44270 */
[----:B------:R-:W-:Y:S05]  /*14450*/  @P2 BRA `(.L_x_1885) ;  /* 0x0000000000202947 */ /* 0x000fea0003800000 */
[----:B------:R-:W-:Y:S01]  /*14460*/  IMAD.U32 R226, RZ, RZ, UR46 ;  /* 0x0000002effe27e24 */ /* 0x000fe2000f8e00ff */
[----:B------:R-:W-:-:S04]  /*14470*/  LOP3.LUT R225, RZ, R225, RZ, 0x33, !PT ;  /* 0x000000e1ffe17212 */ /* 0x000fc800078e33ff */
[----:B------:R-:W-:-:S13]  /*14480*/  ISETP.NE.AND P2, PT, R226, 0x1, PT ;  /* 0x00000001e200780c */ /* 0x000fda0003f45270 */
[----:B------:R-:W3:Y:S02]  /*14490*/  @P2 LDC.64 R8, c[0x0][0x9e8] ;  /* 0x00027a00ff082b82 */ /* 0x000ee40000000a00 */
[----:B---3--:R-:W-:-:S05]  /*144a0*/  @P2 IMAD.HI.U32 R8, R225, R8, RZ ;  /* 0x00000008e1082227 */ /* 0x008fca00078e00ff */
[----:B------:R-:W-:-:S04]  /*144b0*/  @P2 SHF.R.U32.HI R225, RZ, R9, R8 ;  /* 0x00000009ffe12219 */ /* 0x000fc80000011608 */
[----:B------:R-:W-:Y:S01]  /*144c0*/  LOP3.LUT R225, RZ, R225, RZ, 0x33, !PT ;  /* 0x000000e1ffe17212 */ /* 0x000fe200078e33ff */
[----:B------:R-:W-:Y:S06]  /*144d0*/  BRA `(.L_x_1886) ;  /* 0x0000000000147947 */ /* 0x000fec0003800000 */
.L_x_1885:
[----:B------:R-:W-:-:S05]  /*144e0*/  IMAD.U32 R226, RZ, RZ, UR46 ;  /* 0x0000002effe27e24 */ /* 0x000fca000f8e00ff */
[----:B------:R-:W-:-:S13]  /*144f0*/  ISETP.NE.AND P2, PT, R226, 0x1, PT ;  /* 0x00000001e200780c */ /* 0x000fda0003f45270 */
[----:B------:R-:W3:Y:S02]  /*14500*/  @P2 LDC.64 R8, c[0x0][0x9e8] ;  /* 0x00027a00ff082b82 */ /* 0x000ee40000000a00 */
[----:B---3--:R-:W-:-:S05]  /*14510*/  @P2 IMAD.HI.U32 R8, R225, R8, RZ ;  /* 0x00000008e1082227 */ /* 0x008fca00078e00ff */
[----:B------:R-:W-:-:S07]  /*14520*/  @P2 SHF.R.U32.HI R225, RZ, R9, R8 ;  /* 0x00000009ffe12219 */ /* 0x000fce0000011608 */
.L_x_1886:
[----:B------:R-:W-:Y:S05]  /*14530*/  BSYNC B0 ;  /* 0x0000000000007941 */ /* 0x000fea0003800000 */
.L_x_1884:
[----:B------:R-:W-:-:S04]  /*14540*/  IMAD R225, R225, R226, -R13 ;  /* 0x000000e2e1e17224 */ /* 0x000fc800078e0a0d */
[----:B------:R-:W-:-:S05]  /*14550*/  IMAD R225, R193, -0x2, R225 ;  /* 0xfffffffec1e17824 */ /* 0x000fca00078e02e1 */
[----:B------:R-:W-:Y:S02]  /*14560*/  VIMNMX R224, R224, R225, !PT ;  /* 0x000000e1e0e07248 */ /* 0x000fe40007fe0100 */
[----:B------:R-:W-:-:S07]  /*14570*/  VIADDMNMX R21, R225, R226, R21, PT ;  /* 0x000000e2e1157246 */ /* 0x000fce0003800115 */
.L_x_1883:
[----:B------:R-:W-:Y:S01]  /*14580*/  ISETP.GT.AND P2, PT, R6, -0x1, PT ;  /* 0xffffffff0600780c */ /* 0x000fe20003f44270 */
[----:B------:R-:W3:Y:S01]  /*14590*/  SHFL.IDX PT, R14, R14, 0x1, 0x1c1f ;  /* 0x003c1f000e0e7f89 */ /* 0x000ee200000e0000 */
[----:B------:R-:W-:Y:S02]  /*145a0*/  UISETP.NE.AND UP0, UPT, UR42, URZ, UPT ;  /* 0x0000003f2a00728c */ /* 0x000fe4000bf05270 */
[C---:B------:R-:W-:Y:S02]  /*145b0*/  ISETP.GT.AND P3, PT, R224.reuse, RZ, P2 ;  /* 0x000000ffe000720c */ /* 0x040fe40001764270 */
[C---:B------:R-:W-:Y:S02]  /*145c0*/  ISETP.GT.AND P5, PT, R224.reuse, 0x8, P2 ;  /* 0x00000008e000780c */ /* 0x040fe400017a4270 */
[----:B------:R-:W-:Y:S02]  /*145d0*/  ISETP.LT.OR P4, PT, R21, 0x1, P3 ;  /* 0x000000011500780c */ /* 0x000fe40001f81670 */
[----:B------:R-:W-:-:S02]  /*145e0*/  ISETP.GT.AND P3, PT, R224, 0x1, P2 ;  /* 0x00000001e000780c */ /* 0x000fc40001764270 */
[----:B------:R-:W-:Y:S02]  /*145f0*/  FSEL R152, R152, -INF , !P4 ;  /* 0xff80000098987808 */ /* 0x000fe40006000000 */
[----:B------:R-:W-:Y:S02]  /*14600*/  ISETP.LT.OR P3, PT, R21, 0x2, P3 ;  /* 0x000000021500780c */ /* 0x000fe40001f61670 */
[C---:B------:R-:W-:Y:S02]  /*14610*/  ISETP.GT.AND P4, PT, R224.reuse, 0x9, P2 ;  /* 0x00000009e000780c */ /* 0x040fe40001784270 */
[----:B------:R-:W-:Y:S02]  /*14620*/  FSEL R153, R153, -INF , !P3 ;  /* 0xff80000099997808 */ /* 0x000fe40005800000 */
[----:B------:R-:W-:Y:S02]  /*14630*/  ISETP.GT.AND P3, PT, R224, 0x10, P2 ;  /* 0x00000010e000780c */ /* 0x000fe40001764270 */
[----:B------:R-:W-:-:S02]  /*14640*/  ISETP.LT.OR P5, PT, R21, 0x9, P5 ;  /* 0x000000091500780c */ /* 0x000fc40002fa1670 */
[----:B------:R-:W-:Y:S01]  /*14650*/  ISETP.LT.OR P3, PT, R21, 0x11, P3 ;  /* 0x000000111500780c */ /* 0x000fe20001f61670 */
[--C-:B---3--:R-:W-:Y:S01]  /*14660*/  IMAD.IADD R15, R15, 0x1, R14.reuse ;  /* 0x000000010f0f7824 */ /* 0x108fe200078e020e */
[C---:B------:R-:W-:Y:S01]  /*14670*/  ISETP.LT.OR P4, PT, R21.reuse, 0xa, P4 ;  /* 0x0000000a1500780c */ /* 0x040fe20002781670 */
[----:B------:R-:W-:Y:S01]  /*14680*/  IMAD.IADD R20, R20, 0x1, R14 ;  /* 0x0000000114147824 */ /* 0x000fe200078e020e */
[----:B------:R-:W-:Y:S02]  /*14690*/  FSEL R160, R160, -INF , !P3 ;  /* 0xff800000a0a07808 */ /* 0x000fe40005800000 */
[----:B------:R-:W-:Y:S02]  /*146a0*/  ISETP.GT.AND P3, PT, R224, 0x19, P2 ;  /* 0x00000019e000780c */ /* 0x000fe40001764270 */
[----:B------:R-:W-:Y:S02]  /*146b0*/  FSEL R156, R156, -INF , !P5 ;  /* 0xff8000009c9c7808 */ /* 0x000fe40006800000 */
[----:B------:R-:W-:-:S02]  /*146c0*/  ISETP.LT.OR P3, PT, R21, 0x1a, P3 ;  /* 0x0000001a1500780c */ /* 0x000fc40001f61670 */
[----:B------:R-:W-:Y:S02]  /*146d0*/  FSEL R157, R157, -INF , !P4 ;  /* 0xff8000009d9d7808 */ /* 0x000fe40006000000 */
[C---:B------:R-:W-:Y:S02]  /*146e0*/  ISETP.GT.AND P5, PT, R224.reuse, 0x11, P2 ;  /* 0x00000011e000780c */ /* 0x040fe400017a4270 */
[C---:B------:R-:W-:Y:S02]  /*146f0*/  ISETP.GT.AND P4, PT, R224.reuse, 0x18, P2 ;  /* 0x00000018e000780c */ /* 0x040fe40001784270 */
[----:B------:R-:W-:Y:S02]  /*14700*/  FSEL R165, R165, -INF , !P3 ;  /* 0xff800000a5a57808 */ /* 0x000fe40005800000 */
[----:B------:R-:W-:Y:S02]  /*14710*/  ISETP.GT.AND P3, PT, R224, 0x28, P2 ;  /* 0x00000028e000780c */ /* 0x000fe40001764270 */
[----:B------:R-:W-:-:S02]  /*14720*/  ISETP.LT.OR P5, PT, R21, 0x12, P5 ;  /* 0x000000121500780c */ /* 0x000fc40002fa1670 */
[C---:B------:R-:W-:Y:S02]  /*14730*/  ISETP.LT.OR P4, PT, R21.reuse, 0x19, P4 ;  /* 0x000000191500780c */ /* 0x040fe40002781670 */
[----:B------:R-:W-:Y:S02]  /*14740*/  ISETP.LT.OR P3, PT, R21, 0x29, P3 ;  /* 0x000000291500780c */ /* 0x000fe40001f61670 */
[----:B------:R-:W-:Y:S02]  /*14750*/  FSEL R161, R161, -INF , !P5 ;  /* 0xff800000a1a17808 */ /* 0x000fe40006800000 */
[----:B------:R-:W-:Y:S02]  /*14760*/  FSEL R164, R164, -INF , !P4 ;  /* 0xff800000a4a47808 */ /* 0x000fe40006000000 */
[C---:B------:R-:W-:Y:S02]  /*14770*/  ISETP.GT.AND P5, PT, R224.reuse, 0x20, P2 ;  /* 0x00000020e000780c */ /* 0x040fe400017a4270 */
[----:B------:R-:W-:-:S02]  /*14780*/  ISETP.GT.AND P4, PT, R224, 0x21, P2 ;  /* 0x00000021e000780c */ /* 0x000fc40001784270 */
[----:B------:R-:W-:Y:S02]  /*14790*/  FSEL R172, R172, -INF , !P3 ;  /* 0xff800000acac7808 */ /* 0x000fe40005800000 */
[----:B------:R-:W-:Y:S02]  /*147a0*/  ISETP.GT.AND P3, PT, R224, 0x31, P2 ;  /* 0x00000031e000780c */ /* 0x000fe40001764270 */
[C---:B------:R-:W-:Y:S02]  /*147b0*/  ISETP.LT.OR P5, PT, R21.reuse, 0x21, P5 ;  /* 0x000000211500780c */ /* 0x040fe40002fa1670 */
[C---:B------:R-:W-:Y:S02]  /*147c0*/  ISETP.LT.OR P4, PT, R21.reuse, 0x22, P4 ;  /* 0x000000221500780c */ /* 0x040fe40002781670 */
[----:B------:R-:W-:Y:S02]  /*147d0*/  ISETP.LT.OR P3, PT, R21, 0x32, P3 ;  /* 0x000000321500780c */ /* 0x000fe40001f61670 */
[----:B------:R-:W-:-:S02]  /*147e0*/  FSEL R168, R168, -INF , !P5 ;  /* 0xff800000a8a87808 */ /* 0x000fc40006800000 */
[----:B------:R-:W-:Y:S02]  /*147f0*/  FSEL R169, R169, -INF , !P4 ;  /* 0xff800000a9a97808 */ /* 0x000fe40006000000 */
[C---:B------:R-:W-:Y:S02]  /*14800*/  ISETP.GT.AND P5, PT, R224.reuse, 0x29, P2 ;  /* 0x00000029e000780c */ /* 0x040fe400017a4270 */
[----:B------:R-:W-:Y:S02]  /*14810*/  ISETP.GT.AND P4, PT, R224, 0x30, P2 ;  /* 0x00000030e000780c */ /* 0x000fe40001784270 */
[----:B------:R-:W-:Y:S02]  /*14820*/  FSEL R177, R177, -INF , !P3 ;  /* 0xff800000b1b17808 */ /* 0x000fe40005800000 */
[----:B------:R-:W-:Y:S02]  /*14830*/  PLOP3.LUT P3, PT, PT, PT, UP0, 0x40, 0x0 ;  /* 0x000000000000781c */ /* 0x000fe40003f6e808 */
[----:B------:R-:W-:-:S02]  /*14840*/  ISETP.LT.OR P5, PT, R21, 0x2a, P5 ;  /* 0x0000002a1500780c */ /* 0x000fc40002fa1670 */
[----:B------:R-:W-:Y:S02]  /*14850*/  ISETP.LT.OR P4, PT, R21, 0x31, P4 ;  /* 0x000000311500780c */ /* 0x000fe40002781670 */
[----:B------:R-:W-:Y:S02]  /*14860*/  FSEL R173, R173, -INF , !P5 ;  /* 0xff800000adad7808 */ /* 0x000fe40006800000 */
[----:B------:R-:W-:Y:S02]  /*14870*/  FSEL R176, R176, -INF , !P4 ;  /* 0xff800000b0b07808 */ /* 0x000fe40006000000 */
[C---:B------:R-:W-:Y:S02]  /*14880*/  ISETP.GT.AND P5, PT, R224.reuse, 0x38, P2 ;  /* 0x00000038e000780c */ /* 0x040fe400017a4270 */
[----:B------:R-:W-:Y:S02]  /*14890*/  ISETP.GT.AND P4, PT, R224, 0x39, P2 ;  /* 0x00000039e000780c */ /* 0x000fe40001784270 */
[----:B------:R-:W-:-:S02]  /*148a0*/  ISETP.LT.OR P5, PT, R21, 0x39, P5 ;  /* 0x000000391500780c */ /* 0x000fc40002fa1670 */
[----:B------:R-:W-:Y:S02]  /*148b0*/  ISETP.LT.OR P4, PT, R21, 0x3a, P4 ;  /* 0x0000003a1500780c */ /* 0x000fe40002781670 */
[----:B------:R-:W-:Y:S02]  /*148c0*/  FSEL R180, R180, -INF , !P5 ;  /* 0xff800000b4b47808 */ /* 0x000fe40006800000 */
[----:B------:R-:W-:Y:S01]  /*148d0*/  FSEL R181, R181, -INF , !P4 ;  /* 0xff800000b5b57808 */ /* 0x000fe20006000000 */
[----:B------:R-:W-:Y:S08]  /*148e0*/  @P3 BRA `(.L_x_1887) ;  /* 0x0000000000583947 */ /* 0x000ff00003800000 */
        /* <DEDUP_REMOVED lines=12> */
.L_x_1889:
[----:B------:R-:W-:-:S05]  /*149b0*/  IMAD.U32 R21, RZ, RZ, UR46 ;  /* 0x0000002eff157e24 */ /* 0x000fca000f8e00ff */
[----:B------:R-:W-:-:S13]  /*149c0*/  ISETP.NE.AND P3, PT, R21, 0x1, PT ;  /* 0x000000011500780c */ /* 0x000fda0003f65270 */
[----:B------:R-:W3:Y:S02]  /*149d0*/  @P3 LDC.64 R8, c[0x0][0x9e8] ;  /* 0x00027a00ff083b82 */ /* 0x000ee40000000a00 */
[----:B---3--:R-:W-:-:S05]  /*149e0*/  @P3 IMAD.HI.U32 R8, R14, R8, RZ ;  /* 0x000000080e083227 */ /* 0x008fca00078e00ff */
[----:B------:R-:W-:-:S07]  /*149f0*/  @P3 SHF.R.U32.HI R14, RZ, R9, R8 ;  /* 0x00000009ff0e3219 */ /* 0x000fce0000011608 */
.L_x_1890:
[----:B------:R-:W-:Y:S05]  /*14a00*/  BSYNC B0 ;  /* 0x0000000000007941 */ /* 0x000fea0003800000 */
.L_x_1888:
[----:B------:R-:W-:-:S04]  /*14a10*/  IMAD R13, R14, R21, -R13 ;  /* 0x000000150e0d7224 */ /* 0x000fc800078e0a0d */
[----:B------:R-:W-:-:S05]  /*14a20*/  IMAD R13, R193, -0x2, R13 ;  /* 0xfffffffec10d7824 */ /* 0x000fca00078e020d */
[----:B------:R-:W-:Y:S02]  /*14a30*/  VIMNMX R20, R20, R13, !PT ;  /* 0x0000000d14147248 */ /* 0x000fe40007fe0100 */
[----:B------:R-:W-:-:S07]  /*14a40*/  VIADDMNMX R15, R13, R21, R15, PT ;  /* 0x000000150d0f7246 */ /* 0x000fce000380010f */
.L_x_1887:
        /* <DEDUP_REMOVED lines=30> */
[----:B------:R-:W-:-:S05]  /*14c30*/  FMNMX.FTZ R8, R181, R8, !PT ;  /* 0x00000008b5087209 */ /* 0x000fca0007810000 */
[----:B------:R-:W3:Y:S02]  /*14c40*/  SHFL.BFLY PT, R9, R8, 0x2, 0x1f ;  /* 0x0c401f0008097f89 */ /* 0x000ee400000e0000 */
[----:B---3--:R-:W-:-:S05]  /*14c50*/  FMNMX.FTZ R9, R8, R9, !PT ;  /* 0x0000000908097209 */ /* 0x008fca0007810000 */
[----:B------:R-:W3:Y:S02]  /*14c60*/  SHFL.BFLY PT, R13, R9, 0x1, 0x1f ;  /* 0x0c201f00090d7f89 */ /* 0x000ee400000e0000 */
[----:B---3--:R-:W-:-:S04]  /*14c70*/  FMNMX.FTZ R13, R9, R13, !PT ;  /* 0x0000000d090d7209 */ /* 0x008fc80007810000 */
[----:B------:R-:W-:-:S04]  /*14c80*/  FSETP.NEU.FTZ.AND P3, PT, R13, -INF , PT ;  /* 0xff8000000d00780b */ /* 0x000fc80003f7d000 */
[----:B------:R-:W-:-:S05]  /*14c90*/  FSEL R8, R13, RZ, P3 ;  /* 0x000000ff0d087208 */ /* 0x000fca0001800000 */
[----:B------:R-:W-:Y:S01]  /*14ca0*/  FADD.FTZ R8, -R8, R4 ;  /* 0x0000000408087221 */ /* 0x000fe20000010100 */
[----:B------:R-:W-:-:S03]  /*14cb0*/  FFMA.FTZ R4, R2, R13, -8 ;  /* 0xc100000002047423 */ /* 0x000fc6000001000d */
[----:B------:R-:W-:Y:S02]  /*14cc0*/  FMUL.FTZ R8, R2, R8 ;  /* 0x0000000802087220 */ /* 0x000fe40000410000 */
[----:B------:R-:W-:Y:S02]  /*14cd0*/  FSEL R4, R4, RZ, P3 ;  /* 0x000000ff04047208 */ /* 0x000fe40001800000 */
[----:B------:R-:W-:Y:S02]  /*14ce0*/  ISETP.GT.AND P3, PT, R20, 0x1, P2 ;  /* 0x000000011400780c */ /* 0x000fe40001764270 */
[----:B------:R-:W-:Y:S01]  /*14cf0*/  MUFU.EX2 R8, R8 ;  /* 0x0000000800087308 */ /* 0x000fe20000000800 */
[----:B------:R-:W-:-:S01]  /*14d00*/  FFMA.FTZ R152, R2, R152, -R4 ;  /* 0x0000009802987223 */ /* 0x000fc20000010804 */
[----:B------:R-:W-:Y:S01]  /*14d10*/  ISETP.LT.OR P5, PT, R15, 0x2, P3 ;  /* 0x000000020f00780c */ /* 0x000fe20001fa1670 */
[----:B------:R-:W-:-:S01]  /*14d20*/  FFMA.FTZ R153, R2, R153, -R4 ;  /* 0x0000009902997223 */ /* 0x000fc20000010804 */
[----:B------:R-:W-:Y:S01]  /*14d30*/  ISETP.GT.AND P3, PT, R20, 0x9, P2 ;  /* 0x000000091400780c */ /* 0x000fe20001764270 */
[----:B------:R-:W-:-:S01]  /*14d40*/  FFMA.FTZ R156, R2, R156, -R4 ;  /* 0x0000009c029c7223 */ /* 0x000fc20000010804 */
[----:B------:R-:W-:Y:S01]  /*14d50*/  FSEL R155, R155, -INF , !P5 ;  /* 0xff8000009b9b7808 */ /* 0x000fe20006800000 */
[----:B------:R-:W-:-:S01]  /*14d60*/  FFMA.FTZ R157, R2, R157, -R4 ;  /* 0x0000009d029d7223 */ /* 0x000fc20000010804 */
[----:B------:R-:W-:Y:S01]  /*14d70*/  ISETP.GT.AND P5, PT, R20, RZ, P2 ;  /* 0x000000ff1400720c */ /* 0x000fe200017a4270 */
[----:B------:R-:W3:Y:S01]  /*14d80*/  MUFU.EX2 R152, R152 ;  /* 0x0000009800987308 */ /* 0x000ee20000000800 */
[C---:B------:R-:W-:Y:S01]  /*14d90*/  ISETP.LT.OR P3, PT, R15.reuse, 0xa, P3 ;  /* 0x0000000a0f00780c */ /* 0x040fe20001f61670 */
[C-C-:B------:R-:W-:Y:S01]  /*14da0*/  FFMA.FTZ R160, R2.reuse, R160, -R4.reuse ;  /* 0x000000a002a07223 */ /* 0x140fe20000010804 */
[----:B------:R-:W-:Y:S01]  /*14db0*/  ISETP.LT.OR P5, PT, R15, 0x1, P5 ;  /* 0x000000010f00780c */ /* 0x000fe20002fa1670 */
[C-C-:B------:R-:W-:Y:S01]  /*14dc0*/  FFMA.FTZ R164, R2.reuse, R164, -R4.reuse ;  /* 0x000000a402a47223 */ /* 0x140fe20000010804 */
[----:B------:R-:W-:Y:S01]  /*14dd0*/  FSEL R159, R159, -INF , !P3 ;  /* 0xff8000009f9f7808 */ /* 0x000fe20005800000 */
[--C-:B------:R-:W-:Y:S01]  /*14de0*/  FFMA.FTZ R165, R2, R165, -R4.reuse ;  /* 0x000000a502a57223 */ /* 0x100fe20000010804 */
[----:B------:R-:W-:Y:S01]  /*14df0*/  FSEL R154, R154, -INF , !P5 ;  /* 0xff8000009a9a7808 */ /* 0x000fe20006800000 */
[----:B------:R-:W4:Y:S01]  /*14e00*/  MUFU.EX2 R153, R153 ;  /* 0x0000009900997308 */ /* 0x000f220000000800 */
[----:B------:R-:W-:Y:S01]  /*14e10*/  ISETP.GT.AND P3, PT, R20, 0x11, P2 ;  /* 0x000000111400780c */ /* 0x000fe20001764270 */
[--C-:B------:R-:W-:Y:S01]  /*14e20*/  FFMA.FTZ R161, R2, R161, -R4.reuse ;  /* 0x000000a102a17223 */ /* 0x100fe20000010804 */
[----:B------:R-:W-:Y:S01]  /*14e30*/  FMNMX.FTZ R9, R154, R7, !PT ;  /* 0x000000079a097209 */ /* 0x000fe20007810000 */
[--C-:B------:R-:W-:Y:S01]  /*14e40*/  FFMA.FTZ R168, R2, R168, -R4.reuse ;  /* 0x000000a802a87223 */ /* 0x100fe20000010804 */
[----:B------:R-:W-:Y:S01]  /*14e50*/  ISETP.GT.AND P5, PT, R20, 0x18, P2 ;  /* 0x000000181400780c */ /* 0x000fe200017a4270 */
[----:B------:R-:W-:Y:S01]  /*14e60*/  FFMA.FTZ R169, R2, R169, -R4 ;  /* 0x000000a902a97223 */ /* 0x000fe20000010804 */
[----:B------:R-:W-:Y:S01]  /*14e70*/  FMNMX.FTZ R9, R155, R9, !PT ;  /* 0x000000099b097209 */ /* 0x000fe20007810000 */
[----:B------:R-:W5:Y:S01]  /*14e80*/  MUFU.EX2 R156, R156 ;  /* 0x0000009c009c7308 */ /* 0x000f620000000800 */
[C---:B------:R-:W-:Y:S01]  /*14e90*/  ISETP.LT.OR P3, PT, R15.reuse, 0x12, P3 ;  /* 0x000000120f00780c */ /* 0x040fe20001f61670 */
[----:B---3--:R-:W-:Y:S01]  /*14ea0*/  FFMA.FTZ R3, R8, R3, R152 ;  /* 0x0000000308037223 */ /* 0x008fe20000010098 */
[----:B------:R-:W-:Y:S01]  /*14eb0*/  FMNMX.FTZ R9, R158, R9, !PT ;  /* 0x000000099e097209 */ /* 0x000fe20007810000 */
[C-C-:B------:R-:W-:Y:S01]  /*14ec0*/  FFMA.FTZ R172, R2.reuse, R172, -R4.reuse ;  /* 0x000000ac02ac7223 */ /* 0x140fe20000010804 */
[----:B------:R-:W-:Y:S01]  /*14ed0*/  ISETP.LT.OR P5, PT, R15, 0x19, P5 ;  /* 0x000000190f00780c */ /* 0x000fe20002fa1670 */
[--C-:B------:R-:W-:Y:S01]  /*14ee0*/  FFMA.FTZ R173, R2, R173, -R4.reuse ;  /* 0x000000ad02ad7223 */ /* 0x100fe20000010804 */
[----:B------:R-:W-:Y:S01]  /*14ef0*/  FMNMX.FTZ R9, R159, R9, !PT ;  /* 0x000000099f097209 */ /* 0x000fe20007810000 */
[----:B------:R-:W3:Y:S01]  /*14f00*/  MUFU.EX2 R157, R157 ;  /* 0x0000009d009d7308 */ /* 0x000ee20000000800 */
[----:B------:R-:W-:Y:S01]  /*14f10*/  FSEL R163, R163, -INF , !P3 ;  /* 0xff800000a3a37808 */ /* 0x000fe20005800000 */
[----:B----4-:R-:W-:Y:S01]  /*14f20*/  FADD.FTZ R3, R153, R3 ;  /* 0x0000000399037221 */ /* 0x010fe20000010000 */
[----:B------:R-:W-:Y:S01]  /*14f30*/  FMNMX.FTZ R9, R162, R9, !PT ;  /* 0x00000009a2097209 */ /* 0x000fe20007810000 */
[--C-:B------:R-:W-:Y:S01]  /*14f40*/  FFMA.FTZ R176, R2, R176, -R4.reuse ;  /* 0x000000b002b07223 */ /* 0x100fe20000010804 */
[----:B------:R-:W-:Y:S01]  /*14f50*/  ISETP.GT.AND P3, PT, R20, 0x20, P2 ;  /* 0x000000201400780c */ /* 0x000fe20001764270 */
[--C-:B------:R-:W-:Y:S01]  /*14f60*/  FFMA.FTZ R177, R2, R177, -R4.reuse ;  /* 0x000000b102b17223 */ /* 0x100fe20000010804 */
[----:B------:R-:W-:Y:S01]  /*14f70*/  FSEL R166, R166, -INF , !P5 ;  /* 0xff800000a6a67808 */ /* 0x000fe20006800000 */
[----:B------:R-:W4:Y:S01]  /*14f80*/  MUFU.EX2 R160, R160 ;  /* 0x000000a000a07308 */ /* 0x000f220000000800 */
[----:B------:R-:W-:Y:S01]  /*14f90*/  FMNMX.FTZ R9, R163, R9, !PT ;  /* 0x00000009a3097209 */ /* 0x000fe20007810000 */
[----:B-----5:R-:W-:Y:S01]  /*14fa0*/  FADD.FTZ R3, R156, R3 ;  /* 0x000000039c037221 */ /* 0x020fe20000010000 */
[----:B------:R-:W-:Y:S01]  /*14fb0*/  ISETP.GT.AND P5, PT, R20, 0x21, P2 ;  /* 0x000000211400780c */ /* 0x000fe200017a4270 */
[C-C-:B------:R-:W-:Y:S01]  /*14fc0*/  FFMA.FTZ R180, R2.reuse, R180, -R4.reuse ;  /* 0x000000b402b47223 */ /* 0x140fe20000010804 */
[C---:B------:R-:W-:Y:S01]  /*14fd0*/  ISETP.LT.OR P3, PT, R15.reuse, 0x21, P3 ;  /* 0x000000210f00780c */ /* 0x040fe20001f61670 */
[----:B------:R-:W-:Y:S01]  /*14fe0*/  FFMA.FTZ R4, R2, R181, -R4 ;  /* 0x000000b502047223 */ /* 0x000fe20000010804 */
[----:B------:R-:W-:Y:S01]  /*14ff0*/  FMNMX.FTZ R9, R166, R9, !PT ;  /* 0x00000009a6097209 */ /* 0x000fe20007810000 */
[----:B------:R-:W-:Y:S01]  /*15000*/  MUFU.EX2 R164, R164 ;  /* 0x000000a400a47308 */ /* 0x000fe20000000800 */
[----:B------:R-:W-:Y:S01]  /*15010*/  ISETP.LT.OR P5, PT, R15, 0x22, P5 ;  /* 0x000000220f00780c */ /* 0x000fe20002fa1670 */
[----:B---3--:R-:W-:Y:S01]  /*15020*/  FADD.FTZ R3, R157, R3 ;  /* 0x000000039d037221 */ /* 0x008fe20000010000 */
[----:B------:R-:W-:Y:S01]  /*15030*/  FSEL R170, R170, -INF , !P3 ;  /* 0xff800000aaaa7808 */ /* 0x000fe20005800000 */
[-C--:B------:R-:W-:Y:S01]  /*15040*/  FMUL.FTZ R24, R24, R8.reuse ;  /* 0x0000000818187220 */ /* 0x080fe20000410000 */
[----:B------:R-:W-:Y:S01]  /*15050*/  FMNMX.FTZ R9, R167, R9, !PT ;  /* 0x00000009a7097209 */ /* 0x000fe20007810000 */
[-C--:B------:R-:W-:Y:S01]  /*15060*/  FMUL.FTZ R25, R25, R8.reuse ;  /* 0x0000000819197220 */ /* 0x080fe20000410000 */
[----:B------:R-:W-:Y:S01]  /*15070*/  ISETP.GT.AND P3, PT, R20, 0x29, P2 ;  /* 0x000000291400780c */ /* 0x000fe20001764270 */
[----:B------:R-:W-:Y:S01]  /*15080*/  MUFU.EX2 R165, R165 ;  /* 0x000000a500a57308 */ /* 0x000fe20000000800 */
[----:B------:R-:W-:Y:S01]  /*15090*/  FSEL R171, R171, -INF , !P5 ;  /* 0xff800000abab7808 */ /* 0x000fe20006800000 */
[----:B----4-:R-:W-:Y:S01]  /*150a0*/  FADD.FTZ R3, R160, R3 ;  /* 0x00000003a0037221 */ /* 0x010fe20000010000 */
[----:B------:R-:W-:Y:S01]  /*150b0*/  FMNMX.FTZ R9, R170, R9, !PT ;  /* 0x00000009aa097209 */ /* 0x000fe20007810000 */
[-C--:B------:R-:W-:Y:S01]  /*150c0*/  FMUL.FTZ R28, R28, R8.reuse ;  /* 0x000000081c1c7220 */ /* 0x080fe20000410000 */
[----:B------:R-:W-:Y:S01]  /*150d0*/  ISETP.GT.AND P5, PT, R20, 0x30, P2 ;  /* 0x000000301400780c */ /* 0x000fe200017a4270 */
[-C--:B------:R-:W-:Y:S01]  /*150e0*/  FMUL.FTZ R29, R29, R8.reuse ;  /* 0x000000081d1d7220 */ /* 0x080fe20000410000 */
[----:B------:R-:W-:Y:S01]  /*150f0*/  ISETP.LT.OR P3, PT, R15, 0x2a, P3 ;  /* 0x0000002a0f00780c */ /* 0x000fe20001f61670 */
[----:B------:R-:W3:Y:S01]  /*15100*/  MUFU.EX2 R161, R161 ;  /* 0x000000a100a17308 */ /* 0x000ee20000000800 */
[----:B------:R-:W-:Y:S01]  /*15110*/  FMNMX.FTZ R9, R171, R9, !PT ;  /* 0x00000009ab097209 */ /* 0x000fe20007810000 */
[-C--:B------:R-:W-:Y:S01]  /*15120*/  FMUL.FTZ R32, R32, R8.reuse ;  /* 0x0000000820207220 */ /* 0x080fe20000410000 */
[----:B------:R-:W-:Y:S01]  /*15130*/  FSEL R175, R175, -INF , !P3 ;  /* 0xff800000afaf7808 */ /* 0x000fe20005800000 */
[-C--:B------:R-:W-:Y:S01]  /*15140*/  FMUL.FTZ R33, R33, R8.reuse ;  /* 0x0000000821217220 */ /* 0x080fe20000410000 */
[----:B------:R-:W-:Y:S01]  /*15150*/  ISETP.LT.OR P5, PT, R15, 0x31, P5 ;  /* 0x000000310f00780c */ /* 0x000fe20002fa1670 */
[-C--:B------:R-:W-:Y:S01]  /*15160*/  FMUL.FTZ R36, R36, R8.reuse ;  /* 0x0000000824247220 */ /* 0x080fe20000410000 */
[----:B------:R-:W-:Y:S01]  /*15170*/  FMNMX.FTZ R9, R174, R9, !PT ;  /* 0x00000009ae097209 */ /* 0x000fe20007810000 */
[----:B------:R-:W4:Y:S01]  /*15180*/  MUFU.EX2 R168, R168 ;  /* 0x000000a800a87308 */ /* 0x000f220000000800 */
[----:B------:R-:W-:Y:S01]  /*15190*/  ISETP.GT.AND P3, PT, R20, 0x38, P2 ;  /* 0x000000381400780c */ /* 0x000fe20001764270 */
[-C--:B------:R-:W-:Y:S01]  /*151a0*/  FMUL.FTZ R37, R37, R8.reuse ;  /* 0x0000000825257220 */ /* 0x080fe20000410000 */
[----:B------:R-:W-:Y:S01]  /*151b0*/  FSEL R178, R178, -INF , !P5 ;  /* 0xff800000b2b27808 */ /* 0x000fe20006800000 */
[-C--:B------:R-:W-:Y:S01]  /*151c0*/  FMUL.FTZ R40, R40, R8.reuse ;  /* 0x0000000828287220 */ /* 0x080fe20000410000 */
[----:B------:R-:W-:Y:S01]  /*151d0*/  FMNMX.FTZ R9, R175, R9, !PT ;  /* 0x00000009af097209 */ /* 0x000fe20007810000 */
[-C--:B------:R-:W-:Y:S01]  /*151e0*/  FMUL.FTZ R41, R41, R8.reuse ;  /* 0x0000000829297220 */ /* 0x080fe20000410000 */
[----:B------:R-:W-:Y:S01]  /*151f0*/  ISETP.GT.AND P2, PT, R20, 0x39, P2 ;  /* 0x000000391400780c */ /* 0x000fe20001744270 */
[----:B------:R-:W5:Y:S01]  /*15200*/  MUFU.EX2 R169, R169 ;  /* 0x000000a900a97308 */ /* 0x000f620000000800 */
[----:B------:R-:W-:Y:S01]  /*15210*/  ISETP.LT.OR P3, PT, R15, 0x39, P3 ;  /* 0x000000390f00780c */ /* 0x000fe20001f61670 */
[----:B---3--:R-:W-:Y:S01]  /*15220*/  FADD.FTZ R3, R161, R3 ;  /* 0x00000003a1037221 */ /* 0x008fe20000010000 */
[----:B------:R-:W-:Y:S01]  /*15230*/  FMNMX.FTZ R9, R178, R9, !PT ;  /* 0x00000009b2097209 */ /* 0x000fe20007810000 */
[-C--:B------:R-:W-:Y:S01]  /*15240*/  FMUL.FTZ R44, R44, R8.reuse ;  /* 0x000000082c2c7220 */ /* 0x080fe20000410000 */
[----:B------:R-:W-:Y:S01]  /*15250*/  ISETP.LT.OR P2, PT, R15, 0x3a, P2 ;  /* 0x0000003a0f00780c */ /* 0x000fe20001741670 */
[----:B------:R-:W-:Y:S01]  /*15260*/  FADD.FTZ R3, R164, R3 ;  /* 0x00000003a4037221 */ /* 0x000fe20000010000 */
[----:B------:R-:W-:Y:S01]  /*15270*/  FSEL R182, R182, -INF , !P3 ;  /* 0xff800000b6b67808 */ /* 0x000fe20005800000 */
[----:B------:R-:W-:Y:S01]  /*15280*/  MUFU.EX2 R172, R172 ;  /* 0x000000ac00ac7308 */ /* 0x000fe20000000800 */
[----:B------:R-:W-:Y:S01]  /*15290*/  FMNMX.FTZ R9, R179, R9, !PT ;  /* 0x00000009b3097209 */ /* 0x000fe20007810000 */
[----:B------:R-:W-:Y:S01]  /*152a0*/  FADD.FTZ R3, R165, R3 ;  /* 0x00000003a5037221 */ /* 0x000fe20000010000 */
[----:B------:R-:W-:Y:S01]  /*152b0*/  FSEL R183, R183, -INF , !P2 ;  /* 0xff800000b7b77808 */ /* 0x000fe20005000000 */
[----:B------:R-:W-:Y:S01]  /*152c0*/  FMUL.FTZ R45, R45, R8 ;  /* 0x000000082d2d7220 */ /* 0x000fe20000410000 */
[----:B------:R-:W-:Y:S01]  /*152d0*/  FMNMX.FTZ R9, R182, R9, !PT ;  /* 0x00000009b6097209 */ /* 0x000fe20007810000 */
[----:B----4-:R-:W-:Y:S01]  /*152e0*/  FADD.FTZ R3, R168, R3 ;  /* 0x00000003a8037221 */ /* 0x010fe20000010000 */
[----:B------:R-:W-:Y:S01]  /*152f0*/  F2FP.SATFINITE.E4M3.F32.PACK_AB_MERGE_C R156, R157, R156, RZ ;  /* 0x0000009c9d9c723e */ /* 0x000fe200048070ff */
[----:B------:R-:W3:Y:S01]  /*15300*/  MUFU.EX2 R173, R173 ;  /* 0x000000ad00ad7308 */ /* 0x000ee20000000800 */
[----:B------:R-:W-:Y:S01]  /*15310*/  FMNMX.FTZ R9, R183, R9, !PT ;  /* 0x00000009b7097209 */ /* 0x000fe20007810000 */
[----:B-----5:R-:W-:Y:S01]  /*15320*/  FADD.FTZ R3, R169, R3 ;  /* 0x00000003a9037221 */ /* 0x020fe20000010000 */
[----:B------:R-:W-:Y:S01]  /*15330*/  F2FP.SATFINITE.E4M3.F32.PACK_AB_MERGE_C R152, R153, R152, R156 ;  /* 0x000000989998723e */ /* 0x000fe2000480709c */
[-C--:B------:R-:W-:Y:S01]  /*15340*/  FMUL.FTZ R48, R48, R8.reuse ;  /* 0x0000000830307220 */ /* 0x080fe20000410000 */
[-C--:B------:R-:W-:Y:S01]  /*15350*/  FMUL.FTZ R49, R49, R8.reuse ;  /* 0x0000000831317220 */ /* 0x080fe20000410000 */
[----:B------:R-:W4:Y:S01]  /*15360*/  SHFL.BFLY PT, R14, R9, 0x2, 0x1f ;  /* 0x0c401f00090e7f89 */ /* 0x000f2200000e0000 */
        /* <DEDUP_REMOVED lines=10> */
[----:B---3--:R-:W-:Y:S01]  /*15410*/  F2FP.SATFINITE.E4M3.F32.PACK_AB_MERGE_C R156, R173, R172, RZ ;  /* 0x000000acad9c723e */ /* 0x008fe200048070ff */
[----:B------:R-:W-:Y:S01]  /*15420*/  FADD.FTZ R172, R172, R3 ;  /* 0x00000003acac7221 */ /* 0x000fe20000010000 */
[-C--:B------:R-:W-:Y:S01]  /*15430*/  FMUL.FTZ R68, R68, R8.reuse ;  /* 0x0000000844447220 */ /* 0x080fe20000410000 */
[----:B------:R-:W-:Y:S01]  /*15440*/  FMUL.FTZ R69, R69, R8 ;  /* 0x0000000845457220 */ /* 0x000fe20000410000 */
[----:B------:R-:W-:Y:S01]  /*15450*/  F2FP.SATFINITE.E4M3.F32.PACK_AB_MERGE_C R156, R169, R168, R156 ;  /* 0x000000a8a99c723e */ /* 0x000fe2000480709c */
[----:B------:R-:W-:Y:S01]  /*15460*/  FADD.FTZ R173, R173, R172 ;  /* 0x000000acadad7221 */ /* 0x000fe20000010000 */
[-C--:B------:R-:W-:Y:S01]  /*15470*/  FMUL.FTZ R72, R72, R8.reuse ;  /* 0x0000000848487220 */ /* 0x080fe20000410000 */
[----:B------:R-:W-:Y:S01]  /*15480*/  MUFU.EX2 R176, R176 ;  /* 0x000000b000b07308 */ /* 0x000fe20000000800 */
[-C--:B------:R-:W-:Y:S01]  /*15490*/  FMUL.FTZ R73, R73, R8.reuse ;  /* 0x0000000849497220 */ /* 0x080fe20000410000 */
[-C--:B------:R-:W-:Y:S01]  /*154a0*/  FMUL.FTZ R76, R76, R8.reuse ;  /* 0x000000084c4c7220 */ /* 0x080fe20000410000 */
[-C--:B------:R-:W-:Y:S01]  /*154b0*/  FMUL.FTZ R77, R77, R8.reuse ;  /* 0x000000084d4d7220 */ /* 0x080fe20000410000 */
[-C--:B------:R-:W-:Y:S01]  /*154c0*/  FMUL.FTZ R80, R80, R8.reuse ;  /* 0x0000000850507220 */ /* 0x080fe20000410000 */
[----:B------:R-:W-:Y:S01]  /*154d0*/  FMUL.FTZ R81, R81, R8 ;  /* 0x0000000851517220 */ /* 0x000fe20000410000 */
[----:B----4-:R-:W-:Y:S01]  /*154e0*/  FMNMX.FTZ R9, R9, R14, !PT ;  /* 0x0000000e09097209 */ /* 0x010fe20007810000 */
[-C--:B------:R-:W-:Y:S01]  /*154f0*/  FMUL.FTZ R84, R84, R8.reuse ;  /* 0x0000000854547220 */ /* 0x080fe20000410000 */
[----:B------:R-:W-:Y:S01]  /*15500*/  MUFU.EX2 R177, R177 ;  /* 0x000000b100b17308 */ /* 0x000fe20000000800 */
[-C--:B------:R-:W-:Y:S01]  /*15510*/  FMUL.FTZ R85, R85, R8.reuse ;  /* 0x0000000855557220 */ /* 0x080fe20000410000 */
[-C--:B------:R-:W-:Y:S01]  /*15520*/  FMUL.FTZ R88, R88, R8.reuse ;  /* 0x0000000858587220 */ /* 0x080fe20000410000 */
[----:B------:R-:W3:Y:S01]  /*15530*/  SHFL.BFLY PT, R14, R9, 0x1, 0x1f ;  /* 0x0c201f00090e7f89 */ /* 0x000ee200000e0000 */
        /* <DEDUP_REMOVED lines=23> */
[----:B---3--:R-:W-:Y:S01]  /*156b0*/  FMNMX.FTZ R14, R9, R14, !PT ;  /* 0x0000000e090e7209 */ /* 0x008fe20007810000 */
[-C--:B------:R-:W-:Y:S01]  /*156c0*/  FMUL.FTZ R136, R136, R8.reuse ;  /* 0x0000000888887220 */ /* 0x080fe20000410000 */
[-C--:B------:R-:W-:Y:S01]  /*156d0*/  FMUL.FTZ R137, R137, R8.reuse ;  /* 0x0000000889897220 */ /* 0x080fe20000410000 */
[----:B------:R-:W-:Y:S01]  /*156e0*/  FMUL.FTZ R140, R140, R8 ;  /* 0x000000088c8c7220 */ /* 0x000fe20000410000 */
[----:B------:R-:W-:Y:S01]  /*156f0*/  FSETP.NEU.FTZ.AND P2, PT, R14, -INF , PT ;  /* 0xff8000000e00780b */ /* 0x000fe20003f5d000 */
[----:B------:R-:W-:-:S01]  /*15700*/  FFMA.FTZ R9, R2, R14, -8 ;  /* 0xc100000002097423 */ /* 0x000fc2000001000e */
[-C--:B------:R-:W-:Y:S01]  /*15710*/  FMUL.FTZ R141, R141, R8.reuse ;  /* 0x000000088d8d7220 */ /* 0x080fe20000410000 */
[-C--:B------:R-:W-:Y:S01]  /*15720*/  FMUL.FTZ R144, R144, R8.reuse ;  /* 0x0000000890907220 */ /* 0x080fe20000410000 */
[-C--:B------:R-:W-:Y:S01]  /*15730*/  FMUL.FTZ R145, R145, R8.reuse ;  /* 0x0000000891917220 */ /* 0x080fe20000410000 */
[-C--:B------:R-:W-:Y:S01]  /*15740*/  FMUL.FTZ R148, R148, R8.reuse ;  /* 0x0000000894947220 */ /* 0x080fe20000410000 */
[----:B------:R-:W-:Y:S01]  /*15750*/  FSEL R9, R9, RZ, P2 ;  /* 0x000000ff09097208 */ /* 0x000fe20001000000 */
[----:B------:R-:W-:-:S04]  /*15760*/  FMUL.FTZ R149, R149, R8 ;  /* 0x0000000895957220 */ /* 0x000fc80000410000 */
[--C-:B------:R-:W-:Y:S01]  /*15770*/  FFMA.FTZ R153, R2, R154, -R9.reuse ;  /* 0x0000009a02997223 */ /* 0x100fe20000010809 */
[----:B------:R-:W-:Y:S01]  /*15780*/  FSEL R154, R14, RZ, P2 ;  /* 0x000000ff0e9a7208 */ /* 0x000fe20001000000 */
[C-C-:B------:R-:W-:Y:S01]  /*15790*/  FFMA.FTZ R15, R2.reuse, R155, -R9.reuse ;  /* 0x0000009b020f7223 */ /* 0x140fe20000010809 */
[----:B------:R-:W-:-:S01]  /*157a0*/  FFMA.FTZ R20, R2, R158, -R9 ;  /* 0x0000009e02147223 */ /* 0x000fc20000010809 */
[C-C-:B------:R-:W-:Y:S01]  /*157b0*/  FFMA.FTZ R157, R2.reuse, R159, -R9.reuse ;  /* 0x0000009f029d7223 */ /* 0x140fe20000010809 */
[----:B------:R-:W-:-:S01]  /*157c0*/  FFMA.FTZ R155, R2, R162, -R9 ;  /* 0x000000a2029b7223 */ /* 0x000fc20000010809 */
[----:B------:R-:W-:Y:S01]  /*157d0*/  FADD.FTZ R154, -R154, R7 ;  /* 0x000000079a9a7221 */ /* 0x000fe20000010100 */
[----:B------:R-:W-:Y:S01]  /*157e0*/  MUFU.EX2 R153, R153 ;  /* 0x0000009900997308 */ /* 0x000fe20000000800 */
[----:B------:R-:W-:-:S01]  /*157f0*/  FFMA.FTZ R21, R2, R163, -R9 ;  /* 0x000000a302157223 */ /* 0x000fc20000010809 */
[C-C-:B------:R-:W-:Y:S01]  /*15800*/  FFMA.FTZ R158, R2.reuse, R166, -R9.reuse ;  /* 0x000000a6029e7223 */ /* 0x140fe20000010809 */
[C---:B------:R-:W-:Y:S01]  /*15810*/  FMUL.FTZ R7, R2.reuse, R154 ;  /* 0x0000009a02077220 */ /* 0x040fe20000410000 */
[C-C-:B------:R-:W-:Y:S01]  /*15820*/  FFMA.FTZ R162, R2.reuse, R167, -R9.reuse ;  /* 0x000000a702a27223 */ /* 0x140fe20000010809 */
[----:B------:R-:W-:Y:S01]  /*15830*/  F2FP.SATFINITE.E4M3.F32.PACK_AB_MERGE_C R154, R165, R164, RZ ;  /* 0x000000a4a59a723e */ /* 0x000fe200048070ff */
[C-C-:B------:R-:W-:Y:S01]  /*15840*/  FFMA.FTZ R159, R2.reuse, R170, -R9.reuse ;  /* 0x000000aa029f7223 */ /* 0x140fe20000010809 */
[----:B------:R-:W-:-:S01]  /*15850*/  FFMA.FTZ R174, R2, R174, -R9 ;  /* 0x000000ae02ae7223 */ /* 0x000fc20000010809 */
[----:B------:R-:W-:Y:S01]  /*15860*/  MUFU.EX2 R15, R15 ;  /* 0x0000000f000f7308 */ /* 0x000fe20000000800 */
[----:B------:R-:W-:Y:S01]  /*15870*/  F2FP.SATFINITE.E4M3.F32.PACK_AB_MERGE_C R154, R161, R160, R154 ;  /* 0x000000a0a19a723e */ /* 0x000fe2000480709a */
[C-C-:B------:R-:W-:Y:S01]  /*15880*/  FFMA.FTZ R160, R2.reuse, R171, -R9.reuse ;  /* 0x000000ab02a07223 */ /* 0x140fe20000010809 */
[----:B------:R-:W-:-:S01]  /*15890*/  FFMA.FTZ R175, R2, R175, -R9 ;  /* 0x000000af02af7223 */ /* 0x000fc20000010809 */
[C-C-:B------:R-:W-:Y:S01]  /*158a0*/  FFMA.FTZ R178, R2.reuse, R178, -R9.reuse ;  /* 0x000000b202b27223 */ /* 0x140fe20000010809 */
[----:B------:R-:W-:-:S01]  /*158b0*/  FFMA.FTZ R179, R2, R179, -R9 ;  /* 0x000000b302b37223 */ /* 0x000fc20000010809 */
[C-C-:B------:R-:W-:Y:S01]  /*158c0*/  FFMA.FTZ R182, R2.reuse, R182, -R9.reuse ;  /* 0x000000b602b67223 */ /* 0x140fe20000010809 */
[----:B------:R-:W-:-:S01]  /*158d0*/  FFMA.FTZ R9, R2, R183, -R9 ;  /* 0x000000b702097223 */ /* 0x000fc20000010809 */
[----:B------:R-:W3:Y:S08]  /*158e0*/  MUFU.EX2 R7, R7 ;  /* 0x0000000700077308 */ /* 0x000ef00000000800 */
[----:B------:R-:W4:Y:S08]  /*158f0*/  MUFU.EX2 R20, R20 ;  /* 0x0000001400147308 */ /* 0x000f300000000800 */
[----:B------:R-:W5:Y:S01]  /*15900*/  MUFU.EX2 R157, R157 ;  /* 0x0000009d009d7308 */ /* 0x000f620000000800 */
[----:B---3--:R-:W-:-:S01]  /*15910*/  FFMA.FTZ R0, R7, R0, R153 ;  /* 0x0000000007007223 */ /* 0x008fc20000010099 */
[-C--:B------:R-:W-:Y:S01]  /*15920*/  FMUL.FTZ R26, R26, R7.reuse ;  /* 0x000000071a1a7220 */ /* 0x080fe20000410000 */
[-C--:B------:R-:W-:Y:S01]  /*15930*/  FMUL.FTZ R27, R27, R7.reuse ;  /* 0x000000071b1b7220 */ /* 0x080fe20000410000 */
[----:B------:R-:W-:Y:S01]  /*15940*/  FMUL.FTZ R30, R30, R7 ;  /* 0x000000071e1e7220 */ /* 0x000fe20000410000 */
[----:B------:R-:W-:-:S01]  /*15950*/  FADD.FTZ R0, R15, R0 ;  /* 0x000000000f007221 */ /* 0x000fc20000010000 */
        /* <DEDUP_REMOVED lines=11> */
[----:B-----5:R-:W-:-:S01]  /*15a10*/  FADD.FTZ R0, R157, R0 ;  /* 0x000000009d007221 */ /* 0x020fc20000010000 */
[----:B------:R-:W-:Y:S01]  /*15a20*/  F2FP.SATFINITE.E4M3.F32.PACK_AB_MERGE_C R20, R157, R20, RZ ;  /* 0x000000149d14723e */ /* 0x000fe200048070ff */
[-C--:B------:R-:W-:Y:S01]  /*15a30*/  FMUL.FTZ R47, R47, R7.reuse ;  /* 0x000000072f2f7220 */ /* 0x080fe20000410000 */
[-C--:B------:R-:W-:Y:S01]  /*15a40*/  FMUL.FTZ R50, R50, R7.reuse ;  /* 0x0000000732327220 */ /* 0x080fe20000410000 */
[----:B------:R-:W-:Y:S01]  /*15a50*/  FMUL.FTZ R51, R51, R7 ;  /* 0x0000000733337220 */ /* 0x000fe20000410000 */
[----:B------:R-:W-:Y:S01]  /*15a60*/  F2FP.SATFINITE.E4M3.F32.PACK_AB_MERGE_C R153, R15, R153, R20 ;  /* 0x000000990f99723e */ /* 0x000fe20004807014 */
        /* <DEDUP_REMOVED lines=27> */
[----:B------:R-:W-:Y:S01]  /*15c20*/  F2FP.SATFINITE.E4M3.F32.PACK_AB_MERGE_C R162, R162, R158, RZ ;  /* 0x0000009ea2a2723e */ /* 0x000fe200048070ff */
[-C--:B------:R-:W-:Y:S01]  /*15c30*/  FMUL.FTZ R91, R91, R7.reuse ;  /* 0x000000075b5b7220 */ /* 0x080fe20000410000 */
[----:B------:R-:W-:Y:S01]  /*15c40*/  F2FP.SATFINITE.E4M3.F32.PACK_AB_MERGE_C R158, R4, R180, RZ ;  /* 0x000000b4049e723e */ /* 0x000fe200048070ff */
[----:B------:R-:W-:Y:S01]  /*15c50*/  FMUL.FTZ R94, R94, R7 ;  /* 0x000000075e5e7220 */ /* 0x000fe20000410000 */
[----:B------:R-:W-:Y:S01]  /*15c60*/  F2FP.SATFINITE.E4M3.F32.PACK_AB_MERGE_C R155, R21, R155, R162 ;  /* 0x0000009b159b723e */ /* 0x000fe200048070a2 */
[----:B------:R-:W-:Y:S01]  /*15c70*/  FMUL.FTZ R95, R95, R7 ;  /* 0x000000075f5f7220 */ /* 0x000fe20000410000 */
[----:B------:R-:W3:Y:S01]  /*15c80*/  MUFU.EX2 R174, R174 ;  /* 0x000000ae00ae7308 */ /* 0x000ee20000000800 */
[----:B----4-:R-:W-:-:S01]  /*15c90*/  FADD.FTZ R3, R159, R0 ;  /* 0x000000009f037221 */ /* 0x010fc20000010000 */
[----:B------:R-:W-:Y:S01]  /*15ca0*/  F2FP.SATFINITE.E4M3.F32.PACK_AB_MERGE_C R158, R177, R176, R158 ;  /* 0x000000b0b19e723e */ /* 0x000fe2000480709e */
        /* <DEDUP_REMOVED lines=22> */
[C---:B----4-:R-:W-:Y:S01]  /*15e10*/  F2FP.SATFINITE.E4M3.F32.PACK_AB_MERGE_C R157, R175.reuse, R174, RZ ;  /* 0x000000aeaf9d723e */ /* 0x050fe200048070ff */
[----:B------:R-:W-:Y:S01]  /*15e20*/  FADD.FTZ R175, R175, R0 ;  /* 0x00000000afaf7221 */ /* 0x000fe20000010000 */
[----:B------:R-:W-:-:S01]  /*15e30*/  FADD.FTZ R0, R176, R173 ;  /* 0x000000adb0007221 */ /* 0x000fc20000010000 */
[----:B------:R-:W-:Y:S01]  /*15e40*/  FMUL.FTZ R131, R131, R7 ;  /* 0x0000000783837220 */ /* 0x000fe20000410000 */
[----:B------:R-:W-:Y:S01]  /*15e50*/  F2FP.SATFINITE.E4M3.F32.PACK_AB_MERGE_C R157, R160, R159, R157 ;  /* 0x0000009fa09d723e */ /* 0x000fe2000480709d */
[----:B------:R-:W-:Y:S01]  /*15e60*/  FMUL.FTZ R134, R134, R7 ;  /* 0x0000000786867220 */ /* 0x000fe20000410000 */
[----:B------:R-:W-:-:S01]  /*15e70*/  FADD.FTZ R177, R177, R0 ;  /* 0x00000000b1b17221 */ /* 0x000fc20000010000 */
[----:B------:R-:W4:Y:S01]  /*15e80*/  MUFU.EX2 R182, R182 ;  /* 0x000000b600b67308 */ /* 0x000f220000000800 */
[----:B-----5:R-:W-:-:S01]  /*15e90*/  FADD.FTZ R0, R178, R175 ;  /* 0x000000afb2007221 */ /* 0x020fc20000010000 */
[----:B------:R-:W-:Y:S01]  /*15ea0*/  FMUL.FTZ R135, R135, R7 ;  /* 0x0000000787877220 */ /* 0x000fe20000410000 */
[----:B------:R-:W-:-:S01]  /*15eb0*/  FADD.FTZ R177, R180, R177 ;  /* 0x000000b1b4b17221 */ /* 0x000fc20000010000 */
[-C--:B------:R-:W-:Y:S01]  /*15ec0*/  FMUL.FTZ R138, R138, R7.reuse ;  /* 0x000000078a8a7220 */ /* 0x080fe20000410000 */
[-C--:B------:R-:W-:Y:S01]  /*15ed0*/  FMUL.FTZ R139, R139, R7.reuse ;  /* 0x000000078b8b7220 */ /* 0x080fe20000410000 */
[----:B------:R-:W-:Y:S01]  /*15ee0*/  FMUL.FTZ R142, R142, R7 ;  /* 0x000000078e8e7220 */ /* 0x000fe20000410000 */
[----:B------:R-:W-:-:S01]  /*15ef0*/  FADD.FTZ R3, R4, R177 ;  /* 0x000000b104037221 */ /* 0x000fc20000010000 */
[----:B------:R-:W5:Y:S01]  /*15f00*/  MUFU.EX2 R9, R9 ;  /* 0x0000000900097308 */ /* 0x000f620000000800 */
[----:B---3--:R-:W-:-:S01]  /*15f10*/  FADD.FTZ R161, R179, R0 ;  /* 0x00000000b3a17221 */ /* 0x008fc20000010000 */
[-C--:B------:R-:W-:Y:S01]  /*15f20*/  FMUL.FTZ R143, R143, R7.reuse ;  /* 0x000000078f8f7220 */ /* 0x080fe20000410000 */
[-C--:B------:R-:W-:Y:S01]  /*15f30*/  FMUL.FTZ R146, R146, R7.reuse ;  /* 0x0000000792927220 */ /* 0x080fe20000410000 */
[-C--:B------:R-:W-:Y:S01]  /*15f40*/  FMUL.FTZ R147, R147, R7.reuse ;  /* 0x0000000793937220 */ /* 0x080fe20000410000 */
[-C--:B------:R-:W-:Y:S01]  /*15f50*/  FMUL.FTZ R150, R150, R7.reuse ;  /* 0x0000000796967220 */ /* 0x080fe20000410000 */
[----:B------:R-:W-:Y:S01]  /*15f60*/  FMUL.FTZ R151, R151, R7 ;  /* 0x0000000797977220 */ /* 0x000fe20000410000 */
[----:B----4-:R-:W-:-:S01]  /*15f70*/  FADD.FTZ R0, R182, R161 ;  /* 0x000000a1b6007221 */ /* 0x010fc20000010000 */
[----:B-----5:R-:W-:-:S03]  /*15f80*/  F2FP.SATFINITE.E4M3.F32.PACK_AB_MERGE_C R182, R9, R182, RZ ;  /* 0x000000b609b6723e */ /* 0x020fc600048070ff */
[----:B------:R-:W-:Y:S01]  /*15f90*/  FADD.FTZ R0, R9, R0 ;  /* 0x0000000009007221 */ /* 0x000fe20000010000 */
[----:B------:R-:W-:Y:S01]  /*15fa0*/  F2FP.SATFINITE.E4M3.F32.PACK_AB_MERGE_C R159, R179, R178, R182 ;  /* 0x000000b2b39f723e */ /* 0x000fe200048070b6 */
[----:B------:R-:W-:Y:S06]  /*15fb0*/  @!P0 BRA `(.L_x_1891) ;  /* 0x0000000000048947 */ /* 0x000fec0003800000 */
[----:B------:R-:W-:Y:S01]  /*15fc0*/  BPT.TRAP 0x1 ;  /* 0x000000040000795c */ /* 0x000fe20000300000 */
.L_x_1891:
[----:B------:R3:W4:Y:S01]  /*15fd0*/  SYNCS.PHASECHK.TRANS64.TRYWAIT P2, [R12+URZ+0x28450], R11 ;  /* 0x0284500b0c0075a7 */ /* 0x000722000804017f */
[----:B------:R-:W-:Y:S05]  /*15fe0*/  @!P0 BRA `(.L_x_1892) ;  /* 0x0000000000048947 */ /* 0x000fea0003800000 */
[----:B------:R-:W-:Y:S01]  /*15ff0*/  BPT.TRAP 0x1 ;  /* 0x000000040000795c */ /* 0x000fe20000300000 */
.L_x_1892:
[----:B------:R-:W-:Y:S01]  /*16000*/  BSSY B0, `(.L_x_1893) ;  /* 0x0000006000007945 */ /* 0x000fe20003800000 */
[----:B------:R-:W-:Y:S02]  /*16010*/  LEA R8, R185, UR43, 0xa ;  /* 0x0000002bb9087c11 */ /* 0x000fe4000f8e50ff */
[----:B------:R-:W-:Y:S01]  /*16020*/  MOV R9, 0x80000020 ;  /* 0x8000002000097802 */ /* 0x000fe20000000f00 */
[----:B----4-:R-:W-:Y:S06]  /*16030*/  @P2 BRA `(.L_x_1894) ;  /* 0x0000000000082947 */ /* 0x010fec0003800000 */
[----:B------:R-:W4:Y:S02]  /*16040*/  SYNCS.PHASECHK.TRANS64.TRYWAIT P2, [R12+URZ+0x28450], R11 ;  /* 0x0284500b0c0075a7 */ /* 0x000f24000804017f */
[----:B----4-:R-:W-:Y:S05]  /*16050*/  @!P2 BRA `(.L_x_1895) ;  /* 0x0000011c008ca947 */ /* 0x010fea0003800000 */
.L_x_1894:
[----:B------:R-:W-:Y:S05]  /*16060*/  BSYNC B0 ;  /* 0x0000000000007941 */ /* 0x000fea0003800000 */
.L_x_1893:
[----:B------:R-:W5:Y:S01]  /*16070*/  S2R R4, SR_TID.X ;  /* 0x0000000000047919 */ /* 0x000f620000002100 */
[----:B------:R-:W-:Y:S05]  /*16080*/  WARPSYNC.ALL ;  /* 0x0000000000007948 */ /* 0x000fea0003800000 */
[C---:B------:R-:W-:Y:S01]  /*16090*/  R2UR UR6, R8.reuse ;  /* 0x00000000080672ca */ /* 0x040fe200000e0000 */
[----:B------:R-:W-:Y:S01]  /*160a0*/  VIADD R8, R8, 0x2 ;  /* 0x0000000208087836 */ /* 0x000fe20000000000 */
[----:B------:R-:W-:Y:S01]  /*160b0*/  R2UR UR7, R9 ;  /* 0x00000000090772ca */ /* 0x000fe200000e0000 */
[----:B------:R-:W-:Y:S01]  /*160c0*/  IMAD.MOV.U32 R9, RZ, RZ, -0x7fffffe0 ;  /* 0x80000020ff097424 */ /* 0x000fe200078e00ff */
[----:B-----5:R-:W-:-:S05]  /*160d0*/  SHF.R.U32.HI R4, RZ, 0x7, R4 ;  /* 0x00000007ff047819 */ /* 0x020fca0000011604 */
[----:B------:R-:W-:-:S05]  /*160e0*/  VIADD R4, R4, 0x8 ;  /* 0x0000000804047836 */ /* 0x000fca0000000000 */
[----:B------:R0:W-:Y:S06]  /*160f0*/  BAR.SYNC.DEFER_BLOCKING R4, 0x100 ;  /* 0x000400040000751d */ /* 0x0001ec0000010000 */
[----:B------:R-:W-:-:S06]  /*16100*/  WARPGROUP.ARRIVE ;  /* 0x00000000000079c5 */ /* 0x000fcc0000000000 */
        /* <DEDUP_REMOVED lines=10> */
.L_x_1896:
[----:B------:R-:W-:Y:S01]  /*161b0*/  ISETP.GT.AND P2, PT, R6, R10, PT ;  /* 0x0000000a0600720c */ /* 0x000fe20003f44270 */
[----:B-1-34-:R-:W-:Y:S02]  /*161c0*/  VIADD R12, R12, 0x28460 ;  /* 0x000284600c0c7836 */ /* 0x01afe40000000000 */
[----:B------:R-:W-:Y:S02]  /*161d0*/  IMAD.U32 R7, RZ, RZ, UR39 ;  /* 0x00000027ff077e24 */ /* 0x000fe4000f8e00ff */
[----:B------:R-:W-:Y:S02]  /*161e0*/  VIADD R6, R6, 0xffffffff ;  /* 0xffffffff06067836 */ /* 0x000fe40000000000 */
[----:B------:R-:W-:Y:S01]  /*161f0*/  IMAD.MOV.U32 R4, RZ, RZ, R13 ;  /* 0x000000ffff047224 */ /* 0x000fe200078e000d */
[----:B------:R-:W-:Y:S01]  /*16200*/  PRMT R12, R7, 0x654, R12 ;  /* 0x00000654070c7816 */ /* 0x000fe2000000000c */
[----:B------:R-:W-:-:S03]  /*16210*/  IMAD.MOV.U32 R7, RZ, RZ, R14 ;  /* 0x000000ffff077224 */ /* 0x000fc600078e000e */
[----:B------:R0:W-:Y:S01]  /*16220*/  SYNCS.ARRIVE.TRANS64.RED.A1T0 RZ, [R12+URZ], RZ ;  /* 0x000000ff0cff79a7 */ /* 0x0001e2000810043f */
[----:B------:R-:W-:Y:S05]  /*16230*/  @P2 BRA `(.L_x_1897) ;  /* 0xffffffd800a82947 */ /* 0x000fea000383ffff */
[----:B------:R-:W-:Y:S01]  /*16240*/  IMAD.MOV.U32 R7, RZ, RZ, R14 ;  /* 0x000000ffff077224 */ /* 0x000fe200078e000e */
[----:B------:R-:W-:-:S07]  /*16250*/  MOV R4, R13 ;  /* 0x0000000d00047202 */ /* 0x000fce0000000f00 */
.L_x_1877:
[----:B------:R-:W1:Y:S01]  /*16260*/  LDC R8, c[0x0][0x448] ;  /* 0x00011200ff087b82 */ /* 0x000e620000000800 */
[----:B------:R-:W-:-:S07]  /*16270*/  IADD3 R11, R192, 0x1, -R190 ;  /* 0x00000001c00b7810 */ /* 0x000fce0007ffe8be */
[----:B0-----:R-:W0:Y:S01]  /*16280*/  LDC R12, c[0x0][0x9e4] ;  /* 0x00027900ff0c7b82 */ /* 0x001e220000000800 */
[----:B-1----:R-:W-:Y:S01]  /*16290*/  ISETP.NE.AND P4, PT, R8, 0x1, PT ;  /* 0x000000010800780c */ /* 0x002fe20003f85270 */
[----:B------:R-:W-:Y:S01]  /*162a0*/  VIADD R8, R202, 0x7f ;  /* 0x0000007fca087836 */ /* 0x000fe20000000000 */
[----:B0-----:R-:W-:-:S11]  /*162b0*/  ISETP.GE.AND P5, PT, R12, 0x1, PT ;  /* 0x000000010c00780c */ /* 0x001fd60003fa6270 */
[----:B------:R-:W0:Y:S08]  /*162c0*/  @P4 LDC R9, c[0x0][0x44c] ;  /* 0x00011300ff094b82 */ /* 0x000e300000000800 */
[----:B------:R-:W1:Y:S01]  /*162d0*/  @P4 LDC R10, c[0x0][0x450] ;  /* 0x00011400ff0a4b82 */ /* 0x000e620000000800 */
[----:B0-----:R-:W-:-:S05]  /*162e0*/  @P4 IMAD.HI.U32 R9, R8, R9, RZ ;  /* 0x0000000908094227 */ /* 0x001fca00078e00ff */
[----:B-1----:R-:W-:-:S05]  /*162f0*/  @P4 SHF.R.U32.HI R8, RZ, R10, R9 ;  /* 0x0000000aff084219 */ /* 0x002fca0000011609 */
[----:B------:R-:W-:-:S04]  /*16300*/  IMAD.IADD R8, R11, 0x1, R8 ;  /* 0x000000010b087824 */ /* 0x000fc800078e0208 */
[----:B------:R-:W-:Y:S01]  /*16310*/  VIADD R10, R8, -UR38 ;  /* 0x80000026080a7c36 */ /* 0x000fe20008000000 */
[----:B------:R-:W-:Y:S06]  /*16320*/  @!P5 BRA `(.L_x_1898) ;  /* 0x000000000048d947 */ /* 0x000fec0003800000 */
[----:B------:R-:W-:Y:S01]  /*16330*/  IMAD.MOV.U32 R11, RZ, RZ, R8 ;  /* 0x000000ffff0b7224 */ /* 0x000fe200078e0008 */
[----:B------:R-:W-:Y:S04]  /*16340*/  BSSY B0, `(.L_x_1899) ;  /* 0x000000e000007945 */ /* 0x000fe80003800000 */
[----:B------:R-:W-:-:S13]  /*16350*/  ISETP.GT.AND P1, PT, R11, -0x1, PT ;  /* 0xffffffff0b00780c */ /* 0x000fda0003f24270 */
        /* <DEDUP_REMOVED lines=8> */
.L_x_1900:
[----:B------:R-:W-:-:S13]  /*163e0*/  ISETP.NE.AND P1, PT, R12, 0x1, PT ;  /* 0x000000010c00780c */ /* 0x000fda0003f25270 */
[----:B------:R-:W0:Y:S02]  /*163f0*/  @P1 LDC.64 R8, c[0x0][0x9e8] ;  /* 0x00027a00ff081b82 */ /* 0x000e240000000a00 */
[----:B0-----:R-:W-:-:S05]  /*16400*/  @P1 IMAD.HI.U32 R8, R11, R8, RZ ;  /* 0x000000080b081227 */ /* 0x001fca00078e00ff */
[----:B------:R-:W-:-:S07]  /*16410*/  @P1 SHF.R.U32.HI R11, RZ, R9, R8 ;  /* 0x00000009ff0b1219 */ /* 0x000fce0000011608 */
.L_x_1901:
[----:B------:R-:W-:Y:S05]  /*16420*/  BSYNC B0 ;  /* 0x0000000000007941 */ /* 0x000fea0003800000 */
.L_x_1899:
[----:B------:R-:W-:-:S05]  /*16430*/  IMAD R11, R11, R12, RZ ;  /* 0x0000000c0b0b7224 */ /* 0x000fca00078e02ff */
[----:B------:R-:W-:-:S07]  /*16440*/  VIMNMX R10, R10, R11, !PT ;  /* 0x0000000b0a0a7248 */ /* 0x000fce0007fe0100 */
.L_x_1898:
[----:B------:R-:W-:-:S05]  /*16450*/  VIADD R10, R10, 0x3f ;  /* 0x0000003f0a0a7836 */ /* 0x000fca0000000000 */
[----:B------:R-:W-:-:S04]  /*16460*/  SHF.R.S32.HI R9, RZ, 0x1f, R10 ;  /* 0x0000001fff097819 */ /* 0x000fc8000001140a */
[----:B------:R-:W-:-:S04]  /*16470*/  LEA.HI R9, R9, R10, RZ, 0x6 ;  /* 0x0000000a09097211 */ /* 0x000fc800078f30ff */
[----:B------:R-:W-:-:S04]  /*16480*/  SHF.R.S32.HI R9, RZ, 0x6, R9 ;  /* 0x00000006ff097819 */ /* 0x000fc80000011409 */
[----:B------:R-:W-:-:S04]  /*16490*/  VIMNMX R8, R208, R9, !PT ;  /* 0x00000009d0087248 */ /* 0x000fc80007fe0100 */
[----:B------:R-:W-:-:S13]  /*164a0*/  ISETP.GE.AND P1, PT, R6, R8, PT ;  /* 0x000000080600720c */ /* 0x000fda0003f26270 */
[----:B------:R-:W-:Y:S05]  /*164b0*/  @!P1 BRA `(.L_x_1902) ;  /* 0x0000001800c09947 */ /* 0x000fea0003800000 */
[----:B------:R-:W-:Y:S02]  /*164c0*/  IMAD.MOV.U32 R11, RZ, RZ, R7 ;  /* 0x000000ffff0b7224 */ /* 0x000fe400078e0007 */
[----:B------:R-:W-:Y:S02]  /*164d0*/  IMAD.MOV.U32 R13, RZ, RZ, R4 ;  /* 0x000000ffff0d7224 */ /* 0x000fe400078e0004 */
[----:B------:R-:W-:-:S07]  /*164e0*/  IMAD.MOV.U32 R9, RZ, RZ, R6 ;  /* 0x000000ffff097224 */ /* 0x000fce00078e0006 */
.L_x_1914:
[----:B------:R-:W-:Y:S01]  /*164f0*/  VIADD R185, R185, 0x1 ;  /* 0x00000001b9b97836 */ /* 0x000fe20000000000 */
[----:B------:R-:W-:Y:S01]  /*16500*/  MOV R7, R9 ;  /* 0x0000000900077202 */ /* 0x000fe20000000f00 */
[----:B------:R-:W-:Y:S05]  /*16510*/  YIELD ;  /* 0x0000000000007946 */ /* 0x000fea0003800000 */
[----:B------:R-:W-:Y:S01]  /*16520*/  ISETP.NE.AND P1, PT, R185, 0x2, PT ;  /* 0x00000002b900780c */ /* 0x000fe20003f25270 */
[----:B------:R-:W-:-:S03]  /*16530*/  VIADD R9, R9, 0xffffffff ;  /* 0xffffffff09097836 */ /* 0x000fc60000000000 */
[----:B------:R-:W-:Y:S02]  /*16540*/  SEL R10, R185, RZ, P1 ;  /* 0x000000ffb90a7207 */ /* 0x000fe40000800000 */
[----:B--23--:R-:W-:Y:S02]  /*16550*/  SEL R5, RZ, 0x1, P1 ;  /* 0x00000001ff057807 */ /* 0x00cfe40000800000 */
[----:B------:R-:W-:Y:S01]  /*16560*/  ISETP.GT.AND P1, PT, R7, R8, PT ;  /* 0x000000080700720c */ /* 0x000fe20003f24270 */
[----:B------:R-:W-:Y:S01]  /*16570*/  IMAD.MOV.U32 R185, RZ, RZ, R10 ;  /* 0x000000ffffb97224 */ /* 0x000fe200078e000a */
[----:B------:R-:W-:Y:S01]  /*16580*/  LOP3.LUT R188, R188, R5, RZ, 0x3c, !PT ;  /* 0x00000005bcbc7212 */ /* 0x000fe200078e3cff */
[----:B0-----:R-:W-:Y:S10]  /*16590*/  @!P0 BRA `(.L_x_1903) ;  /* 0x0000000000048947 */ /* 0x001ff40003800000 */
[----:B------:R-:W-:Y:S01]  /*165a0*/  BPT.TRAP 0x1 ;  /* 0x000000040000795c */ /* 0x000fe20000300000 */
.L_x_1903:
[----:B------:R-:W-:Y:S01]  /*165b0*/  IMAD R12, R185, 0x8, R184 ;  /* 0x00000008b90c7824 */ /* 0x000fe200078e02b8 */
[----:B------:R-:W-:-:S04]  /*165c0*/  SHF.L.U32 R6, R188, 0x1f, RZ ;  /* 0x0000001fbc067819 */ /* 0x000fc800000006ff */
[----:B------:R0:W1:Y:S01]  /*165d0*/  SYNCS.PHASECHK.TRANS64.TRYWAIT P2, [R12+URZ+0x28430], R6 ;  /* 0x028430060c0075a7 */ /* 0x000062000804017f */
[----:B------:R-:W-:Y:S05]  /*165e0*/  @!P0 BRA `(.L_x_1904) ;  /* 0x0000000000048947 */ /* 0x000fea0003800000 */
[----:B------:R-:W-:Y:S01]  /*165f0*/  BPT.TRAP 0x1 ;  /* 0x000000040000795c */ /* 0x000fe20000300000 */
.L_x_1904:
[----:B------:R-:W-:Y:S01]  /*16600*/  LEA R4, R185, UR60, 0xa ;  /* 0x0000003cb9047c11 */ /* 0x000fe2000f8e50ff */
[----:B------:R-:W-:-:S04]  /*16610*/  IMAD.MOV.U32 R5, RZ, RZ, 0x40000040 ;  /* 0x40000040ff057424 */ /* 0x000fc800078e00ff */
[C---:B------:R-:W-:Y:S02]  /*16620*/  VIADD R14, R4.reuse, 0x2 ;  /* 0x00000002040e7836 */ /* 0x040fe40000000000 */
[----:B------:R-:W-:Y:S01]  /*16630*/  VIADD R7, R4, 0x4 ;  /* 0x0000000404077836 */ /* 0x000fe20000000000 */
[----:B-1----:R-:W-:Y:S06]  /*16640*/  @P2 BRA `(.L_x_1905) ;  /* 0x0000000000082947 */ /* 0x002fec0003800000 */
[----:B------:R-:W1:Y:S02]  /*16650*/  SYNCS.PHASECHK.TRANS64.TRYWAIT P2, [R12+URZ+0x28430], R6 ;  /* 0x028430060c0075a7 */ /* 0x000e64000804017f */
[----:B-1----:R-:W-:Y:S05]  /*16660*/  @!P2 BRA `(.L_x_1906) ;  /* 0x00000118001ca947 */ /* 0x002fea0003800000 */
.L_x_1905:
        /* <DEDUP_REMOVED lines=10> */
[----:B------:R-:W-:Y:S01]  /*16710*/  IMAD.MOV.U32 R21, RZ, RZ, 0x40000040 ;  /* 0x40000040ff157424 */ /* 0x000fe200078e00ff */
        /* <DEDUP_REMOVED lines=21> */
[C---:B------:R-:W-:Y:S01]  /*16870*/  VIADD R20, R4.reuse, 0x202 ;  /* 0x0000020204147836 */ /* 0x040fe20000000000 */
[----:B------:R-:W-:Y:S01]  /*16880*/  R2UR UR19, R21 ;  /* 0x00000000151372ca */ /* 0x000fe200000e0000 */
[----:B------:R-:W-:Y:S01]  /*16890*/  IMAD.MOV.U32 R5, RZ, RZ, 0x40000040 ;  /* 0x40000040ff057424 */ /* 0x000fe200078e00ff */
[C---:B------:R-:W-:Y:S01]  /*168a0*/  IADD3 R14, R4.reuse, 0x200, RZ ;  /* 0x00000200040e7810 */ /* 0x040fe20007ffe0ff */
        /* <DEDUP_REMOVED lines=37> */
.L_x_1907:
[----:B------:R-:W-:Y:S01]  /*16b00*/  FMNMX.FTZ R4, R152, R13, !PT ;  /* 0x0000000d98047209 */ /* 0x000fe20007810000 */
[----:B------:R-:W-:Y:S02]  /*16b10*/  VIADD R15, R12, 0x28440 ;  /* 0x000284400c0f7836 */ /* 0x000fe40000000000 */
[----:B------:R-:W-:Y:S01]  /*16b20*/  IMAD.U32 R20, RZ, RZ, UR39 ;  /* 0x00000027ff147e24 */ /* 0x000fe2000f8e00ff */
[----:B------:R-:W-:-:S04]  /*16b30*/  FMNMX.FTZ R4, R153, R4, !PT ;  /* 0x0000000499047209 */ /* 0x000fc80007810000 */
[----:B------:R-:W-:Y:S02]  /*16b40*/  FMNMX.FTZ R4, R156, R4, !PT ;  /* 0x000000049c047209 */ /* 0x000fe40007810000 */
[----:B------:R-:W-:Y:S02]  /*16b50*/  PRMT R15, R20, 0x654, R15 ;  /* 0x00000654140f7816 */ /* 0x000fe4000000000f */
[----:B------:R-:W-:Y:S02]  /*16b60*/  FMNMX.FTZ R4, R157, R4, !PT ;  /* 0x000000049d047209 */ /* 0x000fe40007810000 */
[----:B------:R3:W-:Y:S02]  /*16b70*/  SYNCS.ARRIVE.TRANS64.RED.A1T0 RZ, [R15+URZ], RZ ;  /* 0x000000ff0fff79a7 */ /* 0x0007e4000810043f */
        /* <DEDUP_REMOVED lines=12> */
[----:B------:R-:W4:Y:S02]  /*16c40*/  SHFL.BFLY PT, R7, R4, 0x2, 0x1f ;  /* 0x0c401f0004077f89 */ /* 0x000f2400000e0000 */
[----:B----4-:R-:W-:-:S05]  /*16c50*/  FMNMX.FTZ R4, R4, R7, !PT ;  /* 0x0000000704047209 */ /* 0x010fca0007810000 */
[----:B------:R-:W4:Y:S02]  /*16c60*/  SHFL.BFLY PT, R7, R4, 0x1, 0x1f ;  /* 0x0c201f0004077f89 */ /* 0x000f2400000e0000 */
[----:B----4-:R-:W-:-:S05]  /*16c70*/  FMNMX.FTZ R4, R4, R7, !PT ;  /* 0x0000000704047209 */ /* 0x010fca0007810000 */
[----:B------:R-:W-:Y:S01]  /*16c80*/  FFMA.FTZ R7, R2, R4, -8 ;  /* 0xc100000002077423 */ /* 0x000fe20000010004 */
[----:B------:R-:W-:-:S03]  /*16c90*/  FADD.FTZ R13, -R4, R13 ;  /* 0x0000000d040d7221 */ /* 0x000fc60000010100 */
[C-C-:B------:R-:W-:Y:S01]  /*16ca0*/  FFMA.FTZ R152, R2.reuse, R152, -R7.reuse ;  /* 0x0000009802987223 */ /* 0x140fe20000010807 */
[----:B------:R-:W-:-:S01]  /*16cb0*/  FFMA.FTZ R153, R2, R153, -R7 ;  /* 0x0000009902997223 */ /* 0x000fc20000010807 */
        /* <DEDUP_REMOVED lines=14> */
[----:B------:R-:W-:Y:S01]  /*16da0*/  FMNMX.FTZ R7, R154, R11, !PT ;  /* 0x0000000b9a077209 */ /* 0x000fe20007810000 */
[----:B------:R-:W-:Y:S01]  /*16db0*/  FMUL.FTZ R13, R2, R13 ;  /* 0x0000000d020d7220 */ /* 0x000fe20000410000 */
[----:B------:R-:W-:Y:S02]  /*16dc0*/  MUFU.EX2 R152, R152 ;  /* 0x0000009800987308 */ /* 0x000fe40000000800 */
[----:B------:R-:W-:-:S04]  /*16dd0*/  FMNMX.FTZ R7, R155, R7, !PT ;  /* 0x000000079b077209 */ /* 0x000fc80007810000 */
[----:B------:R-:W-:Y:S02]  /*16de0*/  FMNMX.FTZ R7, R158, R7, !PT ;  /* 0x000000079e077209 */ /* 0x000fe40007810000 */
[----:B------:R-:W4:Y:S02]  /*16df0*/  MUFU.EX2 R13, R13 ;  /* 0x0000000d000d7308 */ /* 0x000f240000000800 */
[----:B------:R-:W-:-:S04]  /*16e00*/  FMNMX.FTZ R7, R159, R7, !PT ;  /* 0x000000079f077209 */ /* 0x000fc80007810000 */
[----:B------:R-:W-:Y:S02]  /*16e10*/  FMNMX.FTZ R7, R162, R7, !PT ;  /* 0x00000007a2077209 */ /* 0x000fe40007810000 */
[----:B------:R-:W5:Y:S02]  /*16e20*/  MUFU.EX2 R153, R153 ;  /* 0x0000009900997308 */ /* 0x000f640000000800 */
[----:B------:R-:W-:-:S04]  /*16e30*/  FMNMX.FTZ R7, R163, R7, !PT ;  /* 0x00000007a3077209 */ /* 0x000fc80007810000 */
[----:B------:R-:W-:Y:S02]  /*16e40*/  FMNMX.FTZ R7, R166, R7, !PT ;  /* 0x00000007a6077209 */ /* 0x000fe40007810000 */
[----:B------:R-:W0:Y:S01]  /*16e50*/  MUFU.EX2 R156, R156 ;  /* 0x0000009c009c7308 */ /* 0x000e220000000800 */
[----:B----4-:R-:W-:-:S01]  /*16e60*/  FFMA.FTZ R3, R13, R3, R152 ;  /* 0x000000030d037223 */ /* 0x010fc20000010098 */
[----:B------:R-:W-:Y:S01]  /*16e70*/  FMNMX.FTZ R7, R167, R7, !PT ;  /* 0x00000007a7077209 */ /* 0x000fe20007810000 */
[-C--:B------:R-:W-:Y:S01]  /*16e80*/  FMUL.FTZ R24, R24, R13.reuse ;  /* 0x0000000d18187220 */ /* 0x080fe20000410000 */
[-C--:B------:R-:W-:Y:S01]  /*16e90*/  FMUL.FTZ R25, R25, R13.reuse ;  /* 0x0000000d19197220 */ /* 0x080fe20000410000 */
[----:B------:R-:W-:Y:S01]  /*16ea0*/  FMUL.FTZ R28, R28, R13 ;  /* 0x0000000d1c1c7220 */ /* 0x000fe20000410000 */
[----:B------:R-:W-:Y:S01]  /*16eb0*/  FMNMX.FTZ R7, R170, R7, !PT ;  /* 0x00000007aa077209 */ /* 0x000fe20007810000 */
[----:B------:R-:W-:Y:S01]  /*16ec0*/  FMUL.FTZ R29, R29, R13 ;  /* 0x0000000d1d1d7220 */ /* 0x000fe20000410000 */
[----:B------:R-:W4:Y:S01]  /*16ed0*/  MUFU.EX2 R157, R157 ;  /* 0x0000009d009d7308 */ /* 0x000f220000000800 */
[----:B-----5:R-:W-:-:S01]  /*16ee0*/  FADD.FTZ R3, R153, R3 ;  /* 0x0000000399037221 */ /* 0x020fc20000010000 */
[----:B------:R-:W-:Y:S01]  /*16ef0*/  FMNMX.FTZ R7, R171, R7, !PT ;  /* 0x00000007ab077209 */ /* 0x000fe20007810000 */
[-C--:B------:R-:W-:Y:S01]  /*16f00*/  FMUL.FTZ R32, R32, R13.reuse ;  /* 0x0000000d20207220 */ /* 0x080fe20000410000 */
[-C--:B------:R-:W-:Y:S01]  /*16f10*/  FMUL.FTZ R33, R33, R13.reuse ;  /* 0x0000000d21217220 */ /* 0x080fe20000410000 */
[----:B------:R-:W-:Y:S01]  /*16f20*/  FMUL.FTZ R36, R36, R13 ;  /* 0x0000000d24247220 */ /* 0x000fe20000410000 */
[----:B------:R-:W-:Y:S01]  /*16f30*/  FMNMX.FTZ R7, R174, R7, !PT ;  /* 0x00000007ae077209 */ /* 0x000fe20007810000 */
[----:B------:R-:W-:Y:S01]  /*16f40*/  FMUL.FTZ R37, R37, R13 ;  /* 0x0000000d25257220 */ /* 0x000fe20000410000 */
[----:B------:R-:W5:Y:S01]  /*16f50*/  MUFU.EX2 R160, R160 ;  /* 0x000000a000a07308 */ /* 0x000f620000000800 */
[----:B0-----:R-:W-:-:S01]  /*16f60*/  FADD.FTZ R3, R156, R3 ;  /* 0x000000039c037221 */ /* 0x001fc20000010000 */
[----:B------:R-:W-:Y:S01]  /*16f70*/  FMNMX.FTZ R7, R175, R7, !PT ;  /* 0x00000007af077209 */ /* 0x000fe20007810000 */
[-C--:B------:R-:W-:Y:S01]  /*16f80*/  FMUL.FTZ R40, R40, R13.reuse ;  /* 0x0000000d28287220 */ /* 0x080fe20000410000 */
[-C--:B------:R-:W-:Y:S01]  /*16f90*/  FMUL.FTZ R41, R41, R13.reuse ;  /* 0x0000000d29297220 */ /* 0x080fe20000410000 */
[----:B------:R-:W-:Y:S01]  /*16fa0*/  FMUL.FTZ R44, R44, R13 ;  /* 0x0000000d2c2c7220 */ /* 0x000fe20000410000 */
[----:B------:R-:W-:Y:S01]  /*16fb0*/  FMNMX.FTZ R7, R178, R7, !PT ;  /* 0x00000007b2077209 */ /* 0x000fe20007810000 */
[----:B------:R-:W-:Y:S01]  /*16fc0*/  FMUL.FTZ R45, R45, R13 ;  /* 0x0000000d2d2d7220 */ /* 0x000fe20000410000 */
[----:B------:R-:W0:Y:S01]  /*16fd0*/  MUFU.EX2 R161, R161 ;  /* 0x000000a100a17308 */ /* 0x000e220000000800 */
[----:B----4-:R-:W-:-:S01]  /*16fe0*/  FADD.FTZ R3, R157, R3 ;  /* 0x000000039d037221 */ /* 0x010fc20000010000 */
[----:B------:R-:W-:Y:S01]  /*16ff0*/  FMNMX.FTZ R7, R179, R7, !PT ;  /* 0x00000007b3077209 */ /* 0x000fe20007810000 */
[-C--:B------:R-:W-:Y:S01]  /*17000*/  FMUL.FTZ R48, R48, R13.reuse ;  /* 0x0000000d30307220 */ /* 0x080fe20000410000 */
[----:B------:R-:W-:Y:S01]  /*17010*/  F2FP.SATFINITE.E4M3.F32.PACK_AB_MERGE_C R156, R157, R156, RZ ;  /* 0x0000009c9d9c723e */ /* 0x000fe200048070ff */
[----:B------:R-:W-:Y:S01]  /*17020*/  FMUL.FTZ R49, R49, R13 ;  /* 0x0000000d31317220 */ /* 0x000fe20000410000 */
[----:B------:R-:W-:Y:S01]  /*17030*/  FMNMX.FTZ R7, R182, R7, !PT ;  /* 0x00000007b6077209 */ /* 0x000fe20007810000 */
[----:B------:R-:W-:Y:S01]  /*17040*/  FMUL.FTZ R52, R52, R13 ;  /* 0x0000000d34347220 */ /* 0x000fe20000410000 */
[----:B------:R-:W4:Y:S01]  /*17050*/  MUFU.EX2 R164, R164 ;  /* 0x000000a400a47308 */ /* 0x000f220000000800 */
[----:B-----5:R-:W-:-:S01]  /*17060*/  FADD.FTZ R3, R160, R3 ;  /* 0x00000003a0037221 */ /* 0x020fc20000010000 */
[----:B------:R-:W-:Y:S01]  /*17070*/  FMNMX.FTZ R14, R183, R7, !PT ;  /* 0x00000007b70e7209 */ /* 0x000fe20007810000 */
[-C--:B------:R-:W-:Y:S01]  /*17080*/  FMUL.FTZ R53, R53, R13.reuse ;  /* 0x0000000d35357220 */ /* 0x080fe20000410000 */
[----:B------:R-:W-:Y:S01]  /*17090*/  F2FP.SATFINITE.E4M3.F32.PACK_AB_MERGE_C R152, R153, R152, R156 ;  /* 0x000000989998723e */ /* 0x000fe2000480709c */
[-C--:B------:R-:W-:Y:S01]  /*170a0*/  FMUL.FTZ R56, R56, R13.reuse ;  /* 0x0000000d38387220 */ /* 0x080fe20000410000 */
[----:B------:R-:W-:Y:S01]  /*170b0*/  FMUL.FTZ R57, R57, R13 ;  /* 0x0000000d39397220 */ /* 0x000fe20000410000 */
[----:B------:R-:W5:Y:S01]  /*170c0*/  SHFL.BFLY PT, R7, R14, 0x2, 0x1f ;  /* 0x0c401f000e077f89 */ /* 0x000f6200000e0000 */
[----:B------:R-:W1:Y:S01]  /*170d0*/  MUFU.EX2 R165, R165 ;  /* 0x000000a500a57308 */ /* 0x000e620000000800 */
        /* <DEDUP_REMOVED lines=21> */
[----:B------:R-:W-:Y:S01]  /*17230*/  FMUL.FTZ R92, R92, R13 ;  /* 0x0000000d5c5c7220 */ /* 0x000fe20000410000 */
[----:B-----5:R-:W-:Y:S01]  /*17240*/  FMNMX.FTZ R14, R14, R7, !PT ;  /* 0x000000070e0e7209 */ /* 0x020fe20007810000 */
[----:B------:R-:W1:Y:S01]  /*17250*/  MUFU.EX2 R172, R172 ;  /* 0x000000ac00ac7308 */ /* 0x000e620000000800 */
[----:B0-----:R-:W-:-:S01]  /*17260*/  FADD.FTZ R20, R168, R3 ;  /* 0x00000003a8147221 */ /* 0x001fc20000010000 */
[-C--:B------:R-:W-:Y:S01]  /*17270*/  FMUL.FTZ R93, R93, R13.reuse ;  /* 0x0000000d5d5d7220 */ /* 0x080fe20000410000 */
[-C--:B------:R-:W-:Y:S01]  /*17280*/  FMUL.FTZ R96, R96, R13.reuse ;  /* 0x0000000d60607220 */ /* 0x080fe20000410000 */
[----:B------:R-:W0:Y:S01]  /*17290*/  SHFL.BFLY PT, R7, R14, 0x1, 0x1f ;  /* 0x0c201f000e077f89 */ /* 0x000e2200000e0000 */
[-C--:B------:R-:W-:Y:S01]  /*172a0*/  FMUL.FTZ R97, R97, R13.reuse ;  /* 0x0000000d61617220 */ /* 0x080fe20000410000 */
[-C--:B------:R-:W-:Y:S01]  /*172b0*/  FMUL.FTZ R100, R100, R13.reuse ;  /* 0x0000000d64647220 */ /* 0x080fe20000410000 */
[----:B------:R-:W-:Y:S01]  /*172c0*/  FMUL.FTZ R101, R101, R13 ;  /* 0x0000000d65657220 */ /* 0x000fe20000410000 */
[----:B------:R-:W5:Y:S01]  /*172d0*/  MUFU.EX2 R173, R173 ;  /* 0x000000ad00ad7308 */ /* 0x000f620000000800 */
        /* <DEDUP_REMOVED lines=16> */
[----:B-----5:R-:W-:-:S01]  /*173e0*/  FADD.FTZ R3, R173, R20 ;  /* 0x00000014ad037221 */ /* 0x020fc20000010000 */
[----:B------:R-:W-:Y:S01]  /*173f0*/  F2FP.SATFINITE.E4M3.F32.PACK_AB_MERGE_C R156, R173, R172, RZ ;  /* 0x000000acad9c723e */ /* 0x000fe200048070ff */
[----:B------:R-:W-:Y:S01]  /*17400*/  FMUL.FTZ R128, R128, R13 ;  /* 0x0000000d80807220 */ /* 0x000fe20000410000 */
[----:B0-----:R-:W-:Y:S01]  /*17410*/  FMNMX.FTZ R7, R14, R7, !PT ;  /* 0x000000070e077209 */ /* 0x001fe20007810000 */
[-C--:B------:R-:W-:Y:S01]  /*17420*/  FMUL.FTZ R129, R129, R13.reuse ;  /* 0x0000000d81817220 */ /* 0x080fe20000410000 */
[-C--:B------:R-:W-:Y:S01]  /*17430*/  FMUL.FTZ R132, R132, R13.reuse ;  /* 0x0000000d84847220 */ /* 0x080fe20000410000 */
[----:B------:R-:W-:Y:S01]  /*17440*/  FMUL.FTZ R133, R133, R13 ;  /* 0x0000000d85857220 */ /* 0x000fe20000410000 */
[----:B------:R-:W0:Y:S01]  /*17450*/  MUFU.EX2 R180, R180 ;  /* 0x000000b400b47308 */ /* 0x000e220000000800 */
[----:B------:R-:W-:-:S01]  /*17460*/  FFMA.FTZ R14, R2, R7, -8 ;  /* 0xc1000000020e7423 */ /* 0x000fc20000010007 */
[----:B------:R-:W-:Y:S01]  /*17470*/  FADD.FTZ R11, -R7, R11 ;  /* 0x0000000b070b7221 */ /* 0x000fe20000010100 */
[----:B----4-:R-:W-:-:S01]  /*17480*/  FADD.FTZ R20, R176, R3 ;  /* 0x00000003b0147221 */ /* 0x010fc20000010000 */
[----:B------:R-:W-:Y:S01]  /*17490*/  FMUL.FTZ R136, R136, R13 ;  /* 0x0000000d88887220 */ /* 0x000fe20000410000 */
[----:B------:R-:W-:-:S01]  /*174a0*/  FFMA.FTZ R154, R2, R154, -R14 ;  /* 0x0000009a029a7223 */ /* 0x000fc2000001080e */
[C---:B------:R-:W-:Y:S01]  /*174b0*/  FMUL.FTZ R11, R2.reuse, R11 ;  /* 0x0000000b020b7220 */ /* 0x040fe20000410000 */
[----:B------:R-:W-:-:S01]  /*174c0*/  FFMA.FTZ R155, R2, R155, -R14 ;  /* 0x0000009b029b7223 */ /* 0x000fc2000001080e */
[C-C-:B------:R-:W-:Y:S01]  /*174d0*/  FFMA.FTZ R158, R2.reuse, R158, -R14.reuse ;  /* 0x0000009e029e7223 */ /* 0x140fe2000001080e */
[----:B------:R-:W-:-:S01]  /*174e0*/  FFMA.FTZ R159, R2, R159, -R14 ;  /* 0x0000009f029f7223 */ /* 0x000fc2000001080e */
[C-C-:B------:R-:W-:Y:S01]  /*174f0*/  FFMA.FTZ R162, R2.reuse, R162, -R14.reuse ;  /* 0x000000a202a27223 */ /* 0x140fe2000001080e */
        /* <DEDUP_REMOVED lines=8> */
[----:B------:R-:W4:Y:S01]  /*17580*/  MUFU.EX2 R11, R11 ;  /* 0x0000000b000b7308 */ /* 0x000f220000000800 */
[----:B------:R-:W-:-:S01]  /*17590*/  FFMA.FTZ R178, R2, R178, -R14 ;  /* 0x000000b202b27223 */ /* 0x000fc2000001080e */
[C-C-:B------:R-:W-:Y:S01]  /*175a0*/  FFMA.FTZ R179, R2.reuse, R179, -R14.reuse ;  /* 0x000000b302b37223 */ /* 0x140fe2000001080e */
[----:B------:R-:W-:-:S01]  /*175b0*/  FFMA.FTZ R182, R2, R182, -R14 ;  /* 0x000000b602b67223 */ /* 0x000fc2000001080e */
[----:B------:R-:W-:Y:S01]  /*175c0*/  FFMA.FTZ R14, R2, R183, -R14 ;  /* 0x000000b7020e7223 */ /* 0x000fe2000001080e */
[----:B-1----:R-:W-:-:S01]  /*175d0*/  FADD.FTZ R21, R177, R20 ;  /* 0x00000014b1157221 */ /* 0x002fc20000010000 */
[-C--:B------:R-:W-:Y:S01]  /*175e0*/  FMUL.FTZ R137, R137, R13.reuse ;  /* 0x0000000d89897220 */ /* 0x080fe20000410000 */
[----:B------:R-:W-:Y:S01]  /*175f0*/  FMUL.FTZ R140, R140, R13 ;  /* 0x0000000d8c8c7220 */ /* 0x000fe20000410000 */
[----:B------:R-:W1:Y:S01]  /*17600*/  MUFU.EX2 R155, R155 ;  /* 0x0000009b009b7308 */ /* 0x000e620000000800 */
[----:B0-----:R-:W-:-:S01]  /*17610*/  FADD.FTZ R20, R180, R21 ;  /* 0x00000015b4147221 */ /* 0x001fc20000010000 */
[-C--:B------:R-:W-:Y:S01]  /*17620*/  FMUL.FTZ R141, R141, R13.reuse ;  /* 0x0000000d8d8d7220 */ /* 0x080fe20000410000 */
[-C--:B------:R-:W-:Y:S01]  /*17630*/  FMUL.FTZ R144, R144, R13.reuse ;  /* 0x0000000d90907220 */ /* 0x080fe20000410000 */
[-C--:B------:R-:W-:Y:S01]  /*17640*/  FMUL.FTZ R145, R145, R13.reuse ;  /* 0x0000000d91917220 */ /* 0x080fe20000410000 */
[-C--:B------:R-:W-:Y:S01]  /*17650*/  FMUL.FTZ R148, R148, R13.reuse ;  /* 0x0000000d94947220 */ /* 0x080fe20000410000 */
[----:B------:R-:W-:Y:S01]  /*17660*/  FMUL.FTZ R149, R149, R13 ;  /* 0x0000000d95957220 */ /* 0x000fe20000410000 */
[----:B------:R-:W-:Y:S01]  /*17670*/  F2FP.SATFINITE.E4M3.F32.PACK_AB_MERGE_C R156, R169, R168, R156 ;  /* 0x000000a8a99c723e */ /* 0x000fe2000480709c */
[----:B------:R-:W0:Y:S01]  /*17680*/  MUFU.EX2 R158, R158 ;  /* 0x0000009e009e7308 */ /* 0x000e220000000800 */
[----:B----4-:R-:W-:-:S01]  /*17690*/  FFMA.FTZ R0, R11, R0, R154 ;  /* 0x000000000b007223 */ /* 0x010fc2000001009a */
        /* <DEDUP_REMOVED lines=24> */
[----:B------:R-:W-:Y:S01]  /*17820*/  F2FP.SATFINITE.E4M3.F32.PACK_AB_MERGE_C R153, R159, R158, RZ ;  /* 0x0000009e9f99723e */ /* 0x000fe200048070ff */
[-C--:B------:R-:W-:Y:S01]  /*17830*/  FMUL.FTZ R62, R62, R11.reuse ;  /* 0x0000000b3e3e7220 */ /* 0x080fe20000410000 */
[-C--:B------:R-:W-:Y:S01]  /*17840*/  FMUL.FTZ R63, R63, R11.reuse ;  /* 0x0000000b3f3f7220 */ /* 0x080fe20000410000 */
[-C--:B------:R-:W-:Y:S01]  /*17850*/  FMUL.FTZ R66, R66, R11.reuse ;  /* 0x0000000b42427220 */ /* 0x080fe20000410000 */
[----:B------:R-:W-:Y:S01]  /*17860*/  F2FP.SATFINITE.E4M3.F32.PACK_AB_MERGE_C R153, R155, R154, R153 ;  /* 0x0000009a9b99723e */ /* 0x000fe20004807099 */
[----:B------:R-:W-:Y:S01]  /*17870*/  FMUL.FTZ R67, R67, R11 ;  /* 0x0000000b43437220 */ /* 0x000fe20000410000 */
[----:B------:R-:W4:Y:S01]  /*17880*/  MUFU.EX2 R166, R166 ;  /* 0x000000a600a67308 */ /* 0x000f220000000800 */
        /* <DEDUP_REMOVED lines=61> */
[----:B------:R-:W-:Y:S01]  /*17c60*/  FMUL.FTZ R151, R151, R11 ;  /* 0x0000000b97977220 */ /* 0x000fe20000410000 */
[----:B------:R-:W-:Y:S01]  /*17c70*/  F2FP.SATFINITE.E4M3.F32.PACK_AB_MERGE_C R157, R171, R170, R157 ;  /* 0x000000aaab9d723e */ /* 0x000fe2000480709d */
[----:B------:R-:W0:Y:S01]  /*17c80*/  MUFU.EX2 R181, R181 ;  /* 0x000000b500b57308 */ /* 0x000e220000000800 */
[----:B---3--:R-:W-:-:S07]  /*17c90*/  FADD.FTZ R0, R178, R3 ;  /* 0x00000003b2007221 */ /* 0x008fce0000010000 */
[----:B------:R-:W3:Y:S01]  /*17ca0*/  MUFU.EX2 R182, R182 ;  /* 0x000000b600b67308 */ /* 0x000ee20000000800 */
[----:B-1----:R-:W-:-:S07]  /*17cb0*/  FADD.FTZ R21, R179, R0 ;  /* 0x00000000b3157221 */ /* 0x002fce0000010000 */
[----:B------:R-:W1:Y:S01]  /*17cc0*/  MUFU.EX2 R15, R14 ;  /* 0x0000000e000f7308 */ /* 0x000e620000000800 */
[C---:B0-----:R-:W-:Y:S01]  /*17cd0*/  F2FP.SATFINITE.E4M3.F32.PACK_AB_MERGE_C R158, R181.reuse, R180, RZ ;  /* 0x000000b4b59e723e */ /* 0x041fe200048070ff */
[----:B------:R-:W-:-:S03]  /*17ce0*/  FADD.FTZ R3, R181, R20 ;  /* 0x00000014b5037221 */ /* 0x000fc60000010000 */
[----:B------:R-:W-:Y:S01]  /*17cf0*/  F2FP.SATFINITE.E4M3.F32.PACK_AB_MERGE_C R158, R177, R176, R158 ;  /* 0x000000b0b19e723e */ /* 0x000fe2000480709e */
[----:B---3--:R-:W-:-:S01]  /*17d00*/  FADD.FTZ R0, R182, R21 ;  /* 0x00000015b6007221 */ /* 0x008fc20000010000 */
[----:B-1----:R-:W-:-:S03]  /*17d10*/  F2FP.SATFINITE.E4M3.F32.PACK_AB_MERGE_C R159, R15, R182, RZ ;  /* 0x000000b60f9f723e */ /* 0x002fc600048070ff */
[----:B------:R-:W-:Y:S01]  /*17d20*/  FADD.FTZ R0, R15, R0 ;  /* 0x000000000f007221 */ /* 0x000fe20000010000 */
[----:B------:R-:W-:Y:S01]  /*17d30*/  F2FP.SATFINITE.E4M3.F32.PACK_AB_MERGE_C R159, R179, R178, R159 ;  /* 0x000000b2b39f723e */ /* 0x000fe2000480709f */
[----:B------:R-:W-:Y:S06]  /*17d40*/  @!P0 BRA `(.L_x_1908) ;  /* 0x0000000000048947 */ /* 0x000fec0003800000 */
[----:B------:R-:W-:Y:S01]  /*17d50*/  BPT.TRAP 0x1 ;  /* 0x000000040000795c */ /* 0x000fe20000300000 */
.L_x_1908:
[----:B------:R0:W1:Y:S01]  /*17d60*/  SYNCS.PHASECHK.TRANS64.TRYWAIT P2, [R12+URZ+0x28450], R6 ;  /* 0x028450060c0075a7 */ /* 0x000062000804017f */
[----:B------:R-:W-:Y:S05]  /*17d70*/  @!P0 BRA `(.L_x_1909) ;  /* 0x0000000000048947 */ /* 0x000fea0003800000 */
[----:B------:R-:W-:Y:S01]  /*17d80*/  BPT.TRAP 0x1 ;  /* 0x000000040000795c */ /* 0x000fe20000300000 */
.L_x_1909:
[----:B------:R-:W-:Y:S01]  /*17d90*/  BSSY B0, `(.L_x_1910) ;  /* 0x0000006000007945 */ /* 0x000fe20003800000 */
[----:B------:R-:W-:Y:S01]  /*17da0*/  LEA R10, R10, UR43, 0xa ;  /* 0x0000002b0a0a7c11 */ /* 0x000fe2000f8e50ff */
[----:B------:R-:W-:Y:S02]  /*17db0*/  IMAD.MOV.U32 R11, RZ, RZ, -0x7fffffe0 ;  /* 0x80000020ff0b7424 */ /* 0x000fe400078e00ff */
[----:B-1----:R-:W-:Y:S05]  /*17dc0*/  @P2 BRA `(.L_x_1911) ;  /* 0x0000000000082947 */ /* 0x002fea0003800000 */
[----:B------:R-:W1:Y:S02]  /*17dd0*/  SYNCS.PHASECHK.TRANS64.TRYWAIT P2, [R12+URZ+0x28450], R6 ;  /* 0x028450060c0075a7 */ /* 0x000e64000804017f */
[----:B-1----:R-:W-:Y:S05]  /*17de0*/  @!P2 BRA `(.L_x_1912) ;  /* 0x000001000050a947 */ /* 0x002fea0003800000 */
.L_x_1911:
[----:B------:R-:W-:Y:S05]  /*17df0*/  BSYNC B0 ;  /* 0x0000000000007941 */ /* 0x000fea0003800000 */
.L_x_1910:
[----:B------:R-:W3:Y:S01]  /*17e00*/  S2R R13, SR_TID.X ;  /* 0x00000000000d7919 */ /* 0x000ee20000002100 */
[----:B------:R-:W-:Y:S05]  /*17e10*/  WARPSYNC.ALL ;  /* 0x0000000000007948 */ /* 0x000fea0003800000 */
[C---:B------:R-:W-:Y:S01]  /*17e20*/  R2UR UR6, R10.reuse ;  /* 0x000000000a0672ca */ /* 0x040fe200000e0000 */
[----:B------:R-:W-:Y:S01]  /*17e30*/  VIADD R10, R10, 0x2 ;  /* 0x000000020a0a7836 */ /* 0x000fe20000000000 */
[----:B------:R-:W-:Y:S01]  /*17e40*/  R2UR UR7, R11 ;  /* 0x000000000b0772ca */ /* 0x000fe200000e0000 */
[----:B------:R-:W-:Y:S01]  /*17e50*/  IMAD.MOV.U32 R11, RZ, RZ, -0x7fffffe0 ;  /* 0x80000020ff0b7424 */ /* 0x000fe200078e00ff */
[----:B---3--:R-:W-:-:S04]  /*17e60*/  SHF.R.U32.HI R13, RZ, 0x7, R13 ;  /* 0x00000007ff0d7819 */ /* 0x008fc8000001160d */
[----:B01----:R-:W-:-:S05]  /*17e70*/  IADD3 R6, R13, 0x8, RZ ;  /* 0x000000080d067810 */ /* 0x003fca0007ffe0ff */
        /* <DEDUP_REMOVED lines=12> */
.L_x_1913:
[----:B------:R-:W-:Y:S02]  /*17f40*/  VIADD R12, R12, 0x28460 ;  /* 0x000284600c0c7836 */ /* 0x000fe40000000000 */
[----:B------:R-:W-:Y:S02]  /*17f50*/  IMAD.U32 R11, RZ, RZ, UR39 ;  /* 0x00000027ff0b7e24 */ /* 0x000fe4000f8e00ff */
[----:B------:R-:W-:-:S03]  /*17f60*/  IMAD.MOV.U32 R13, RZ, RZ, R4 ;  /* 0x000000ffff0d7224 */ /* 0x000fc600078e0004 */
[----:B------:R-:W-:Y:S01]  /*17f70*/  PRMT R12, R11, 0x654, R12 ;  /* 0x000006540b0c7816 */ /* 0x000fe2000000000c */
[----:B------:R-:W-:-:S03]  /*17f80*/  IMAD.MOV.U32 R11, RZ, RZ, R7 ;  /* 0x000000ffff0b7224 */ /* 0x000fc600078e0007 */
[----:B------:R0:W-:Y:S01]  /*17f90*/  SYNCS.ARRIVE.TRANS64.RED.A1T0 RZ, [R12+URZ], RZ ;  /* 0x000000ff0cff79a7 */ /* 0x0001e2000810043f */
[----:B------:R-:W-:Y:S05]  /*17fa0*/  @P1 BRA `(.L_x_1914) ;  /* 0xffffffe400501947 */ /* 0x000fea000383ffff */
[----:B------:R-:W-:-:S07]  /*17fb0*/  IMAD.MOV.U32 R6, RZ, RZ, R9 ;  /* 0x000000ffff067224 */ /* 0x000fce00078e0009 */
.L_x_1902:
[----:B------:R-:W-:-:S13]  /*17fc0*/  ISETP.GE.AND P1, PT, R6, R208, PT ;  /* 0x000000d00600720c */ /* 0x000fda0003f26270 */
[----:B------:R-:W-:Y:S05]  /*17fd0*/  @!P1 BRA `(.L_x_1915) ;  /* 0x0000002400509947 */ /* 0x000fea0003800000 */
[----:B------:R-:W-:Y:S02]  /*17fe0*/  IMAD.MOV.U32 R13, RZ, RZ, R7 ;  /* 0x000000ffff0d7224 */ /* 0x000fe400078e0007 */
[----:B------:R-:W-:-:S07]  /*17ff0*/  IMAD.MOV.U32 R14, RZ, RZ, R4 ;  /* 0x000000ffff0e7224 */ /* 0x000fce00078e0004 */
.L_x_1935:
[----:B------:R-:W-:Y:S01]  /*18000*/  IADD3 R185, R185, 0x1, RZ ;  /* 0x00000001b9b97810 */ /* 0x000fe20007ffe0ff */
[----:B------:R-:W-:Y:S05]  /*18010*/  YIELD ;  /* 0x0000000000007946 */ /* 0x000fea0003800000 */
[----:B------:R-:W-:-:S04]  /*18020*/  ISETP.NE.AND P1, PT, R185, 0x2, PT ;  /* 0x00000002b900780c */ /* 0x000fc80003f25270 */
[----:B0-----:R-:W-:Y:S02]  /*18030*/  SEL R12, R185, RZ, P1 ;  /* 0x000000ffb90c7207 */ /* 0x001fe40000800000 */
[----:B--23--:R-:W-:-:S03]  /*18040*/  SEL R5, RZ, 0x1, P1 ;  /* 0x00000001ff057807 */ /* 0x00cfc60000800000 */
[----:B------:R-:W-:Y:S01]  /*18050*/  IMAD.MOV.U32 R185, RZ, RZ, R12 ;  /* 0x000000ffffb97224 */ /* 0x000fe200078e000c */
[----:B------:R-:W-:Y:S01]  /*18060*/  LOP3.LUT R188, R188, R5, RZ, 0x3c, !PT ;  /* 0x00000005bcbc7212 */ /* 0x000fe200078e3cff */
[----:B-1----:R-:W-:Y:S06]  /*18070*/  @!P0 BRA `(.L_x_1916) ;  /* 0x0000000000048947 */ /* 0x002fec0003800000 */
[----:B------:R-:W-:Y:S01]  /*18080*/  BPT.TRAP 0x1 ;  /* 0x000000040000795c */ /* 0x000fe20000300000 */
.L_x_1916:
[----:B------:R-:W-:Y:S01]  /*18090*/  IMAD R10, R185, 0x8, R184 ;  /* 0x00000008b90a7824 */ /* 0x000fe200078e02b8 */
[----:B------:R-:W-:-:S04]  /*180a0*/  SHF.L.U32 R11, R188, 0x1f, RZ ;  /* 0x0000001fbc0b7819 */ /* 0x000fc800000006ff */
[----:B------:R0:W1:Y:S01]  /*180b0*/  SYNCS.PHASECHK.TRANS64.TRYWAIT P1, [R10+URZ+0x28430], R11 ;  /* 0x0284300b0a0075a7 */ /* 0x000062000802017f */
[----:B------:R-:W-:Y:S05]  /*180c0*/  @!P0 BRA `(.L_x_1917) ;  /* 0x0000000000048947 */ /* 0x000fea0003800000 */
[----:B------:R-:W-:Y:S01]  /*180d0*/  BPT.TRAP 0x1 ;  /* 0x000000040000795c */ /* 0x000fe20000300000 */
.L_x_1917:
[----:B------:R-:W-:Y:S01]  /*180e0*/  LEA R4, R185, UR60, 0xa ;  /* 0x0000003cb9047c11 */ /* 0x000fe2000f8e50ff */
[----:B------:R-:W-:-:S04]  /*180f0*/  IMAD.MOV.U32 R5, RZ, RZ, 0x40000040 ;  /* 0x40000040ff057424 */ /* 0x000fc800078e00ff */
[C---:B------:R-:W-:Y:S02]  /*18100*/  VIADD R8, R4.reuse, 0x2 ;  /* 0x0000000204087836 */ /* 0x040fe40000000000 */
[----:B------:R-:W-:Y:S01]  /*18110*/  VIADD R7, R4, 0x4 ;  /* 0x0000000404077836 */ /* 0x000fe20000000000 */
[----:B-1----:R-:W-:Y:S06]  /*18120*/  @P1 BRA `(.L_x_1918) ;  /* 0x0000000000081947 */ /* 0x002fec0003800000 */
[----:B------:R-:W1:Y:S02]  /*18130*/  SYNCS.PHASECHK.TRANS64.TRYWAIT P1, [R10+URZ+0x28430], R11 ;  /* 0x0284300b0a0075a7 */ /* 0x000e64000802017f */
[----:B-1----:R-:W-:Y:S05]  /*18140*/  @!P1 BRA `(.L_x_1919) ;  /* 0x000000fc008c9947 */ /* 0x002fea0003800000 */
.L_x_1918:
        /* <DEDUP_REMOVED lines=73> */
.L_x_1920:
[----:B------:R-:W3:Y:S01]  /*185e0*/  @P4 LDC R8, c[0x0][0x44c] ;  /* 0x00011300ff084b82 */ /* 0x000ee20000000800 */
[----:B------:R-:W-:Y:S01]  /*185f0*/  IMAD.IADD R7, R203, 0x1, R202 ;  /* 0x00000001cb077824 */ /* 0x000fe200078e02ca */
[----:B------:R-:W-:-:S06]  /*18600*/  ULOP3.LUT UR4, URZ, UR54, URZ, 0x33, !UPT ;  /* 0x000000363f047292 */ /* 0x000fcc000f8e333f */
[----:B------:R-:W4:Y:S01]  /*18610*/  @P4 LDC R4, c[0x0][0x450] ;  /* 0x00011400ff044b82 */ /* 0x000f220000000800 */
[----:B---3--:R-:W-:-:S05]  /*18620*/  @P4 IMAD.HI.U32 R8, R7, R8, RZ ;  /* 0x0000000807084227 */ /* 0x008fca00078e00ff */
[----:B----4-:R-:W-:Y:S01]  /*18630*/  @P4 SHF.R.U32.HI R7, RZ, R4, R8 ;  /* 0x00000004ff074219 */ /* 0x010fe20000011608 */
[----:B------:R-:W-:Y:S02]  /*18640*/  VIADD R4, R10, 0x28440 ;  /* 0x000284400a047836 */ /* 0x000fe40000000000 */
[----:B------:R-:W-:Y:S02]  /*18650*/  IMAD.U32 R8, RZ, RZ, UR39 ;  /* 0x00000027ff087e24 */ /* 0x000fe4000f8e00ff */
[----:B------:R-:W3:Y:S03]  /*18660*/  SHFL.IDX PT, R225, R7, RZ, 0x1c1f ;  /* 0x001c1fff07e17589 */ /* 0x000ee600000e0000 */
[----:B------:R-:W-:-:S04]  /*18670*/  PRMT R4, R8, 0x654, R4 ;  /* 0x0000065408047816 */ /* 0x000fc80000000004 */
[----:B------:R4:W-:Y:S02]  /*18680*/  SYNCS.ARRIVE.TRANS64.RED.A1T0 RZ, [R4+URZ], RZ ;  /* 0x000000ff04ff79a7 */ /* 0x0009e4000810043f */
[----:B----4-:R-:W-:-:S05]  /*18690*/  IMAD.SHL.U32 R4, R6, 0x40, RZ ;  /* 0x0000004006047824 */ /* 0x010fca00078e00ff */
[----:B------:R-:W-:-:S05]  /*186a0*/  IADD3 R8, -R4, 0x1, RZ ;  /* 0x0000000104087810 */ /* 0x000fca0007ffe1ff */
[----:B------:R-:W-:-:S05]  /*186b0*/  IMAD R8, R193, -0x2, R8 ;  /* 0xfffffffec1087824 */ /* 0x000fca00078e0208 */
[----:B------:R-:W-:-:S04]  /*186c0*/  IADD3 R20, -R190, R8, R192 ;  /* 0x00000008be147210 */ /* 0x000fc80007ffe1c0 */
[C---:B------:R-:W-:Y:S01]  /*186d0*/  IADD3 R15, R20.reuse, UR55, RZ ;  /* 0x00000037140f7c10 */ /* 0x040fe2000fffe0ff */
[----:B------:R-:W-:-:S04]  /*186e0*/  VIADD R20, R20, UR4 ;  /* 0x0000000414147c36 */ /* 0x000fc80008000000 */
[--C-:B---3--:R-:W-:Y:S02]  /*186f0*/  IMAD.IADD R21, R15, 0x1, R225.reuse ;  /* 0x000000010f157824 */ /* 0x108fe400078e02e1 */
[----:B------:R-:W-:Y:S01]  /*18700*/  IMAD.IADD R224, R20, 0x1, R225 ;  /* 0x0000000114e07824 */ /* 0x000fe200078e02e1 */
[----:B------:R-:W-:Y:S06]  /*18710*/  @!P5 BRA `(.L_x_1921) ;  /* 0x000000000058d947 */ /* 0x000fec0003800000 */
        /* <DEDUP_REMOVED lines=12> */
.L_x_1923:
[----:B------:R-:W-:-:S05]  /*187e0*/  IMAD.U32 R226, RZ, RZ, UR51 ;  /* 0x00000033ffe27e24 */ /* 0x000fca000f8e00ff */
[----:B------:R-:W-:-:S13]  /*187f0*/  ISETP.NE.AND P1, PT, R226, 0x1, PT ;  /* 0x00000001e200780c */ /* 0x000fda0003f25270 */
[----:B------:R-:W3:Y:S02]  /*18800*/  @P1 LDC.64 R8, c[0x0][0x9e8] ;  /* 0x00027a00ff081b82 */ /* 0x000ee40000000a00 */
[----:B---3--:R-:W-:-:S05]  /*18810*/  @P1 IMAD.HI.U32 R8, R225, R8, RZ ;  /* 0x00000008e1081227 */ /* 0x008fca00078e00ff */
[----:B------:R-:W-:-:S07]  /*18820*/  @P1 SHF.R.U32.HI R225, RZ, R9, R8 ;  /* 0x00000009ffe11219 */ /* 0x000fce0000011608 */
.L_x_1924:
[----:B------:R-:W-:Y:S05]  /*18830*/  BSYNC B0 ;  /* 0x0000000000007941 */ /* 0x000fea0003800000 */
.L_x_1922:
[----:B------:R-:W-:-:S04]  /*18840*/  IMAD R225, R225, R226, -R4 ;  /* 0x000000e2e1e17224 */ /* 0x000fc800078e0a04 */
[----:B------:R-:W-:-:S05]  /*18850*/  IMAD R225, R193, -0x2, R225 ;  /* 0xfffffffec1e17824 */ /* 0x000fca00078e02e1 */
[----:B------:R-:W-:Y:S02]  /*18860*/  VIMNMX R224, R224, R225, !PT ;  /* 0x000000e1e0e07248 */ /* 0x000fe40007fe0100 */
[----:B------:R-:W-:-:S07]  /*18870*/  VIADDMNMX R21, R225, R226, R21, PT ;  /* 0x000000e2e1157246 */ /* 0x000fce0003800115 */
.L_x_1921:
[----:B------:R-:W-:Y:S01]  /*18880*/  ISETP.GT.AND P1, PT, R6, -0x1, PT ;  /* 0xffffffff0600780c */ /* 0x000fe20003f24270 */
[----:B------:R-:W3:Y:S03]  /*18890*/  SHFL.IDX PT, R7, R7, 0x1, 0x1c1f ;  /* 0x003c1f0007077f89 */ /* 0x000ee600000e0000 */
[C---:B------:R-:W-:Y:S02]  /*188a0*/  ISETP.GT.AND P3, PT, R224.reuse, RZ, P1 ;  /* 0x000000ffe000720c */ /* 0x040fe40000f64270 */
[----:B------:R-:W-:Y:S02]  /*188b0*/  ISETP.GT.AND P2, PT, R224, 0x1, P1 ;  /* 0x00000001e000780c */ /* 0x000fe40000f44270 */
[C---:B------:R-:W-:Y:S02]  /*188c0*/  ISETP.LT.OR P3, PT, R21.reuse, 0x1, P3 ;  /* 0x000000011500780c */ /* 0x040fe40001f61670 */
[----:B------:R-:W-:-:S02]  /*188d0*/  ISETP.LT.OR P2, PT, R21, 0x2, P2 ;  /* 0x000000021500780c */ /* 0x000fc40001741670 */
[----:B------:R-:W-:Y:S02]  /*188e0*/  FSEL R152, R152, -INF , !P3 ;  /* 0xff80000098987808 */ /* 0x000fe40005800000 */
[----:B------:R-:W-:Y:S02]  /*188f0*/  FSEL R153, R153, -INF , !P2 ;  /* 0xff80000099997808 */ /* 0x000fe40005000000 */
[C---:B------:R-:W-:Y:S02]  /*18900*/  ISETP.GT.AND P3, PT, R224.reuse, 0x8, P1 ;  /* 0x00000008e000780c */ /* 0x040fe40000f64270 */
[----:B------:R-:W-:Y:S02]  /*18910*/  ISETP.GT.AND P2, PT, R224, 0x9, P1 ;  /* 0x00000009e000780c */ /* 0x000fe40000f44270 */
[C---:B------:R-:W-:Y:S02]  /*18920*/  ISETP.LT.OR P3, PT, R21.reuse, 0x9, P3 ;  /* 0x000000091500780c */ /* 0x040fe40001f61670 */
[----:B------:R-:W-:-:S02]  /*18930*/  ISETP.LT.OR P2, PT, R21, 0xa, P2 ;  /* 0x0000000a1500780c */ /* 0x000fc40001741670 */
[----:B------:R-:W-:Y:S01]  /*18940*/  FSEL R156, R156, -INF , !P3 ;  /* 0xff8000009c9c7808 */ /* 0x000fe20005800000 */
[--C-:B---3--:R-:W-:Y:S01]  /*18950*/  IMAD.IADD R15, R15, 0x1, R7.reuse ;  /* 0x000000010f0f7824 */ /* 0x108fe200078e0207 */
[----:B------:R-:W-:Y:S01]  /*18960*/  FSEL R157, R157, -INF , !P2 ;  /* 0xff8000009d9d7808 */ /* 0x000fe20005000000 */
[----:B------:R-:W-:Y:S01]  /*18970*/  IMAD.IADD R20, R20, 0x1, R7 ;  /* 0x0000000114147824 */ /* 0x000fe200078e0207 */
[C---:B------:R-:W-:Y:S02]  /*18980*/  ISETP.GT.AND P3, PT, R224.reuse, 0x10, P1 ;  /* 0x00000010e000780c */ /* 0x040fe40000f64270 */
        /* <DEDUP_REMOVED lines=34> */
[----:B------:R-:W-:Y:S01]  /*18bb0*/  FSEL R181, R181, -INF , !P2 ;  /* 0xff800000b5b57808 */ /* 0x000fe20005000000 */
[----:B------:R-:W-:Y:S08]  /*18bc0*/  @!P5 BRA `(.L_x_1925) ;  /* 0x000000000058d947 */ /* 0x000ff00003800000 */
        /* <DEDUP_REMOVED lines=12> */
.L_x_1927:
[----:B------:R-:W-:-:S05]  /*18c90*/  IMAD.U32 R21, RZ, RZ, UR51 ;  /* 0x00000033ff157e24 */ /* 0x000fca000f8e00ff */
[----:B------:R-:W-:-:S13]  /*18ca0*/  ISETP.NE.AND P2, PT, R21, 0x1, PT ;  /* 0x000000011500780c */ /* 0x000fda0003f45270 */
[----:B------:R-:W3:Y:S02]  /*18cb0*/  @P2 LDC.64 R8, c[0x0][0x9e8] ;  /* 0x00027a00ff082b82 */ /* 0x000ee40000000a00 */
[----:B---3--:R-:W-:-:S05]  /*18cc0*/  @P2 IMAD.HI.U32 R8, R7, R8, RZ ;  /* 0x0000000807082227 */ /* 0x008fca00078e00ff */
[----:B------:R-:W-:-:S07]  /*18cd0*/  @P2 SHF.R.U32.HI R7, RZ, R9, R8 ;  /* 0x00000009ff072219 */ /* 0x000fce0000011608 */
.L_x_1928:
[----:B------:R-:W-:Y:S05]  /*18ce0*/  BSYNC B0 ;  /* 0x0000000000007941 */ /* 0x000fea0003800000 */
.L_x_1926:
[----:B------:R-:W-:-:S04]  /*18cf0*/  IMAD R4, R7, R21, -R4 ;  /* 0x0000001507047224 */ /* 0x000fc800078e0a04 */
[----:B------:R-:W-:-:S05]  /*18d00*/  IMAD R4, R193, -0x2, R4 ;  /* 0xfffffffec1047824 */ /* 0x000fca00078e0204 */
[----:B------:R-:W-:Y:S02]  /*18d10*/  VIMNMX R20, R20, R4, !PT ;  /* 0x0000000414147248 */ /* 0x000fe40007fe0100 */
[----:B------:R-:W-:-:S07]  /*18d20*/  VIADDMNMX R15, R4, R21, R15, PT ;  /* 0x00000015040f7246 */ /* 0x000fce000380010f */
.L_x_1925:
[----:B------:R-:W-:Y:S02]  /*18d30*/  FMNMX.FTZ R4, R152, R14, !PT ;  /* 0x0000000e98047209 */ /* 0x000fe40007810000 */
[----:B------:R-:W-:Y:S02]  /*18d40*/  ISETP.GT.AND P3, PT, R20, 0x8, P1 ;  /* 0x000000081400780c */ /* 0x000fe40000f64270 */
[----:B------:R-:W-:Y:S02]  /*18d50*/  FMNMX.FTZ R4, R153, R4, !PT ;  /* 0x0000000499047209 */ /* 0x000fe40007810000 */
[----:B------:R-:W-:Y:S02]  /*18d60*/  ISETP.LT.OR P3, PT, R15, 0x9, P3 ;  /* 0x000000090f00780c */ /* 0x000fe40001f61670 */
[----:B------:R-:W-:Y:S02]  /*18d70*/  FMNMX.FTZ R4, R156, R4, !PT ;  /* 0x000000049c047209 */ /* 0x000fe40007810000 */
[----:B------:R-:W-:-:S02]  /*18d80*/  FSEL R158, R158, -INF , !P3 ;  /* 0xff8000009e9e7808 */ /* 0x000fc40005800000 */
[----:B------:R-:W-:Y:S02]  /*18d90*/  FMNMX.FTZ R4, R157, R4, !PT ;  /* 0x000000049d047209 */ /* 0x000fe40007810000 */
[----:B------:R-:W-:Y:S02]  /*18da0*/  ISETP.GT.AND P3, PT, R20, RZ, P1 ;  /* 0x000000ff1400720c */ /* 0x000fe40000f64270 */
        /* <DEDUP_REMOVED lines=23> */
[----:B------:R-:W-:-:S03]  /*18f20*/  ISETP.GT.AND P3, PT, R20, 0x30, P1 ;  /* 0x000000301400780c */ /* 0x000fc60000f64270 */
[----:B------:R-:W3:Y:S01]  /*18f30*/  SHFL.BFLY PT, R7, R4, 0x2, 0x1f ;  /* 0x0c401f0004077f89 */ /* 0x000ee200000e0000 */
[----:B------:R-:W-:-:S04]  /*18f40*/  ISETP.LT.OR P3, PT, R15, 0x31, P3 ;  /* 0x000000310f00780c */ /* 0x000fc80001f61670 */
[----:B------:R-:W-:Y:S02]  /*18f50*/  FSEL R178, R178, -INF , !P3 ;  /* 0xff800000b2b27808 */ /* 0x000fe40005800000 */
[----:B------:R-:W-:-:S04]  /*18f60*/  ISETP.GT.AND P3, PT, R20, 0x38, P1 ;  /* 0x000000381400780c */ /* 0x000fc80000f64270 */
[----:B------:R-:W-:-:S04]  /*18f70*/  ISETP.LT.OR P3, PT, R15, 0x39, P3 ;  /* 0x000000390f00780c */ /* 0x000fc80001f61670 */
[----:B------:R-:W-:Y:S02]  /*18f80*/  FSEL R182, R182, -INF , !P3 ;  /* 0xff800000b6b67808 */ /* 0x000fe40005800000 */
[----:B---3--:R-:W-:-:S05]  /*18f90*/  FMNMX.FTZ R4, R4, R7, !PT ;  /* 0x0000000704047209 */ /* 0x008fca0007810000 */
[----:B------:R-:W3:Y:S02]  /*18fa0*/  SHFL.BFLY PT, R7, R4, 0x1, 0x1f ;  /* 0x0c201f0004077f89 */ /* 0x000ee400000e0000 */
[----:B---3--:R-:W-:-:S04]  /*18fb0*/  FMNMX.FTZ R4, R4, R7, !PT ;  /* 0x0000000704047209 */ /* 0x008fc80007810000 */
[----:B------:R-:W-:Y:S01]  /*18fc0*/  FSETP.NEU.FTZ.AND P2, PT, R4, -INF , PT ;  /* 0xff8000000400780b */ /* 0x000fe20003f5d000 */
[----:B------:R-:W-:-:S03]  /*18fd0*/  FFMA.FTZ R7, R2, R4, -8 ;  /* 0xc100000002077423 */ /* 0x000fc60000010004 */
[----:B------:R-:W-:Y:S02]  /*18fe0*/  FSEL R8, R4, RZ, P2 ;  /* 0x000000ff04087208 */ /* 0x000fe40001000000 */
[----:B------:R-:W-:Y:S02]  /*18ff0*/  FSEL R7, R7, RZ, P2 ;  /* 0x000000ff07077208 */ /* 0x000fe40001000000 */
[----:B------:R-:W-:Y:S01]  /*19000*/  ISETP.GT.AND P2, PT, R20, 0x1, P1 ;  /* 0x000000011400780c */ /* 0x000fe20000f44270 */
[----:B------:R-:W-:-:S02]  /*19010*/  FADD.FTZ R8, -R8, R14 ;  /* 0x0000000e08087221 */ /* 0x000fc40000010100 */
[C-C-:B------:R-:W-:Y:S01]  /*19020*/  FFMA.FTZ R152, R2.reuse, R152, -R7.reuse ;  /* 0x0000009802987223 */ /* 0x140fe20000010807 */
[----:B------:R-:W-:Y:S01]  /*19030*/  ISETP.LT.OR P2, PT, R15, 0x2, P2 ;  /* 0x000000020f00780c */ /* 0x000fe20001741670 */
[C-C-:B------:R-:W-:Y:S01]  /*19040*/  FFMA.FTZ R153, R2.reuse, R153, -R7.reuse ;  /* 0x0000009902997223 */ /* 0x140fe20000010807 */
[----:B------:R-:W-:-:S01]  /*19050*/  FFMA.FTZ R156, R2, R156, -R7 ;  /* 0x0000009c029c7223 */ /* 0x000fc20000010807 */
[C-C-:B------:R-:W-:Y:S01]  /*19060*/  FFMA.FTZ R157, R2.reuse, R157, -R7.reuse ;  /* 0x0000009d029d7223 */ /* 0x140fe20000010807 */
[----:B------:R-:W-:Y:S01]  /*19070*/  FSEL R155, R155, -INF , !P2 ;  /* 0xff8000009b9b7808 */ /* 0x000fe20005000000 */
[--C-:B------:R-:W-:Y:S01]  /*19080*/  FFMA.FTZ R160, R2, R160, -R7.reuse ;  /* 0x000000a002a07223 */ /* 0x100fe20000010807 */
[----:B------:R-:W-:Y:S01]  /*19090*/  ISETP.GT.AND P2, PT, R20, 0x9, P1 ;  /* 0x000000091400780c */ /* 0x000fe20000f44270 */
[C-C-:B------:R-:W-:Y:S01]  /*190a0*/  FFMA.FTZ R161, R2.reuse, R161, -R7.reuse ;  /* 0x000000a102a17223 */ /* 0x140fe20000010807 */
[----:B------:R-:W-:-:S01]  /*190b0*/  FFMA.FTZ R164, R2, R164, -R7 ;  /* 0x000000a402a47223 */ /* 0x000fc20000010807 */
        /* <DEDUP_REMOVED lines=11> */
[----:B------:R-:W-:-:S01]  /*19170*/  FFMA.FTZ R181, R2, R181, -R7 ;  /* 0x000000b502b57223 */ /* 0x000fc20000010807 */
[----:B------:R-:W-:Y:S01]  /*19180*/  ISETP.LT.OR P2, PT, R15, 0x11, P2 ;  /* 0x000000110f00780c */ /* 0x000fe20001741670 */
[----:B------:R-:W-:Y:S01]  /*19190*/  FMUL.FTZ R8, R2, R8 ;  /* 0x0000000802087220 */ /* 0x000fe20000410000 */
[----:B------:R-:W-:Y:S01]  /*191a0*/  FMNMX.FTZ R7, R154, R13, !PT ;  /* 0x0000000d9a077209 */ /* 0x000fe20007810000 */
[----:B------:R-:W-:Y:S01]  /*191b0*/  MUFU.EX2 R152, R152 ;  /* 0x0000009800987308 */ /* 0x000fe20000000800 */
[----:B------:R-:W-:-:S02]  /*191c0*/  FSEL R162, R162, -INF , !P2 ;  /* 0xff800000a2a27808 */ /* 0x000fc40005000000 */
[----:B------:R-:W-:Y:S02]  /*191d0*/  ISETP.GT.AND P2, PT, R20, 0x11, P1 ;  /* 0x000000111400780c */ /* 0x000fe40000f44270 */
[----:B------:R-:W-:Y:S02]  /*191e0*/  FMNMX.FTZ R7, R155, R7, !PT ;  /* 0x000000079b077209 */ /* 0x000fe40007810000 */
[----:B------:R-:W-:Y:S01]  /*191f0*/  ISETP.LT.OR P2, PT, R15, 0x12, P2 ;  /* 0x000000120f00780c */ /* 0x000fe20001741670 */
[----:B------:R-:W3:Y:S01]  /*19200*/  MUFU.EX2 R8, R8 ;  /* 0x0000000800087308 */ /* 0x000ee20000000800 */
[----:B------:R-:W-:Y:S02]  /*19210*/  FMNMX.FTZ R7, R158, R7, !PT ;  /* 0x000000079e077209 */ /* 0x000fe40007810000 */
[----:B------:R-:W-:Y:S02]  /*19220*/  FSEL R163, R163, -INF , !P2 ;  /* 0xff800000a3a37808 */ /* 0x000fe40005000000 */
[----:B------:R-:W-:-:S02]  /*19230*/  FMNMX.FTZ R7, R159, R7, !PT ;  /* 0x000000079f077209 */ /* 0x000fc40007810000 */
[----:B------:R-:W-:Y:S01]  /*19240*/  ISETP.GT.AND P2, PT, R20, 0x19, P1 ;  /* 0x000000191400780c */ /* 0x000fe20000f44270 */
[----:B------:R-:W4:Y:S01]  /*19250*/  MUFU.EX2 R153, R153 ;  /* 0x0000009900997308 */ /* 0x000f220000000800 */
[----:B------:R-:W-:Y:S02]  /*19260*/  FMNMX.FTZ R7, R162, R7, !PT ;  /* 0x00000007a2077209 */ /* 0x000fe40007810000 */
[----:B------:R-:W-:Y:S02]  /*19270*/  ISETP.LT.OR P2, PT, R15, 0x1a, P2 ;  /* 0x0000001a0f00780c */ /* 0x000fe40001741670 */
[----:B------:R-:W-:Y:S02]  /*19280*/  FMNMX.FTZ R7, R163, R7, !PT ;  /* 0x00000007a3077209 */ /* 0x000fe40007810000 */
[----:B------:R-:W-:Y:S01]  /*19290*/  FSEL R167, R167, -INF , !P2 ;  /* 0xff800000a7a77808 */ /* 0x000fe20005000000 */
[----:B------:R-:W5:Y:S01]  /*192a0*/  MUFU.EX2 R156, R156 ;  /* 0x0000009c009c7308 */ /* 0x000f620000000800 */
[----:B------:R-:W-:Y:S01]  /*192b0*/  ISETP.GT.AND P2, PT, R20, 0x21, P1 ;  /* 0x000000211400780c */ /* 0x000fe20000f44270 */
[----:B---3--:R-:W-:Y:S01]  /*192c0*/  FFMA.FTZ R3, R8, R3, R152 ;  /* 0x0000000308037223 */ /* 0x008fe20000010098 */
[----:B------:R-:W-:Y:S01]  /*192d0*/  FMNMX.FTZ R7, R166, R7, !PT ;  /* 0x00000007a6077209 */ /* 0x000fe20007810000 */
[-C--:B------:R-:W-:Y:S01]  /*192e0*/  FMUL.FTZ R24, R24, R8.reuse ;  /* 0x0000000818187220 */ /* 0x080fe20000410000 */
[----:B------:R-:W-:Y:S01]  /*192f0*/  ISETP.LT.OR P2, PT, R15, 0x22, P2 ;  /* 0x000000220f00780c */ /* 0x000fe20001741670 */
[-C--:B------:R-:W-:Y:S01]  /*19300*/  FMUL.FTZ R25, R25, R8.reuse ;  /* 0x0000000819197220 */ /* 0x080fe20000410000 */
[----:B------:R-:W-:Y:S01]  /*19310*/  FMNMX.FTZ R7, R167, R7, !PT ;  /* 0x00000007a7077209 */ /* 0x000fe20007810000 */
[----:B------:R-:W3:Y:S01]  /*19320*/  MUFU.EX2 R157, R157 ;  /* 0x0000009d009d7308 */ /* 0x000ee20000000800 */
[----:B------:R-:W-:Y:S01]  /*19330*/  FSEL R171, R171, -INF , !P2 ;  /* 0xff800000abab7808 */ /* 0x000fe20005000000 */
[----:B----4-:R-:W-:Y:S01]  /*19340*/  FADD.FTZ R3, R153, R3 ;  /* 0x0000000399037221 */ /* 0x010fe20000010000 */
[----:B------:R-:W-:Y:S01]  /*19350*/  ISETP.GT.AND P2, PT, R20, 0x29, P1 ;  /* 0x000000291400780c */ /* 0x000fe20000f44270 */
[-C--:B------:R-:W-:Y:S01]  /*19360*/  FMUL.FTZ R28, R28, R8.reuse ;  /* 0x000000081c1c7220 */ /* 0x080fe20000410000 */
[----:B------:R-:W-:Y:S01]  /*19370*/  FMNMX.FTZ R7, R170, R7, !PT ;  /* 0x00000007aa077209 */ /* 0x000fe20007810000 */
[-C--:B------:R-:W-:Y:S01]  /*19380*/  FMUL.FTZ R29, R29, R8.reuse ;  /* 0x000000081d1d7220 */ /* 0x080fe20000410000 */
[----:B------:R-:W-:Y:S01]  /*19390*/  ISETP.LT.OR P2, PT, R15, 0x2a, P2 ;  /* 0x0000002a0f00780c */ /* 0x000fe20001741670 */
[----:B------:R-:W4:Y:S01]  /*193a0*/  MUFU.EX2 R160, R160 ;  /* 0x000000a000a07308 */ /* 0x000f220000000800 */
[----:B------:R-:W-:Y:S01]  /*193b0*/  FMNMX.FTZ R7, R171, R7, !PT ;  /* 0x00000007ab077209 */ /* 0x000fe20007810000 */
[----:B-----5:R-:W-:Y:S01]  /*193c0*/  FADD.FTZ R3, R156, R3 ;  /* 0x000000039c037221 */ /* 0x020fe20000010000 */
[----:B------:R-:W-:Y:S01]  /*193d0*/  FSEL R175, R175, -INF , !P2 ;  /* 0xff800000afaf7808 */ /* 0x000fe20005000000 */
[-C--:B------:R-:W-:Y:S01]  /*193e0*/  FMUL.FTZ R32, R32, R8.reuse ;  /* 0x0000000820207220 */ /* 0x080fe20000410000 */
[----:B------:R-:W-:Y:S01]  /*193f0*/  ISETP.GT.AND P2, PT, R20, 0x31, P1 ;  /* 0x000000311400780c */ /* 0x000fe20000f44270 */
[-C--:B------:R-:W-:Y:S01]  /*19400*/  FMUL.FTZ R33, R33, R8.reuse ;  /* 0x0000000821217220 */ /* 0x080fe20000410000 */
[----:B------:R-:W-:Y:S01]  /*19410*/  FMNMX.FTZ R7, R174, R7, !PT ;  /* 0x00000007ae077209 */ /* 0x000fe20007810000 */
[----:B------:R-:W-:Y:S01]  /*19420*/  MUFU.EX2 R164, R164 ;  /* 0x000000a400a47308 */ /* 0x000fe20000000800 */
[----:B------:R-:W-:Y:S01]  /*19430*/  ISETP.LT.OR P2, PT, R15, 0x32, P2 ;  /* 0x000000320f00780c */ /* 0x000fe20001741670 */
[----:B---3--:R-:W-:Y:S01]  /*19440*/  FADD.FTZ R3, R157, R3 ;  /* 0x000000039d037221 */ /* 0x008fe20000010000 */
[----:B------:R-:W-:Y:S01]  /*19450*/  FMNMX.FTZ R7, R175, R7, !PT ;  /* 0x00000007af077209 */ /* 0x000fe20007810000 */
[-C--:B------:R-:W-:Y:S01]  /*19460*/  FMUL.FTZ R36, R36, R8.reuse ;  /* 0x0000000824247220 */ /* 0x080fe20000410000 */
[----:B------:R-:W-:Y:S01]  /*19470*/  ISETP.GT.AND P1, PT, R20, 0x39, P1 ;  /* 0x000000391400780c */ /* 0x000fe20000f24270 */
[-C--:B------:R-:W-:Y:S01]  /*19480*/  FMUL.FTZ R37, R37, R8.reuse ;  /* 0x0000000825257220 */ /* 0x080fe20000410000 */
[----:B------:R-:W-:Y:S01]  /*19490*/  FSEL R179, R179, -INF , !P2 ;  /* 0xff800000b3b37808 */ /* 0x000fe20005000000 */
[----:B------:R-:W-:Y:S01]  /*194a0*/  MUFU.EX2 R165, R165 ;  /* 0x000000a500a57308 */ /* 0x000fe20000000800 */
[----:B------:R-:W-:Y:S01]  /*194b0*/  FMNMX.FTZ R7, R178, R7, !PT ;  /* 0x00000007b2077209 */ /* 0x000fe20007810000 */
[----:B----4-:R-:W-:Y:S01]  /*194c0*/  FADD.FTZ R3, R160, R3 ;  /* 0x00000003a0037221 */ /* 0x010fe20000010000 */
[----:B------:R-:W-:Y:S01]  /*194d0*/  ISETP.LT.OR P1, PT, R15, 0x3a, P1 ;  /* 0x0000003a0f00780c */ /* 0x000fe20000f21670 */
[-C--:B------:R-:W-:Y:S01]  /*194e0*/  FMUL.FTZ R40, R40, R8.reuse ;  /* 0x0000000828287220 */ /* 0x080fe20000410000 */
[----:B------:R-:W-:Y:S01]  /*194f0*/  FMNMX.FTZ R7, R179, R7, !PT ;  /* 0x00000007b3077209 */ /* 0x000fe20007810000 */
[-C--:B------:R-:W-:Y:S01]  /*19500*/  FMUL.FTZ R41, R41, R8.reuse ;  /* 0x0000000829297220 */ /* 0x080fe20000410000 */
[----:B------:R-:W-:Y:S01]  /*19510*/  FSEL R183, R183, -INF , !P1 ;  /* 0xff800000b7b77808 */ /* 0x000fe20004800000 */
[----:B------:R-:W3:Y:S01]  /*19520*/  MUFU.EX2 R161, R161 ;  /* 0x000000a100a17308 */ /* 0x000ee20000000800 */
[----:B------:R-:W-:Y:S01]  /*19530*/  FMNMX.FTZ R7, R182, R7, !PT ;  /* 0x00000007b6077209 */ /* 0x000fe20007810000 */
[----:B------:R-:W-:Y:S01]  /*19540*/  FMUL.FTZ R44, R44, R8 ;  /* 0x000000082c2c7220 */ /* 0x000fe20000410000 */
[----:B------:R-:W-:Y:S01]  /*19550*/  F2FP.SATFINITE.E4M3.F32.PACK_AB_MERGE_C R156, R157, R156, RZ ;  /* 0x0000009c9d9c723e */ /* 0x000fe200048070ff */
[-C--:B------:R-:W-:Y:S01]  /*19560*/  FMUL.FTZ R45, R45, R8.reuse ;  /* 0x000000082d2d7220 */ /* 0x080fe20000410000 */
[----:B------:R-:W-:Y:S01]  /*19570*/  FMNMX.FTZ R9, R183, R7, !PT ;  /* 0x00000007b7097209 */ /* 0x000fe20007810000 */
[----:B------:R-:W-:Y:S01]  /*19580*/  FMUL.FTZ R48, R48, R8 ;  /* 0x0000000830307220 */ /* 0x000fe20000410000 */
[----:B------:R-:W-:Y:S01]  /*19590*/  F2FP.SATFINITE.E4M3.F32.PACK_AB_MERGE_C R152, R153, R152, R156 ;  /* 0x000000989998723e */ /* 0x000fe2000480709c */
[----:B------:R-:W4:Y:S01]  /*195a0*/  MUFU.EX2 R168, R168 ;  /* 0x000000a800a87308 */ /* 0x000f220000000800 */
[-C--:B------:R-:W-:Y:S01]  /*195b0*/  FMUL.FTZ R49, R49, R8.reuse ;  /* 0x0000000831317220 */ /* 0x080fe20000410000 */
[----:B------:R-:W5:Y:S01]  /*195c0*/  SHFL.BFLY PT, R7, R9, 0x2, 0x1f ;  /* 0x0c401f0009077f89 */ /* 0x000f6200000e0000 */
        /* <DEDUP_REMOVED lines=9> */
[----:B------:R-:W-:Y:S01]  /*19660*/  FMUL.FTZ R65, R65, R8 ;  /* 0x0000000841417220 */ /* 0x000fe20000410000 */
[----:B------:R-:W-:-:S01]  /*19670*/  FADD.FTZ R3, R164, R3 ;  /* 0x00000003a4037221 */ /* 0x000fc20000010000 */
[-C--:B------:R-:W-:Y:S01]  /*19680*/  FMUL.FTZ R68, R68, R8.reuse ;  /* 0x0000000844447220 */ /* 0x080fe20000410000 */
[----:B------:R-:W-:Y:S01]  /*19690*/  FMUL.FTZ R69, R69, R8 ;  /* 0x0000000845457220 */ /* 0x000fe20000410000 */
[----:B------:R-:W-:Y:S01]  /*196a0*/  MUFU.EX2 R172, R172 ;  /* 0x000000ac00ac7308 */ /* 0x000fe20000000800 */
[----:B------:R-:W-:-:S01]  /*196b0*/  FADD.FTZ R3, R165, R3 ;  /* 0x00000003a5037221 */ /* 0x000fc20000010000 */
[-C--:B------:R-:W-:Y:S01]  /*196c0*/  FMUL.FTZ R72, R72, R8.reuse ;  /* 0x0000000848487220 */ /* 0x080fe20000410000 */
[-C--:B------:R-:W-:Y:S01]  /*196d0*/  FMUL.FTZ R73, R73, R8.reuse ;  /* 0x0000000849497220 */ /* 0x080fe20000410000 */
[----:B------:R-:W-:Y:S01]  /*196e0*/  FMUL.FTZ R76, R76, R8 ;  /* 0x000000084c4c7220 */ /* 0x000fe20000410000 */
[----:B----4-:R-:W-:-:S01]  /*196f0*/  FADD.FTZ R3, R168, R3 ;  /* 0x00000003a8037221 */ /* 0x010fc20000010000 */
[-C--:B------:R-:W-:Y:S01]  /*19700*/  FMUL.FTZ R77, R77, R8.reuse ;  /* 0x000000084d4d7220 */ /* 0x080fe20000410000 */
[----:B------:R-:W-:Y:S01]  /*19710*/  FMUL.FTZ R80, R80, R8 ;  /* 0x0000000850507220 */ /* 0x000fe20000410000 */
[----:B------:R-:W3:Y:S01]  /*19720*/  MUFU.EX2 R173, R173 ;  /* 0x000000ad00ad7308 */ /* 0x000ee20000000800 */
[----:B0-----:R-:W-:-:S01]  /*19730*/  FADD.FTZ R3, R169, R3 ;  /* 0x00000003a9037221 */ /* 0x001fc20000010000 */
[----:B-----5:R-:W-:Y:S01]  /*19740*/  FMNMX.FTZ R9, R9, R7, !PT ;  /* 0x0000000709097209 */ /* 0x020fe20007810000 */
[-C--:B------:R-:W-:Y:S01]  /*19750*/  FMUL.FTZ R81, R81, R8.reuse ;  /* 0x0000000851517220 */ /* 0x080fe20000410000 */
[-C--:B------:R-:W-:Y:S01]  /*19760*/  FMUL.FTZ R84, R84, R8.reuse ;  /* 0x0000000854547220 */ /* 0x080fe20000410000 */
[-C--:B------:R-:W-:Y:S01]  /*19770*/  FMUL.FTZ R85, R85, R8.reuse ;  /* 0x0000000855557220 */ /* 0x080fe20000410000 */
[-C--:B------:R-:W-:Y:S01]  /*19780*/  FMUL.FTZ R88, R88, R8.reuse ;  /* 0x0000000858587220 */ /* 0x080fe20000410000 */
[----:B------:R-:W0:Y:S01]  /*19790*/  SHFL.BFLY PT, R7, R9, 0x1, 0x1f ;  /* 0x0c201f0009077f89 */ /* 0x000e2200000e0000 */
        /* <DEDUP_REMOVED lines=23> */
[----:B0-----:R-:W-:Y:S01]  /*19910*/  FMNMX.FTZ R7, R9, R7, !PT ;  /* 0x0000000709077209 */ /* 0x001fe20007810000 */
[----:B------:R-:W-:Y:S01]  /*19920*/  MUFU.EX2 R177, R177 ;  /* 0x000000b100b17308 */ /* 0x000fe20000000800 */
[-C--:B------:R-:W-:Y:S01]  /*19930*/  FMUL.FTZ R121, R121, R8.reuse ;  /* 0x0000000879797220 */ /* 0x080fe20000410000 */
[-C--:B------:R-:W-:Y:S01]  /*19940*/  FMUL.FTZ R124, R124, R8.reuse ;  /* 0x000000087c7c7220 */ /* 0x080fe20000410000 */
[----:B------:R-:W-:Y:S01]  /*19950*/  FSETP.NEU.FTZ.AND P1, PT, R7, -INF , PT ;  /* 0xff8000000700780b */ /* 0x000fe20003f3d000 */
[----:B------:R-:W-:Y:S01]  /*19960*/  FFMA.FTZ R9, R2, R7, -8 ;  /* 0xc100000002097423 */ /* 0x000fe20000010007 */
[-C--:B------:R-:W-:Y:S01]  /*19970*/  FMUL.FTZ R125, R125, R8.reuse ;  /* 0x000000087d7d7220 */ /* 0x080fe20000410000 */
[-C--:B------:R-:W-:Y:S01]  /*19980*/  FMUL.FTZ R128, R128, R8.reuse ;  /* 0x0000000880807220 */ /* 0x080fe20000410000 */
[-C--:B------:R-:W-:Y:S01]  /*19990*/  FMUL.FTZ R129, R129, R8.reuse ;  /* 0x0000000881817220 */ /* 0x080fe20000410000 */
[-C--:B------:R-:W-:Y:S01]  /*199a0*/  FMUL.FTZ R132, R132, R8.reuse ;  /* 0x0000000884847220 */ /* 0x080fe20000410000 */
[----:B------:R-:W-:Y:S01]  /*199b0*/  FSEL R9, R9, RZ, P1 ;  /* 0x000000ff09097208 */ /* 0x000fe20000800000 */
[-C--:B------:R-:W-:Y:S01]  /*199c0*/  FMUL.FTZ R133, R133, R8.reuse ;  /* 0x0000000885857220 */ /* 0x080fe20000410000 */
[-C--:B------:R-:W-:Y:S01]  /*199d0*/  FMUL.FTZ R136, R136, R8.reuse ;  /* 0x0000000888887220 */ /* 0x080fe20000410000 */
[-C--:B------:R-:W-:Y:S01]  /*199e0*/  FMUL.FTZ R137, R137, R8.reuse ;  /* 0x0000000889897220 */ /* 0x080fe20000410000 */
[----:B------:R-:W-:Y:S01]  /*199f0*/  FMUL.FTZ R140, R140, R8 ;  /* 0x000000088c8c7220 */ /* 0x000fe20000410000 */
[C-C-:B------:R-:W-:Y:S01]  /*19a00*/  FFMA.FTZ R153, R2.reuse, R154, -R9.reuse ;  /* 0x0000009a02997223 */ /* 0x140fe20000010809 */
        /* <DEDUP_REMOVED lines=22> */
[----:B------:R-:W0:Y:S01]  /*19b70*/  MUFU.EX2 R13, R13 ;  /* 0x0000000d000d7308 */ /* 0x000e220000000800 */
[-C--:B------:R-:W-:Y:S01]  /*19b80*/  FMUL.FTZ R141, R141, R8.reuse ;  /* 0x000000088d8d7220 */ /* 0x080fe20000410000 */
[-C--:B------:R-:W-:Y:S01]  /*19b90*/  FMUL.FTZ R144, R144, R8.reuse ;  /* 0x0000000890907220 */ /* 0x080fe20000410000 */
[-C--:B------:R-:W-:Y:S01]  /*19ba0*/  FMUL.FTZ R145, R145, R8.reuse ;  /* 0x0000000891917220 */ /* 0x080fe20000410000 */
[-C--:B------:R-:W-:Y:S01]  /*19bb0*/  FMUL.FTZ R148, R148, R8.reuse ;  /* 0x0000000894947220 */ /* 0x080fe20000410000 */
[----:B------:R-:W-:-:S03]  /*19bc0*/  FMUL.FTZ R149, R149, R8 ;  /* 0x0000000895957220 */ /* 0x000fc60000410000 */
[----:B------:R-:W3:Y:S08]  /*19bd0*/  MUFU.EX2 R15, R15 ;  /* 0x0000000f000f7308 */ /* 0x000ef00000000800 */
[----:B------:R-:W4:Y:S01]  /*19be0*/  MUFU.EX2 R21, R21 ;  /* 0x0000001500157308 */ /* 0x000f220000000800 */
[----:B0-----:R-:W-:-:S01]  /*19bf0*/  FFMA.FTZ R0, R13, R0, R153 ;  /* 0x000000000d007223 */ /* 0x001fc20000010099 */
[-C--:B------:R-:W-:Y:S01]  /*19c00*/  FMUL.FTZ R26, R26, R13.reuse ;  /* 0x0000000d1a1a7220 */ /* 0x080fe20000410000 */
[-C--:B------:R-:W-:Y:S01]  /*19c10*/  FMUL.FTZ R27, R27, R13.reuse ;  /* 0x0000000d1b1b7220 */ /* 0x080fe20000410000 */
[----:B------:R-:W-:Y:S01]  /*19c20*/  FMUL.FTZ R30, R30, R13 ;  /* 0x0000000d1e1e7220 */ /* 0x000fe20000410000 */
[----:B------:R-:W-:-:S01]  /*19c30*/  FADD.FTZ R0, R14, R0 ;  /* 0x000000000e007221 */ /* 0x000fc20000010000 */
        /* <DEDUP_REMOVED lines=12> */
[----:B------:R-:W-:Y:S01]  /*19d00*/  F2FP.SATFINITE.E4M3.F32.PACK_AB_MERGE_C R15, R21, R15, RZ ;  /* 0x0000000f150f723e */ /* 0x000fe200048070ff */
[-C--:B------:R-:W-:Y:S01]  /*19d10*/  FMUL.FTZ R47, R47, R13.reuse ;  /* 0x0000000d2f2f7220 */ /* 0x080fe20000410000 */
[-C--:B------:R-:W-:Y:S01]  /*19d20*/  FMUL.FTZ R50, R50, R13.reuse ;  /* 0x0000000d32327220 */ /* 0x080fe20000410000 */
[----:B------:R-:W-:Y:S01]  /*19d30*/  FMUL.FTZ R51, R51, R13 ;  /* 0x0000000d33337220 */ /* 0x000fe20000410000 */
[----:B------:R-:W-:Y:S01]  /*19d40*/  F2FP.SATFINITE.E4M3.F32.PACK_AB_MERGE_C R153, R14, R153, R15 ;  /* 0x000000990e99723e */ /* 0x000fe2000480700f */
        /* <DEDUP_REMOVED lines=27> */
[----:B------:R-:W-:Y:S01]  /*19f00*/  F2FP.SATFINITE.E4M3.F32.PACK_AB_MERGE_C R157, R158, R157, RZ ;  /* 0x0000009d9e9d723e */ /* 0x000fe200048070ff */
[-C--:B------:R-:W-:Y:S01]  /*19f10*/  FMUL.FTZ R91, R91, R13.reuse ;  /* 0x0000000d5b5b7220 */ /* 0x080fe20000410000 */
[----:B------:R-:W-:Y:S01]  /*19f20*/  F2FP.SATFINITE.E4M3.F32.PACK_AB_MERGE_C R158, R181, R180, RZ ;  /* 0x000000b4b59e723e */ /* 0x000fe200048070ff */
[----:B------:R-:W-:Y:S01]  /*19f30*/  FMUL.FTZ R94, R94, R13 ;  /* 0x0000000d5e5e7220 */ /* 0x000fe20000410000 */
[----:B------:R-:W-:Y:S01]  /*19f40*/  F2FP.SATFINITE.E4M3.F32.PACK_AB_MERGE_C R155, R20, R155, R157 ;  /* 0x0000009b149b723e */ /* 0x000fe2000480709d */
[----:B------:R-:W-:Y:S01]  /*19f50*/  FMUL.FTZ R95, R95, R13 ;  /* 0x0000000d5f5f7220 */ /* 0x000fe20000410000 */
[----:B------:R-:W0:Y:S01]  /*19f60*/  MUFU.EX2 R174, R174 ;  /* 0x000000ae00ae7308 */ /* 0x000e220000000800 */
[----:B---3--:R-:W-:-:S01]  /*19f70*/  FADD.FTZ R3, R159, R0 ;  /* 0x000000009f037221 */ /* 0x008fc20000010000 */
[----:B------:R-:W-:Y:S01]  /*19f80*/  F2FP.SATFINITE.E4M3.F32.PACK_AB_MERGE_C R158, R177, R176, R158 ;  /* 0x000000b0b19e723e */ /* 0x000fe2000480709e */
        /* <DEDUP_REMOVED lines=22> */
[C---:B---3--:R-:W-:Y:S01]  /*1a0f0*/  F2FP.SATFINITE.E4M3.F32.PACK_AB_MERGE_C R174, R175.reuse, R174, RZ ;  /* 0x000000aeafae723e */ /* 0x048fe200048070ff */
[----:B------:R-:W-:Y:S01]  /*1a100*/  FADD.FTZ R175, R175, R0 ;  /* 0x00000000afaf7221 */ /* 0x000fe20000010000 */
[----:B------:R-:W-:-:S01]  /*1a110*/  FADD.FTZ R0, R176, R173 ;  /* 0x000000adb0007221 */ /* 0x000fc20000010000 */
[----:B------:R-:W-:Y:S01]  /*1a120*/  FMUL.FTZ R131, R131, R13 ;  /* 0x0000000d83837220 */ /* 0x000fe20000410000 */
[----:B------:R-:W-:Y:S01]  /*1a130*/  F2FP.SATFINITE.E4M3.F32.PACK_AB_MERGE_C R157, R160, R159, R174 ;  /* 0x0000009fa09d723e */ /* 0x000fe200048070ae */
[----:B------:R-:W-:Y:S01]  /*1a140*/  FMUL.FTZ R134, R134, R13 ;  /* 0x0000000d86867220 */ /* 0x000fe20000410000 */
[----:B------:R-:W-:-:S01]  /*1a150*/  FADD.FTZ R177, R177, R0 ;  /* 0x00000000b1b17221 */ /* 0x000fc20000010000 */
[----:B------:R-:W3:Y:S01]  /*1a160*/  MUFU.EX2 R182, R182 ;  /* 0x000000b600b67308 */ /* 0x000ee20000000800 */
[----:B----4-:R-:W-:-:S01]  /*1a170*/  FADD.FTZ R0, R178, R175 ;  /* 0x000000afb2007221 */ /* 0x010fc20000010000 */
[----:B------:R-:W-:Y:S01]  /*1a180*/  FMUL.FTZ R135, R135, R13 ;  /* 0x0000000d87877220 */ /* 0x000fe20000410000 */
[----:B------:R-:W-:-:S01]  /*1a190*/  FADD.FTZ R180, R180, R177 ;  /* 0x000000b1b4b47221 */ /* 0x000fc20000010000 */
[-C--:B------:R-:W-:Y:S01]  /*1a1a0*/  FMUL.FTZ R138, R138, R13.reuse ;  /* 0x0000000d8a8a7220 */ /* 0x080fe20000410000 */
[-C--:B------:R-:W-:Y:S01]  /*1a1b0*/  FMUL.FTZ R139, R139, R13.reuse ;  /* 0x0000000d8b8b7220 */ /* 0x080fe20000410000 */
[----:B------:R-:W-:Y:S01]  /*1a1c0*/  FMUL.FTZ R142, R142, R13 ;  /* 0x0000000d8e8e7220 */ /* 0x000fe20000410000 */
[----:B------:R-:W-:-:S01]  /*1a1d0*/  FADD.FTZ R3, R181, R180 ;  /* 0x000000b4b5037221 */ /* 0x000fc20000010000 */
[----:B------:R-:W4:Y:S01]  /*1a1e0*/  MUFU.EX2 R9, R9 ;  /* 0x0000000900097308 */ /* 0x000f220000000800 */
[----:B0-----:R-:W-:-:S01]  /*1a1f0*/  FADD.FTZ R21, R179, R0 ;  /* 0x00000000b3157221 */ /* 0x001fc20000010000 */
[-C--:B------:R-:W-:Y:S01]  /*1a200*/  FMUL.FTZ R143, R143, R13.reuse ;  /* 0x0000000d8f8f7220 */ /* 0x080fe20000410000 */
[-C--:B------:R-:W-:Y:S01]  /*1a210*/  FMUL.FTZ R146, R146, R13.reuse ;  /* 0x0000000d92927220 */ /* 0x080fe20000410000 */
[-C--:B------:R-:W-:Y:S01]  /*1a220*/  FMUL.FTZ R147, R147, R13.reuse ;  /* 0x0000000d93937220 */ /* 0x080fe20000410000 */
[-C--:B------:R-:W-:Y:S01]  /*1a230*/  FMUL.FTZ R150, R150, R13.reuse ;  /* 0x0000000d96967220 */ /* 0x080fe20000410000 */
[----:B------:R-:W-:Y:S01]  /*1a240*/  FMUL.FTZ R151, R151, R13 ;  /* 0x0000000d97977220 */ /* 0x000fe20000410000 */
[----:B---3--:R-:W-:-:S01]  /*1a250*/  FADD.FTZ R0, R182, R21 ;  /* 0x00000015b6007221 */ /* 0x008fc20000010000 */
[----:B----4-:R-:W-:-:S03]  /*1a260*/  F2FP.SATFINITE.E4M3.F32.PACK_AB_MERGE_C R182, R9, R182, RZ ;  /* 0x000000b609b6723e */ /* 0x010fc600048070ff */
[----:B------:R-:W-:Y:S01]  /*1a270*/  FADD.FTZ R0, R9, R0 ;  /* 0x0000000009007221 */ /* 0x000fe20000010000 */
[----:B------:R-:W-:Y:S01]  /*1a280*/  F2FP.SATFINITE.E4M3.F32.PACK_AB_MERGE_C R159, R179, R178, R182 ;  /* 0x000000b2b39f723e */ /* 0x000fe200048070b6 */
[----:B------:R-:W-:Y:S06]  /*1a290*/  @!P0 BRA `(.L_x_1929) ;  /* 0x0000000000048947 */ /* 0x000fec0003800000 */
[----:B------:R-:W-:Y:S01]  /*1a2a0*/  BPT.TRAP 0x1 ;  /* 0x000000040000795c */ /* 0x000fe20000300000 */
.L_x_1929:
[----:B------:R0:W3:Y:S01]  /*1a2b0*/  SYNCS.PHASECHK.TRANS64.TRYWAIT P1, [R10+URZ+0x28450], R11 ;  /* 0x0284500b0a0075a7 */ /* 0x0000e2000802017f */
[----:B------:R-:W-:Y:S05]  /*1a2c0*/  @!P0 BRA `(.L_x_1930) ;  /* 0x0000000000048947 */ /* 0x000fea0003800000 */
[----:B------:R-:W-:Y:S01]  /*1a2d0*/  BPT.TRAP 0x1 ;  /* 0x000000040000795c */ /* 0x000fe20000300000 */
.L_x_1930:
[----:B------:R-:W-:Y:S01]  /*1a2e0*/  BSSY B0, `(.L_x_1931) ;  /* 0x0000006000007945 */ /* 0x000fe20003800000 */
[----:B------:R-:W-:Y:S02]  /*1a2f0*/  LEA R8, R12, UR43, 0xa ;  /* 0x0000002b0c087c11 */ /* 0x000fe4000f8e50ff */
[----:B------:R-:W-:Y:S01]  /*1a300*/  MOV R9, 0x80000020 ;  /* 0x8000002000097802 */ /* 0x000fe20000000f00 */
[----:B---3--:R-:W-:Y:S06]  /*1a310*/  @P1 BRA `(.L_x_1932) ;  /* 0x0000000000081947 */ /* 0x008fec0003800000 */
[----:B------:R-:W3:Y:S02]  /*1a320*/  SYNCS.PHASECHK.TRANS64.TRYWAIT P1, [R10+URZ+0x28450], R11 ;  /* 0x0284500b0a0075a7 */ /* 0x000ee4000802017f */
[----:B---3--:R-:W-:Y:S05]  /*1a330*/  @!P1 BRA `(.L_x_1933) ;  /* 0x000000dc00249947 */ /* 0x008fea0003800000 */
.L_x_1932:
[----:B------:R-:W-:Y:S05]  /*1a340*/  BSYNC B0 ;  /* 0x0000000000007941 */ /* 0x000fea0003800000 */
.L_x_1931:
[----:B------:R-:W4:Y:S01]  /*1a350*/  S2R R12, SR_TID.X ;  /* 0x00000000000c7919 */ /* 0x000f220000002100 */
[----:B------:R-:W-:Y:S05]  /*1a360*/  WARPSYNC.ALL ;  /* 0x0000000000007948 */ /* 0x000fea0003800000 */
[C---:B------:R-:W-:Y:S01]  /*1a370*/  R2UR UR6, R8.reuse ;  /* 0x00000000080672ca */ /* 0x040fe200000e0000 */
[----:B------:R-:W-:Y:S01]  /*1a380*/  VIADD R8, R8, 0x2 ;  /* 0x0000000208087836 */ /* 0x000fe20000000000 */
[----:B------:R-:W-:Y:S01]  /*1a390*/  R2UR UR7, R9 ;  /* 0x00000000090772ca */ /* 0x000fe200000e0000 */
[----:B------:R-:W-:Y:S01]  /*1a3a0*/  IMAD.MOV.U32 R9, RZ, RZ, -0x7fffffe0 ;  /* 0x80000020ff097424 */ /* 0x000fe200078e00ff */
[----:B----4-:R-:W-:-:S05]  /*1a3b0*/  SHF.R.U32.HI R12, RZ, 0x7, R12 ;  /* 0x00000007ff0c7819 */ /* 0x010fca000001160c */
[----:B01-3--:R-:W-:-:S05]  /*1a3c0*/  VIADD R11, R12, 0x8 ;  /* 0x000000080c0b7836 */ /* 0x00bfca0000000000 */
        /* <DEDUP_REMOVED lines=12> */
.L_x_1934:
[----:B------:R-:W-:Y:S01]  /*1a490*/  ISETP.GT.AND P1, PT, R6, R208, PT ;  /* 0x000000d00600720c */ /* 0x000fe20003f24270 */
[----:B------:R-:W-:Y:S02]  /*1a4a0*/  VIADD R10, R10, 0x28460 ;  /* 0x000284600a0a7836 */ /* 0x000fe40000000000 */
[----:B------:R-:W-:Y:S02]  /*1a4b0*/  IMAD.U32 R9, RZ, RZ, UR39 ;  /* 0x00000027ff097e24 */ /* 0x000fe4000f8e00ff */
[----:B------:R-:W-:Y:S02]  /*1a4c0*/  VIADD R6, R6, 0xffffffff ;  /* 0xffffffff06067836 */ /* 0x000fe40000000000 */
[----:B------:R-:W-:Y:S01]  /*1a4d0*/  IMAD.MOV.U32 R13, RZ, RZ, R7 ;  /* 0x000000ffff0d7224 */ /* 0x000fe200078e0007 */
[----:B------:R-:W-:Y:S01]  /*1a4e0*/  PRMT R10, R9, 0x654, R10 ;  /* 0x00000654090a7816 */ /* 0x000fe2000000000a */
[----:B------:R-:W-:-:S03]  /*1a4f0*/  IMAD.MOV.U32 R14, RZ, RZ, R4 ;  /* 0x000000ffff0e7224 */ /* 0x000fc600078e0004 */
[----:B------:R1:W-:Y:S01]  /*1a500*/  SYNCS.ARRIVE.TRANS64.RED.A1T0 RZ, [R10+URZ], RZ ;  /* 0x000000ff0aff79a7 */ /* 0x0003e2000810043f */
[----:B------:R-:W-:Y:S05]  /*1a510*/  @P1 BRA `(.L_x_1935) ;  /* 0xffffffd800b81947 */ /* 0x000fea000383ffff */
.L_x_1915:
[----:B------:R-:W-:Y:S05]  /*1a520*/  WARPSYNC.ALL ;  /* 0x0000000000007948 */ /* 0x000fea0003800000 */
[----:B------:R-:W-:Y:S01]  /*1a530*/  ULDC.64 UR4, c[0x0][0x9a0] ;  /* 0x0002680000047ab9 */ /* 0x000fe20000000a00 */
[----:B0-----:R-:W-:Y:S01]  /*1a540*/  IMAD.MOV.U32 R12, RZ, RZ, 0x3f800000 ;  /* 0x3f800000ff0c7424 */ /* 0x001fe200078e00ff */
[----:B------:R2:W-:Y:S08]  /*1a550*/  BAR.ARV R5, 0x100 ;  /* 0x000400050000751d */ /* 0x0005f00000002000 */
[----:B------:R-:W-:Y:S06]  /*1a560*/  BAR.ARV 0x8, 0x180 ;  /* 0x0206000000007b1d */ /* 0x000fec0000002000 */
[----:B------:R-:W-:-:S04]  /*1a570*/  ISETP.NE.U32.AND P0, PT, RZ, UR4, PT ;  /* 0x00000004ff007c0c */ /* 0x000fc8000bf05070 */
[----:B------:R-:W-:-:S13]  /*1a580*/  ISETP.NE.AND.EX P0, PT, RZ, UR5, PT, P0 ;  /* 0x00000005ff007c0c */ /* 0x000fda000bf05300 */
[----:B-1----:R-:W0:Y:S01]  /*1a590*/  @P0 LDC.64 R10, c[0x0][0x9c8] ;  /* 0x00027200ff0a0b82 */ /* 0x002e220000000a00 */
[----:B------:R-:W-:Y:S02]  /*1a5a0*/  @P0 SHF.R.S32.HI R13, RZ, 0x1f, R23 ;  /* 0x0000001fff0d0819 */ /* 0x000fe40000011417 */
[----:B------:R-:W-:-:S05]  /*1a5b0*/  @P0 SHF.R.S32.HI R15, RZ, 0x1f, R22 ;  /* 0x0000001fff0f0819 */ /* 0x000fca0000011416 */
[----:B------:R-:W1:Y:S01]  /*1a5c0*/  @P0 LDC.64 R8, c[0x0][0x9d0] ;  /* 0x00027400ff080b82 */ /* 0x000e620000000a00 */
[----:B0-----:R-:W-:-:S04]  /*1a5d0*/  @P0 IMAD R6, R13, R10, RZ ;  /* 0x0000000a0d060224 */ /* 0x001fc800078e02ff */
[C---:B------:R-:W-:Y:S02]  /*1a5e0*/  @P0 IMAD R13, R23.reuse, R11, R6 ;  /* 0x0000000b170d0224 */ /* 0x040fe400078e0206 */
[----:B------:R-:W-:-:S04]  /*1a5f0*/  @P0 IMAD.WIDE.U32 R10, R23, R10, RZ ;  /* 0x0000000a170a0225 */ /* 0x000fc800078e00ff */
[-C--:B-1----:R-:W-:Y:S02]  /*1a600*/  @P0 IMAD R6, R15, R8.reuse, RZ ;  /* 0x000000080f060224 */ /* 0x082fe400078e02ff */
[----:B------:R-:W-:Y:S02]  /*1a610*/  @P0 IMAD.IADD R11, R11, 0x1, R13 ;  /* 0x000000010b0b0824 */ /* 0x000fe400078e020d */
[C---:B------:R-:W-:Y:S02]  /*1a620*/  @P0 IMAD R13, R22.reuse, R9, R6 ;  /* 0x00000009160d0224 */ /* 0x040fe400078e0206 */
[----:B------:R-:W-:-:S05]  /*1a630*/  @P0 IMAD.WIDE.U32 R8, R22, R8, R10 ;  /* 0x0000000816080225 */ /* 0x000fca00078e000a */
[----:B------:R-:W-:Y:S02]  /*1a640*/  @P0 IADD3 R9, R9, R13, RZ ;  /* 0x0000000d09090210 */ /* 0x000fe40007ffe0ff */
[----:B------:R-:W-:-:S04]  /*1a650*/  @P0 LEA R10, P1, R8, UR4, 0x2 ;  /* 0x00000004080a0c11 */ /* 0x000fc8000f8210ff */
[----:B------:R-:W-:-:S05]  /*1a660*/  @P0 LEA.HI.X R11, R8, UR5, R9, 0x2, P1 ;  /* 0x00000005080b0c11 */ /* 0x000fca00088f1409 */
[----:B------:R0:W4:Y:S01]  /*1a670*/  @P0 LDG.E R12, desc[UR36][R10.64] ;  /* 0x000000240a0c0981 */ /* 0x000122000c1e1900 */
[----:B--23--:R-:W-:Y:S02]  /*1a680*/  IMAD.MOV.U32 R5, RZ, RZ, RZ ;  /* 0x000000ffff057224 */ /* 0x00cfe400078e00ff */
[----:B------:R-:W-:Y:S01]  /*1a690*/  VIADD R185, R185, 0x1 ;  /* 0x00000001b9b97836 */ /* 0x000fe20000000000 */
[----:B------:R-:W1:Y:S01]  /*1a6a0*/  SHFL.BFLY PT, R6, R3, 0x2, 0x1f ;  /* 0x0c401f0003067f89 */ /* 0x000e6200000e0000 */
[----:B------:R-:W-:-:S03]  /*1a6b0*/  VIADD R217, R217, 0x1 ;  /* 0x00000001d9d97836 */ /* 0x000fc60000000000 */
[----:B------:R-:W2:Y:S01]  /*1a6c0*/  SHFL.BFLY PT, R9, R0, 0x2, 0x1f ;  /* 0x0c401f0000097f89 */ /* 0x000ea200000e0000 */
[----:B------:R-:W-:Y:S01]  /*1a6d0*/  ISETP.NE.AND P3, PT, R185, 0x2, PT ;  /* 0x00000002b900780c */ /* 0x000fe20003f65270 */
[----:B0-----:R-:W-:-:S03]  /*1a6e0*/  IMAD.MOV.U32 R11, RZ, RZ, RZ ;  /* 0x000000ffff0b7224 */ /* 0x001fc600078e00ff */
[----:B------:R-:W-:Y:S01]  /*1a6f0*/  SEL R185, R185, RZ, P3 ;  /* 0x000000ffb9b97207 */ /* 0x000fe20001800000 */
[----:B-1----:R-:W-:Y:S01]  /*1a700*/  FADD.FTZ R6, R6, R3 ;  /* 0x0000000306067221 */ /* 0x002fe20000010000 */
[----:B------:R-:W-:Y:S02]  /*1a710*/  IMAD.MOV.U32 R3, RZ, RZ, -0x800000 ;  /* 0xff800000ff037424 */ /* 0x000fe400078e00ff */
[----:B--2---:R-:W-:Y:S01]  /*1a720*/  FADD.FTZ R8, R9, R0 ;  /* 0x0000000009087221 */ /* 0x004fe20000010000 */
[----:B------:R-:W-:Y:S01]  /*1a730*/  IMAD.MOV.U32 R0, RZ, RZ, -0x800000 ;  /* 0xff800000ff007424 */ /* 0x000fe200078e00ff */
[----:B------:R-:W0:Y:S04]  /*1a740*/  SHFL.BFLY PT, R9, R6, 0x1, 0x1f ;  /* 0x0c201f0006097f89 */ /* 0x000e2800000e0000 */
[----:B------:R-:W1:Y:S01]  /*1a750*/  SHFL.BFLY PT, R13, R8, 0x1, 0x1f ;  /* 0x0c201f00080d7f89 */ /* 0x000e6200000e0000 */
[----:B0-----:R-:W-:-:S04]  /*1a760*/  FADD.FTZ R9, R6, R9 ;  /* 0x0000000906097221 */ /* 0x001fc80000010000 */
[C---:B------:R-:W-:Y:S01]  /*1a770*/  FMUL.FTZ R15, R9.reuse, 0.00390625 ;  /* 0x3b800000090f7820 */ /* 0x040fe20000410000 */
[----:B------:R-:W-:Y:S01]  /*1a780*/  FSETP.NE.FTZ.AND P0, PT, R9, RZ, PT ;  /* 0x000000ff0900720b */ /* 0x000fe20003f15000 */
[----:B-1----:R-:W-:Y:S01]  /*1a790*/  FADD.FTZ R14, R8, R13 ;  /* 0x0000000d080e7221 */ /* 0x002fe20000010000 */
[----:B------:R-:W-:Y:S02]  /*1a7a0*/  SEL R13, RZ, 0x1, P3 ;  /* 0x00000001ff0d7807 */ /* 0x000fe40001800000 */
[----:B------:R-:W-:Y:S01]  /*1a7b0*/  FSETP.NE.FTZ.AND P1, PT, R15, RZ, PT ;  /* 0x000000ff0f00720b */ /* 0x000fe20003f35000 */
[----:B------:R-:W-:Y:S01]  /*1a7c0*/  FMUL.FTZ R10, R14, 0.00390625 ;  /* 0x3b8000000e0a7820 */ /* 0x000fe20000410000 */
[----:B------:R-:W-:-:S04]  /*1a7d0*/  LOP3.LUT R188, R188, R13, RZ, 0x3c, !PT ;  /* 0x0000000dbcbc7212 */ /* 0x000fc800078e3cff */
[----:B------:R-:W-:-:S03]  /*1a7e0*/  FSETP.NE.FTZ.AND P2, PT, R10, RZ, PT ;  /* 0x000000ff0a00720b */ /* 0x000fc60003f55000 */
[----:B------:R0:W-:Y:S01]  /*1a7f0*/  @P0 MUFU.RCP R5, R9 ;  /* 0x0000000900050308 */ /* 0x0001e20000001000 */
[----:B------:R-:W-:-:S07]  /*1a800*/  FSETP.NE.FTZ.AND P0, PT, R14, RZ, PT ;  /* 0x000000ff0e00720b */ /* 0x000fce0003f15000 */
[----:B------:R-:W1:Y:S01]  /*1a810*/  @P1 MUFU.LG2 R6, R15 ;  /* 0x0000000f00061308 */ /* 0x000e620000000c00 */
[C---:B0-----:R-:W-:Y:S01]  /*1a820*/  @P1 FMUL.FTZ R9, R2.reuse, 0.69314718246459960938 ;  /* 0x3f31721802091820 */ /* 0x041fe20000410000 */
[----:B------:R-:W-:-:S06]  /*1a830*/  @P2 FMUL.FTZ R21, R2, 0.69314718246459960938 ;  /* 0x3f31721802152820 */ /* 0x000fcc0000410000 */
[----:B------:R-:W-:Y:S01]  /*1a840*/  @P0 MUFU.RCP R11, R14 ;  /* 0x0000000e000b0308 */ /* 0x000fe20000001000 */
[----:B------:R-:W-:-:S07]  /*1a850*/  PLOP3.LUT P0, PT, PT, PT, PT, 0x8, 0x0 ;  /* 0x000000000000781c */ /* 0x000fce0003f0e170 */
[----:B------:R-:W0:Y:S01]  /*1a860*/  @P2 MUFU.LG2 R8, R10 ;  /* 0x0000000a00082308 */ /* 0x000e220000000c00 */
[----:B-1----:R-:W-:-:S04]  /*1a870*/  @P1 FMUL.FTZ R6, R6, 0.69314718246459960938 ;  /* 0x3f31721806061820 */ /* 0x002fc80000410000 */
[----:B------:R-:W-:Y:S01]  /*1a880*/  @P1 FFMA.FTZ R0, R9, R4, R6 ;  /* 0x0000000409001223 */ /* 0x000fe20000010006 */
[----:B0-----:R-:W-:-:S04]  /*1a890*/  @P2 FMUL.FTZ R8, R8, 0.69314718246459960938 ;  /* 0x3f31721808082820 */ /* 0x001fc80000410000 */
[----:B------:R-:W-:Y:S01]  /*1a8a0*/  @P2 FFMA.FTZ R3, R21, R7, R8 ;  /* 0x0000000715032223 */ /* 0x000fe20000010008 */
[-C--:B----4-:R-:W-:Y:S01]  /*1a8b0*/  FMUL.FTZ R2, R5, R12.reuse ;  /* 0x0000000c05027220 */ /* 0x090fe20000410000 */
[----:B------:R-:W-:-:S03]  /*1a8c0*/  FMUL.FTZ R12, R11, R12 ;  /* 0x0000000c0b0c7220 */ /* 0x000fc60000410000 */
        /* <DEDUP_REMOVED lines=23> */
[----:B------:R-:W-:Y:S01]  /*1aa40*/  FMUL.FTZ R36, R77, R2 ;  /* 0x000000024d247220 */ /* 0x000fe20000410000 */
[----:B------:R-:W-:Y:S01]  /*1aa50*/  FMUL.FTZ R111, R118, R12 ;  /* 0x0000000c766f7220 */ /* 0x000fe20000410000 */
        /* <DEDUP_REMOVED lines=103> */
.L_x_1800:
        /* <DEDUP_REMOVED lines=10> */
[----:B------:R-:W2:Y:S01]  /*1b170*/  LDL R140, [R1+0x18] ;  /* 0x00001800018c7983 */ /* 0x000ea20000100800 */
[----:B-1----:R-:W-:Y:S01]  /*1b180*/  F2FP.BF16.F32.PACK_AB R20, R13, R56 ;  /* 0x000000380d14723e */ /* 0x002fe200000010ff */
[----:B------:R-:W-:Y:S01]  /*1b190*/  ULDC.64 UR4, c[0x4][0x38] ;  /* 0x01000e0000047ab9 */ /* 0x000fe20000000a00 */
[----:B------:R-:W1:Y:S01]  /*1b1a0*/  S2R R13, SR_SWINHI ;  /* 0x00000000000d7919 */ /* 0x000e620000002f00 */
[----:B-----5:R-:W3:Y:S01]  /*1b1b0*/  S2R R39, SR_TID.X ;  /* 0x0000000000277919 */ /* 0x020ee20000002100 */
        /* <DEDUP_REMOVED lines=10> */
[----:B------:R-:W-:Y:S02]  /*1b260*/  MOV R76, R184 ;  /* 0x000000b8004c7202 */ /* 0x000fe40000000f00 */
[----:B-1----:R-:W-:Y:S01]  /*1b270*/  MOV R77, R13 ;  /* 0x0000000d004d7202 */ /* 0x002fe20000000f00 */
[----:B---3--:R-:W-:Y:S01]  /*1b280*/  IMAD.SHL.U32 R2, R39, 0x4, RZ ;  /* 0x0000000427027824 */ /* 0x008fe200078e00ff */
[----:B------:R-:W-:Y:S02]  /*1b290*/  F2FP.BF16.F32.PACK_AB R58, R53, R96 ;  /* 0x00000060353a723e */ /* 0x000fe400000010ff */
[----:B------:R-:W-:Y:S02]  /*1b2a0*/  F2FP.BF16.F32.PACK_AB R104, R61, R104 ;  /* 0x000000683d68723e */ /* 0x000fe400000010ff */
[----:B------:R-:W-:Y:S02]  /*1b2b0*/  LOP3.LUT R2, R2, 0xc, RZ, 0xc0, !PT ;  /* 0x0000000c02027812 */ /* 0x000fe400078ec0ff */
[----:B------:R-:W-:-:S02]  /*1b2c0*/  F2FP.BF16.F32.PACK_AB R11, R11, R48 ;  /* 0x000000300b0b723e */ /* 0x000fc400000010ff */
[----:B------:R-:W-:Y:S02]  /*1b2d0*/  IADD3 R26, P0, R2, UR4, RZ ;  /* 0x00000004021a7c10 */ /* 0x000fe4000ff1e0ff */
[----:B------:R-:W-:Y:S02]  /*1b2e0*/  F2FP.BF16.F32.PACK_AB R47, R47, R50 ;  /* 0x000000322f2f723e */ /* 0x000fe400000010ff */
[----:B------:R-:W-:Y:S02]  /*1b2f0*/  F2FP.BF16.F32.PACK_AB R63, R63, R66 ;  /* 0x000000423f3f723e */ /* 0x000fe400000010ff */
[----:B------:R-:W-:Y:S02]  /*1b300*/  F2FP.BF16.F32.PACK_AB R141, R52, R89 ;  /* 0x00000059348d723e */ /* 0x000fe400000010ff */
[----:B------:R-:W-:Y:S02]  /*1b310*/  F2FP.BF16.F32.PACK_AB R97, R60, R97 ;  /* 0x000000613c61723e */ /* 0x000fe400000010ff */
[----:B------:R-:W-:-:S02]  /*1b320*/  IADD3.X R27, RZ, UR5, RZ, P0, !PT ;  /* 0x00000005ff1b7c10 */ /* 0x000fc400087fe4ff */
[----:B------:R-:W-:Y:S02]  /*1b330*/  F2FP.BF16.F32.PACK_AB R8, R8, R41 ;  /* 0x000000290808723e */ /* 0x000fe400000010ff */
[----:B------:R-:W-:Y:S01]  /*1b340*/  F2FP.BF16.F32.PACK_AB R46, R45, R88 ;  /* 0x000000582d2e723e */ /* 0x000fe200000010ff */
[----:B------:R1:W5:Y:S01]  /*1b350*/  LDG.E.CONSTANT R2, desc[UR36][R26.64] ;  /* 0x000000241a027981 */ /* 0x000362000c1e9900 */
[----:B------:R-:W-:Y:S01]  /*1b360*/  F2FP.BF16.F32.PACK_AB R128, R85, R128 ;  /* 0x000000805580723e */ /* 0x000fe200000010ff */
[----:B------:R-:W-:Y:S01]  /*1b370*/  UMOV UR4, 0xffffffff ;  /* 0xffffffff00047882 */ /* 0x000fe20000000000 */
[----:B------:R-:W-:Y:S02]  /*1b380*/  LOP3.LUT P0, R13, R39, 0x3, RZ, 0xc0, !PT ;  /* 0x00000003270d7812 */ /* 0x000fe4000780c0ff */
[----:B------:R-:W-:Y:S02]  /*1b390*/  F2FP.BF16.F32.PACK_AB R30, R30, R109 ;  /* 0x0000006d1e1e723e */ /* 0x000fe400000010ff */
[----:B------:R-:W-:-:S02]  /*1b3a0*/  F2FP.BF16.F32.PACK_AB R62, R62, R59 ;  /* 0x0000003b3e3e723e */ /* 0x000fc400000010ff */
[----:B------:R-:W-:Y:S02]  /*1b3b0*/  F2FP.BF16.F32.PACK_AB R12, R38, R35 ;  /* 0x00000023260c723e */ /* 0x000fe400000010ff */
[----:B-1----:R-:W-:Y:S02]  /*1b3c0*/  F2FP.BF16.F32.PACK_AB R26, R37, R80 ;  /* 0x00000050251a723e */ /* 0x002fe400000010ff */
        /* <DEDUP_REMOVED lines=9> */
[----:B------:R-:W-:-:S02]  /*1b460*/  ISETP.EQ.OR P0, PT, R13, 0x3, !P0 ;  /* 0x000000030d00780c */ /* 0x000fc40004702670 */
[----:B------:R-:W-:Y:S02]  /*1b470*/  F2FP.BF16.F32.PACK_AB R7, R7, R32 ;  /* 0x000000200707723e */ /* 0x000fe400000010ff */
[----:B------:R-:W-:Y:S02]  /*1b480*/  F2FP.BF16.F32.PACK_AB R117, R117, R34 ;  /* 0x000000227575723e */ /* 0x000fe400000010ff */
[----:B------:R-:W-:Y:S02]  /*1b490*/  F2FP.BF16.F32.PACK_AB R57, R14, R57 ;  /* 0x000000390e39723e */ /* 0x000fe400000010ff */
[----:B------:R-:W-:Y:S02]  /*1b4a0*/  F2FP.BF16.F32.PACK_AB R65, R28, R65 ;  /* 0x000000411c41723e */ /* 0x000fe400000010ff */
[----:B------:R-:W-:Y:S02]  /*1b4b0*/  SEL R13, R5, R4, P0 ;  /* 0x00000004050d7207 */ /* 0x000fe40000000000 */
[----:B------:R-:W-:-:S02]  /*1b4c0*/  SEL R4, R4, R5, P0 ;  /* 0x0000000504047207 */ /* 0x000fc40000000000 */
        /* <DEDUP_REMOVED lines=25> */
[----:B------:R-:W-:Y:S01]  /*1b660*/  F2FP.BF16.F32.PACK_AB R134, R134, R147 ;  /* 0x000000938686723e */ /* 0x000fe200000010ff */
        /* <DEDUP_REMOVED lines=27> */
[C---:B------:R-:W-:Y:S02]  /*1b820*/  IADD3 R85, P2, R42.reuse, 0x8020, RZ ;  /* 0x000080202a557810 */ /* 0x040fe40007f5e0ff */
[C---:B------:R-:W-:Y:S02]  /*1b830*/  IADD3 R41, P1, R42.reuse, 0x8000, RZ ;  /* 0x000080002a297810 */ /* 0x040fe40007f3e0ff */
[C---:B------:R-:W-:Y:S02]  /*1b840*/  IADD3 R39, P5, R42.reuse, 0x4060, RZ ;  /* 0x000040602a277810 */ /* 0x040fe40007fbe0ff */
[----:B------:R-:W-:Y:S02]  /*1b850*/  IADD3 R37, P4, R42, 0x4040, RZ ;  /* 0x000040402a257810 */ /* 0x000fe40007f9e0ff */
[----:B------:R-:W-:Y:S02]  /*1b860*/  LOP3.LUT R44, R45, 0x380, RZ, 0xc0, !PT ;  /* 0x000003802d2c7812 */ /* 0x000fe400078ec0ff */
[----:B------:R-:W-:-:S02]  /*1b870*/  LOP3.LUT R84, R85, 0x380, RZ, 0xc0, !PT ;  /* 0x0000038055547812 */ /* 0x000fc400078ec0ff */
[----:B------:R-:W-:Y:S02]  /*1b880*/  LOP3.LUT R40, R41, 0x380, RZ, 0xc0, !PT ;  /* 0x0000038029287812 */ /* 0x000fe400078ec0ff */
[----:B------:R-:W-:Y:S02]  /*1b890*/  LOP3.LUT R38, R39, 0x380, RZ, 0xc0, !PT ;  /* 0x0000038027267812 */ /* 0x000fe400078ec0ff */
[----:B------:R-:W-:Y:S02]  /*1b8a0*/  LOP3.LUT R36, R37, 0x380, RZ, 0xc0, !PT ;  /* 0x0000038025247812 */ /* 0x000fe400078ec0ff */
[----:B------:R-:W-:Y:S02]  /*1b8b0*/  SHF.R.U64 R44, R44, 0x3, RZ ;  /* 0x000000032c2c7819 */ /* 0x000fe400000012ff */
[----:B------:R-:W-:Y:S02]  /*1b8c0*/  SHF.R.U64 R84, R84, 0x3, RZ ;  /* 0x0000000354547819 */ /* 0x000fe400000012ff */
[----:B------:R-:W-:-:S02]  /*1b8d0*/  SHF.R.U64 R40, R40, 0x3, RZ ;  /* 0x0000000328287819 */ /* 0x000fc400000012ff */
        /* <DEDUP_REMOVED lines=11> */
[----:B------:R-:W-:Y:S02]  /*1b990*/  IADD3.X R37, RZ, R43, RZ, P4, !PT ;  /* 0x0000002bff257210 */ /* 0x000fe400027fe4ff */
[C---:B------:R-:W-:Y:S02]  /*1b9a0*/  IADD3 R15, P3, R42.reuse, 0x4020, RZ ;  /* 0x000040202a0f7810 */ /* 0x040fe40007f7e0ff */
[C---:B------:R-:W-:Y:S02]  /*1b9b0*/  IADD3 R25, P2, R42.reuse, 0x4000, RZ ;  /* 0x000040002a197810 */ /* 0x040fe40007f5e0ff */
[C---:B------:R-:W-:Y:S02]  /*1b9c0*/  IADD3 R29, P1, R42.reuse, 0x60, RZ ;  /* 0x000000602a1d7810 */ /* 0x040fe40007f3e0ff */
[C---:B------:R-:W-:Y:S02]  /*1b9d0*/  IADD3 R33, P5, R42.reuse, 0x40, RZ ;  /* 0x000000402a217810 */ /* 0x040fe40007fbe0ff */
[----:B------:R-:W-:-:S02]  /*1b9e0*/  IADD3 R35, P4, R42, 0x20, RZ ;  /* 0x000000202a237810 */ /* 0x000fc40007f9e0ff */
[----:B------:R-:W-:Y:S02]  /*1b9f0*/  LOP3.LUT R14, R15, 0x380, RZ, 0xc0, !PT ;  /* 0x000003800f0e7812 */ /* 0x000fe400078ec0ff */
[----:B------:R-:W-:Y:S02]  /*1ba00*/  LOP3.LUT R24, R25, 0x380, RZ, 0xc0, !PT ;  /* 0x0000038019187812 */ /* 0x000fe400078ec0ff */
[----:B------:R-:W-:Y:S02]  /*1ba10*/  LOP3.LUT R28, R29, 0x380, RZ, 0xc0, !PT ;  /* 0x000003801d1c7812 */ /* 0x000fe400078ec0ff */
[----:B------:R-:W-:Y:S02]  /*1ba20*/  LOP3.LUT R32, R33, 0x380, RZ, 0xc0, !PT ;  /* 0x0000038021207812 */ /* 0x000fe400078ec0ff */
[----:B------:R-:W-:Y:S02]  /*1ba30*/  LOP3.LUT R34, R35, 0x380, RZ, 0xc0, !PT ;  /* 0x0000038023227812 */ /* 0x000fe400078ec0ff */
[----:B------:R-:W-:-:S02]  /*1ba40*/  LOP3.LUT R5, R42, 0x380, RZ, 0xc0, !PT ;  /* 0x000003802a057812 */ /* 0x000fc400078ec0ff */
[----:B------:R-:W-:Y:S02]  /*1ba50*/  SHF.R.U64 R14, R14, 0x3, RZ ;  /* 0x000000030e0e7819 */ /* 0x000fe400000012ff */
[----:B------:R-:W-:Y:S02]  /*1ba60*/  SHF.R.U64 R24, R24, 0x3, RZ ;  /* 0x0000000318187819 */ /* 0x000fe400000012ff */
[----:B------:R-:W-:Y:S02]  /*1ba70*/  SHF.R.U64 R28, R28, 0x3, RZ ;  /* 0x000000031c1c7819 */ /* 0x000fe400000012ff */
[----:B------:R-:W-:Y:S02]  /*1ba80*/  SHF.R.U64 R32, R32, 0x3, RZ ;  /* 0x0000000320207819 */ /* 0x000fe400000012ff */
[----:B------:R-:W-:Y:S02]  /*1ba90*/  SHF.R.U64 R34, R34, 0x3, RZ ;  /* 0x0000000322227819 */ /* 0x000fe400000012ff */
[----:B------:R-:W-:-:S02]  /*1baa0*/  SHF.R.U64 R5, R5, 0x3, RZ ;  /* 0x0000000305057819 */ /* 0x000fc400000012ff */
        /* <DEDUP_REMOVED lines=26> */
[----:B------:R-:W-:Y:S01]  /*1bc50*/  MOV R96, R34 ;  /* 0x0000002200607202 */ /* 0x000fe20000000f00 */
[----:B------:R-:W-:Y:S06]  /*1bc60*/  BRA.DIV UR4, `(.L_x_1938) ;  /* 0x000000c204ec7947 */ /* 0x000fec000b800000 */
[----:B------:R-:W-:Y:S01]  /*1bc70*/  SEL R29, R7, R6, P0 ;  /* 0x00000006071d7207 */ /* 0x000fe20000000000 */
[----:B-----5:R-:W-:Y:S01]  /*1bc80*/  SHFL.IDX PT, R25, R13, R2, 0x1c1f ;  /* 0x001c1f020d197589 */ /* 0x020fe200000e0000 */
[----:B------:R-:W-:Y:S02]  /*1bc90*/  SEL R6, R6, R7, P0 ;  /* 0x0000000706067207 */ /* 0x000fe40000000000 */
[----:B------:R-:W-:Y:S01]  /*1bca0*/  SEL R33, R9, R8, P0 ;  /* 0x0000000809217207 */ /* 0x000fe20000000000 */
[----:B------:R-:W-:Y:S01]  /*1bcb0*/  SHFL.IDX PT, R45, R29, R2, 0x1c1f ;  /* 0x001c1f021d2d7589 */ /* 0x000fe200000e0000 */
[----:B------:R-:W-:Y:S02]  /*1bcc0*/  SEL R7, R8, R9, P0 ;  /* 0x0000000908077207 */ /* 0x000fe40000000000 */
[----:B------:R-:W-:Y:S01]  /*1bcd0*/  SEL R51, R26, R109, P0 ;  /* 0x0000006d1a337207 */ /* 0x000fe20000000000 */
[----:B------:R-:W-:Y:S01]  /*1bce0*/  SHFL.IDX PT, R49, R33, R2, 0x1c1f ;  /* 0x001c1f0221317589 */ /* 0x000fe200000e0000 */
[----:B------:R-:W-:-:S02]  /*1bcf0*/  SEL R35, R11, R10, P0 ;  /* 0x0000000a0b237207 */ /* 0x000fc40000000000 */
[----:B------:R-:W-:Y:S02]  /*1bd00*/  SEL R8, R10, R11, P0 ;  /* 0x0000000b0a087207 */ /* 0x000fe40000000000 */
[----:B------:R-:W-:Y:S01]  /*1bd10*/  SEL R26, R109, R26, P0 ;  /* 0x0000001a6d1a7207 */ /* 0x000fe20000000000 */
[----:B------:R-:W-:Y:S01]  /*1bd20*/  SHFL.IDX PT, R53, R35, R2, 0x1c1f ;  /* 0x001c1f0223357589 */ /* 0x000fe200000e0000 */
[----:B------:R-:W-:Y:S02]  /*1bd30*/  LOP3.LUT R9, R2, 0x2, RZ, 0x3c, !PT ;  /* 0x0000000202097812 */ /* 0x000fe400078e3cff */
        /* <DEDUP_REMOVED lines=11> */
[----:B------:R-:W1:Y:S01]  /*1bdf0*/  SHFL.IDX PT, R30, R4, R9, 0x1c1f ;  /* 0x001c1f09041e7589 */ /* 0x000e6200000e0000 */
        /* <DEDUP_REMOVED lines=11> */
[----:B------:R2:W-:Y:S01]  /*1beb0*/  SHFL.IDX PT, R52, R6, R9, 0x1c1f ;  /* 0x001c1f0906347589 */ /* 0x0005e200000e0000 */
        /* <DEDUP_REMOVED lines=23> */
[----:B------:R-:W3:Y:S01]  /*1c030*/  SHFL.IDX PT, R64, R10, R9, 0x1c1f ;  /* 0x001c1f090a407589 */ /* 0x000ee200000e0000 */
        /* <DEDUP_REMOVED lines=26> */
[----:B------:R4:W0:Y:S01]  /*1c1e0*/  SHFL.IDX PT, R68, R24, R9, 0x1c1f ;  /* 0x001c1f0918447589 */ /* 0x00082200000e0000 */
[----:B------:R-:W-:-:S02]  /*1c1f0*/  SEL R125, R27, R86, P0 ;  /* 0x000000561b7d7207 */ /* 0x000fc40000000000 */
[----:B------:R-:W-:Y:S01]  /*1c200*/  SEL R129, R95, R102, P0 ;  /* 0x000000665f817207 */ /* 0x000fe20000000000 */
[----:B------:R-:W-:Y:S01]  /*1c210*/  SHFL.IDX PT, R86, R59, R2, 0x1c1f ;  /* 0x001c1f023b567589 */ /* 0x000fe200000e0000 */
[----:B------:R-:W-:Y:S02]  /*1c220*/  SEL R75, R135, R134, P0 ;  /* 0x00000086874b7207 */ /* 0x000fe40000000000 */
[----:B------:R-:W-:Y:S01]  /*1c230*/  SEL R5, R134, R135, P0 ;  /* 0x0000008786057207 */ /* 0x000fe20000000000 */
[----:B------:R0:W-:Y:S01]  /*1c240*/  SHFL.IDX PT, R102, R36, R9, 0x1c1f ;  /* 0x001c1f0924667589 */ /* 0x0001e200000e0000 */
[----:B-1----:R-:W-:Y:S02]  /*1c250*/  SEL R4, R25, R30, P0 ;  /* 0x0000001e19047207 */ /* 0x002fe40000000000 */
[----:B--2---:R-:W-:Y:S01]  /*1c260*/  SEL R6, R30, R25, P0 ;  /* 0x000000191e067207 */ /* 0x004fe20000000000 */
[----:B------:R-:W-:Y:S01]  /*1c270*/  SHFL.IDX PT, R70, R105, R2, 0x1c1f ;  /* 0x001c1f0269467589 */ /* 0x000fe200000e0000 */
[----:B---3--:R-:W-:-:S02]  /*1c280*/  SEL R30, R64, R57, P0 ;  /* 0x00000039401e7207 */ /* 0x008fc40000000000 */
[----:B----4-:R-:W-:Y:S01]  /*1c290*/  SEL R24, R53, R60, P0 ;  /* 0x0000003c35187207 */ /* 0x010fe20000000000 */
        /* <DEDUP_REMOVED lines=8> */
[----:B0-----:R-:W-:Y:S01]  /*1c320*/  SEL R36, R65, R68, P0 ;  /* 0x0000004441247207 */ /* 0x001fe20000000000 */
[----:B------:R-:W-:Y:S01]  /*1c330*/  SHFL.IDX PT, R43, R125, R2, 0x1c1f ;  /* 0x001c1f027d2b7589 */ /* 0x000fe200000e0000 */
[----:B------:R-:W-:Y:S02]  /*1c340*/  SEL R42, R72, R69, P0 ;  /* 0x00000045482a7207 */ /* 0x000fe40000000000 */
[----:B------:R-:W-:Y:S01]  /*1c350*/  SEL R60, R41, R100, P0 ;  /* 0x00000064293c7207 */ /* 0x000fe20000000000 */
[----:B------:R-:W-:Y:S01]  /*1c360*/  SHFL.IDX PT, R47, R47, R2, 0x1c1f ;  /* 0x001c1f022f2f7589 */ /* 0x000fe200000e0000 */
[----:B------:R-:W-:Y:S02]  /*1c370*/  SEL R11, R104, R33, P0 ;  /* 0x00000021680b7207 */ /* 0x000fe40000000000 */
[----:B------:R-:W-:Y:S01]  /*1c380*/  SEL R13, R29, R106, P0 ;  /* 0x0000006a1d0d7207 */ /* 0x000fe20000000000 */
[----:B------:R-:W-:Y:S01]  /*1c390*/  SHFL.IDX PT, R51, R129, R2, 0x1c1f ;  /* 0x001c1f0281337589 */ /* 0x000fe200000e0000 */
[----:B------:R-:W-:-:S03]  /*1c3a0*/  SEL R15, R106, R29, P0 ;  /* 0x0000001d6a0f7207 */ /* 0x000fc60000000000 */
[----:B------:R-:W-:Y:S04]  /*1c3b0*/  SHFL.IDX PT, R55, R55, R2, 0x1c1f ;  /* 0x001c1f0237377589 */ /* 0x000fe800000e0000 */
[----:B------:R-:W-:Y:S04]  /*1c3c0*/  SHFL.IDX PT, R59, R131, R2, 0x1c1f ;  /* 0x001c1f02833b7589 */ /* 0x000fe800000e0000 */
[----:B------:R-:W-:Y:S04]  /*1c3d0*/  SHFL.IDX PT, R63, R63, R2, 0x1c1f ;  /* 0x001c1f023f3f7589 */ /* 0x000fe800000e0000 */
[----:B------:R-:W-:Y:S04]  /*1c3e0*/  SHFL.IDX PT, R67, R111, R2, 0x1c1f ;  /* 0x001c1f026f437589 */ /* 0x000fe800000e0000 */
[----:B------:R-:W-:Y:S04]  /*1c3f0*/  SHFL.IDX PT, R71, R71, R2, 0x1c1f ;  /* 0x001c1f0247477589 */ /* 0x000fe800000e0000 */
[----:B------:R-:W0:Y:S04]  /*1c400*/  SHFL.IDX PT, R99, R46, R9, 0x1c1f ;  /* 0x001c1f092e637589 */ /* 0x000e2800000e0000 */
[----:B------:R1:W2:Y:S04]  /*1c410*/  SHFL.IDX PT, R101, R38, R9, 0x1c1f ;  /* 0x001c1f0926657589 */ /* 0x0002a800000e0000 */
[----:B------:R3:W-:Y:S04]  /*1c420*/  SHFL.IDX PT, R103, R32, R9, 0x1c1f ;  /* 0x001c1f0920677589 */ /* 0x0007e800000e0000 */
[----:B------:R-:W4:Y:S01]  /*1c430*/  SHFL.IDX PT, R108, R54, R9, 0x1c1f ;  /* 0x001c1f09366c7589 */ /* 0x000f2200000e0000 */
[----:B-1----:R-:W-:-:S03]  /*1c440*/  SEL R38, R68, R65, P0 ;  /* 0x0000004144267207 */ /* 0x002fc60000000000 */
[----:B------:R1:W4:Y:S01]  /*1c450*/  SHFL.IDX PT, R110, R62, R9, 0x1c1f ;  /* 0x001c1f093e6e7589 */ /* 0x00032200000e0000 */
[----:B---3--:R-:W-:-:S03]  /*1c460*/  SEL R32, R61, R20, P0 ;  /* 0x000000143d207207 */ /* 0x008fc60000000000 */
[----:B------:R-:W-:Y:S04]  /*1c470*/  SHFL.IDX PT, R112, R112, R9, 0x1c1f ;  /* 0x001c1f0970707589 */ /* 0x000fe800000e0000 */
[----:B------:R-:W-:Y:S01]  /*1c480*/  SHFL.IDX PT, R114, R114, R9, 0x1c1f ;  /* 0x001c1f0972727589 */ /* 0x000fe200000e0000 */
[----:B0-----:R-:W-:Y:S02]  /*1c490*/  SEL R56, R58, R99, P0 ;  /* 0x000000633a387207 */ /* 0x001fe40000000000 */
[----:B-1----:R-:W-:Y:S01]  /*1c4a0*/  SEL R62, R100, R41, P0 ;  /* 0x00000029643e7207 */ /* 0x002fe20000000000 */
[----:B------:R-:W0:Y:S01]  /*1c4b0*/  SHFL.IDX PT, R116, R116, R9, 0x1c1f ;  /* 0x001c1f0974747589 */ /* 0x000e2200000e0000 */
[----:B--2---:R-:W-:Y:S02]  /*1c4c0*/  SEL R68, R70, R101, P0 ;  /* 0x0000006546447207 */ /* 0x004fe40000000000 */
[----:B------:R-:W-:Y:S01]  /*1c4d0*/  SEL R58, R99, R58, P0 ;  /* 0x0000003a633a7207 */ /* 0x000fe20000000000 */
[----:B------:R-:W1:Y:S01]  /*1c4e0*/  SHFL.IDX PT, R120, R120, R9, 0x1c1f ;  /* 0x001c1f0978787589 */ /* 0x000e6200000e0000 */
[----:B------:R-:W-:-:S03]  /*1c4f0*/  SEL R70, R101, R70, P0 ;  /* 0x0000004665467207 */ /* 0x000fc60000000000 */
[----:B------:R-:W2:Y:S01]  /*1c500*/  SHFL.IDX PT, R122, R122, R9, 0x1c1f ;  /* 0x001c1f097a7a7589 */ /* 0x000ea200000e0000 */
[----:B----4-:R-:W-:Y:S02]  /*1c510*/  SEL R25, R27, R108, P0 ;  /* 0x0000006c1b197207 */ /* 0x010fe40000000000 */
[----:B------:R-:W-:Y:S01]  /*1c520*/  SEL R27, R108, R27, P0 ;  /* 0x0000001b6c1b7207 */ /* 0x000fe20000000000 */
[----:B------:R-:W3:Y:S01]  /*1c530*/  SHFL.IDX PT, R128, R128, R9, 0x1c1f ;  /* 0x001c1f0980807589 */ /* 0x000ee200000e0000 */
[----:B------:R-:W-:Y:S02]  /*1c540*/  SEL R29, R31, R110, P0 ;  /* 0x0000006e1f1d7207 */ /* 0x000fe40000000000 */
[----:B------:R-:W-:Y:S01]  /*1c550*/  SEL R31, R110, R31, P0 ;  /* 0x0000001f6e1f7207 */ /* 0x000fe20000000000 */
[----:B------:R-:W4:Y:S04]  /*1c560*/  SHFL.IDX PT, R118, R118, R9, 0x1c1f ;  /* 0x001c1f0976767589 */ /* 0x000f2800000e0000 */
[----:B------:R-:W4:Y:S04]  /*1c570*/  SHFL.IDX PT, R124, R124, R9, 0x1c1f ;  /* 0x001c1f097c7c7589 */ /* 0x000f2800000e0000 */
[----:B------:R-:W4:Y:S01]  /*1c580*/  SHFL.IDX PT, R126, R126, R9, 0x1c1f ;  /* 0x001c1f097e7e7589 */ /* 0x000f2200000e0000 */
[----:B0-----:R-:W-:-:S02]  /*1c590*/  SEL R41, R43, R116, P0 ;  /* 0x000000742b297207 */ /* 0x001fc40000000000 */
[----:B------:R-:W-:Y:S01]  /*1c5a0*/  SEL R43, R116, R43, P0 ;  /* 0x0000002b742b7207 */ /* 0x000fe20000000000 */
[----:B------:R-:W0:Y:S01]  /*1c5b0*/  SHFL.IDX PT, R132, R132, R9, 0x1c1f ;  /* 0x001c1f0984847589 */ /* 0x000e2200000e0000 */
[----:B-1----:R-:W-:Y:S02]  /*1c5c0*/  SEL R45, R47, R120, P0 ;  /* 0x000000782f2d7207 */ /* 0x002fe40000000000 */
[----:B------:R-:W-:Y:S01]  /*1c5d0*/  SEL R47, R120, R47, P0 ;  /* 0x0000002f782f7207 */ /* 0x000fe20000000000 */
[----:B------:R-:W-:Y:S01]  /*1c5e0*/  SHFL.IDX PT, R97, R97, R2, 0x1c1f ;  /* 0x001c1f0261617589 */ /* 0x000fe200000e0000 */
[----:B--2---:R-:W-:Y:S02]  /*1c5f0*/  SEL R49, R51, R122, P0 ;  /* 0x0000007a33317207 */ /* 0x004fe40000000000 */
[----:B------:R-:W-:Y:S01]  /*1c600*/  SEL R51, R122, R51, P0 ;  /* 0x000000337a337207 */ /* 0x000fe20000000000 */
[----:B------:R1:W2:Y:S01]  /*1c610*/  SHFL.IDX PT, R91, R28, R9, 0x1c1f ;  /* 0x001c1f091c5b7589 */ /* 0x0002a200000e0000 */
[----:B---3--:R-:W-:-:S02]  /*1c620*/  SEL R53, R55, R128, P0 ;  /* 0x0000008037357207 */ /* 0x008fc40000000000 */
[----:B------:R-:W-:Y:S01]  /*1c630*/  SEL R55, R128, R55, P0 ;  /* 0x0000003780377207 */ /* 0x000fe20000000000 */
[----:B------:R3:W2:Y:S04]  /*1c640*/  SHFL.IDX PT, R95, R34, R9, 0x1c1f ;  /* 0x001c1f09225f7589 */ /* 0x0006a800000e0000 */
[----:B------:R4:W2:Y:S01]  /*1c650*/  SHFL.IDX PT, R98, R40, R9, 0x1c1f ;  /* 0x001c1f0928627589 */ /* 0x0008a200000e0000 */
[----:B-1----:R-:W-:-:S03]  /*1c660*/  SEL R28, R57, R64, P0 ;  /* 0x00000040391c7207 */ /* 0x002fc60000000000 */
[----:B------:R-:W1:Y:S01]  /*1c670*/  SHFL.IDX PT, R75, R75, R2, 0x1c1f ;  /* 0x001c1f024b4b7589 */ /* 0x000e6200000e0000 */
[----:B------:R-:W-:Y:S02]  /*1c680*/  SEL R64, R66, R7, P0 ;  /* 0x0000000742407207 */ /* 0x000fe40000000000 */
[----:B------:R-:W-:Y:S01]  /*1c690*/  SEL R66, R7, R66, P0 ;  /* 0x0000004207427207 */ /* 0x000fe20000000000 */
[----:B------:R0:W1:Y:S01]  /*1c6a0*/  SHFL.IDX PT, R2, R5, R9, 0x1c1f ;  /* 0x001c1f0905027589 */ /* 0x00006200000e0000 */
[----:B---3--:R-:W-:Y:S01]  /*1c6b0*/  SEL R34, R20, R61, P0 ;  /* 0x0000003d14227207 */ /* 0x008fe20000000000 */
[----:B------:R-:W-:Y:S01]  /*1c6c0*/  IMAD.MOV.U32 R20, RZ, RZ, RZ ;  /* 0x000000ffff147224 */ /* 0x000fe200078e00ff */
[----:B----4-:R-:W-:Y:S02]  /*1c6d0*/  SEL R40, R69, R72, P0 ;  /* 0x0000004845287207 */ /* 0x010fe40000000000 */
[----:B------:R-:W-:Y:S02]  /*1c6e0*/  SEL R7, R102, R37, P0 ;  /* 0x0000002566077207 */ /* 0x000fe40000000000 */
[----:B------:R-:W-:-:S02]  /*1c6f0*/  SEL R72, R74, R103, P0 ;  /* 0x000000674a487207 */ /* 0x000fc40000000000 */
[----:B------:R-:W-:Y:S02]  /*1c700*/  SEL R57, R59, R118, P0 ;  /* 0x000000763b397207 */ /* 0x000fe40000000000 */
[----:B0-----:R-:W-:Y:S02]  /*1c710*/  SEL R5, R37, R102, P0 ;  /* 0x0000006625057207 */ /* 0x001fe40000000000 */
[----:B------:R-:W-:Y:S02]  /*1c720*/  SEL R9, R33, R104, P0 ;  /* 0x0000006821097207 */ /* 0x000fe40000000000 */
[----:B------:R-:W-:Y:S02]  /*1c730*/  SEL R33, R35, R112, P0 ;  /* 0x0000007023217207 */ /* 0x000fe40000000000 */
[----:B------:R-:W-:Y:S02]  /*1c740*/  SEL R37, R39, R114, P0 ;  /* 0x0000007227257207 */ /* 0x000fe40000000000 */
[----:B------:R-:W-:-:S02]  /*1c750*/  SEL R61, R63, R124, P0 ;  /* 0x0000007c3f3d7207 */ /* 0x000fc40000000000 */
[----:B------:R-:W-:Y:S02]  /*1c760*/  SEL R65, R67, R126, P0 ;  /* 0x0000007e43417207 */ /* 0x000fe40000000000 */
[----:B------:R-:W-:Y:S02]  /*1c770*/  SEL R69, R71, R132, P0 ;  /* 0x0000008447457207 */ /* 0x000fe40000000000 */
[----:B--2---:R-:W-:Y:S02]  /*1c780*/  SEL R44, R86, R91, P0 ;  /* 0x0000005b562c7207 */ /* 0x004fe40000000000 */
        /* <DEDUP_REMOVED lines=11> */
[----:B-1----:R-:W-:-:S07]  /*1c840*/  SEL R71, R132, R71, P0 ;  /* 0x0000004784477207 */ /* 0x002fce0000000000 */
.L_x_2256:
[----:B------:R-:W-:Y:S05]  /*1c850*/  WARPSYNC.ALL ;  /* 0x0000000000007948 */ /* 0x000fea0003800000 */
[----:B------:R-:W-:Y:S06]  /*1c860*/  BAR.SYNC.DEFER_BLOCKING 0x1, 0x100 ;  /* 0x0044000000007b1d */ /* 0x000fec0000010000 */
[----:B------:R-:W-:-:S02]  /*1c870*/  ULDC.64 UR4, c[0x0][0xc00] ;  /* 0x0003000000047ab9 */ /* 0x000fc40000000a00 */
[----:B------:R-:W0:Y:S01]  /*1c880*/  LDC.64 R90, c[0x0][0xc00] ;  /* 0x00030000ff5a7b82 */ /* 0x000e220000000a00 */
[----:B------:R-:W-:-:S04]  /*1c890*/  ISETP.NE.U32.AND P2, PT, RZ, UR4, PT ;  /* 0x00000004ff007c0c */ /* 0x000fc8000bf45070 */
[----:B------:R-:W-:Y:S01]  /*1c8a0*/  ISETP.NE.AND.EX P2, PT, RZ, UR5, PT, P2 ;  /* 0x00000005ff007c0c */ /* 0x000fe2000bf45320 */
[----:B------:R-:W-:Y:S01]  /*1c8b0*/  ULDC.64 UR4, c[0x0][0xc08] ;  /* 0x0003020000047ab9 */ /* 0x000fe20000000a00 */
[----:B------:R1:W-:Y:S04]  /*1c8c0*/  STSM.16.M88.4 [R73], R4 ;  /* 0x0000000449007844 */ /* 0x0003e80000000200 */
[----:B------:R-:W-:Y:S01]  /*1c8d0*/  STSM.16.M88.4 [R96], R8 ;  /* 0x0000000860007844 */ /* 0x000fe20000000200 */
[----:B0-----:R-:W-:-:S03]  /*1c8e0*/  IMAD.WIDE R90, R216, 0x4, R90 ;  /* 0x00000004d85a7825 */ /* 0x001fc600078e025a */
[----:B------:R-:W-:Y:S04]  /*1c8f0*/  STSM.16.M88.4 [R94], R12 ;  /* 0x0000000c5e007844 */ /* 0x000fe80000000200 */
[----:B------:R-:W-:Y:S01]  /*1c900*/  STSM.16.M88.4 [R93], R24 ;  /* 0x000000185d007844 */ /* 0x000fe20000000200 */
[----:B-1----:R-:W-:-:S03]  /*1c910*/  SEL R73, R75, R2, P0 ;  /* 0x000000024b497207 */ /* 0x002fc60000000000 */
[----:B------:R-:W-:Y:S01]  /*1c920*/  STSM.16.M88.4 [R92], R28 ;  /* 0x0000001c5c007844 */ /* 0x000fe20000000200 */
[----:B------:R-:W-:Y:S02]  /*1c930*/  SEL R75, R2, R75, P0 ;  /* 0x0000004b024b7207 */ /* 0x000fe40000000000 */
[----:B------:R-:W-:Y:S01]  /*1c940*/  ISETP.NE.U32.AND P0, PT, RZ, UR4, PT ;  /* 0x00000004ff007c0c */ /* 0x000fe2000bf05070 */
[----:B------:R-:W-:Y:S03]  /*1c950*/  STSM.16.M88.4 [R89], R32 ;  /* 0x0000002059007844 */ /* 0x000fe60000000200 */
[----:B------:R-:W-:Y:S01]  /*1c960*/  ISETP.NE.AND.EX P0, PT, RZ, UR5, PT, P0 ;  /* 0x00000005ff007c0c */ /* 0x000fe2000bf05300 */
[----:B------:R-:W-:Y:S04]  /*1c970*/  STSM.16.M88.4 [R88], R36 ;  /* 0x0000002458007844 */ /* 0x000fe80000000200 */
[----:B------:R-:W-:Y:S04]  /*1c980*/  STSM.16.M88.4 [R87], R40 ;  /* 0x0000002857007844 */ /* 0x000fe80000000200 */
[----:B------:R-:W-:Y:S04]  /*1c990*/  STSM.16.M88.4 [R85], R44 ;  /* 0x0000002c55007844 */ /* 0x000fe80000000200 */
[----:B------:R-:W-:Y:S01]  /*1c9a0*/  STSM.16.M88.4 [R84], R48 ;  /* 0x0000003054007844 */ /* 0x000fe20000000200 */
[----:B------:R-:W0:Y:S03]  /*1c9b0*/  @P0 LDC.64 R4, c[0x0][0xc08] ;  /* 0x00030200ff040b82 */ /* 0x000e260000000a00 */
[----:B------:R1:W-:Y:S04]  /*1c9c0*/  STSM.16.M88.4 [R82], R52 ;  /* 0x0000003452007844 */ /* 0x0003e80000000200 */
[----:B------:R2:W-:Y:S04]  /*1c9d0*/  STSM.16.M88.4 [R83], R56 ;  /* 0x0000003853007844 */ /* 0x0005e80000000200 */
[----:B------:R2:W-:Y:S04]  /*1c9e0*/  STSM.16.M88.4 [R78], R60 ;  /* 0x0000003c4e007844 */ /* 0x0005e80000000200 */
[----:B------:R2:W-:Y:S04]  /*1c9f0*/  STSM.16.M88.4 [R79], R64 ;  /* 0x000000404f007844 */ /* 0x0005e80000000200 */
[----:B------:R2:W-:Y:S01]  /*1ca00*/  STSM.16.M88.4 [R80], R68 ;  /* 0x0000004450007844 */ /* 0x0005e20000000200 */
[----:B------:R-:W-:Y:S01]  /*1ca10*/  ULDC UR4, c[0x0][0xa88] ;  /* 0x0002a20000047ab9 */ /* 0x000fe20000000800 */
[----:B-1----:R-:W1:Y:S02]  /*1ca20*/  LDC R82, c[0x0][0xbe8] ;  /* 0x0002fa00ff527b82 */ /* 0x002e640000000800 */
[----:B------:R2:W-:Y:S06]  /*1ca30*/  STSM.16.M88.4 [R81], R72 ;  /* 0x0000004851007844 */ /* 0x0005ec0000000200 */
[----:B------:R-:W-:Y:S01]  /*1ca40*/  BAR.SYNC.DEFER_BLOCKING 0x1, 0x100 ;  /* 0x0044000000007b1d */ /* 0x000fe20000010000 */
[----:B------:R-:W-:-:S02]  /*1ca50*/  IMAD.U32 R7, RZ, RZ, UR4 ;  /* 0x00000004ff077e24 */ /* 0x000fc4000f8e00ff */
[----:B0-----:R-:W-:-:S03]  /*1ca60*/  @P0 IMAD.WIDE R4, R216, 0x4, R4 ;  /* 0x00000004d8040825 */ /* 0x001fc600078e0204 */
[----:B------:R2:W5:Y:S01]  /*1ca70*/  @P2 LDG.E R20, desc[UR36][R90.64] ;  /* 0x000000245a142981 */ /* 0x000562000c1e1900 */
[----:B-1----:R-:W-:Y:S01]  /*1ca80*/  ISETP.NE.AND P1, PT, R82, 0x1, PT ;  /* 0x000000015200780c */ /* 0x002fe20003f25270 */
[----:B------:R-:W-:Y:S02]  /*1ca90*/  IMAD.IADD R25, R203, 0x1, R202 ;  /* 0x00000001cb197824 */ /* 0x000fe400078e02ca */
[----:B------:R2:W5:Y:S10]  /*1caa0*/  @P0 LDG.E R7, desc[UR36][R4.64] ;  /* 0x0000002404070981 */ /* 0x000574000c1e1900 */
[----:B------:R-:W0:Y:S08]  /*1cab0*/  @P1 LDC R2, c[0x0][0xbec] ;  /* 0x0002fb00ff021b82 */ /* 0x000e300000000800 */
[----:B------:R-:W1:Y:S01]  /*1cac0*/  @P1 LDC R11, c[0x0][0xbf0] ;  /* 0x0002fc00ff0b1b82 */ /* 0x000e620000000800 */
[----:B--2---:R-:W-:Y:S05]  /*1cad0*/  @P0 BRA `(.L_x_1939) ;  /* 0x0000000000100947 */ /* 0x004fea0003800000 */
[----:B------:R-:W-:Y:S05]  /*1cae0*/  @!P2 BRA `(.L_x_1939) ;  /* 0x00000000000ca947 */ /* 0x000fea0003800000 */
[----:B------:R-:W2:Y:S04]  /*1caf0*/  LDG.E R4, desc[UR36][R90.64] ;  /* 0x000000245a047981 */ /* 0x000ea8000c1e1900 */
[----:B-----5:R-:W2:Y:S02]  /*1cb00*/  LDG.E R7, desc[UR36][R90.64+0x4] ;  /* 0x000004245a077981 */ /* 0x020ea4000c1e1900 */
[----:B--2---:R-:W-:-:S07]  /*1cb10*/  IMAD.IADD R7, R7, 0x1, -R4 ;  /* 0x0000000107077824 */ /* 0x004fce00078e0a04 */
.L_x_1939:
[----:B------:R-:W2:Y:S01]  /*1cb20*/  LDL R10, [R1+0x14] ;  /* 0x00001400010a7983 */ /* 0x000ea20000100800 */
[----:B------:R-:W-:Y:S01]  /*1cb30*/  SHF.R.S32.HI R81, RZ, 0x1f, R215 ;  /* 0x0000001fff517819 */ /* 0x000fe200000114d7 */
[----:B0-----:R-:W-:Y:S01]  /*1cb40*/  @P1 IMAD.HI.U32 R2, R25, R2, RZ ;  /* 0x0000000219021227 */ /* 0x001fe200078e00ff */
[--C-:B-----5:R-:W-:Y:S01]  /*1cb50*/  SHF.R.S32.HI R79, RZ, 0x1f, R20.reuse ;  /* 0x0000001fff4f7819 */ /* 0x120fe20000011414 */
[----:B------:R-:W-:Y:S01]  /*1cb60*/  ULDC.64 UR4, c[0x0][0xb90] ;  /* 0x0002e40000047ab9 */ /* 0x000fe20000000a00 */
[----:B------:R-:W-:Y:S01]  /*1cb70*/  MOV R9, R25 ;  /* 0x0000001900097202 */ /* 0x000fe20000000f00 */
[----:B------:R-:W-:Y:S01]  /*1cb80*/  IMAD.MOV.U32 R78, RZ, RZ, R20 ;  /* 0x000000ffff4e7224 */ /* 0x000fe200078e0014 */
[----:B-1----:R-:W-:Y:S01]  /*1cb90*/  @P1 SHF.R.U32.HI R9, RZ, R11, R2 ;  /* 0x0000000bff091219 */ /* 0x002fe20000011602 */
[----:B------:R-:W-:Y:S01]  /*1cba0*/  IMAD R6, R81, UR4, RZ ;  /* 0x0000000451067c24 */ /* 0x000fe2000f8e02ff */
[----:B------:R-:W-:Y:S01]  /*1cbb0*/  SEL R80, R216, RZ, !P2 ;  /* 0x000000ffd8507207 */ /* 0x000fe20005000000 */
[C---:B------:R-:W-:Y:S01]  /*1cbc0*/  IMAD.WIDE.U32 R4, R215.reuse, UR4, R78 ;  /* 0x00000004d7047c25 */ /* 0x040fe2000f8e004e */
[----:B------:R-:W-:Y:S01]  /*1cbd0*/  SHF.R.S32.HI R78, RZ, 0x1f, R216 ;  /* 0x0000001fff4e7819 */ /* 0x000fe200000114d8 */
[----:B------:R-:W0:Y:S02]  /*1cbe0*/  @P1 LDC R83, c[0x0][0xbec] ;  /* 0x0002fb00ff531b82 */ /* 0x000e240000000800 */
[----:B------:R-:W-:Y:S01]  /*1cbf0*/  IMAD R11, R215, UR5, R6 ;  /* 0x00000005d70b7c24 */ /* 0x000fe2000f8e0206 */
[----:B------:R-:W-:Y:S01]  /*1cc00*/  SEL R78, R78, RZ, !P2 ;  /* 0x000000ff4e4e7207 */ /* 0x000fe20005000000 */
[----:B------:R-:W-:Y:S01]  /*1cc10*/  IMAD.MOV R15, RZ, RZ, -R9 ;  /* 0x000000ffff0f7224 */ /* 0x000fe200078e0a09 */
[----:B------:R-:W-:Y:S01]  /*1cc20*/  ULDC.64 UR4, c[0x0][0xb98] ;  /* 0x0002e60000047ab9 */ /* 0x000fe20000000a00 */
[----:B------:R-:W-:-:S02]  /*1cc30*/  IMAD.IADD R5, R5, 0x1, R11 ;  /* 0x0000000105057824 */ /* 0x000fc400078e020b */
[----:B------:R-:W-:Y:S01]  /*1cc40*/  IMAD R11, R82, R15, R25 ;  /* 0x0000000f520b7224 */ /* 0x000fe200078e0219 */
[----:B------:R-:W1:Y:S01]  /*1cc50*/  @P1 LDC R85, c[0x0][0xbf0] ;  /* 0x0002fc00ff551b82 */ /* 0x000e620000000800 */
[----:B------:R-:W-:Y:S02]  /*1cc60*/  IMAD R13, R189, 0x40, R18 ;  /* 0x00000040bd0d7824 */ /* 0x000fe400078e0212 */
[----:B------:R-:W-:Y:S01]  /*1cc70*/  IMAD R15, R78, UR4, RZ ;  /* 0x000000044e0f7c24 */ /* 0x000fe2000f8e02ff */
[----:B------:R-:W-:Y:S01]  /*1cc80*/  SHF.R.S32.HI R2, RZ, 0x1f, R11 ;  /* 0x0000001fff027819 */ /* 0x000fe2000001140b */
[----:B------:R-:W-:-:S04]  /*1cc90*/  IMAD.WIDE.U32 R4, R80, UR4, R4 ;  /* 0x0000000450047c25 */ /* 0x000fc8000f8e0004 */
[----:B------:R-:W-:Y:S01]  /*1cca0*/  IMAD.WIDE R76, R13, 0x2, R76 ;  /* 0x000000020d4c7825 */ /* 0x000fe200078e024c */
[----:B------:R-:W-:Y:S02]  /*1ccb0*/  SHF.R.S32.HI R13, RZ, 0x1f, R9 ;  /* 0x0000001fff0d7819 */ /* 0x000fe40000011409 */
[----:B------:R-:W-:Y:S01]  /*1ccc0*/  IADD3 R4, P0, R9, R4, RZ ;  /* 0x0000000409047210 */ /* 0x000fe20007f1e0ff */
[----:B------:R-:W-:Y:S01]  /*1ccd0*/  IMAD R15, R80, UR5, R15 ;  /* 0x00000005500f7c24 */ /* 0x000fe2000f8e020f */
[----:B------:R-:W-:Y:S01]  /*1cce0*/  ULDC.64 UR4, c[0x0][0xb88] ;  /* 0x0002e20000047ab9 */ /* 0x000fe20000000a00 */
[----:B------:R-:W-:Y:S01]  /*1ccf0*/  IADD3 R9, P2, R76, 0x1000, RZ ;  /* 0x000010004c097810 */ /* 0x000fe20007f5e0ff */
[----:B------:R-:W-:Y:S01]  /*1cd00*/  IMAD R2, R2, UR4, RZ ;  /* 0x0000000402027c24 */ /* 0x000fe2000f8e02ff */
[C---:B------:R-:W-:Y:S02]  /*1cd10*/  IADD3 R25, P5, R76.reuse, 0x3000, RZ ;  /* 0x000030004c197810 */ /* 0x040fe40007fbe0ff */
[----:B------:R-:W-:Y:S01]  /*1cd20*/  IADD3.X R5, R13, R5, R15, P0, !PT ;  /* 0x000000050d057210 */ /* 0x000fe200007fe40f */
[----:B------:R-:W-:Y:S01]  /*1cd30*/  IMAD R13, R11, UR5, R2 ;  /* 0x000000050b0d7c24 */ /* 0x000fe2000f8e0202 */
[----:B------:R-:W-:Y:S01]  /*1cd40*/  LOP3.LUT R8, R9, 0x380, RZ, 0xc0, !PT ;  /* 0x0000038009087812 */ /* 0x000fe200078ec0ff */
[----:B------:R-:W-:Y:S01]  /*1cd50*/  IMAD R2, R7, R82, RZ ;  /* 0x0000005207027224 */ /* 0x000fe200078e02ff */
[----:B------:R-:W-:Y:S01]  /*1cd60*/  IADD3 R33, P4, R76, 0x5000, RZ ;  /* 0x000050004c217810 */ /* 0x000fe20007f9e0ff */
[----:B------:R-:W-:Y:S01]  /*1cd70*/  IMAD.WIDE.U32 R4, R11, UR4, R4 ;  /* 0x000000040b047c25 */ /* 0x000fe2000f8e0004 */
[----:B------:R-:W-:Y:S01]  /*1cd80*/  ULDC.64 UR4, c[0x0][0xb50] ;  /* 0x0002d40000047ab9 */ /* 0x000fe20000000a00 */
[----:B------:R-:W-:-:S02]  /*1cd90*/  SHF.R.U64 R8, R8, 0x3, RZ ;  /* 0x0000000308087819 */ /* 0x000fc400000012ff */
[----:B------:R-:W-:Y:S01]  /*1cda0*/  IMAD.IADD R5, R5, 0x1, R13 ;  /* 0x0000000105057824 */ /* 0x000fe200078e020d */
[----:B------:R-:W-:Y:S02]  /*1cdb0*/  LEA R6, P0, R4, UR4, 0x2 ;  /* 0x0000000404067c11 */ /* 0x000fe4000f8010ff */
[----:B------:R-:W-:Y:S02]  /*1cdc0*/  IADD3 R13, P3, R76, 0x2000, RZ ;  /* 0x000020004c0d7810 */ /* 0x000fe40007f7e0ff */
[----:B------:R-:W-:Y:S01]  /*1cdd0*/  LEA.HI.X R4, R4, UR5, R5, 0x2, P0 ;  /* 0x0000000504047c11 */ /* 0x000fe200080f1405 */
[----:B------:R-:W-:Y:S01]  /*1cde0*/  SHFL.IDX PT, R50, R6, RZ, 0x1c1f ;  /* 0x001c1fff06327589 */ /* 0x000fe200000e0000 */
[----:B------:R-:W-:Y:S01]  /*1cdf0*/  IADD3 R29, P0, R76, 0x4000, RZ ;  /* 0x000040004c1d7810 */ /* 0x000fe20007f1e0ff */
[----:B------:R-:W-:Y:S01]  /*1ce00*/  ULDC.64 UR4, c[0x0][0xaa0] ;  /* 0x0002a80000047ab9 */ /* 0x000fe20000000a00 */
[----:B------:R-:W-:Y:S01]  /*1ce10*/  LOP3.LUT R8, R8, R9, RZ, 0x3c, !PT ;  /* 0x0000000908087212 */ /* 0x000fe200078e3cff */
[----:B------:R-:W-:Y:S01]  /*1ce20*/  IMAD.X R9, RZ, RZ, R77, P2 ;  /* 0x000000ffff097224 */ /* 0x000fe200010e064d */
[----:B------:R-:W-:Y:S01]  /*1ce30*/  LOP3.LUT R12, R13, 0x380, RZ, 0xc0, !PT ;  /* 0x000003800d0c7812 */ /* 0x000fe200078ec0ff */
[----:B------:R-:W3:Y:S01]  /*1ce40*/  SHFL.IDX PT, R51, R4, RZ, 0x1c1f ;  /* 0x001c1fff04337589 */ /* 0x000ee200000e0000 */
[----:B------:R-:W-:-:S02]  /*1ce50*/  LOP3.LUT R28, R29, 0x380, RZ, 0xc0, !PT ;  /* 0x000003801d1c7812 */ /* 0x000fc400078ec0ff */
[----:B------:R-:W-:Y:S01]  /*1ce60*/  IADD3 R37, P2, R76, 0x6000, RZ ;  /* 0x000060004c257810 */ /* 0x000fe20007f5e0ff */
[----:B------:R-:W-:Y:S01]  /*1ce70*/  SHFL.IDX PT, R54, R6, 0x1, 0x1c1f ;  /* 0x003c1f0006367f89 */ /* 0x000fe200000e0000 */
[----:B------:R-:W-:Y:S02]  /*1ce80*/  SHF.R.U64 R12, R12, 0x3, RZ ;  /* 0x000000030c0c7819 */ /* 0x000fe400000012ff */
[----:B------:R-:W-:Y:S01]  /*1ce90*/  SHF.R.U64 R28, R28, 0x3, RZ ;  /* 0x000000031c1c7819 */ /* 0x000fe200000012ff */
[----:B------:R4:W0:Y:S01]  /*1cea0*/  SHFL.IDX PT, R55, R4, 0x1, 0x1c1f ;  /* 0x003c1f0004377f89 */ /* 0x00082200000e0000 */
[----:B------:R-:W-:Y:S02]  /*1ceb0*/  LOP3.LUT R36, R37, 0x380, RZ, 0xc0, !PT ;  /* 0x0000038025247812 */ /* 0x000fe400078ec0ff */
[----:B------:R-:W-:Y:S01]  /*1cec0*/  LOP3.LUT R12, R12, R13, RZ, 0x3c, !PT ;  /* 0x0000000d0c0c7212 */ /* 0x000fe200078e3cff */
[--C-:B------:R-:W-:Y:S01]  /*1ced0*/  IMAD.X R13, RZ, RZ, R77.reuse, P3 ;  /* 0x000000ffff0d7224 */ /* 0x100fe200018e064d */
[----:B------:R-:W-:Y:S01]  /*1cee0*/  LOP3.LUT R28, R28, R29, RZ, 0x3c, !PT ;  /* 0x0000001d1c1c7212 */ /* 0x000fe200078e3cff */
[----:B------:R-:W-:Y:S01]  /*1cef0*/  IMAD.X R29, RZ, RZ, R77, P0 ;  /* 0x000000ffff1d7224 */ /* 0x000fe200000e064d */
[----:B------:R-:W-:-:S02]  /*1cf00*/  SHF.R.U64 R36, R36, 0x3, RZ ;  /* 0x0000000324247819 */ /* 0x000fc400000012ff */
[C---:B------:R-:W-:Y:S02]  /*1cf10*/  IADD3 R41, P3, R76.reuse, 0x7000, RZ ;  /* 0x000070004c297810 */ /* 0x040fe40007f7e0ff */
[----:B------:R-:W-:Y:S02]  /*1cf20*/  IADD3 R49, P0, R76, 0x9000, RZ ;  /* 0x000090004c317810 */ /* 0x000fe40007f1e0ff */
[----:B------:R-:W-:Y:S01]  /*1cf30*/  LOP3.LUT R36, R36, R37, RZ, 0x3c, !PT ;  /* 0x0000002524247212 */ /* 0x000fe200078e3cff */
[----:B------:R-:W-:Y:S01]  /*1cf40*/  IMAD.X R37, RZ, RZ, R77, P2 ;  /* 0x000000ffff257224 */ /* 0x000fe200010e064d */
[----:B------:R-:W-:Y:S02]  /*1cf50*/  LOP3.LUT R40, R41, 0x380, RZ, 0xc0, !PT ;  /* 0x0000038029287812 */ /* 0x000fe400078ec0ff */
[----:B------:R-:W-:Y:S02]  /*1cf60*/  LOP3.LUT R24, R25, 0x380, RZ, 0xc0, !PT ;  /* 0x0000038019187812 */ /* 0x000fe400078ec0ff */
[----:B------:R-:W-:-:S02]  /*1cf70*/  LOP3.LUT R32, R33, 0x380, RZ, 0xc0, !PT ;  /* 0x0000038021207812 */ /* 0x000fc400078ec0ff */
[----:B------:R-:W-:Y:S02]  /*1cf80*/  LOP3.LUT R48, R49, 0x380, RZ, 0xc0, !PT ;  /* 0x0000038031307812 */ /* 0x000fe400078ec0ff */
[----:B------:R-:W-:Y:S02]  /*1cf90*/  IADD3 R57, P2, R76, 0xb000, RZ ;  /* 0x0000b0004c397810 */ /* 0x000fe40007f5e0ff */
[----:B------:R-:W-:Y:S02]  /*1cfa0*/  SHF.R.U64 R40, R40, 0x3, RZ ;  /* 0x0000000328287819 */ /* 0x000fe400000012ff */
[----:B------:R-:W-:Y:S02]  /*1cfb0*/  SHF.R.U64 R24, R24, 0x3, RZ ;  /* 0x0000000318187819 */ /* 0x000fe400000012ff */
[----:B------:R-:W-:Y:S02]  /*1cfc0*/  SHF.R.U64 R32, R32, 0x3, RZ ;  /* 0x0000000320207819 */ /* 0x000fe400000012ff */
[----:B------:R-:W-:-:S02]  /*1cfd0*/  SHF.R.U64 R48, R48, 0x3, RZ ;  /* 0x0000000330307819 */ /* 0x000fc400000012ff */
[----:B------:R-:W-:Y:S02]  /*1cfe0*/  LOP3.LUT R56, R57, 0x380, RZ, 0xc0, !PT ;  /* 0x0000038039387812 */ /* 0x000fe400078ec0ff */
[----:B------:R-:W-:Y:S01]  /*1cff0*/  LOP3.LUT R40, R40, R41, RZ, 0x3c, !PT ;  /* 0x0000002928287212 */ /* 0x000fe200078e3cff */
[--C-:B------:R-:W-:Y:S01]  /*1d000*/  IMAD.X R41, RZ, RZ, R77.reuse, P3 ;  /* 0x000000ffff297224 */ /* 0x100fe200018e064d */
[----:B------:R-:W-:Y:S01]  /*1d010*/  LOP3.LUT R24, R24, R25, RZ, 0x3c, !PT ;  /* 0x0000001918187212 */ /* 0x000fe200078e3cff */
[--C-:B------:R-:W-:Y:S01]  /*1d020*/  IMAD.X R25, RZ, RZ, R77.reuse, P5 ;  /* 0x000000ffff197224 */ /* 0x100fe200028e064d */
[----:B------:R-:W-:Y:S02]  /*1d030*/  LOP3.LUT R32, R32, R33, RZ, 0x3c, !PT ;  /* 0x0000002120207212 */ /* 0x000fe400078e3cff */
[----:B------:R-:W-:Y:S01]  /*1d040*/  LOP3.LUT R48, R48, R49, RZ, 0x3c, !PT ;  /* 0x0000003130307212 */ /* 0x000fe200078e3cff */
[----:B------:R-:W-:Y:S01]  /*1d050*/  IMAD.X R49, RZ, RZ, R77, P0 ;  /* 0x000000ffff317224 */ /* 0x000fe200000e064d */
[----:B------:R-:W-:-:S02]  /*1d060*/  SHF.R.U64 R56, R56, 0x3, RZ ;  /* 0x0000000338387819 */ /* 0x000fc400000012ff */
[----:B------:R-:W-:Y:S02]  /*1d070*/  IADD3.X R33, RZ, R77, RZ, P4, !PT ;  /* 0x0000004dff217210 */ /* 0x000fe400027fe4ff */
[C---:B------:R-:W-:Y:S02]  /*1d080*/  IADD3 R61, P3, R76.reuse, 0xc000, RZ ;  /* 0x0000c0004c3d7810 */ /* 0x040fe40007f7e0ff */
[C---:B------:R-:W-:Y:S02]  /*1d090*/  IADD3 R45, P5, R76.reuse, 0x8000, RZ ;  /* 0x000080004c2d7810 */ /* 0x040fe40007fbe0ff */
[----:B------:R-:W-:Y:S02]  /*1d0a0*/  IADD3 R53, P4, R76, 0xa000, RZ ;  /* 0x0000a0004c357810 */ /* 0x000fe40007f9e0ff */
[----:B------:R-:W-:Y:S02]  /*1d0b0*/  LOP3.LUT P0, RZ, R220, 0x3, RZ, 0xc0, !PT ;  /* 0x00000003dcff7812 */ /* 0x000fe4000780c0ff */
[----:B------:R-:W-:Y:S01]  /*1d0c0*/  LOP3.LUT R56, R56, R57, RZ, 0x3c, !PT ;  /* 0x0000003938387212 */ /* 0x000fe200078e3cff */
[----:B------:R-:W-:Y:S01]  /*1d0d0*/  IMAD.X R57, RZ, RZ, R77, P2 ;  /* 0x000000ffff397224 */ /* 0x000fe200010e064d */
[----:B------:R-:W-:-:S02]  /*1d0e0*/  LOP3.LUT R60, R61, 0x380, RZ, 0xc0, !PT ;  /* 0x000003803d3c7812 */ /* 0x000fc400078ec0ff */
[----:B------:R-:W-:Y:S02]  /*1d0f0*/  LOP3.LUT R44, R45, 0x380, RZ, 0xc0, !PT ;  /* 0x000003802d2c7812 */ /* 0x000fe400078ec0ff */
[----:B------:R-:W-:Y:S02]  /*1d100*/  LOP3.LUT R52, R53, 0x380, RZ, 0xc0, !PT ;  /* 0x0000038035347812 */ /* 0x000fe400078ec0ff */
        /* <DEDUP_REMOVED lines=11> */
[C---:B------:R-:W-:Y:S01]  /*1d1c0*/  IADD3 R69, P4, R76.reuse, 0xe000, RZ ;  /* 0x0000e0004c457810 */ /* 0x040fe20007f9e0ff */
[----:B------:R-:W-:Y:S01]  /*1d1d0*/  IMAD.X R73, RZ, RZ, R77, P3 ;  /* 0x000000ffff497224 */ /* 0x000fe200018e064d */
[----:B------:R-:W-:Y:S02]  /*1d1e0*/  LOP3.LUT R11, R76, 0x380, RZ, 0xc0, !PT ;  /* 0x000003804c0b7812 */ /* 0x000fe400078ec0ff */
[----:B----4-:R-:W-:Y:S02]  /*1d1f0*/  LOP3.LUT R4, R7, 0x380, RZ, 0xc0, !PT ;  /* 0x0000038007047812 */ /* 0x010fe400078ec0ff */
[----:B------:R-:W-:Y:S02]  /*1d200*/  LOP3.LUT R64, R65, 0x380, RZ, 0xc0, !PT ;  /* 0x0000038041407812 */ /* 0x000fe400078ec0ff */
[----:B------:R-:W-:-:S02]  /*1d210*/  LOP3.LUT R68, R69, 0x380, RZ, 0xc0, !PT ;  /* 0x0000038045447812 */ /* 0x000fc400078ec0ff */
[----:B------:R-:W-:Y:S02]  /*1d220*/  SHF.R.U64 R11, R11, 0x3, RZ ;  /* 0x000000030b0b7819 */ /* 0x000fe400000012ff */
[----:B------:R-:W-:Y:S02]  /*1d230*/  SHF.R.U64 R4, R4, 0x3, RZ ;  /* 0x0000000304047819 */ /* 0x000fe400000012ff */
[----:B------:R-:W-:Y:S02]  /*1d240*/  SHF.R.U64 R64, R64, 0x3, RZ ;  /* 0x0000000340407819 */ /* 0x000fe400000012ff */
[----:B------:R-:W-:Y:S02]  /*1d250*/  SHF.R.U64 R68, R68, 0x3, RZ ;  /* 0x0000000344447819 */ /* 0x000fe400000012ff */
[----:B------:R-:W-:Y:S02]  /*1d260*/  LOP3.LUT R76, R11, R76, RZ, 0x3c, !PT ;  /* 0x0000004c0b4c7212 */ /* 0x000fe400078e3cff */
[----:B------:R-:W-:-:S02]  /*1d270*/  LOP3.LUT R64, R64, R65, RZ, 0x3c, !PT ;  /* 0x0000004140407212 */ /* 0x000fc400078e3cff */
[----:B------:R-:W-:Y:S01]  /*1d280*/  LOP3.LUT R68, R68, R69, RZ, 0x3c, !PT ;  /* 0x0000004544447212 */ /* 0x000fe200078e3cff */
[----:B------:R-:W-:Y:S01]  /*1d290*/  IMAD.X R69, RZ, RZ, R77, P4 ;  /* 0x000000ffff457224 */ /* 0x000fe200020e064d */
[----:B------:R-:W-:Y:S02]  /*1d2a0*/  LOP3.LUT R72, R4, R7, RZ, 0x3c, !PT ;  /* 0x0000000704487212 */ /* 0x000fe400078e3cff */
[----:B------:R-:W-:Y:S01]  /*1d2b0*/  IADD3.X R65, RZ, R77, RZ, P5, !PT ;  /* 0x0000004dff417210 */ /* 0x000fe20002ffe4ff */
[----:B------:R-:W-:Y:S01]  /*1d2c0*/  BSSY B1, `(.L_x_1940) ;  /* 0x000005e000017945 */ /* 0x000fe20003800000 */
[----:B--2---:R-:W-:-:S05]  /*1d2d0*/  IMAD.IADD R5, R10, 0x1, R202 ;  /* 0x000000010a057824 */ /* 0x004fca00078e02ca */
[C---:B------:R-:W-:Y:S01]  /*1d2e0*/  ISETP.GE.OR P2, PT, R5.reuse, R2, P0 ;  /* 0x000000020500720c */ /* 0x040fe20000746670 */
[----:B------:R-:W-:-:S05]  /*1d2f0*/  VIADD R5, R5, 0x8 ;  /* 0x0000000805057836 */ /* 0x000fca0000000000 */
[----:B------:R-:W-:-:S07]  /*1d300*/  ISETP.GE.OR P0, PT, R5, R2, P0 ;  /* 0x000000020500720c */ /* 0x000fce0000706670 */
[----:B---3--:R-:W-:Y:S06]  /*1d310*/  @!P2 ST.E desc[UR36][R50.64], R0 ;  /* 0x000000003200a985 */ /* 0x008fec000c101924 */
[----:B0-----:R0:W-:Y:S04]  /*1d320*/  @!P0 ST.E desc[UR36][R54.64], R3 ;  /* 0x0000000336008985 */ /* 0x0011e8000c101924 */
[----:B------:R2:W5:Y:S04]  /*1d330*/  LD.E.128 R4, desc[UR36][R76.64] ;  /* 0x000000244c047980 */ /* 0x000568000c101d00 */
[----:B------:R-:W5:Y:S01]  /*1d340*/  LD.E.128 R8, desc[UR36][R8.64] ;  /* 0x0000002408087980 */ /* 0x000f62000c101d00 */
[----:B0-----:R-:W-:-:S03]  /*1d350*/  IMAD R3, R79, UR4, RZ ;  /* 0x000000044f037c24 */ /* 0x001fc6000f8e02ff */
[----:B------:R-:W5:Y:S01]  /*1d360*/  LD.E.128 R12, desc[UR36][R12.64] ;  /* 0x000000240c0c7980 */ /* 0x000f62000c101d00 */
[----:B--2---:R-:W-:-:S03]  /*1d370*/  IMAD.WIDE.U32 R76, R20, UR4, RZ ;  /* 0x00000004144c7c25 */ /* 0x004fc6000f8e00ff */
[----:B------:R-:W5:Y:S01]  /*1d380*/  LD.E.128 R24, desc[UR36][R24.64] ;  /* 0x0000002418187980 */ /* 0x000f62000c101d00 */
[----:B------:R-:W-:Y:S01]  /*1d390*/  IMAD R3, R20, UR5, R3 ;  /* 0x0000000514037c24 */ /* 0x000fe2000f8e0203 */
[----:B------:R-:W-:Y:S02]  /*1d3a0*/  ULDC.64 UR4, c[0x0][0xae8] ;  /* 0x0002ba0000047ab9 */ /* 0x000fe40000000a00 */
[----:B------:R-:W5:Y:S01]  /*1d3b0*/  LD.E.128 R28, desc[UR36][R28.64] ;  /* 0x000000241c1c7980 */ /* 0x000f62000c101d00 */
[----:B------:R-:W-:Y:S02]  /*1d3c0*/  IMAD.IADD R77, R77, 0x1, R3 ;  /* 0x000000014d4d7824 */ /* 0x000fe400078e0203 */
[----:B------:R-:W-:Y:S01]  /*1d3d0*/  IMAD R3, R214, 0x20, R189 ;  /* 0x00000020d6037824 */ /* 0x000fe200078e02bd */
[----:B------:R-:W5:Y:S01]  /*1d3e0*/  LD.E.128 R32, desc[UR36][R32.64] ;  /* 0x0000002420207980 */ /* 0x000f62000c101d00 */
[----:B------:R-:W-:Y:S02]  /*1d3f0*/  IMAD R0, R81, UR4, RZ ;  /* 0x0000000451007c24 */ /* 0x000fe4000f8e02ff */
[----:B------:R-:W-:Y:S01]  /*1d400*/  IMAD.IADD R20, R202, 0x1, R3 ;  /* 0x00000001ca147824 */ /* 0x000fe200078e0203 */
[----:B------:R-:W5:Y:S01]  /*1d410*/  LD.E.128 R36, desc[UR36][R36.64] ;  /* 0x0000002424247980 */ /* 0x000f62000c101d00 */
[----:B------:R-:W-:-:S02]  /*1d420*/  IMAD R3, R215, UR5, R0 ;  /* 0x00000005d7037c24 */ /* 0x000fc4000f8e0200 */
[----:B------:R-:W-:Y:S01]  /*1d430*/  IMAD.WIDE.U32 R76, R215, UR4, R76 ;  /* 0x00000004d74c7c25 */ /* 0x000fe2000f8e004c */
[----:B------:R-:W-:Y:S01]  /*1d440*/  ULDC.64 UR4, c[0x0][0xaf0] ;  /* 0x0002bc0000047ab9 */ /* 0x000fe20000000a00 */
[----:B------:R-:W5:Y:S02]  /*1d450*/  LD.E.128 R40, desc[UR36][R40.64] ;  /* 0x0000002428287980 */ /* 0x000f64000c101d00 */
[----:B------:R-:W-:Y:S02]  /*1d460*/  @P1 IMAD.HI.U32 R0, R20, R83, RZ ;  /* 0x0000005314001227 */ /* 0x000fe400078e00ff */
[----:B------:R-:W5:Y:S02]  /*1d470*/  LD.E.128 R44, desc[UR36][R44.64] ;  /* 0x000000242c2c7980 */ /* 0x000f64000c101d00 */
[----:B------:R-:W-:Y:S02]  /*1d480*/  IMAD.IADD R77, R77, 0x1, R3 ;  /* 0x000000014d4d7824 */ /* 0x000fe400078e0203 */
[----:B------:R-:W-:Y:S01]  /*1d490*/  IMAD.MOV.U32 R3, RZ, RZ, R20 ;  /* 0x000000ffff037224 */ /* 0x000fe200078e0014 */
[----:B-1----:R-:W-:Y:S01]  /*1d4a0*/  @P1 SHF.R.U32.HI R3, RZ, R85, R0 ;  /* 0x00000055ff031219 */ /* 0x002fe20000011600 */
[----:B------:R-:W-:Y:S01]  /*1d4b0*/  IMAD R79, R78, UR4, RZ ;  /* 0x000000044e4f7c24 */ /* 0x000fe2000f8e02ff */
[----:B------:R-:W5:Y:S02]  /*1d4c0*/  LD.E.128 R48, desc[UR36][R48.64] ;  /* 0x0000002430307980 */ /* 0x000f64000c101d00 */
[----:B------:R-:W-:Y:S01]  /*1d4d0*/  SHF.R.S32.HI R0, RZ, 0x1f, R3 ;  /* 0x0000001fff007819 */ /* 0x000fe20000011403 */
[C---:B------:R-:W-:Y:S01]  /*1d4e0*/  IMAD R79, R80.reuse, UR5, R79 ;  /* 0x00000005504f7c24 */ /* 0x040fe2000f8e024f */
[----:B------:R-:W5:Y:S01]  /*1d4f0*/  LD.E.128 R52, desc[UR36][R52.64] ;  /* 0x0000002434347980 */ /* 0x000f62000c101d00 */
[----:B------:R-:W-:Y:S01]  /*1d500*/  IMAD.WIDE.U32 R80, R80, UR4, R76 ;  /* 0x0000000450507c25 */ /* 0x000fe2000f8e004c */
[----:B------:R-:W-:-:S02]  /*1d510*/  ULDC.64 UR4, c[0x0][0xae0] ;  /* 0x0002b80000047ab9 */ /* 0x000fc40000000a00 */
[----:B------:R-:W5:Y:S01]  /*1d520*/  LD.E.128 R56, desc[UR36][R56.64] ;  /* 0x0000002438387980 */ /* 0x000f62000c101d00 */
[----:B------:R-:W-:Y:S02]  /*1d530*/  IMAD.MOV R77, RZ, RZ, -R3 ;  /* 0x000000ffff4d7224 */ /* 0x000fe400078e0a03 */
[----:B------:R-:W-:Y:S01]  /*1d540*/  IMAD.IADD R81, R81, 0x1, R79 ;  /* 0x0000000151517824 */ /* 0x000fe200078e024f */
[----:B------:R-:W5:Y:S01]  /*1d550*/  LD.E.128 R60, desc[UR36][R60.64] ;  /* 0x000000243c3c7980 */ /* 0x000f62000c101d00 */
[----:B------:R-:W-:Y:S02]  /*1d560*/  IMAD R0, R0, UR4, RZ ;  /* 0x0000000400007c24 */ /* 0x000fe4000f8e02ff */
[----:B------:R-:W-:Y:S01]  /*1d570*/  IMAD R79, R82, R77, R20 ;  /* 0x0000004d524f7224 */ /* 0x000fe200078e0214 */
[----:B------:R-:W5:Y:S01]  /*1d580*/  LD.E.128 R64, desc[UR36][R64.64] ;  /* 0x0000002440407980 */ /* 0x000f62000c101d00 */
[----:B------:R-:W-:-:S03]  /*1d590*/  IMAD R83, R3, UR5, R0 ;  /* 0x0000000503537c24 */ /* 0x000fc6000f8e0200 */
[----:B------:R-:W5:Y:S01]  /*1d5a0*/  LD.E.128 R68, desc[UR36][R68.64] ;  /* 0x0000002444447980 */ /* 0x000f62000c101d00 */
[----:B------:R-:W-:-:S03]  /*1d5b0*/  SHF.R.S32.HI R0, RZ, 0x1f, R79 ;  /* 0x0000001fff007819 */ /* 0x000fc6000001144f */
[----:B------:R-:W5:Y:S01]  /*1d5c0*/  LD.E.128 R72, desc[UR36][R72.64] ;  /* 0x0000002448487980 */ /* 0x000f62000c101d00 */
[----:B------:R-:W-:Y:S01]  /*1d5d0*/  IMAD.WIDE.U32 R76, R3, UR4, R80 ;  /* 0x00000004034c7c25 */ /* 0x000fe2000f8e0050 */
[----:B------:R-:W-:Y:S01]  /*1d5e0*/  ULDC.64 UR4, c[0x0][0xad8] ;  /* 0x0002b60000047ab9 */ /* 0x000fe20000000a00 */
[----:B------:R-:W-:Y:S01]  /*1d5f0*/  IADD3 R85, R189, R202, RZ ;  /* 0x000000cabd557210 */ /* 0x000fe20007ffe0ff */
[----:B------:R-:W-:Y:S01]  /*1d600*/  @!PT LDS RZ, [RZ] ;  /* 0x00000000fffff984 */ /* 0x000fe20000000800 */
[----:B------:R-:W-:Y:S01]  /*1d610*/  @!PT LDS RZ, [RZ] ;  /* 0x00000000fffff984 */ /* 0x000fe20000000800 */
[----:B------:R-:W-:Y:S01]  /*1d620*/  @!PT LDS RZ, [RZ] ;  /* 0x00000000fffff984 */ /* 0x000fe20000000800 */
[----:B------:R-:W-:Y:S01]  /*1d630*/  @!PT LDS RZ, [RZ] ;  /* 0x00000000fffff984 */ /* 0x000fe20000000800 */
[----:B------:R0:W-:Y:S06]  /*1d640*/  MEMBAR.ALL.CTA ;  /* 0x0000000000007992 */ /* 0x0001ec0000008000 */
[----:B0-----:R-:W0:Y:S01]  /*1d650*/  FENCE.VIEW.ASYNC.S ;  /* 0x00000000000073c6 */ /* 0x001e220000000000 */
[----:B------:R-:W-:-:S02]  /*1d660*/  IMAD.IADD R77, R77, 0x1, R83 ;  /* 0x000000014d4d7824 */ /* 0x000fc400078e0253 */
[----:B------:R-:W-:Y:S01]  /*1d670*/  IMAD R0, R0, UR4, RZ ;  /* 0x0000000400007c24 */ /* 0x000fe2000f8e02ff */
[----:B------:R-:W-:Y:S01]  /*1d680*/  ISETP.GE.AND P2, PT, R85, R2, PT ;  /* 0x000000025500720c */ /* 0x000fe20003f46270 */
[----:B------:R-:W-:-:S04]  /*1d690*/  IMAD.WIDE.U32 R76, R79, UR4, R76 ;  /* 0x000000044f4c7c25 */ /* 0x000fc8000f8e004c */
[----:B------:R-:W-:Y:S01]  /*1d6a0*/  IMAD R81, R79, UR5, R0 ;  /* 0x000000054f517c24 */ /* 0x000fe2000f8e0200 */
[----:B------:R-:W-:Y:S01]  /*1d6b0*/  ULDC.64 UR4, c[0x0][0xa80] ;  /* 0x0002a00000047ab9 */ /* 0x000fe20000000a00 */
[----:B------:R-:W-:Y:S01]  /*1d6c0*/  VIADD R0, R184, 0x28420 ;  /* 0x00028420b8007836 */ /* 0x000fe20000000000 */
[C---:B------:R-:W-:Y:S01]  /*1d6d0*/  LEA R20, P3, R76.reuse, UR4, 0x1 ;  /* 0x000000044c147c11 */ /* 0x040fe2000f8608ff */
[----:B------:R-:W-:Y:S02]  /*1d6e0*/  IMAD.IADD R77, R77, 0x1, R81 ;  /* 0x000000014d4d7824 */ /* 0x000fe400078e0251 */
[----:B------:R-:W-:Y:S01]  /*1d6f0*/  VIADD R3, R85, 0x20 ;  /* 0x0000002055037836 */ /* 0x000fe20000000000 */
[----:B------:R-:W-:Y:S01]  /*1d700*/  PRMT R0, RZ, 0x654, R0 ;  /* 0x00000654ff007816 */ /* 0x000fe20000000000 */
[----:B0-----:R0:W1:Y:S01]  /*1d710*/  SHFL.IDX PT, R82, R20, RZ, 0x181f ;  /* 0x00181fff14527589 */ /* 0x00106200000e0000 */
[----:B------:R-:W-:Y:S02]  /*1d720*/  LEA.HI.X R84, R76, UR5, R77, 0x1, P3 ;  /* 0x000000054c547c11 */ /* 0x000fe400098f0c4d */
[-C--:B------:R-:W-:Y:S01]  /*1d730*/  ISETP.GE.AND P1, PT, R3, R2.reuse, PT ;  /* 0x000000020300720c */ /* 0x080fe20003f26270 */
[----:B------:R-:W-:Y:S01]  /*1d740*/  VIADD R3, R85, 0x40 ;  /* 0x0000004055037836 */ /* 0x000fe20000000000 */
[----:B------:R2:W-:Y:S04]  /*1d750*/  SYNCS.ARRIVE.TRANS64.RED.A1T0 RZ, [R0+URZ], RZ ;  /* 0x000000ff00ff79a7 */ /* 0x0005e8000810043f */
[----:B------:R-:W-:Y:S01]  /*1d760*/  ISETP.GE.AND P0, PT, R3, R2, PT ;  /* 0x000000020300720c */ /* 0x000fe20003f06270 */
[----:B--2---:R0:W2:Y:S01]  /*1d770*/  SHFL.IDX PT, R0, R84, RZ, 0x181f ;  /* 0x00181fff54007589 */ /* 0x0040a200000e0000 */
[----:B------:R-:W-:Y:S11]  /*1d780*/  @P2 BRA `(.L_x_1941) ;  /* 0x0000000000442947 */ /* 0x000ff60003800000 */
        /* <DEDUP_REMOVED lines=17> */
.L_x_1941:
[----:B------:R-:W-:Y:S05]  /*1d8a0*/  BSYNC B1 ;  /* 0x0000000000017941 */ /* 0x000fea0003800000 */
.L_x_1940:
[----:B--2---:R2:W4:Y:S01]  /*1d8b0*/  SHFL.IDX PT, R0, R84, 0x1, 0x181f ;  /* 0x00381f0054007f89 */ /* 0x00452200000e0000 */
[----:B------:R-:W-:Y:S03]  /*1d8c0*/  BSSY B1, `(.L_x_1942) ;  /* 0x0000014000017945 */ /* 0x000fe60003800000 */
[----:B---3-5:R2:W3:Y:S01]  /*1d8d0*/  SHFL.IDX PT, R30, R20, 0x1, 0x181f ;  /* 0x00381f00141e7f89 */ /* 0x0284e200000e0000 */
[----:B------:R-:W-:Y:S05]  /*1d8e0*/  @P1 BRA `(.L_x_1943) ;  /* 0x0000000000441947 */ /* 0x000fea0003800000 */
[----:B------:R-:W-:Y:S02]  /*1d8f0*/  ULDC UR4, c[0x0][0xac8] ;  /* 0x0002b20000047ab9 */ /* 0x000fe40000000800 */
[----:B------:R-:W-:Y:S02]  /*1d900*/  ISETP.GE.AND P4, PT, R18, UR4, PT ;  /* 0x0000000412007c0c */ /* 0x000fe4000bf86270 */
[----:B------:R-:W-:Y:S02]  /*1d910*/  ISETP.GE.AND P3, PT, R191, UR4, PT ;  /* 0x00000004bf007c0c */ /* 0x000fe4000bf66270 */
[----:B------:R-:W-:Y:S02]  /*1d920*/  ISETP.GE.AND P2, PT, R205, UR4, PT ;  /* 0x00000004cd007c0c */ /* 0x000fe4000bf46270 */
[----:B------:R-:W-:-:S07]  /*1d930*/  ISETP.GE.AND P1, PT, R207, UR4, PT ;  /* 0x00000004cf007c0c */ /* 0x000fce000bf26270 */
[----:B---3--:R-:W-:-:S04]  /*1d940*/  @!P4 LEA R4, P5, R18, R30, 0x1 ;  /* 0x0000001e1204c211 */ /* 0x008fc800078a08ff */
        /* <DEDUP_REMOVED lines=11> */
.L_x_1943:
[----:B------:R-:W-:Y:S05]  /*1da00*/  BSYNC B1 ;  /* 0x0000000000017941 */ /* 0x000fea0003800000 */
.L_x_1942:
[----:B----4-:R4:W0:Y:S01]  /*1da10*/  SHFL.IDX PT, R0, R84, 0x2, 0x181f ;  /* 0x00581f0054007f89 */ /* 0x01082200000e0000 */
[----:B------:R-:W-:Y:S03]  /*1da20*/  BSSY B1, `(.L_x_1944) ;  /* 0x0000014000017945 */ /* 0x000fe60003800000 */
[----:B---3--:R4:W3:Y:S01]  /*1da30*/  SHFL.IDX PT, R10, R20, 0x2, 0x181f ;  /* 0x00581f00140a7f89 */ /* 0x0088e200000e0000 */
[----:B------:R-:W-:Y:S05]  /*1da40*/  @P0 BRA `(.L_x_1945) ;  /* 0x0000000000440947 */ /* 0x000fea0003800000 */
[----:B------:R-:W-:Y:S02]  /*1da50*/  ULDC UR4, c[0x0][0xac8] ;  /* 0x0002b20000047ab9 */ /* 0x000fe40000000800 */
[----:B------:R-:W-:Y:S02]  /*1da60*/  ISETP.GE.AND P3, PT, R18, UR4, PT ;  /* 0x0000000412007c0c */ /* 0x000fe4000bf66270 */
[----:B------:R-:W-:Y:S02]  /*1da70*/  ISETP.GE.AND P2, PT, R191, UR4, PT ;  /* 0x00000004bf007c0c */ /* 0x000fe4000bf46270 */
[----:B------:R-:W-:Y:S02]  /*1da80*/  ISETP.GE.AND P1, PT, R205, UR4, PT ;  /* 0x00000004cd007c0c */ /* 0x000fe4000bf26270 */
[----:B------:R-:W-:-:S07]  /*1da90*/  ISETP.GE.AND P0, PT, R207, UR4, PT ;  /* 0x00000004cf007c0c */ /* 0x000fce000bf06270 */
[CC--:B---3--:R-:W-:Y:S02]  /*1daa0*/  @!P3 LEA R4, P5, R18.reuse, R10.reuse, 0x1 ;  /* 0x0000000a1204b211 */ /* 0x0c8fe400078a08ff */
[----:B------:R-:W-:Y:S02]  /*1dab0*/  @!P2 LEA R6, P4, R191, R10, 0x1 ;  /* 0x0000000abf06a211 */ /* 0x000fe400078808ff */
[----:B0-----:R-:W-:Y:S02]  /*1dac0*/  @!P3 LEA.HI.X R5, R18, R0, R19, 0x1, P5 ;  /* 0x000000001205b211 */ /* 0x001fe400028f0c13 */
        /* <DEDUP_REMOVED lines=9> */
.L_x_1945:
[----:B------:R-:W-:Y:S05]  /*1db60*/  BSYNC B1 ;  /* 0x0000000000017941 */ /* 0x000fea0003800000 */
.L_x_1944:
[----:B------:R-:W-:Y:S01]  /*1db70*/  VIADD R3, R85, 0x60 ;  /* 0x0000006055037836 */ /* 0x000fe20000000000 */
[----:B0-2-4-:R-:W0:Y:S04]  /*1db80*/  SHFL.IDX PT, R84, R84, 0x3, 0x181f ;  /* 0x00781f0054547f89 */ /* 0x015e2800000e0000 */
[----:B------:R-:W-:Y:S01]  /*1db90*/  ISETP.GE.AND P0, PT, R3, R2, PT ;  /* 0x000000020300720c */ /* 0x000fe20003f06270 */
[----:B------:R-:W2:-:S12]  /*1dba0*/  SHFL.IDX PT, R20, R20, 0x3, 0x181f ;  /* 0x00781f0014147f89 */ /* 0x000e9800000e0000 */
[----:B------:R-:W-:Y:S05]  /*1dbb0*/  @P0 BRA `(.L_x_1946) ;  /* 0x0000000c00a40947 */ /* 0x000fea0003800000 */
[----:B------:R-:W-:Y:S02]  /*1dbc0*/  ULDC UR4, c[0x0][0xac8] ;  /* 0x0002b20000047ab9 */ /* 0x000fe40000000800 */
[----:B------:R-:W-:Y:S02]  /*1dbd0*/  ISETP.GE.AND P3, PT, R18, UR4, PT ;  /* 0x0000000412007c0c */ /* 0x000fe4000bf66270 */
[----:B------:R-:W-:Y:S02]  /*1dbe0*/  ISETP.GE.AND P4, PT, R191, UR4, PT ;  /* 0x00000004bf007c0c */ /* 0x000fe4000bf86270 */
[----:B------:R-:W-:-:S09]  /*1dbf0*/  ISETP.GE.AND P5, PT, R205, UR4, PT ;  /* 0x00000004cd007c0c */ /* 0x000fd2000bfa6270 */
[CC--:B--2---:R-:W-:Y:S02]  /*1dc00*/  @!P3 LEA R2, P0, R18.reuse, R20.reuse, 0x1 ;  /* 0x000000141202b211 */ /* 0x0c4fe400078008ff */
[-C--:B------:R-:W-:Y:S02]  /*1dc10*/  @!P4 LEA R4, P1, R191, R20.reuse, 0x1 ;  /* 0x00000014bf04c211 */ /* 0x080fe400078208ff */
[----:B------:R-:W-:Y:S02]  /*1dc20*/  @!P5 LEA R6, P2, R205, R20, 0x1 ;  /* 0x00000014cd06d211 */ /* 0x000fe400078408ff */
[-C--:B0-----:R-:W-:Y:S02]  /*1dc30*/  @!P3 LEA.HI.X R3, R18, R84.reuse, R19, 0x1, P0 ;  /* 0x000000541203b211 */ /* 0x081fe400000f0c13 */
[-C--:B------:R-:W-:Y:S02]  /*1dc40*/  @!P4 LEA.HI.X R5, R191, R84.reuse, R213, 0x1, P1 ;  /* 0x00000054bf05c211 */ /* 0x080fe400008f0cd5 */
[----:B------:R-:W-:Y:S01]  /*1dc50*/  @!P5 LEA.HI.X R7, R205, R84, R219, 0x1, P2 ;  /* 0x00000054cd07d211 */ /* 0x000fe200010f0cdb */
[----:B------:R4:W-:Y:S01]  /*1dc60*/  @!P3 ST.E.128 desc[UR36][R2.64], R24 ;  /* 0x000000180200b985 */ /* 0x0009e2000c101d24 */
[----:B------:R-:W-:-:S03]  /*1dc70*/  ISETP.GE.AND P0, PT, R207, UR4, PT ;  /* 0x00000004cf007c0c */ /* 0x000fc6000bf06270 */
[----:B------:R4:W-:Y:S04]  /*1dc80*/  @!P4 ST.E.128 desc[UR36][R4.64], R40 ;  /* 0x000000280400c985 */ /* 0x0009e8000c101d24 */
[----:B------:R4:W-:Y:S06]  /*1dc90*/  @!P5 ST.E.128 desc[UR36][R6.64], R56 ;  /* 0x000000380600d985 */ /* 0x0009ec000c101d24 */
[----:B------:R-:W-:Y:S05]  /*1dca0*/  @P0 BRA `(.L_x_1946) ;  /* 0x0000000c00680947 */ /* 0x000fea0003800000 */
[----:B----4-:R-:W-:-:S04]  /*1dcb0*/  LEA R2, P0, R207, R20, 0x1 ;  /* 0x00000014cf027211 */ /* 0x010fc800078008ff */
[----:B------:R-:W-:-:S05]  /*1dcc0*/  LEA.HI.X R3, R207, R84, R218, 0x1, P0 ;  /* 0x00000054cf037211 */ /* 0x000fca00000f0cda */
[----:B------:R0:W-:Y:S01]  /*1dcd0*/  ST.E.128 desc[UR36][R2.64], R72 ;  /* 0x0000004802007985 */ /* 0x0001e2000c101d24 */
[----:B------:R-:W-:Y:S05]  /*1dce0*/  BRA `(.L_x_1946) ;  /* 0x0000000c00587947 */ /* 0x000fea0003800000 */
.L_x_1937:
[----:B------:R-:W-:Y:S01]  /*1dcf0*/  ULDC.64 UR4, c[0x0][0xc00] ;  /* 0x0003000000047ab9 */ /* 0x000fe20000000a00 */
[----:B------:R-:W2:Y:S01]  /*1dd00*/  LDC.64 R2, c[0x0][0xc00] ;  /* 0x00030000ff027b82 */ /* 0x000ea20000000a00 */
[----:B------:R-:W-:Y:S01]  /*1dd10*/  ISETP.NE.U32.AND P0, PT, RZ, UR4, PT ;  /* 0x00000004ff007c0c */ /* 0x000fe2000bf05070 */
[----:B------:R-:W-:-:S03]  /*1dd20*/  IMAD.MOV.U32 R0, RZ, RZ, RZ ;  /* 0x000000ffff007224 */ /* 0x000fc600078e00ff */
[----:B------:R-:W-:Y:S01]  /*1dd30*/  ISETP.NE.AND.EX P0, PT, RZ, UR5, PT, P0 ;  /* 0x00000005ff007c0c */ /* 0x000fe2000bf05300 */
[----:B------:R-:W-:Y:S02]  /*1dd40*/  ULDC.64 UR4, c[0x0][0xc08] ;  /* 0x0003020000047ab9 */ /* 0x000fe40000000a00 */
[----:B------:R-:W-:Y:S01]  /*1dd50*/  ISETP.NE.U32.AND P1, PT, RZ, UR4, PT ;  /* 0x00000004ff007c0c */ /* 0x000fe2000bf25070 */
[----:B------:R-:W3:Y:S03]  /*1dd60*/  LDC R25, c[0x0][0xbe8] ;  /* 0x0002fa00ff197b82 */ /* 0x000ee60000000800 */
[----:B------:R-:W-:Y:S01]  /*1dd70*/  ISETP.NE.AND.EX P1, PT, RZ, UR5, PT, P1 ;  /* 0x00000005ff007c0c */ /* 0x000fe2000bf25310 */
[----:B--2---:R-:W-:-:S12]  /*1dd80*/  IMAD.WIDE R2, R216, 0x4, R2 ;  /* 0x00000004d8027825 */ /* 0x004fd800078e0202 */
[----:B------:R-:W2:Y:S01]  /*1dd90*/  @P1 LDC.64 R4, c[0x0][0xc08] ;  /* 0x00030200ff041b82 */ /* 0x000ea20000000a00 */
[----:B------:R-:W-:Y:S02]  /*1dda0*/  ULDC UR4, c[0x0][0xa88] ;  /* 0x0002a20000047ab9 */ /* 0x000fe40000000800 */
[----:B------:R-:W-:Y:S01]  /*1ddb0*/  IMAD.U32 R6, RZ, RZ, UR4 ;  /* 0x00000004ff067e24 */ /* 0x000fe2000f8e00ff */
[----:B------:R4:W5:Y:S01]  /*1ddc0*/  @P0 LDG.E R0, desc[UR36][R2.64] ;  /* 0x0000002402000981 */ /* 0x000962000c1e1900 */
[----:B------:R-:W0:Y:S01]  /*1ddd0*/  S2R R7, SR_TID.X ;  /* 0x0000000000077919 */ /* 0x000e220000002100 */
[----:B--2---:R-:W-:-:S05]  /*1dde0*/  @P1 IMAD.WIDE R4, R216, 0x4, R4 ;  /* 0x00000004d8041825 */ /* 0x004fca00078e0204 */
[----:B------:R4:W5:Y:S01]  /*1ddf0*/  @P1 LDG.E R6, desc[UR36][R4.64] ;  /* 0x0000002404061981 */ /* 0x000962000c1e1900 */
[----:B---3--:R-:W-:Y:S01]  /*1de00*/  ISETP.NE.AND P2, PT, R25, 0x1, PT ;  /* 0x000000011900780c */ /* 0x008fe20003f45270 */
[----:B0-----:R-:W-:-:S12]  /*1de10*/  VIADD R7, R7, 0xffffff80 ;  /* 0xffffff8007077836 */ /* 0x001fd80000000000 */
[----:B-1----:R-:W0:Y:S01]  /*1de20*/  @P2 LDC R20, c[0x0][0xbec] ;  /* 0x0002fb00ff142b82 */ /* 0x002e220000000800 */
[----:B------:R-:W-:Y:S02]  /*1de30*/  ISETP.GE.AND P3, PT, R7, 0x80, PT ;  /* 0x000000800700780c */ /* 0x000fe40003f66270 */
[----:B------:R-:W-:-:S05]  /*1de40*/  SHF.R.S32.HI R7, RZ, 0x1f, R216 ;  /* 0x0000001fff077819 */ /* 0x000fca00000114d8 */
[----:B------:R-:W1:Y:S01]  /*1de50*/  @P2 LDC R27, c[0x0][0xbf0] ;  /* 0x0002fc00ff1b2b82 */ /* 0x000e620000000800 */
[----:B----4-:R-:W-:Y:S05]  /*1de60*/  @P1 BRA `(.L_x_1947) ;  /* 0x0000000000101947 */ /* 0x010fea0003800000 */
[----:B------:R-:W-:Y:S05]  /*1de70*/  @!P0 BRA `(.L_x_1947) ;  /* 0x00000000000c8947 */ /* 0x000fea0003800000 */
[----:B------:R-:W2:Y:S04]  /*1de80*/  LDG.E R5, desc[UR36][R2.64] ;  /* 0x0000002402057981 */ /* 0x000ea8000c1e1900 */
[----:B-----5:R-:W2:Y:S02]  /*1de90*/  LDG.E R6, desc[UR36][R2.64+0x4] ;  /* 0x0000042402067981 */ /* 0x020ea4000c1e1900 */
[----:B--2---:R-:W-:-:S07]  /*1dea0*/  IADD3 R6, -R5, R6, RZ ;  /* 0x0000000605067210 */ /* 0x004fce0007ffe1ff */
.L_x_1947:
[----:B------:R-:W-:Y:S01]  /*1deb0*/  BSSY B1, `(.L_x_1948) ;  /* 0x000002d000017945 */ /* 0x000fe20003800000 */
[----:B------:R-:W-:Y:S02]  /*1dec0*/  SHF.R.S32.HI R10, RZ, 0x1f, R215 ;  /* 0x0000001fff0a7819 */ /* 0x000fe400000114d7 */
[----:B------:R-:W-:Y:S02]  /*1ded0*/  SEL R13, R216, RZ, !P0 ;  /* 0x000000ffd80d7207 */ /* 0x000fe40004000000 */
[----:B------:R-:W-:Y:S02]  /*1dee0*/  SEL R12, R7, RZ, !P0 ;  /* 0x000000ff070c7207 */ /* 0x000fe40004000000 */
[----:B-----5:R-:W-:Y:S01]  /*1def0*/  SHF.R.S32.HI R11, RZ, 0x1f, R0 ;  /* 0x0000001fff0b7819 */ /* 0x020fe20000011400 */
[----:B------:R-:W-:Y:S06]  /*1df00*/  @P3 BRA `(.L_x_1949) ;  /* 0x00000000009c3947 */ /* 0x000fec0003800000 */
[----:B------:R-:W2:Y:S01]  /*1df10*/  S2R R3, SR_TID.X ;  /* 0x0000000000037919 */ /* 0x000ea20000002100 */
[----:B------:R-:W3:Y:S02]  /*1df20*/  LDC R14, c[0x0][0xbe8] ;  /* 0x0002fa00ff0e7b82 */ /* 0x000ee40000000800 */
[----:B---3--:R-:W-:Y:S01]  /*1df30*/  IMAD R2, R6, R14, RZ ;  /* 0x0000000e06027224 */ /* 0x008fe200078e02ff */
[----:B--2---:R-:W-:-:S04]  /*1df40*/  IADD3 R9, R202, -0x80, R3 ;  /* 0xffffff80ca097810 */ /* 0x004fc80007ffe003 */
[----:B------:R-:W-:-:S13]  /*1df50*/  ISETP.GE.AND P0, PT, R9, R2, PT ;  /* 0x000000020900720c */ /* 0x000fda0003f06270 */
[----:B------:R-:W-:Y:S05]  /*1df60*/  @P0 BRA `(.L_x_1949) ;  /* 0x0000000000840947 */ /* 0x000fea0003800000 */
[----:B------:R-:W-:Y:S01]  /*1df70*/  ISETP.NE.AND P0, PT, R14, 0x1, PT ;  /* 0x000000010e00780c */ /* 0x000fe20003f05270 */
[----:B------:R-:W-:Y:S01]  /*1df80*/  ULDC.64 UR4, c[0x0][0xb90] ;  /* 0x0002e40000047ab9 */ /* 0x000fe20000000a00 */
[----:B------:R-:W-:Y:S02]  /*1df90*/  IMAD.MOV.U32 R2, RZ, RZ, R0 ;  /* 0x000000ffff027224 */ /* 0x000fe400078e0000 */
[----:B------:R-:W-:Y:S02]  /*1dfa0*/  IMAD R8, R10, UR4, RZ ;  /* 0x000000040a087c24 */ /* 0x000fe4000f8e02ff */
[----:B------:R-:W-:Y:S02]  /*1dfb0*/  IMAD.MOV.U32 R3, RZ, RZ, R11 ;  /* 0x000000ffff037224 */ /* 0x000fe400078e000b */
[----:B------:R-:W-:Y:S02]  /*1dfc0*/  IMAD.MOV.U32 R5, RZ, RZ, R9 ;  /* 0x000000ffff057224 */ /* 0x000fe400078e0009 */
[----:B------:R-:W-:-:S03]  /*1dfd0*/  IMAD.WIDE.U32 R2, R215, UR4, R2 ;  /* 0x00000004d7027c25 */ /* 0x000fc6000f8e0002 */
[----:B------:R-:W2:Y:S01]  /*1dfe0*/  @P0 LDC R4, c[0x0][0xbec] ;  /* 0x0002fb00ff040b82 */ /* 0x000ea20000000800 */
[----:B------:R-:W-:Y:S01]  /*1dff0*/  IMAD R7, R215, UR5, R8 ;  /* 0x00000005d7077c24 */ /* 0x000fe2000f8e0208 */
[----:B------:R-:W-:-:S03]  /*1e000*/  ULDC.64 UR4, c[0x0][0xb98] ;  /* 0x0002e60000047ab9 */ /* 0x000fc60000000a00 */
[----:B------:R-:W-:-:S03]  /*1e010*/  IMAD.IADD R3, R3, 0x1, R7 ;  /* 0x0000000103037824 */ /* 0x000fc600078e0207 */
[----:B------:R-:W3:Y:S01]  /*1e020*/  @P0 LDC R15, c[0x0][0xbf0] ;  /* 0x0002fc00ff0f0b82 */ /* 0x000ee20000000800 */
[----:B------:R-:W-:-:S04]  /*1e030*/  IMAD.WIDE.U32 R2, R13, UR4, R2 ;  /* 0x000000040d027c25 */ /* 0x000fc8000f8e0002 */
[----:B--2---:R-:W-:-:S05]  /*1e040*/  @P0 IMAD.HI.U32 R4, R9, R4, RZ ;  /* 0x0000000409040227 */ /* 0x004fca00078e00ff */
[----:B---3--:R-:W-:Y:S01]  /*1e050*/  @P0 SHF.R.U32.HI R5, RZ, R15, R4 ;  /* 0x0000000fff050219 */ /* 0x008fe20000011604 */
[----:B------:R-:W-:-:S03]  /*1e060*/  IMAD R4, R12, UR4, RZ ;  /* 0x000000040c047c24 */ /* 0x000fc6000f8e02ff */
[----:B------:R-:W-:Y:S01]  /*1e070*/  IADD3 R2, P0, R5, R2, RZ ;  /* 0x0000000205027210 */ /* 0x000fe20007f1e0ff */
[----:B------:R-:W-:Y:S02]  /*1e080*/  IMAD.MOV R7, RZ, RZ, -R5 ;  /* 0x000000ffff077224 */ /* 0x000fe400078e0a05 */
[----:B------:R-:W-:Y:S01]  /*1e090*/  IMAD R8, R13, UR5, R4 ;  /* 0x000000050d087c24 */ /* 0x000fe2000f8e0204 */
[----:B------:R-:W-:Y:S01]  /*1e0a0*/  ULDC.64 UR4, c[0x0][0xb88] ;  /* 0x0002e20000047ab9 */ /* 0x000fe20000000a00 */
[----:B------:R-:W-:Y:S01]  /*1e0b0*/  IMAD R7, R14, R7, R9 ;  /* 0x000000070e077224 */ /* 0x000fe200078e0209 */
[----:B------:R-:W-:-:S04]  /*1e0c0*/  SHF.R.S32.HI R9, RZ, 0x1f, R5 ;  /* 0x0000001fff097819 */ /* 0x000fc80000011405 */
[----:B------:R-:W-:Y:S02]  /*1e0d0*/  SHF.R.S32.HI R4, RZ, 0x1f, R7 ;  /* 0x0000001fff047819 */ /* 0x000fe40000011407 */
[----:B------:R-:W-:-:S03]  /*1e0e0*/  IADD3.X R3, R9, R3, R8, P0, !PT ;  /* 0x0000000309037210 */ /* 0x000fc600007fe408 */
[----:B------:R-:W-:Y:S02]  /*1e0f0*/  IMAD R4, R4, UR4, RZ ;  /* 0x0000000404047c24 */ /* 0x000fe4000f8e02ff */
[----:B------:R-:W-:-:S04]  /*1e100*/  IMAD.WIDE.U32 R2, R7, UR4, R2 ;  /* 0x0000000407027c25 */ /* 0x000fc8000f8e0002 */
[----:B------:R-:W-:Y:S01]  /*1e110*/  IMAD R5, R7, UR5, R4 ;  /* 0x0000000507057c24 */ /* 0x000fe2000f8e0204 */
[----:B------:R-:W-:Y:S02]  /*1e120*/  ULDC.64 UR4, c[0x0][0xb50] ;  /* 0x0002d40000047ab9 */ /* 0x000fe40000000a00 */
[----:B------:R-:W-:Y:S01]  /*1e130*/  LEA R4, P0, R2, UR4, 0x2 ;  /* 0x0000000402047c11 */ /* 0x000fe2000f8010ff */
[----:B------:R-:W-:-:S05]  /*1e140*/  IMAD.IADD R3, R3, 0x1, R5 ;  /* 0x0000000103037824 */ /* 0x000fca00078e0205 */
[----:B------:R-:W-:Y:S01]  /*1e150*/  LEA.HI.X R5, R2, UR5, R3, 0x2, P0 ;  /* 0x0000000502057c11 */ /* 0x000fe200080f1403 */
[----:B------:R-:W-:-:S05]  /*1e160*/  IMAD.MOV.U32 R3, RZ, RZ, -0x800000 ;  /* 0xff800000ff037424 */ /* 0x000fca00078e00ff */
[----:B------:R2:W-:Y:S02]  /*1e170*/  STG.E desc[UR36][R4.64], R3 ;  /* 0x0000000304007986 */ /* 0x0005e4000c101924 */
.L_x_1949:
[----:B------:R-:W-:Y:S05]  /*1e180*/  BSYNC B1 ;  /* 0x0000000000017941 */ /* 0x000fea0003800000 */
.L_x_1948:
[----:B------:R-:W-:Y:S01]  /*1e190*/  ULDC.64 UR4, c[0x0][0xaa0] ;  /* 0x0002a80000047ab9 */ /* 0x000fe20000000a00 */
[----:B------:R-:W-:Y:S02]  /*1e1a0*/  IMAD R7, R214, 0x20, R189 ;  /* 0x00000020d6077824 */ /* 0x000fe400078e02bd */
[----:B--2---:R-:W-:-:S03]  /*1e1b0*/  IMAD R3, R11, UR4, RZ ;  /* 0x000000040b037c24 */ /* 0x004fc6000f8e02ff */
[----:B------:R-:W-:Y:S01]  /*1e1c0*/  IADD3 R9, R202, R7, RZ ;  /* 0x00000007ca097210 */ /* 0x000fe20007ffe0ff */
[C---:B------:R-:W-:Y:S02]  /*1e1d0*/  IMAD R5, R0.reuse, UR5, R3 ;  /* 0x0000000500057c24 */ /* 0x040fe4000f8e0203 */
[----:B------:R-:W-:Y:S01]  /*1e1e0*/  IMAD.WIDE.U32 R2, R0, UR4, RZ ;  /* 0x0000000400027c25 */ /* 0x000fe2000f8e00ff */
[----:B------:R-:W-:-:S03]  /*1e1f0*/  ULDC.64 UR4, c[0x0][0xae8] ;  /* 0x0002ba0000047ab9 */ /* 0x000fc60000000a00 */
[----:B------:R-:W-:Y:S02]  /*1e200*/  IMAD.IADD R3, R3, 0x1, R5 ;  /* 0x0000000103037824 */ /* 0x000fe400078e0205 */
[----:B------:R-:W-:Y:S02]  /*1e210*/  IMAD R4, R10, UR4, RZ ;  /* 0x000000040a047c24 */ /* 0x000fe4000f8e02ff */
[----:B0-----:R-:W-:-:S04]  /*1e220*/  @P2 IMAD.HI.U32 R0, R9, R20, RZ ;  /* 0x0000001409002227 */ /* 0x001fc800078e00ff */
[C---:B------:R-:W-:Y:S02]  /*1e230*/  IMAD R7, R215.reuse, UR5, R4 ;  /* 0x00000005d7077c24 */ /* 0x040fe4000f8e0204 */
[----:B------:R-:W-:Y:S01]  /*1e240*/  IMAD.WIDE.U32 R2, R215, UR4, R2 ;  /* 0x00000004d7027c25 */ /* 0x000fe2000f8e0002 */
[----:B------:R-:W-:-:S03]  /*1e250*/  ULDC.64 UR4, c[0x0][0xaf0] ;  /* 0x0002bc0000047ab9 */ /* 0x000fc60000000a00 */
[----:B------:R-:W-:Y:S01]  /*1e260*/  IMAD.MOV.U32 R5, RZ, RZ, R9 ;  /* 0x000000ffff057224 */ /* 0x000fe200078e0009 */
[----:B-1----:R-:W-:Y:S01]  /*1e270*/  @P2 SHF.R.U32.HI R5, RZ, R27, R0 ;  /* 0x0000001bff052219 */ /* 0x002fe20000011600 */
[----:B------:R-:W-:Y:S02]  /*1e280*/  IMAD R4, R12, UR4, RZ ;  /* 0x000000040c047c24 */ /* 0x000fe4000f8e02ff */
[----:B------:R-:W-:Y:S01]  /*1e290*/  IMAD.IADD R3, R3, 0x1, R7 ;  /* 0x0000000103037824 */ /* 0x000fe200078e0207 */
[----:B------:R-:W-:Y:S01]  /*1e2a0*/  SHF.R.S32.HI R0, RZ, 0x1f, R5 ;  /* 0x0000001fff007819 */ /* 0x000fe20000011405 */
[C---:B------:R-:W-:Y:S02]  /*1e2b0*/  IMAD R7, R13.reuse, UR5, R4 ;  /* 0x000000050d077c24 */ /* 0x040fe4000f8e0204 */
[----:B------:R-:W-:Y:S01]  /*1e2c0*/  IMAD.WIDE.U32 R2, R13, UR4, R2 ;  /* 0x000000040d027c25 */ /* 0x000fe2000f8e0002 */
[----:B------:R-:W-:-:S03]  /*1e2d0*/  ULDC.64 UR4, c[0x0][0xae0] ;  /* 0x0002b80000047ab9 */ /* 0x000fc60000000a00 */
[----:B------:R-:W-:Y:S02]  /*1e2e0*/  IMAD.MOV R4, RZ, RZ, -R5 ;  /* 0x000000ffff047224 */ /* 0x000fe400078e0a05 */
[----:B------:R-:W-:Y:S02]  /*1e2f0*/  IMAD.IADD R3, R3, 0x1, R7 ;  /* 0x0000000103037824 */ /* 0x000fe400078e0207 */
[----:B------:R-:W-:Y:S02]  /*1e300*/  IMAD R0, R0, UR4, RZ ;  /* 0x0000000400007c24 */ /* 0x000fe4000f8e02ff */
[----:B------:R-:W-:Y:S02]  /*1e310*/  IMAD R7, R25, R4, R9 ;  /* 0x0000000419077224 */ /* 0x000fe400078e0209 */
[C---:B------:R-:W-:Y:S02]  /*1e320*/  IMAD R9, R5.reuse, UR5, R0 ;  /* 0x0000000505097c24 */ /* 0x040fe4000f8e0200 */
[----:B------:R-:W-:Y:S01]  /*1e330*/  IMAD.WIDE.U32 R2, R5, UR4, R2 ;  /* 0x0000000405027c25 */ /* 0x000fe2000f8e0002 */
[----:B------:R-:W-:Y:S01]  /*1e340*/  SHF.R.S32.HI R0, RZ, 0x1f, R7 ;  /* 0x0000001fff007819 */ /* 0x000fe20000011407 */
[----:B------:R-:W-:-:S02]  /*1e350*/  ULDC.64 UR4, c[0x0][0xad8] ;  /* 0x0002b60000047ab9 */ /* 0x000fc40000000a00 */
[----:B------:R-:W-:Y:S02]  /*1e360*/  IMAD.IADD R3, R3, 0x1, R9 ;  /* 0x0000000103037824 */ /* 0x000fe400078e0209 */
[----:B------:R-:W-:Y:S02]  /*1e370*/  IMAD R0, R0, UR4, RZ ;  /* 0x0000000400007c24 */ /* 0x000fe4000f8e02ff */
[----:B------:R-:W-:-:S04]  /*1e380*/  IMAD.WIDE.U32 R4, R7, UR4, R2 ;  /* 0x0000000407047c25 */ /* 0x000fc8000f8e0002 */
[----:B------:R-:W-:Y:S01]  /*1e390*/  IMAD R3, R7, UR5, R0 ;  /* 0x0000000507037c24 */ /* 0x000fe2000f8e0200 */
[----:B------:R-:W-:Y:S01]  /*1e3a0*/  ULDC.64 UR4, c[0x0][0xa80] ;  /* 0x0002a00000047ab9 */ /* 0x000fe20000000a00 */
[----:B------:R-:W-:Y:S01]  /*1e3b0*/  IMAD.IADD R202, R189, 0x1, R202 ;  /* 0x00000001bdca7824 */ /* 0x000fe200078e02ca */
[----:B------:R-:W-:Y:S01]  /*1e3c0*/  LEA R2, P0, R4, UR4, 0x1 ;  /* 0x0000000404027c11 */ /* 0x000fe2000f8008ff */
[----:B------:R-:W-:Y:S01]  /*1e3d0*/  IMAD.IADD R3, R5, 0x1, R3 ;  /* 0x0000000105037824 */ /* 0x000fe200078e0203 */
[----:B------:R-:W-:-:S04]  /*1e3e0*/  UMOV UR4, 0xffffffff ;  /* 0xffffffff00047882 */ /* 0x000fc80000000000 */
[----:B------:R-:W-:Y:S01]  /*1e3f0*/  LEA.HI.X R3, R4, UR5, R3, 0x1, P0 ;  /* 0x0000000504037c11 */ /* 0x000fe200080f0c03 */
[----:B------:R-:W-:Y:S06]  /*1e400*/  BRA.DIV UR4, `(.L_x_1950) ;  /* 0x000000be04047947 */ /* 0x000fec000b800000 */
[----:B------:R0:W1:Y:S04]  /*1e410*/  SHFL.IDX PT, R0, R3, RZ, 0x181f ;  /* 0x00181fff03007589 */ /* 0x00006800000e0000 */
[----:B------:R0:W2:Y:S02]  /*1e420*/  SHFL.IDX PT, R14, R2, RZ, 0x181f ;  /* 0x00181fff020e7589 */ /* 0x0000a400000e0000 */
.L_x_2259:
        /* <DEDUP_REMOVED lines=9> */
[CC--:B--2---:R-:W-:Y:S02]  /*1e4c0*/  @!P3 LEA R4, P5, R18.reuse, R14.reuse, 0x1 ;  /* 0x0000000e1204b211 */ /* 0x0c4fe400078a08ff */
[----:B------:R-:W-:Y:S02]  /*1e4d0*/  @!P2 LEA R6, P4, R191, R14, 0x1 ;  /* 0x0000000ebf06a211 */ /* 0x000fe400078808ff */
[----:B-1----:R-:W-:Y:S02]  /*1e4e0*/  @!P3 LEA.HI.X R5, R18, R0, R19, 0x1, P5 ;  /* 0x000000001205b211 */ /* 0x002fe400028f0c13 */
        /* <DEDUP_REMOVED lines=9> */
.L_x_1952:
[----:B------:R-:W-:Y:S05]  /*1e580*/  BSYNC B1 ;  /* 0x0000000000017941 */ /* 0x000fea0003800000 */
.L_x_1951:
[----:B------:R-:W-:-:S03]  /*1e590*/  UMOV UR4, 0xffffffff ;  /* 0xffffffff00047882 */ /* 0x000fc60000000000 */
[----:B------:R-:W-:Y:S05]  /*1e5a0*/  BRA.DIV UR4, `(.L_x_1953) ;  /* 0x000000ba04d07947 */ /* 0x000fea000b800000 */
[----:B-1----:R1:W4:Y:S04]  /*1e5b0*/  SHFL.IDX PT, R0, R3, 0x1, 0x181f ;  /* 0x00381f0003007f89 */ /* 0x00232800000e0000 */
[----:B--23--:R1:W2:Y:S02]  /*1e5c0*/  SHFL.IDX PT, R14, R2, 0x1, 0x181f ;  /* 0x00381f00020e7f89 */ /* 0x00c2a400000e0000 */
.L_x_2263:
        /* <DEDUP_REMOVED lines=21> */
.L_x_1955:
[----:B------:R-:W-:Y:S05]  /*1e720*/  BSYNC B1 ;  /* 0x0000000000017941 */ /* 0x000fea0003800000 */
.L_x_1954:
[----:B------:R-:W-:-:S03]  /*1e730*/  UMOV UR4, 0xffffffff ;  /* 0xffffffff00047882 */ /* 0x000fc60000000000 */
[----:B------:R-:W-:Y:S05]  /*1e740*/  BRA.DIV UR4, `(.L_x_1956) ;  /* 0x000000ba04b07947 */ /* 0x000fea000b800000 */
[----:B----4-:R4:W0:Y:S04]  /*1e750*/  SHFL.IDX PT, R0, R3, 0x2, 0x181f ;  /* 0x00581f0003007f89 */ /* 0x01082800000e0000 */
[----:B--23--:R4:W2:Y:S02]  /*1e760*/  SHFL.IDX PT, R14, R2, 0x2, 0x181f ;  /* 0x00581f00020e7f89 */ /* 0x00c8a400000e0000 */
.L_x_2267:
        /* <DEDUP_REMOVED lines=11> */
[----:B0-----:R-:W-:Y:S02]  /*1e820*/  @!P3 LEA.HI.X R5, R18, R0, R19, 0x1, P5 ;  /* 0x000000001205b211 */ /* 0x001fe400028f0c13 */
        /* <DEDUP_REMOVED lines=9> */
.L_x_1958:
[----:B------:R-:W-:Y:S05]  /*1e8c0*/  BSYNC B1 ;  /* 0x0000000000017941 */ /* 0x000fea0003800000 */
.L_x_1957:
[----:B------:R-:W-:-:S03]  /*1e8d0*/  UMOV UR4, 0xffffffff ;  /* 0xffffffff00047882 */ /* 0x000fc60000000000 */
[----:B------:R-:W-:Y:S05]  /*1e8e0*/  BRA.DIV UR4, `(.L_x_1959) ;  /* 0x000000ba04907947 */ /* 0x000fea000b800000 */
[----:B0-----:R0:W0:Y:S04]  /*1e8f0*/  SHFL.IDX PT, R0, R3, 0x3, 0x181f ;  /* 0x00781f0003007f89 */ /* 0x00102800000e0000 */
[----:B--23--:R2:W3:Y:S02]  /*1e900*/  SHFL.IDX PT, R14, R2, 0x3, 0x181f ;  /* 0x00781f00020e7f89 */ /* 0x00c4e400000e0000 */
.L_x_2271:
[----:B-12-4-:R-:W-:-:S04]  /*1e910*/  IADD3 R2, R202, 0x60, RZ ;  /* 0x00000060ca027810 */ /* 0x016fc80007ffe0ff */
[----:B------:R-:W-:-:S13]  /*1e920*/  ISETP.GE.AND P0, PT, R2, R25, PT ;  /* 0x000000190200720c */ /* 0x000fda0003f06270 */
        /* <DEDUP_REMOVED lines=18> */
.L_x_1946:
[----:B------:R-:W-:Y:S05]  /*1ea50*/  BSYNC B0 ;  /* 0x0000000000007941 */ /* 0x000fea0003800000 */
.L_x_1936:
[----:B------:R-:W-:Y:S02]  /*1ea60*/  ULDC UR4, c[0x0][0xc3c] ;  /* 0x00030f0000047ab9 */ /* 0x000fe40000000800 */
[----:B------:R-:W-:-:S13]  /*1ea70*/  ISETP.GE.AND P0, PT, R23, UR4, PT ;  /* 0x0000000417007c0c */ /* 0x000fda000bf06270 */
[----:B------:R-:W-:Y:S05]  /*1ea80*/  @!P0 BRA `(.L_x_1960) ;  /* 0xfffffe2400e88947 */ /* 0x000fea000383ffff */
[----:B------:R-:W-:Y:S05]  /*1ea90*/  BRA `(.L_x_1720) ;  /* 0x0000007800447947 */ /* 0x000fea0003800000 */
.L_x_1718:
        /* <DEDUP_REMOVED lines=26> */
[C---:B------:R-:W-:Y:S01]  /*1ec40*/  ISETP.GE.U32.AND P2, PT, R5.reuse, 0x2, PT ;  /* 0x000000020500780c */ /* 0x040fe20003f46070 */
[----:B-1----:R-:W-:Y:S01]  /*1ec50*/  IMAD.MOV.U32 R16, RZ, RZ, RZ ;  /* 0x000000ffff107224 */ /* 0x002fe200078e00ff */
        /* <DEDUP_REMOVED lines=28> */
.L_x_1966:
[----:B------:R-:W-:Y:S01]  /*1ee20*/  UIADD3 UR4, UR4, 0x1f, URZ ;  /* 0x0000001f04047890 */ /* 0x000fe2000fffe03f */
[----:B------:R-:W-:-:S05]  /*1ee30*/  MOV R19, UR7 ;  /* 0x0000000700137c02 */ /* 0x000fca0008000f00 */
[----:B0-----:R-:W-:-:S13]  /*1ee40*/  ISETP.LE.AND P6, PT, R10, UR4, PT ;  /* 0x000000040a007c0c */ /* 0x001fda000bfc3270 */
[----:B------:R-:W-:Y:S05]  /*1ee50*/  @P6 BRA `(.L_x_1963) ;  /* 0x0000000400b46947 */ /* 0x000fea0003800000 */
[----:B------:R-:W-:Y:S01]  /*1ee60*/  VIADD R7, R5, UR4 ;  /* 0x0000000405077c36 */ /* 0x000fe20008000000 */
[----:B------:R-:W-:Y:S01]  /*1ee70*/  BSSY B0, `(.L_x_1964) ;  /* 0x0000007000007945 */ /* 0x000fe20003800000 */
[----:B------:R-:W-:-:S03]  /*1ee80*/  IMAD.MOV.U32 R0, RZ, RZ, RZ ;  /* 0x000000ffff007224 */ /* 0x000fc600078e00ff */
[----:B------:R-:W-:-:S13]  /*1ee90*/  ISETP.GE.OR P6, PT, R7, R10, !P0 ;  /* 0x0000000a0700720c */ /* 0x000fda00047c6670 */
[----:B------:R-:W-:Y:S05]  /*1eea0*/  @P6 BRA `(.L_x_1965) ;  /* 0x00000000000c6947 */ /* 0x000fea0003800000 */
[----:B------:R-:W0:Y:S02]  /*1eeb0*/  LDC.64 R2, c[0x0][0xc80] ;  /* 0x00032000ff027b82 */ /* 0x000e240000000a00 */
[----:B0-----:R-:W-:-:S05]  /*1eec0*/  IMAD.WIDE R2, R7, 0x4, R2 ;  /* 0x0000000407027825 */ /* 0x001fca00078e0202 */
[----:B------:R0:W5:Y:S02]  /*1eed0*/  LDG.E R0, desc[UR36][R2.64] ;  /* 0x0000002402007981 */ /* 0x000164000c1e1900 */
.L_x_1965:
[----:B------:R-:W-:Y:S05]  /*1eee0*/  BSYNC B0 ;  /* 0x0000000000007941 */ /* 0x000fea0003800000 */
.L_x_1964:
        /* <DEDUP_REMOVED lines=20> */
.L_x_1962:
[----:B------:R-:W-:-:S04]  /*1f030*/  IMAD.IADD R11, R4, 0x1, -R3 ;  /* 0x00000001040b7824 */ /* 0x000fc800078e0a03 */
[----:B------:R-:W-:-:S05]  /*1f040*/  IMAD R2, R6, UR5, R11 ;  /* 0x0000000506027c24 */ /* 0x000fca000f8e020b */
[----:B------:R-:W-:Y:S02]  /*1f050*/  ISETP.GT.AND P0, PT, R2, UR6, PT ;  /* 0x0000000602007c0c */ /* 0x000fe4000bf04270 */
[----:B------:R-:W0:Y:S11]  /*1f060*/  LDC.64 R2, c[0x0][0xc90] ;  /* 0x00032400ff027b82 */ /* 0x000e360000000a00 */
[----:B------:R-:W-:-:S04]  /*1f070*/  VOTE.ANY R8, PT, !P0 ;  /* 0x0000000000087806 */ /* 0x000fc800040e0100 */
[----:B------:R-:W1:Y:S02]  /*1f080*/  POPC R13, R8 ;  /* 0x00000008000d7309 */ /* 0x000e640000000000 */
[----:B-1----:R-:W-:-:S05]  /*1f090*/  IADD3 R19, R13, UR4, RZ ;  /* 0x000000040d137c10 */ /* 0x002fca000fffe0ff */
[----:B0-----:R-:W-:-:S05]  /*1f0a0*/  IMAD.WIDE R2, R19, 0x4, R2 ;  /* 0x0000000413027825 */ /* 0x001fca00078e0202 */
[----:B------:R-:W2:Y:S01]  /*1f0b0*/  LDG.E R7, desc[UR36][R2.64] ;  /* 0x0000002402077981 */ /* 0x000ea2000c1e1900 */
[----:B------:R-:W-:-:S03]  /*1f0c0*/  ISETP.NE.AND P0, PT, R8, RZ, PT ;  /* 0x000000ff0800720c */ /* 0x000fc60003f05270 */
[----:B------:R-:W2:Y:S02]  /*1f0d0*/  SHFL.IDX PT, R0, R0, R13, 0x1f ;  /* 0x00001f0d00007589 */ /* 0x000ea400000e0000 */
[----:B--2---:R-:W-:-:S05]  /*1f0e0*/  IMAD R4, R0, R7, RZ ;  /* 0x0000000700047224 */ /* 0x004fca00078e02ff */
        /* <DEDUP_REMOVED lines=8> */
.L_x_1967:
[----:B-1----:R-:W-:Y:S02]  /*1f170*/  IMAD.MOV R2, RZ, RZ, -R3 ;  /* 0x000000ffff027224 */ /* 0x002fe400078e0a03 */
[----:B---3--:R-:W-:Y:S02]  /*1f180*/  IMAD R16, R16, UR5, R11 ;  /* 0x0000000510107c24 */ /* 0x008fe4000f8e020b */
[----:B------:R-:W-:Y:S01]  /*1f190*/  IMAD.MOV.U32 R11, RZ, RZ, R2 ;  /* 0x000000ffff0b7224 */ /* 0x000fe200078e0002 */
[----:B------:R-:W-:Y:S02]  /*1f1a0*/  IABS R2, R4 ;  /* 0x0000000400027213 */ /* 0x000fe40000000000 */
[----:B--2---:R-:W-:Y:S01]  /*1f1b0*/  IADD3 R9, -R16, UR6, RZ ;  /* 0x0000000610097c10 */ /* 0x004fe2000fffe1ff */
[----:B------:R-:W-:Y:S02]  /*1f1c0*/  IMAD R11, R11, R12, RZ ;  /* 0x0000000c0b0b7224 */ /* 0x000fe400078e02ff */
[----:B------:R-:W-:Y:S01]  /*1f1d0*/  IMAD.MOV R8, RZ, RZ, -R2 ;  /* 0x000000ffff087224 */ /* 0x000fe200078e0a02 */
        /* <DEDUP_REMOVED lines=8> */
[----:B------:R-:W-:Y:S01]  /*1f260*/  @!P1 IMAD.IADD R3, R3, 0x1, -R12 ;  /* 0x0000000103039824 */ /* 0x000fe200078e0a0c */
[----:B------:R-:W-:Y:S02]  /*1f270*/  @!P1 IADD3 R2, R2, 0x1, RZ ;  /* 0x0000000102029810 */ /* 0x000fe40007ffe0ff */
        /* <DEDUP_REMOVED lines=10> */
[----:B------:R-:W-:Y:S02]  /*1f320*/  IMAD R13, R4, R2, R9 ;  /* 0x00000002040d7224 */ /* 0x000fe400078e0209 */
[----:B------:R-:W-:Y:S01]  /*1f330*/  IMAD.MOV.U32 R2, RZ, RZ, RZ ;  /* 0x000000ffff027224 */ /* 0x000fe200078e00ff */
[----:B------:R-:W-:Y:S02]  /*1f340*/  VIADDMNMX R18, R8, UR5, R7, PT ;  /* 0x0000000508127c46 */ /* 0x000fe4000b800107 */
[----:B------:R-:W-:-:S02]  /*1f350*/  IABS R11, R13 ;  /* 0x0000000d000b7213 */ /* 0x000fc40000000000 */
[-C--:B------:R-:W-:Y:S02]  /*1f360*/  IABS R8, R18.reuse ;  /* 0x0000001200087213 */ /* 0x080fe40000000000 */
[----:B------:R-:W-:Y:S02]  /*1f370*/  IABS R4, R18 ;  /* 0x0000001200047213 */ /* 0x000fe40000000000 */
[----:B------:R-:W1:Y:S08]  /*1f380*/  I2F.RP R7, R8 ;  /* 0x0000000800077306 */ /* 0x000e700000209400 */
[----:B-1----:R-:W1:Y:S02]  /*1f390*/  MUFU.RCP R7, R7 ;  /* 0x0000000700077308 */ /* 0x002e640000001000 */
[----:B-1----:R-:W-:-:S06]  /*1f3a0*/  VIADD R3, R7, 0xffffffe ;  /* 0x0ffffffe07037836 */ /* 0x002fcc0000000000 */
[----:B------:R-:W0:Y:S02]  /*1f3b0*/  F2I.FTZ.U32.TRUNC.NTZ R3, R3 ;  /* 0x0000000300037305 */ /* 0x000e24000021f000 */
[----:B0-----:R-:W-:-:S04]  /*1f3c0*/  IMAD.MOV R10, RZ, RZ, -R3 ;  /* 0x000000ffff0a7224 */ /* 0x001fc800078e0a03 */
[----:B------:R-:W-:-:S04]  /*1f3d0*/  IMAD.MOV.U32 R9, RZ, RZ, R10 ;  /* 0x000000ffff097224 */ /* 0x000fc800078e000a */
[----:B------:R-:W-:-:S04]  /*1f3e0*/  IMAD R9, R9, R8, RZ ;  /* 0x0000000809097224 */ /* 0x000fc800078e02ff */
[----:B------:R-:W-:-:S04]  /*1f3f0*/  IMAD.HI.U32 R2, R3, R9, R2 ;  /* 0x0000000903027227 */ /* 0x000fc800078e0002 */
[----:B------:R-:W-:Y:S02]  /*1f400*/  IMAD.MOV R3, RZ, RZ, -R4 ;  /* 0x000000ffff037224 */ /* 0x000fe400078e0a04 */
[----:B------:R-:W-:-:S04]  /*1f410*/  IMAD.HI.U32 R2, R2, R11, RZ ;  /* 0x0000000b02027227 */ /* 0x000fc800078e00ff */
[----:B------:R-:W-:-:S05]  /*1f420*/  IMAD R3, R2, R3, R11 ;  /* 0x0000000302037224 */ /* 0x000fca00078e020b */
[----:B------:R-:W-:-:S13]  /*1f430*/  ISETP.GT.U32.AND P1, PT, R8, R3, PT ;  /* 0x000000030800720c */ /* 0x000fda0003f24070 */
[-C--:B------:R-:W-:Y:S01]  /*1f440*/  @!P1 IADD3 R3, R3, -R8.reuse, RZ ;  /* 0x8000000803039210 */ /* 0x080fe20007ffe0ff */
[----:B------:R-:W-:Y:S01]  /*1f450*/  @!P1 VIADD R2, R2, 0x1 ;  /* 0x0000000102029836 */ /* 0x000fe20000000000 */
[----:B------:R-:W-:Y:S02]  /*1f460*/  ISETP.NE.AND P1, PT, R18, RZ, PT ;  /* 0x000000ff1200720c */ /* 0x000fe40003f25270 */
[----:B------:R-:W-:Y:S02]  /*1f470*/  ISETP.GE.U32.AND P0, PT, R3, R8, PT ;  /* 0x000000080300720c */ /* 0x000fe40003f06070 */
[----:B------:R-:W-:-:S04]  /*1f480*/  LOP3.LUT R3, R13, R18, RZ, 0x3c, !PT ;  /* 0x000000120d037212 */ /* 0x000fc800078e3cff */
[----:B------:R-:W-:Y:S01]  /*1f490*/  ISETP.GE.AND P2, PT, R3, RZ, PT ;  /* 0x000000ff0300720c */ /* 0x000fe20003f46270 */
[----:B------:R-:W-:-:S06]  /*1f4a0*/  IMAD.IADD R3, R13, 0x1, R6 ;  /* 0x000000010d037824 */ /* 0x000fcc00078e0206 */
[----:B------:R-:W-:-:S06]  /*1f4b0*/  @P0 VIADD R2, R2, 0x1 ;  /* 0x0000000102020836 */ /* 0x000fcc0000000000 */
[----:B------:R-:W-:Y:S01]  /*1f4c0*/  @!P2 IMAD.MOV R2, RZ, RZ, -R2 ;  /* 0x000000ffff02a224 */ /* 0x000fe200078e0a02 */
[----:B------:R-:W-:Y:S01]  /*1f4d0*/  @!P1 LOP3.LUT R2, RZ, R18, RZ, 0x33, !PT ;  /* 0x00000012ff029212 */ /* 0x000fe200078e33ff */
[----:B------:R-:W-:-:S03]  /*1f4e0*/  IMAD.MOV R18, RZ, RZ, -R18 ;  /* 0x000000ffff127224 */ /* 0x000fc600078e0a12 */
[----:B------:R-:W-:Y:S01]  /*1f4f0*/  LOP3.LUT R17, RZ, R2, RZ, 0x33, !PT ;  /* 0x00000002ff117212 */ /* 0x000fe200078e33ff */
[----:B------:R-:W-:-:S04]  /*1f500*/  IMAD R18, R2, R18, R3 ;  /* 0x0000001202127224 */ /* 0x000fc800078e0203 */
[----:B------:R-:W-:Y:S01]  /*1f510*/  IMAD.IADD R17, R0, 0x1, R17 ;  /* 0x0000000100117824 */ /* 0x000fe200078e0211 */
[----:B------:R-:W-:Y:S06]  /*1f520*/  BRA `(.L_x_1968) ;  /* 0x00000000000c7947 */ /* 0x000fec0003800000 */
.L_x_1963:
[----:B------:R-:W-:Y:S01]  /*1f530*/  IMAD.MOV.U32 R17, RZ, RZ, RZ ;  /* 0x000000ffff117224 */ /* 0x000fe200078e00ff */
[----:B------:R-:W-:Y:S01]  /*1f540*/  MOV R18, RZ ;  /* 0x000000ff00127202 */ /* 0x000fe20000000f00 */
[----:B------:R-:W-:-:S07]  /*1f550*/  IMAD.U32 R16, RZ, RZ, UR6 ;  /* 0x00000006ff107e24 */ /* 0x000fce000f8e00ff */
.L_x_1968:
[----:B------:R-:W-:-:S13]  /*1f560*/  ISETP.NE.AND P0, PT, R5, RZ, PT ;  /* 0x000000ff0500720c */ /* 0x000fda0003f05270 */
[----:B------:R-:W0:Y:S01]  /*1f570*/  @!P0 S2R R3, SR_CgaCtaId ;  /* 0x0000000000038919 */ /* 0x000e220000008800 */
[----:B------:R-:W-:-:S04]  /*1f580*/  @!P0 MOV R0, 0x400 ;  /* 0x0000040000008802 */ /* 0x000fc80000000f00 */
[----:B0-----:R-:W-:-:S05]  /*1f590*/  @!P0 LEA R0, R3, R0, 0x18 ;  /* 0x0000000003008211 */ /* 0x001fca00078ec0ff */
[----:B------:R2:W-:Y:S01]  /*1f5a0*/  @!P0 STS.128 [R0+0x284d0], R16 ;  /* 0x0284d01000008388 */ /* 0x0005e20000000c00 */
[----:B------:R-:W-:Y:S06]  /*1f5b0*/  BAR.ARV 0x5, 0x180 ;  /* 0x0146000000007b1d */ /* 0x000fec0000002000 */
.L_x_1961:
[----:B------:R3:W-:Y:S01]  /*1f5c0*/  STL [R1+0x20], RZ ;  /* 0x000020ff01007387 */ /* 0x0007e20000100800 */
[----:B------:R-:W-:Y:S01]  /*1f5d0*/  ULDC UR4, c[0x0][0xc3c] ;  /* 0x00030f0000047ab9 */ /* 0x000fe20000000800 */
[----:B------:R-:W-:Y:S01]  /*1f5e0*/  IMAD.MOV.U32 R30, RZ, RZ, 0x1 ;  /* 0x00000001ff1e7424 */ /* 0x000fe200078e00ff */
[----:B-1----:R-:W-:Y:S01]  /*1f5f0*/  ISETP.GE.AND P0, PT, R19, UR4, PT ;  /* 0x0000000413007c0c */ /* 0x002fe2000bf06270 */
[----:B------:R-:W-:-:S12]  /*1f600*/  IMAD.MOV.U32 R28, RZ, RZ, RZ ;  /* 0x000000ffff1c7224 */ /* 0x000fd800078e00ff */
[----:B---3--:R-:W-:Y:S05]  /*1f610*/  @P0 BRA `(.L_x_1969) ;  /* 0x0000006800600947 */ /* 0x008fea0003800000 */
[----:B--2---:R-:W2:Y:S01]  /*1f620*/  LDL R0, [R1+0x2c] ;  /* 0x00002c0001007983 */ /* 0x004ea20000100800 */
[----:B------:R-:W1:Y:S01]  /*1f630*/  S2UR UR4, SR_CgaCtaId ;  /* 0x00000000000479c3 */ /* 0x000e620000008800 */
[----:B------:R-:W-:Y:S01]  /*1f640*/  MOV R23, 0x400 ;  /* 0x0000040000177802 */ /* 0x000fe20000000f00 */
[----:B------:R-:W-:Y:S01]  /*1f650*/  BSSY B7, `(.L_x_1969) ;  /* 0x0000694000077945 */ /* 0x000fe20003800000 */
[----:B------:R-:W3:Y:S01]  /*1f660*/  S2R R13, SR_TID.X ;  /* 0x00000000000d7919 */ /* 0x000ee20000002100 */
[----:B------:R-:W-:Y:S01]  /*1f670*/  IMAD.MOV.U32 R31, RZ, RZ, 0x1 ;  /* 0x00000001ff1f7424 */ /* 0x000fe200078e00ff */
[----:B------:R-:W-:Y:S01]  /*1f680*/  CS2R R28, SRZ ;  /* 0x00000000001c7805 */ /* 0x000fe2000001ff00 */
[----:B------:R-:W-:Y:S01]  /*1f690*/  IMAD.MOV.U32 R30, RZ, RZ, 0x1 ;  /* 0x00000001ff1e7424 */ /* 0x000fe200078e00ff */
[----:B------:R-:W-:Y:S01]  /*1f6a0*/  ULDC.64 UR40, c[0x0][0x198] ;  /* 0x0000660000287ab9 */ /* 0x000fe20000000a00 */
[----:B------:R-:W-:Y:S01]  /*1f6b0*/  ULDC UR39, c[0x0][0xc] ;  /* 0x0000030000277ab9 */ /* 0x000fe20000000800 */
[C---:B---3--:R-:W-:Y:S01]  /*1f6c0*/  LOP3.LUT R12, R13.reuse, 0x7f, RZ, 0xc0, !PT ;  /* 0x0000007f0d0c7812 */ /* 0x048fe200078ec0ff */
[C---:B------:R-:W-:Y:S01]  /*1f6d0*/  IMAD.SHL.U32 R5, R13.reuse, 0x40, RZ ;  /* 0x000000400d057824 */ /* 0x040fe200078e00ff */
[----:B------:R-:W-:Y:S01]  /*1f6e0*/  SHF.R.U32.HI R4, RZ, 0x1, R13 ;  /* 0x00000001ff047819 */ /* 0x000fe2000001160d */
[C---:B0-----:R-:W-:Y:S01]  /*1f6f0*/  IMAD.SHL.U32 R2, R13.reuse, 0x80, RZ ;  /* 0x000000800d027824 */ /* 0x041fe200078e00ff */
[----:B------:R-:W-:Y:S01]  /*1f700*/  LOP3.LUT P0, RZ, R13, 0x4, RZ, 0xc0, !PT ;  /* 0x000000040dff7812 */ /* 0x000fe2000780c0ff */
[----:B------:R-:W-:Y:S01]  /*1f710*/  IMAD.SHL.U32 R7, R12, 0x20, RZ ;  /* 0x000000200c077824 */ /* 0x000fe200078e00ff */
[----:B------:R-:W-:Y:S01]  /*1f720*/  LOP3.LUT R6, R5, 0x180, RZ, 0xc0, !PT ;  /* 0x0000018005067812 */ /* 0x000fe200078ec0ff */
[C---:B------:R-:W-:Y:S01]  /*1f730*/  IMAD.SHL.U32 R10, R13.reuse, 0x2, RZ ;  /* 0x000000020d0a7824 */ /* 0x040fe200078e00ff */
[----:B------:R-:W-:Y:S01]  /*1f740*/  LOP3.LUT R3, R2, 0x380, RZ, 0xc0, !PT ;  /* 0x0000038002037812 */ /* 0x000fe200078ec0ff */
[----:B------:R-:W-:Y:S01]  /*1f750*/  IMAD.SHL.U32 R9, R13, 0x8, RZ ;  /* 0x000000080d097824 */ /* 0x000fe200078e00ff */
[----:B------:R-:W-:-:S02]  /*1f760*/  LOP3.LUT R8, R7, 0xc00, RZ, 0xc0, !PT ;  /* 0x00000c0007087812 */ /* 0x000fc400078ec0ff */
[----:B------:R-:W-:Y:S02]  /*1f770*/  LOP3.LUT R6, R6, 0x10, R13, 0xf8, !PT ;  /* 0x0000001006067812 */ /* 0x000fe400078ef80d */
[----:B------:R-:W-:Y:S02]  /*1f780*/  LOP3.LUT R8, R8, 0x40, R5, 0xf8, !PT ;  /* 0x0000004008087812 */ /* 0x000fe400078ef805 */
[----:B------:R-:W-:Y:S02]  /*1f790*/  LOP3.LUT R3, R3, 0x30, R4, 0xf8, !PT ;  /* 0x0000003003037812 */ /* 0x000fe400078ef804 */
[----:B------:R-:W-:Y:S02]  /*1f7a0*/  SHF.L.U32 R4, R12, 0x4, RZ ;  /* 0x000000040c047819 */ /* 0x000fe400000006ff */
[----:B------:R-:W-:Y:S02]  /*1f7b0*/  LOP3.LUT R6, R6, 0x30, R9, 0x78, !PT ;  /* 0x0000003006067812 */ /* 0x000fe400078e7809 */
[----:B------:R-:W-:-:S02]  /*1f7c0*/  LOP3.LUT R5, R8, 0x200, R5, 0xf8, !PT ;  /* 0x0000020008057812 */ /* 0x000fc400078ef805 */
[----:B--2---:R-:W-:Y:S01]  /*1f7d0*/  R2UR UR5, R0 ;  /* 0x00000000000572ca */ /* 0x004fe200000e0000 */
[----:B------:R-:W-:-:S05]  /*1f7e0*/  IMAD.SHL.U32 R0, R13, 0x10, RZ ;  /* 0x000000100d007824 */ /* 0x000fca00078e00ff */
[----:B------:R-:W-:Y:S02]  /*1f7f0*/  LOP3.LUT R7, R0, 0x3f0, RZ, 0xc0, !PT ;  /* 0x000003f000077812 */ /* 0x000fe400078ec0ff */
[----:B------:R-:W-:Y:S02]  /*1f800*/  LOP3.LUT R3, R3, 0x70, R0, 0x78, !PT ;  /* 0x0000007003037812 */ /* 0x000fe400078e7800 */
[----:B------:R-:W-:Y:S02]  /*1f810*/  LOP3.LUT R7, R7, 0x70, R10, 0x78, !PT ;  /* 0x0000007007077812 */ /* 0x000fe400078e780a */
[----:B------:R-:W-:Y:S01]  /*1f820*/  LOP3.LUT R2, R3, 0xc00, R2, 0xf8, !PT ;  /* 0x00000c0003027812 */ /* 0x000fe200078ef802 */
[----:B------:R-:W-:Y:S01]  /*1f830*/  IMAD.MOV.U32 R3, RZ, RZ, 0x20 ;  /* 0x00000020ff037424 */ /* 0x000fe200078e00ff */
[----:B------:R-:W-:Y:S01]  /*1f840*/  LOP3.LUT R11, R7, 0x400, R4, 0xf8, !PT ;  /* 0x00000400070b7812 */ /* 0x000fe200078ef804 */
[----:B------:R-:W-:Y:S01]  /*1f850*/  ULOP3.LUT UR42, UR5, 0x2, URZ, 0xfc, !UPT ;  /* 0x00000002052a7892 */ /* 0x000fe2000f8efc3f */
[----:B------:R-:W-:Y:S01]  /*1f860*/  LOP3.LUT R4, R5, R6, RZ, 0xfc, !PT ;  /* 0x0000000605047212 */ /* 0x000fe200078efcff */
[----:B------:R-:W-:Y:S01]  /*1f870*/  ULOP3.LUT UR38, UR5, 0x1, URZ, 0xfc, !UPT ;  /* 0x0000000105267892 */ /* 0x000fe2000f8efc3f */
[----:B------:R-:W-:-:S02]  /*1f880*/  SHF.R.U32.HI R5, RZ, 0x3, R12 ;  /* 0x00000003ff057819 */ /* 0x000fc4000001160c */
[----:B------:R-:W-:Y:S01]  /*1f890*/  LOP3.LUT R34, R0, 0x70, RZ, 0xc0, !PT ;  /* 0x0000007000227812 */ /* 0x000fe200078ec0ff */
[----:B------:R1:W-:Y:S01]  /*1f8a0*/  STL [R1+0x8], R4 ;  /* 0x0000080401007387 */ /* 0x0003e20000100800 */
[----:B------:R-:W-:-:S03]  /*1f8b0*/  LOP3.LUT R0, R5, 0x70, R0, 0xf8, !PT ;  /* 0x0000007005007812 */ /* 0x000fc600078ef800 */
[----:B------:R-:W-:Y:S04]  /*1f8c0*/  STL [R1+0x4], R11 ;  /* 0x0000040b01007387 */ /* 0x000fe80000100800 */
[----:B------:R0:W-:Y:S01]  /*1f8d0*/  STL [R1+0x10], R2 ;  /* 0x0000100201007387 */ /* 0x0001e20000100800 */
[----:B-1----:R-:W-:-:S03]  /*1f8e0*/  IMAD.U32 R4, RZ, RZ, UR4 ;  /* 0x00000004ff047e24 */ /* 0x002fc6000f8e00ff */
[----:B------:R1:W-:Y:S02]  /*1f8f0*/  STL [R1+0x20], RZ ;  /* 0x000020ff01007387 */ /* 0x0003e40000100800 */
[----:B------:R-:W-:Y:S02]  /*1f900*/  LEA R23, R4, R23, 0x18 ;  /* 0x0000001704177211 */ /* 0x000fe400078ec0ff */
[----:B------:R1:W-:Y:S01]  /*1f910*/  STL [R1], R4 ;  /* 0x0000000401007387 */ /* 0x0003e20000100800 */
[----:B0-----:R-:W-:Y:S02]  /*1f920*/  IMAD.MOV.U32 R2, RZ, RZ, 0x40 ;  /* 0x00000040ff027424 */ /* 0x001fe400078e00ff */
[----:B------:R-:W-:-:S03]  /*1f930*/  IMAD.IADD R0, R23, 0x1, R11 ;  /* 0x0000000117007824 */ /* 0x000fc600078e020b */
[----:B------:R-:W-:Y:S02]  /*1f940*/  SEL R6, R2, 0xffffffc0, !P0 ;  /* 0xffffffc002067807 */ /* 0x000fe40004000000 */
[----:B------:R1:W-:Y:S01]  /*1f950*/  STL [R1+0x18], R0 ;  /* 0x0000180001007387 */ /* 0x0003e20000100800 */
[----:B------:R-:W-:Y:S02]  /*1f960*/  SEL R2, R3, 0xffffffe0, !P0 ;  /* 0xffffffe003027807 */ /* 0x000fe40004000000 */
[----:B------:R-:W-:-:S07]  /*1f970*/  LOP3.LUT R2, R34, 0x80, RZ, 0xfc, !PT ;  /* 0x0000008022027812 */ /* 0x000fce00078efcff */
.L_x_2099:
[----:B------:R-:W-:Y:S05]  /*1f980*/  YIELD ;  /* 0x0000000000007946 */ /* 0x000fea0003800000 */
[----:B------:R-:W-:Y:S01]  /*1f990*/  ULDC.64 UR4, c[0x0][0xa28] ;  /* 0x00028a0000047ab9 */ /* 0x000fe20000000a00 */
[----:B------:R-:W-:Y:S01]  /*1f9a0*/  IMAD.MOV.U32 R35, RZ, RZ, RZ ;  /* 0x000000ffff237224 */ /* 0x000fe200078e00ff */
[----:B------:R-:W-:Y:S01]  /*1f9b0*/  ISETP.NE.U32.AND P0, PT, RZ, UR4, PT ;  /* 0x00000004ff007c0c */ /* 0x000fe2000bf05070 */
[----:B-1----:R-:W0:Y:S01]  /*1f9c0*/  LDC.64 R4, c[0x0][0xa00] ;  /* 0x00028000ff047b82 */ /* 0x002e220000000a00 */
[----:B------:R-:W-:Y:S02]  /*1f9d0*/  ULDC.64 UR6, c[0x0][0xa10] ;  /* 0x0002840000067ab9 */ /* 0x000fe40000000a00 */
[----:B------:R-:W-:Y:S01]  /*1f9e0*/  ISETP.NE.AND.EX P0, PT, RZ, UR5, PT, P0 ;  /* 0x00000005ff007c0c */ /* 0x000fe2000bf05300 */
[----:B------:R-:W-:-:S12]  /*1f9f0*/  ULDC.64 UR4, c[0x0][0xa18] ;  /* 0x0002860000047ab9 */ /* 0x000fd80000000a00 */
[----:B--2---:R-:W1:Y:S01]  /*1fa00*/  @P0 LDC.64 R2, c[0x0][0xa28] ;  /* 0x00028a00ff020b82 */ /* 0x004e620000000a00 */
[----:B------:R-:W-:Y:S01]  /*1fa10*/  ISETP.NE.U32.AND P1, PT, RZ, UR6, PT ;  /* 0x00000006ff007c0c */ /* 0x000fe2000bf25070 */
[----:B-1----:R-:W-:-:S05]  /*1fa20*/  @P0 IMAD.WIDE R2, R19, 0x4, R2 ;  /* 0x0000000413020825 */ /* 0x002fca00078e0202 */
[----:B------:R1:W5:Y:S01]  /*1fa30*/  @P0 LDG.E R35, desc[UR36][R2.64] ;  /* 0x0000002402230981 */ /* 0x000362000c1e1900 */
[----:B------:R-:W-:Y:S01]  /*1fa40*/  ISETP.NE.U32.AND P0, PT, RZ, UR4, PT ;  /* 0x00000004ff007c0c */ /* 0x000fe2000bf05070 */
[----:B------:R-:W-:Y:S01]  /*1fa50*/  IMAD.MOV.U32 R26, RZ, RZ, RZ ;  /* 0x000000ffff1a7224 */ /* 0x000fe200078e00ff */
[----:B------:R-:W-:Y:S01]  /*1fa60*/  ISETP.NE.AND.EX P1, PT, RZ, UR7, PT, P1 ;  /* 0x00000007ff007c0c */ /* 0x000fe2000bf25310 */
[----:B0-----:R-:W-:Y:S01]  /*1fa70*/  IMAD.WIDE R4, R19, 0x4, R4 ;  /* 0x0000000413047825 */ /* 0x001fe200078e0204 */
[----:B------:R-:W-:Y:S01]  /*1fa80*/  ISETP.NE.AND.EX P2, PT, RZ, UR5, PT, P0 ;  /* 0x00000005ff007c0c */ /* 0x000fe2000bf45300 */
[----:B------:R-:W-:Y:S01]  /*1fa90*/  ULDC.64 UR4, c[0x0][0xa00] ;  /* 0x0002800000047ab9 */ /* 0x000fe20000000a00 */
[----:B------:R-:W-:Y:S02]  /*1faa0*/  MOV R0, RZ ;  /* 0x000000ff00007202 */ /* 0x000fe40000000f00 */
[----:B------:R-:W-:Y:S01]  /*1fab0*/  ISETP.NE.U32.AND P0, PT, RZ, UR4, PT ;  /* 0x00000004ff007c0c */ /* 0x000fe2000bf05070 */
[----:B-1----:R-:W0:Y:S03]  /*1fac0*/  LDC.64 R2, c[0x0][0xa10] ;  /* 0x00028400ff027b82 */ /* 0x002e260000000a00 */
[----:B------:R-:W-:-:S05]  /*1fad0*/  ISETP.NE.AND.EX P0, PT, RZ, UR5, PT, P0 ;  /* 0x00000005ff007c0c */ /* 0x000fca000bf05300 */
[----:B------:R-:W1:Y:S08]  /*1fae0*/  @P2 LDC.64 R6, c[0x0][0xa18] ;  /* 0x00028600ff062b82 */ /* 0x000e700000000a00 */
[----:B------:R-:W5:Y:S01]  /*1faf0*/  @P0 LDG.E R26, desc[UR36][R4.64] ;  /* 0x00000024041a0981 */ /* 0x000f62000c1e1900 */
[----:B0-----:R-:W-:-:S05]  /*1fb00*/  IMAD.WIDE R2, R19, 0x4, R2 ;  /* 0x0000000413027825 */ /* 0x001fca00078e0202 */
[----:B------:R-:W5:Y:S01]  /*1fb10*/  @P1 LDG.E R0, desc[UR36][R2.64] ;  /* 0x0000002402001981 */ /* 0x000f62000c1e1900 */
[----:B------:R-:W-:Y:S02]  /*1fb20*/  ULDC UR4, c[0x0][0x288] ;  /* 0x0000a20000047ab9 */ /* 0x000fe40000000800 */
[----:B------:R-:W-:Y:S01]  /*1fb30*/  IMAD.U32 R25, RZ, RZ, UR4 ;  /* 0x00000004ff197e24 */ /* 0x000fe2000f8e00ff */
[----:B------:R-:W-:Y:S02]  /*1fb40*/  ULDC.64 UR4, c[0x0][0x418] ;  /* 0x0001060000047ab9 */ /* 0x000fe40000000a00 */
[----:B------:R-:W-:-:S03]  /*1fb50*/  UISETP.NE.U32.AND UP0, UPT, UR4, URZ, UPT ;  /* 0x0000003f0400728c */ /* 0x000fc6000bf05070 */
[----:B------:R-:W-:Y:S01]  /*1fb60*/  ULDC UR4, c[0x0][0x424] ;  /* 0x0001090000047ab9 */ /* 0x000fe20000000800 */
[----:B------:R-:W-:Y:S01]  /*1fb70*/  UISETP.NE.AND.EX UP0, UPT, UR5, URZ, UPT, UP0 ;  /* 0x0000003f0500728c */ /* 0x000fe2000bf05300 */
[----:B-1----:R-:W-:Y:S02]  /*1fb80*/  @P2 IMAD.WIDE R6, R19, 0x4, R6 ;  /* 0x0000000413062825 */ /* 0x002fe400078e0206 */
[----:B------:R-:W-:Y:S01]  /*1fb90*/  ULDC UR5, c[0x0][0x2f0] ;  /* 0x0000bc0000057ab9 */ /* 0x000fe20000000800 */
[----:B------:R-:W-:Y:S02]  /*1fba0*/  USEL UR4, UR4, 0x1, UP0 ;  /* 0x0000000104047887 */ /* 0x000fe40008000000 */
[----:B------:R0:W5:Y:S02]  /*1fbb0*/  @P2 LDG.E R25, desc[UR36][R6.64] ;  /* 0x0000002406192981 */ /* 0x000164000c1e1900 */
[----:B------:R-:W-:-:S03]  /*1fbc0*/  UIMAD UR4, UR4, UR5, URZ ;  /* 0x00000005040472a4 */ /* 0x000fc6000f8e023f */
[----:B------:R-:W-:-:S03]  /*1fbd0*/  ULDC UR5, c[0x0][0x348] ;  /* 0x0000d20000057ab9 */ /* 0x000fc60000000800 */
[----:B------:R-:W-:Y:S02]  /*1fbe0*/  IMAD.U32 R9, RZ, RZ, UR4 ;  /* 0x00000004ff097e24 */ /* 0x000fe4000f8e00ff */
[----:B0-----:R-:W-:Y:S01]  /*1fbf0*/  IMAD.U32 R6, RZ, RZ, UR5 ;  /* 0x00000005ff067e24 */ /* 0x001fe2000f8e00ff */
[----:B------:R-:W-:Y:S06]  /*1fc00*/  @P2 BRA `(.L_x_1970) ;  /* 0x0000000000102947 */ /* 0x000fec0003800000 */
[----:B------:R-:W-:Y:S05]  /*1fc10*/  @!P0 BRA `(.L_x_1970) ;  /* 0x00000000000c8947 */ /* 0x000fea0003800000 */
[----:B------:R-:W2:Y:S04]  /*1fc20*/  LDG.E R8, desc[UR36][R4.64] ;  /* 0x0000002404087981 */ /* 0x000ea8000c1e1900 */
[----:B-----5:R-:W2:Y:S02]  /*1fc30*/  LDG.E R25, desc[UR36][R4.64+0x4] ;  /* 0x0000042404197981 */ /* 0x020ea4000c1e1900 */
[----:B--2---:R-:W-:-:S07]  /*1fc40*/  IMAD.IADD R25, R25, 0x1, -R8 ;  /* 0x0000000119197824 */ /* 0x004fce00078e0a08 */
.L_x_1970:
[----:B------:R-:W-:Y:S02]  /*1fc50*/  ULDC.64 UR4, c[0x0][0xa20] ;  /* 0x0002880000047ab9 */ /* 0x000fe40000000a00 */
[----:B------:R-:W-:-:S04]  /*1fc60*/  ISETP.NE.U32.AND P0, PT, RZ, UR4, PT ;  /* 0x00000004ff007c0c */ /* 0x000fc8000bf05070 */
[----:B------:R-:W-:-:S13]  /*1fc70*/  ISETP.NE.AND.EX P0, PT, RZ, UR5, PT, P0 ;  /* 0x00000005ff007c0c */ /* 0x000fda000bf05300 */
[----:B------:R-:W-:Y:S05]  /*1fc80*/  @!P0 BRA `(.L_x_1971) ;  /* 0x0000000000108947 */ /* 0x000fea0003800000 */
[----:B------:R-:W0:Y:S02]  /*1fc90*/  LDC.64 R4, c[0x0][0xa20] ;  /* 0x00028800ff047b82 */ /* 0x000e240000000a00 */
[----:B0-----:R-:W-:-:S05]  /*1fca0*/  IMAD.WIDE R4, R19, 0x4, R4 ;  /* 0x0000000413047825 */ /* 0x001fca00078e0204 */
[----:B------:R0:W5:Y:S01]  /*1fcb0*/  LDG.E R9, desc[UR36][R4.64] ;  /* 0x0000002404097981 */ /* 0x000162000c1e1900 */
[----:B------:R-:W-:Y:S05]  /*1fcc0*/  BRA `(.L_x_1972) ;  /* 0x0000000000247947 */ /* 0x000fea0003800000 */
.L_x_1971:
[----:B------:R-:W-:Y:S02]  /*1fcd0*/  ULDC.64 UR4, c[0x0][0xa08] ;  /* 0x0002820000047ab9 */ /* 0x000fe40000000a00 */
[----:B------:R-:W-:-:S04]  /*1fce0*/  ISETP.NE.U32.AND P0, PT, RZ, UR4, PT ;  /* 0x00000004ff007c0c */ /* 0x000fc8000bf05070 */
[----:B------:R-:W-:-:S13]  /*1fcf0*/  ISETP.NE.AND.EX P0, PT, RZ, UR5, PT, P0 ;  /* 0x00000005ff007c0c */ /* 0x000fda000bf05300 */
[----:B------:R-:W-:Y:S05]  /*1fd00*/  @!P0 BRA `(.L_x_1972) ;  /* 0x0000000000148947 */ /* 0x000fea0003800000 */
[----:B------:R-:W0:Y:S02]  /*1fd10*/  LDC.64 R4, c[0x0][0xa08] ;  /* 0x00028200ff047b82 */ /* 0x000e240000000a00 */
[----:B0-----:R-:W-:-:S05]  /*1fd20*/  IMAD.WIDE R4, R19, 0x4, R4 ;  /* 0x0000000413047825 */ /* 0x001fca00078e0204 */
[----:B------:R-:W2:Y:S04]  /*1fd30*/  LDG.E R9, desc[UR36][R4.64] ;  /* 0x0000002404097981 */ /* 0x000ea8000c1e1900 */
[----:B------:R-:W2:Y:S02]  /*1fd40*/  LDG.E R8, desc[UR36][R4.64+0x4] ;  /* 0x0000042404087981 */ /* 0x000ea4000c1e1900 */
[----:B--2---:R-:W-:-:S07]  /*1fd50*/  IMAD.IADD R9, R8, 0x1, -R9 ;  /* 0x0000000108097824 */ /* 0x004fce00078e0a09 */
.L_x_1972:
[----:B0-----:R-:W2:Y:S01]  /*1fd60*/  @P1 LDG.E R4, desc[UR36][R2.64] ;  /* 0x0000002402041981 */ /* 0x001ea2000c1e1900 */
[----:B------:R-:W0:Y:S03]  /*1fd70*/  LDC R5, c[0x0][0x448] ;  /* 0x00011200ff057b82 */ /* 0x000e260000000800 */
[----:B------:R-:W2:Y:S01]  /*1fd80*/  @P1 LDG.E R11, desc[UR36][R2.64+0x4] ;  /* 0x00000424020b1981 */ /* 0x000ea2000c1e1900 */
[----:B-----5:R-:W-:Y:S02]  /*1fd90*/  IMAD.IADD R9, R9, 0x1, -R35 ;  /* 0x0000000109097824 */ /* 0x020fe400078e0a23 */
[----:B------:R-:W-:Y:S01]  /*1fda0*/  IMAD.SHL.U32 R17, R17, 0x80, RZ ;  /* 0x0000008011117824 */ /* 0x000fe200078e00ff */
[----:B0-----:R-:W-:-:S13]  /*1fdb0*/  ISETP.NE.AND P2, PT, R5, 0x1, PT ;  /* 0x000000010500780c */ /* 0x001fda0003f45270 */
[----:B------:R-:W0:Y:S08]  /*1fdc0*/  @P2 LDC R7, c[0x0][0x44c] ;  /* 0x00011300ff072b82 */ /* 0x000e300000000800 */
[----:B------:R-:W1:Y:S01]  /*1fdd0*/  @P2 LDC R5, c[0x0][0x450] ;  /* 0x00011400ff052b82 */ /* 0x000e620000000800 */
[----:B--2---:R-:W-:Y:S02]  /*1fde0*/  @P1 IMAD.IADD R6, R11, 0x1, -R4 ;  /* 0x000000010b061824 */ /* 0x004fe400078e0a04 */
[----:B------:R-:W-:-:S02]  /*1fdf0*/  VIADD R4, R17, 0x7f ;  /* 0x0000007f11047836 */ /* 0x000fc40000000000 */
[----:B------:R-:W-:Y:S02]  /*1fe00*/  IMAD.IADD R24, R9, 0x1, R6 ;  /* 0x0000000109187824 */ /* 0x000fe400078e0206 */
[----:B0-----:R-:W-:Y:S01]  /*1fe10*/  @P2 IMAD.HI.U32 R8, R4, R7, RZ ;  /* 0x0000000704082227 */ /* 0x001fe200078e00ff */
[----:B------:R-:W-:-:S03]  /*1fe20*/  MOV R7, R4 ;  /* 0x0000000400077202 */ /* 0x000fc60000000f00 */
[C---:B------:R-:W-:Y:S01]  /*1fe30*/  VIADD R10, R24.reuse, 0x3f ;  /* 0x0000003f180a7836 */ /* 0x040fe20000000000 */
[----:B-1----:R-:W-:Y:S02]  /*1fe40*/  @P2 SHF.R.U32.HI R7, RZ, R5, R8 ;  /* 0x00000005ff072219 */ /* 0x002fe40000011608 */
[----:B------:R-:W-:Y:S02]  /*1fe50*/  IADD3 R8, R24, 0x1, -R25 ;  /* 0x0000000118087810 */ /* 0x000fe40007ffe819 */
[----:B------:R-:W-:-:S03]  /*1fe60*/  SHF.R.S32.HI R3, RZ, 0x1f, R10 ;  /* 0x0000001fff037819 */ /* 0x000fc6000001140a */
[----:B------:R-:W-:Y:S01]  /*1fe70*/  IMAD.IADD R7, R8, 0x1, R7 ;  /* 0x0000000108077824 */ /* 0x000fe200078e0207 */
[----:B------:R-:W-:Y:S02]  /*1fe80*/  LEA.HI R10, R3, R10, RZ, 0x6 ;  /* 0x0000000a030a7211 */ /* 0x000fe400078f30ff */
[----:B------:R-:W0:Y:S02]  /*1fe90*/  LDC.64 R2, c[0x0][0x9e0] ;  /* 0x00027800ff027b82 */ /* 0x000e240000000a00 */
[----:B------:R-:W-:Y:S02]  /*1fea0*/  SHF.R.S32.HI R10, RZ, 0x6, R10 ;  /* 0x00000006ff0a7819 */ /* 0x000fe4000001140a */
[----:B0-----:R-:W-:Y:S01]  /*1feb0*/  ISETP.GE.AND P3, PT, R3, 0x1, PT ;  /* 0x000000010300780c */ /* 0x001fe20003f66270 */
[----:B------:R-:W-:-:S12]  /*1fec0*/  IMAD.IADD R2, R7, 0x1, R2 ;  /* 0x0000000107027824 */ /* 0x000fd800078e0202 */
[----:B------:R-:W-:Y:S05]  /*1fed0*/  @!P3 BRA `(.L_x_1973) ;  /* 0x000000000048b947 */ /* 0x000fea0003800000 */
        /* <DEDUP_REMOVED lines=11> */
.L_x_1975:
[----:B------:R-:W-:-:S13]  /*1ff90*/  ISETP.NE.AND P0, PT, R3, 0x1, PT ;  /* 0x000000010300780c */ /* 0x000fda0003f05270 */
[----:B------:R-:W0:Y:S02]  /*1ffa0*/  @P0 LDC.64 R4, c[0x0][0x9e8] ;  /* 0x00027a00ff040b82 */ /* 0x000e240000000a00 */
[----:B0-----:R-:W-:-:S05]  /*1ffb0*/  @P0 IMAD.HI.U32 R4, R11, R4, RZ ;  /* 0x000000040b040227 */ /* 0x001fca00078e00ff */
[----:B------:R-:W-:-:S07]  /*1ffc0*/  @P0 SHF.R.U32.HI R11, RZ, R5, R4 ;  /* 0x00000005ff0b0219 */ /* 0x000fce0000011604 */
.L_x_1976:
[----:B------:R-:W-:Y:S05]  /*1ffd0*/  BSYNC B0 ;  /* 0x0000000000007941 */ /* 0x000fea0003800000 */
.L_x_1974:
[----:B------:R-:W-:-:S05]  /*1ffe0*/  IMAD R11, R11, R3, R3 ;  /* 0x000000030b0b7224 */ /* 0x000fca00078e0203 */
[----:B------:R-:W-:-:S07]  /*1fff0*/  VIMNMX R2, R2, R11, PT ;  /* 0x0000000b02027248 */ /* 0x000fce0003fe0100 */
.L_x_1973:
[----:B------:R-:W0:Y:S01]  /*20000*/  @P2 LDC R7, c[0x0][0x44c] ;  /* 0x00011300ff072b82 */ /* 0x000e220000000800 */
[----:B------:R-:W-:Y:S01]  /*20010*/  IMAD.MOV.U32 R4, RZ, RZ, R17 ;  /* 0x000000ffff047224 */ /* 0x000fe200078e0011 */
[----:B------:R-:W-:-:S06]  /*20020*/  ULDC UR4, c[0x0][0x9dc] ;  /* 0x0002770000047ab9 */ /* 0x000fcc0000000800 */
[----:B------:R-:W1:Y:S01]  /*20030*/  @P2 LDC R5, c[0x0][0x450] ;  /* 0x00011400ff052b82 */ /* 0x000e620000000800 */
[----:B0-----:R-:W-:-:S05]  /*20040*/  @P2 IMAD.HI.U32 R7, R17, R7, RZ ;  /* 0x0000000711072227 */ /* 0x001fca00078e00ff */
[----:B-1----:R-:W-:Y:S02]  /*20050*/  @P2 SHF.R.U32.HI R4, RZ, R5, R7 ;  /* 0x00000005ff042219 */ /* 0x002fe40000011607 */
[----:B------:R-:W-:-:S05]  /*20060*/  IADD3 R7, R24, -R25, RZ ;  /* 0x8000001918077210 */ /* 0x000fca0007ffe0ff */
[----:B------:R-:W-:-:S04]  /*20070*/  IMAD.IADD R12, R7, 0x1, R4 ;  /* 0x00000001070c7824 */ /* 0x000fc800078e0204 */
        /* <DEDUP_REMOVED lines=12> */
.L_x_1979:
[----:B------:R-:W-:-:S13]  /*20140*/  ISETP.NE.AND P0, PT, R3, 0x1, PT ;  /* 0x000000010300780c */ /* 0x000fda0003f05270 */
[----:B------:R-:W0:Y:S02]  /*20150*/  @P0 LDC.64 R4, c[0x0][0x9e8] ;  /* 0x00027a00ff040b82 */ /* 0x000e240000000a00 */
[----:B0-----:R-:W-:-:S05]  /*20160*/  @P0 IMAD.HI.U32 R4, R12, R4, RZ ;  /* 0x000000040c040227 */ /* 0x001fca00078e00ff */
[----:B------:R-:W-:-:S07]  /*20170*/  @P0 SHF.R.U32.HI R12, RZ, R5, R4 ;  /* 0x00000005ff0c0219 */ /* 0x000fce0000011604 */
.L_x_1980:
[----:B------:R-:W-:Y:S05]  /*20180*/  BSYNC B0 ;  /* 0x0000000000007941 */ /* 0x000fea0003800000 */
.L_x_1978:
[----:B------:R-:W-:-:S05]  /*20190*/  IMAD R3, R12, R3, RZ ;  /* 0x000000030c037224 */ /* 0x000fca00078e02ff */
[----:B------:R-:W-:-:S07]  /*201a0*/  VIMNMX R11, R11, R3, !PT ;  /* 0x000000030b0b7248 */ /* 0x000fce0007fe0100 */
.L_x_1977:
[----:B------:R-:W-:Y:S01]  /*201b0*/  VIADD R2, R2, 0x3f ;  /* 0x0000003f02027836 */ /* 0x000fe20000000000 */
[----:B------:R-:W-:Y:S04]  /*201c0*/  BSSY B0, `(.L_x_1981) ;  /* 0x0000119000007945 */ /* 0x000fe80003800000 */
[----:B------:R-:W-:-:S04]  /*201d0*/  SHF.R.S32.HI R3, RZ, 0x1f, R2 ;  /* 0x0000001fff037819 */ /* 0x000fc80000011402 */
[----:B------:R-:W-:Y:S02]  /*201e0*/  LEA.HI R3, R3, R2, RZ, 0x6 ;  /* 0x0000000203037211 */ /* 0x000fe400078f30ff */
[----:B------:R-:W-:Y:S02]  /*201f0*/  SHF.R.S32.HI R2, RZ, 0x1f, R11 ;  /* 0x0000001fff027819 */ /* 0x000fe4000001140b */
[----:B------:R-:W-:Y:S02]  /*20200*/  SHF.R.S32.HI R3, RZ, 0x6, R3 ;  /* 0x00000006ff037819 */ /* 0x000fe40000011403 */
[----:B------:R-:W-:Y:S02]  /*20210*/  LEA.HI R2, R2, R11, RZ, 0x6 ;  /* 0x0000000b02027211 */ /* 0x000fe400078f30ff */
[----:B------:R-:W-:Y:S02]  /*20220*/  VIMNMX R3, R10, R3, PT ;  /* 0x000000030a037248 */ /* 0x000fe40003fe0100 */
[----:B------:R-:W-:-:S03]  /*20230*/  SHF.R.S32.HI R2, RZ, 0x6, R2 ;  /* 0x00000006ff027819 */ /* 0x000fc60000011402 */
[----:B------:R-:W-:Y:S01]  /*20240*/  IMAD R3, R3, 0x40, -R9 ;  /* 0x0000004003037824 */ /* 0x000fe200078e0a09 */
[----:B------:R-:W-:-:S04]  /*20250*/  VIMNMX R2, RZ, R2, !PT ;  /* 0x00000002ff027248 */ /* 0x000fc80007fe0100 */
[----:B------:R-:W-:Y:S01]  /*20260*/  VIMNMX R3, R3, R6, PT ;  /* 0x0000000603037248 */ /* 0x000fe20003fe0100 */
[----:B------:R-:W-:-:S05]  /*20270*/  IMAD R2, R2, 0x40, -R9 ;  /* 0x0000004002027824 */ /* 0x000fca00078e0a09 */
[----:B------:R-:W-:-:S04]  /*20280*/  VIMNMX R4, RZ, R2, !PT ;  /* 0x00000002ff047248 */ /* 0x000fc80007fe0100 */
        /* <DEDUP_REMOVED lines=13> */
[----:B------:R-:W0:Y:S02]  /*20360*/  S2R R5, SR_TID.X ;  /* 0x0000000000057919 */ /* 0x000e240000002100 */
[----:B0-----:R-:W-:-:S04]  /*20370*/  SHF.R.U32.HI R5, RZ, 0x5, R5 ;  /* 0x00000005ff057819 */ /* 0x001fc80000011605 */
[----:B------:R-:W-:-:S05]  /*20380*/  LOP3.LUT R5, R5, 0x3, RZ, 0xc0, !PT ;  /* 0x0000000305057812 */ /* 0x000fca00078ec0ff */
[----:B------:R0:W1:Y:S02]  /*20390*/  SHFL.IDX PT, R14, R5, RZ, 0x1f ;  /* 0x00001fff050e7589 */ /* 0x00006400000e0000 */
.L_x_2274:
[----:B-1----:R-:W-:Y:S02]  /*203a0*/  ISETP.NE.AND P0, PT, R14, RZ, PT ;  /* 0x000000ff0e00720c */ /* 0x002fe40003f05270 */
[----:B------:R-:W-:-:S11]  /*203b0*/  PLOP3.LUT P6, PT, PT, PT, PT, 0x8, 0x0 ;  /* 0x000000000000781c */ /* 0x000fd60003fce170 */
[----:B------:R-:W-:Y:S05]  /*203c0*/  @P0 BRA `(.L_x_1984) ;  /* 0x00000000000c0947 */ /* 0x000fea0003800000 */
[----:B------:R-:W-:-:S03]  /*203d0*/  UMOV UR4, 0xffffffff ;  /* 0xffffffff00047882 */ /* 0x000fc60000000000 */
[----:B------:R-:W-:Y:S05]  /*203e0*/  BRA.DIV UR4, `(.L_x_1985) ;  /* 0x000000a2044c7947 */ /* 0x000fea000b800000 */
[----:B------:R-:W-:-:S13]  /*203f0*/  ELECT P6, URZ, PT ;  /* 0x00000000003f782f */ /* 0x000fda00038c0000 */
.L_x_1984:
[----:B0-----:R-:W2:Y:S01]  /*20400*/  LDL R5, [R1+0x20] ;  /* 0x0000200001057983 */ /* 0x001ea20000100800 */
[----:B------:R-:W-:Y:S01]  /*20410*/  BSSY B1, `(.L_x_1986) ;  /* 0x0000008000017945 */ /* 0x000fe20003800000 */
[----:B--2---:R-:W-:-:S05]  /*20420*/  VIADD R5, R5, 0x1 ;  /* 0x0000000105057836 */ /* 0x004fca0000000000 */
[----:B------:R-:W-:-:S04]  /*20430*/  LEA.HI R6, R5, R5, RZ, 0x1 ;  /* 0x0000000505067211 */ /* 0x000fc800078f08ff */
[----:B------:R-:W-:-:S04]  /*20440*/  LOP3.LUT R6, R6, 0xfffffffe, RZ, 0xc0, !PT ;  /* 0xfffffffe06067812 */ /* 0x000fc800078ec0ff */
[----:B------:R-:W-:-:S04]  /*20450*/  IADD3 R5, R5, -R6, RZ ;  /* 0x8000000605057210 */ /* 0x000fc80007ffe0ff */
[----:B------:R-:W-:-:S04]  /*20460*/  SHF.L.U32 R5, R5, 0x1f, RZ ;  /* 0x0000001f05057819 */ /* 0x000fc800000006ff */
[----:B------:R-:W0:Y:S02]  /*20470*/  SYNCS.PHASECHK.TRANS64.TRYWAIT P0, [R23+URZ+0x28420], R5 ;  /* 0x02842005170075a7 */ /* 0x000e24000800017f */
[----:B0-----:R-:W-:Y:S05]  /*20480*/  @!P0 BRA `(.L_x_1987) ;  /* 0x000000a000448947 */ /* 0x001fea0003800000 */
.L_x_2277:
[----:B------:R-:W-:Y:S05]  /*20490*/  BSYNC B1 ;  /* 0x0000000000017941 */ /* 0x000fea0003800000 */
.L_x_1986:
[----:B------:R-:W-:Y:S04]  /*204a0*/  BSSY B1, `(.L_x_1988) ;  /* 0x000006c000017945 */ /* 0x000fe80003800000 */
[----:B------:R-:W-:Y:S05]  /*204b0*/  @!P6 BRA `(.L_x_1989) ;  /* 0x0000000400a8e947 */ /* 0x000fea0003800000 */
[----:B------:R-:W-:Y:S01]  /*204c0*/  IMAD R12, R29, 0x8, R23 ;  /* 0x000000081d0c7824 */ /* 0x000fe200078e0217 */
[----:B------:R-:W-:Y:S01]  /*204d0*/  SHF.L.U32 R11, R31, 0x1f, RZ ;  /* 0x0000001f1f0b7819 */ /* 0x000fe200000006ff */
[----:B------:R-:W1:Y:S01]  /*204e0*/  S2R R6, SR_TID.X ;  /* 0x0000000000067919 */ /* 0x000e620000002100 */
[----:B------:R-:W-:Y:S02]  /*204f0*/  BSSY B2, `(.L_x_1990) ;  /* 0x0000005000027945 */ /* 0x000fe40003800000 */
[----:B------:R-:W2:Y:S01]  /*20500*/  SYNCS.PHASECHK.TRANS64.TRYWAIT P0, [R12+URZ+0x284a0], R11 ;  /* 0x0284a00b0c0075a7 */ /* 0x000ea2000800017f */
[----:B-1----:R-:W-:-:S04]  /*20510*/  LOP3.LUT R6, R6, 0x7f, RZ, 0xc0, !PT ;  /* 0x0000007f06067812 */ /* 0x002fc800078ec0ff */
[----:B------:R-:W-:Y:S01]  /*20520*/  ISETP.NE.AND P1, PT, R6, RZ, PT ;  /* 0x000000ff0600720c */ /* 0x000fe20003f25270 */
[----:B--2---:R-:W-:-:S12]  /*20530*/  @!P0 BRA `(.L_x_1991) ;  /* 0x000000a0002c8947 */ /* 0x004fd80003800000 */
.L_x_2278:
[----:B------:R-:W-:Y:S05]  /*20540*/  BSYNC B2 ;  /* 0x0000000000027941 */ /* 0x000fea0003800000 */
.L_x_1990:
[----:B------:R-:W-:Y:S04]  /*20550*/  BSSY B2, `(.L_x_1992) ;  /* 0x0000009000027945 */ /* 0x000fe80003800000 */
[----:B------:R-:W-:Y:S05]  /*20560*/  @P1 BRA `(.L_x_1993) ;  /* 0x00000000001c1947 */ /* 0x000fea0003800000 */
[----:B0-----:R-:W0:Y:S02]  /*20570*/  S2R R5, SR_TID.X ;  /* 0x0000000000057919 */ /* 0x001e240000002100 */
[----:B0-----:R-:W-:Y:S01]  /*20580*/  LOP3.LUT R6, R5, 0x1f, RZ, 0xc0, !PT ;  /* 0x0000001f05067812 */ /* 0x001fe200078ec0ff */
[----:B------:R-:W-:-:S03]  /*20590*/  IMAD.MOV.U32 R5, RZ, RZ, 0x4000 ;  /* 0x00004000ff057424 */ /* 0x000fc600078e00ff */
[----:B------:R-:W-:Y:S01]  /*205a0*/  ISETP.NE.AND P0, PT, R6, RZ, PT ;  /* 0x000000ff0600720c */ /* 0x000fe20003f05270 */
[----:B------:R2:W-:-:S12]  /*205b0*/  SYNCS.ARRIVE.TRANS64 RZ, [R12+URZ+0x28490], R5 ;  /* 0x028490050cff79a7 */ /* 0x0005d8000800003f */
[----:B--2---:R-:W-:Y:S05]  /*205c0*/  @!P0 BRA `(.L_x_1993) ;  /* 0x0000000000048947 */ /* 0x004fea0003800000 */
[----:B------:R-:W-:Y:S01]  /*205d0*/  BPT.TRAP 0x1 ;  /* 0x000000040000795c */ /* 0x000fe20000300000 */
.L_x_1993:
[----:B------:R-:W-:Y:S05]  /*205e0*/  BSYNC B2 ;  /* 0x0000000000027941 */ /* 0x000fea0003800000 */
.L_x_1992:
[----:B------:R-:W-:Y:S01]  /*205f0*/  IMAD.MOV.U32 R21, RZ, RZ, RZ ;  /* 0x000000ffff157224 */ /* 0x000fe200078e00ff */
[----:B------:R-:W-:Y:S01]  /*20600*/  UIADD3 UR4, UP0, UR40, 0x570, URZ ;  /* 0x0000057028047890 */ /* 0x000fe2000ff1e03f */
[----:B------:R-:W-:Y:S01]  /*20610*/  IMAD R6, R3, 0x40, R0 ;  /* 0x0000004003067824 */ /* 0x000fe200078e0200 */
[----:B------:R-:W-:Y:S01]  /*20620*/  PLOP3.LUT P0, PT, PT, PT, PT, 0x80, 0x0 ;  /* 0x000000000000781c */ /* 0x000fe20003f0f070 */
[----:B------:R-:W-:Y:S01]  /*20630*/  IMAD R9, R29, 0x4000, R23 ;  /* 0x000040001d097824 */ /* 0x000fe200078e0217 */
[----:B------:R-:W-:Y:S01]  /*20640*/  R2UR UR10, R21 ;  /* 0x00000000150a72ca */ /* 0x000fe200000e0000 */
[----:B------:R-:W-:Y:S01]  /*20650*/  VIADD R6, R6, 0xffffffc0 ;  /* 0xffffffc006067836 */ /* 0x000fe20000000000 */
[----:B------:R-:W-:Y:S01]  /*20660*/  UIADD3.X UR5, URZ, UR41, URZ, UP0, !UPT ;  /* 0x000000293f057290 */ /* 0x000fe200087fe43f */
[----:B0-----:R-:W-:Y:S01]  /*20670*/  VIADD R5, R12, 0x28490 ;  /* 0x000284900c057836 */ /* 0x001fe20000000000 */
[----:B------:R-:W-:Y:S01]  /*20680*/  UMOV UR6, 0x0 ;  /* 0x0000000000067882 */ /* 0x000fe20000000000 */
[----:B------:R-:W-:Y:S01]  /*20690*/  VIADD R13, R9, 0x20000 ;  /* 0x00020000090d7836 */ /* 0x000fe20000000000 */
[----:B------:R-:W-:-:S09]  /*206a0*/  UMOV UR7, 0x12f00000 ;  /* 0x12f0000000077882 */ /* 0x000fd20000000000 */
.L_x_1994:
        /* <DEDUP_REMOVED lines=10> */
[----:B------:R-:W-:Y:S01]  /*20750*/  MOV R20, 0x80 ;  /* 0x0000008000147802 */ /* 0x000fe20000000f00 */
[----:B------:R-:W-:Y:S01]  /*20760*/  VIADD R13, R9, 0x22000 ;  /* 0x00022000090d7836 */ /* 0x000fe20000000000 */
[----:B------:R-:W-:Y:S01]  /*20770*/  PLOP3.LUT P0, PT, PT, PT, PT, 0x80, 0x0 ;  /* 0x000000000000781c */ /* 0x000fe20003f0f070 */
[----:B------:R-:W-:Y:S01]  /*20780*/  UMOV UR6, 0x0 ;  /* 0x0000000000067882 */ /* 0x000fe20000000000 */
[----:B------:R-:W-:Y:S01]  /*20790*/  R2UR UR10, R20 ;  /* 0x00000000140a72ca */ /* 0x000fe200000e0000 */
[----:B------:R-:W-:-:S14]  /*207a0*/  UMOV UR7, 0x12f00000 ;  /* 0x12f0000000077882 */ /* 0x000fdc0000000000 */
.L_x_1995:
        /* <DEDUP_REMOVED lines=10> */
[----:B------:R-:W0:Y:S01]  /*20850*/  SYNCS.PHASECHK.TRANS64.TRYWAIT P0, [R12+URZ+0x284c0], R11 ;  /* 0x0284c00b0c0075a7 */ /* 0x000e22000800017f */
[----:B------:R-:W-:Y:S04]  /*20860*/  BSSY B2, `(.L_x_1996) ;  /* 0x0000002000027945 */ /* 0x000fe80003800000 */
[----:B0-----:R-:W-:Y:S05]  /*20870*/  @!P0 BRA `(.L_x_1997) ;  /* 0x0000009c00708947 */ /* 0x001fea0003800000 */
.L_x_2279:
[----:B------:R-:W-:Y:S05]  /*20880*/  BSYNC B2 ;  /* 0x0000000000027941 */ /* 0x000fea0003800000 */
.L_x_1996:
[----:B------:R-:W-:Y:S01]  /*20890*/  BSSY B2, `(.L_x_1998) ;  /* 0x000000b000027945 */ /* 0x000fe20003800000 */
[----:B------:R-:W-:Y:S02]  /*208a0*/  IMAD.MOV.U32 R14, RZ, RZ, 0x0 ;  /* 0x00000000ff0e7424 */ /* 0x000fe400078e00ff */
[----:B------:R-:W-:Y:S01]  /*208b0*/  IMAD.MOV.U32 R15, RZ, RZ, 0x12f00000 ;  /* 0x12f00000ff0f7424 */ /* 0x000fe200078e00ff */
[----:B------:R-:W-:Y:S06]  /*208c0*/  @P1 BRA `(.L_x_1999) ;  /* 0x00000000001c1947 */ /* 0x000fec0003800000 */
[----:B------:R-:W2:Y:S02]  /*208d0*/  S2R R5, SR_TID.X ;  /* 0x0000000000057919 */ /* 0x000ea40000002100 */
[----:B--2---:R-:W-:Y:S01]  /*208e0*/  LOP3.LUT R13, R5, 0x1f, RZ, 0xc0, !PT ;  /* 0x0000001f050d7812 */ /* 0x004fe200078ec0ff */
[----:B------:R-:W-:-:S03]  /*208f0*/  IMAD.MOV.U32 R5, RZ, RZ, 0x4000 ;  /* 0x00004000ff057424 */ /* 0x000fc600078e00ff */
[----:B------:R-:W-:Y:S01]  /*20900*/  ISETP.NE.AND P0, PT, R13, RZ, PT ;  /* 0x000000ff0d00720c */ /* 0x000fe20003f05270 */
[----:B------:R2:W-:-:S12]  /*20910*/  SYNCS.ARRIVE.TRANS64 RZ, [R12+URZ+0x284b0], R5 ;  /* 0x0284b0050cff79a7 */ /* 0x0005d8000800003f */
[----:B--2---:R-:W-:Y:S05]  /*20920*/  @!P0 BRA `(.L_x_1999) ;  /* 0x0000000000048947 */ /* 0x004fea0003800000 */
[----:B------:R-:W-:Y:S01]  /*20930*/  BPT.TRAP 0x1 ;  /* 0x000000040000795c */ /* 0x000fe20000300000 */
.L_x_1999:
[----:B------:R-:W-:Y:S05]  /*20940*/  BSYNC B2 ;  /* 0x0000000000027941 */ /* 0x000fea0003800000 */
.L_x_1998:
        /* <DEDUP_REMOVED lines=8> */
.L_x_2000:
        /* <DEDUP_REMOVED lines=15> */
.L_x_2001:
        /* <DEDUP_REMOVED lines=10> */
.L_x_1989:
[----:B------:R-:W-:Y:S05]  /*20b60*/  BSYNC B1 ;  /* 0x0000000000017941 */ /* 0x000fea0003800000 */
.L_x_1988:
[----:B------:R-:W-:Y:S01]  /*20b70*/  IADD3 R12, R3, -0x2, RZ ;  /* 0xfffffffe030c7810 */ /* 0x000fe20007ffe0ff */
[----:B------:R-:W-:Y:S01]  /*20b80*/  VIADD R29, R29, 0x1 ;  /* 0x000000011d1d7836 */ /* 0x000fe20000000000 */
[----:B------:R-:W-:Y:S02]  /*20b90*/  PLOP3.LUT P0, PT, PT, PT, PT, 0x8, 0x0 ;  /* 0x000000000000781c */ /* 0x000fe40003f0e170 */
[----:B------:R-:W-:Y:S02]  /*20ba0*/  ISETP.GE.AND P2, PT, R12, R4, PT ;  /* 0x000000040c00720c */ /* 0x000fe40003f46270 */
[----:B------:R-:W-:-:S04]  /*20bb0*/  ISETP.NE.AND P1, PT, R29, 0x2, PT ;  /* 0x000000021d00780c */ /* 0x000fc80003f25270 */
[----:B------:R-:W-:Y:S02]  /*20bc0*/  SEL R3, RZ, 0x1, P1 ;  /* 0x00000001ff037807 */ /* 0x000fe40000800000 */
[----:B------:R-:W-:Y:S02]  /*20bd0*/  SEL R29, R29, RZ, P1 ;  /* 0x000000ff1d1d7207 */ /* 0x000fe40000800000 */
[----:B------:R-:W-:-:S03]  /*20be0*/  LOP3.LUT R31, R31, R3, RZ, 0x3c, !PT ;  /* 0x000000031f1f7212 */ /* 0x000fc600078e3cff */
[----:B------:R-:W-:Y:S05]  /*20bf0*/  @!P2 BRA `(.L_x_1982) ;  /* 0x0000000400d4a947 */ /* 0x000fea0003800000 */
.L_x_2016:
[----:B------:R-:W-:Y:S05]  /*20c00*/  YIELD ;  /* 0x0000000000007946 */ /* 0x000fea0003800000 */
        /* <DEDUP_REMOVED lines=10> */
.L_x_2280:
[----:B------:R-:W-:Y:S05]  /*20cb0*/  BSYNC B2 ;  /* 0x0000000000027941 */ /* 0x000fea0003800000 */
.L_x_2004:
[----:B------:R-:W-:Y:S04]  /*20cc0*/  BSSY B2, `(.L_x_2006) ;  /* 0x0000009000027945 */ /* 0x000fe80003800000 */
[----:B------:R-:W-:Y:S05]  /*20cd0*/  @P2 BRA `(.L_x_2007) ;  /* 0x00000000001c2947 */ /* 0x000fea0003800000 */
[----:B------:R-:W0:Y:S02]  /*20ce0*/  S2R R3, SR_TID.X ;  /* 0x0000000000037919 */ /* 0x000e240000002100 */
[----:B0-----:R-:W-:Y:S01]  /*20cf0*/  LOP3.LUT R5, R3, 0x1f, RZ, 0xc0, !PT ;  /* 0x0000001f03057812 */ /* 0x001fe200078ec0ff */
[----:B------:R-:W-:-:S03]  /*20d00*/  IMAD.MOV.U32 R3, RZ, RZ, 0x4000 ;  /* 0x00004000ff037424 */ /* 0x000fc600078e00ff */
[----:B------:R-:W-:Y:S01]  /*20d10*/  ISETP.NE.AND P1, PT, R5, RZ, PT ;  /* 0x000000ff0500720c */ /* 0x000fe20003f25270 */
[----:B------:R2:W-:-:S12]  /*20d20*/  SYNCS.ARRIVE.TRANS64 RZ, [R11+URZ+0x28490], R3 ;  /* 0x028490030bff79a7 */ /* 0x0005d8000800003f */
[----:B--2---:R-:W-:Y:S05]  /*20d30*/  @!P1 BRA `(.L_x_2007) ;  /* 0x0000000000049947 */ /* 0x004fea0003800000 */
[----:B------:R-:W-:Y:S01]  /*20d40*/  BPT.TRAP 0x1 ;  /* 0x000000040000795c */ /* 0x000fe20000300000 */
.L_x_2007:
[----:B------:R-:W-:Y:S05]  /*20d50*/  BSYNC B2 ;  /* 0x0000000000027941 */ /* 0x000fea0003800000 */
.L_x_2006:
[----:B------:R-:W-:Y:S01]  /*20d60*/  IMAD.MOV.U32 R20, RZ, RZ, RZ ;  /* 0x000000ffff147224 */ /* 0x000fe200078e00ff */
[----:B------:R-:W-:Y:S01]  /*20d70*/  UIADD3 UR4, UP0, UR40, 0x570, URZ ;  /* 0x0000057028047890 */ /* 0x000fe2000ff1e03f */
[----:B------:R-:W-:Y:S01]  /*20d80*/  IMAD R6, R29, 0x4000, R23 ;  /* 0x000040001d067824 */ /* 0x000fe200078e0217 */
[----:B------:R-:W-:Y:S01]  /*20d90*/  PLOP3.LUT P1, PT, PT, PT, PT, 0x80, 0x0 ;  /* 0x000000000000781c */ /* 0x000fe20003f2f070 */
[----:B0-----:R-:W-:Y:S01]  /*20da0*/  IMAD R5, R12, 0x40, R0 ;  /* 0x000000400c057824 */ /* 0x001fe200078e0200 */
[----:B------:R-:W-:Y:S01]  /*20db0*/  R2UR UR10, R20 ;  /* 0x00000000140a72ca */ /* 0x000fe200000e0000 */
[----:B------:R-:W-:Y:S01]  /*20dc0*/  VIADD R3, R11, 0x28490 ;  /* 0x000284900b037836 */ /* 0x000fe20000000000 */
[----:B------:R-:W-:Y:S01]  /*20dd0*/  UIADD3.X UR5, URZ, UR41, URZ, UP0, !UPT ;  /* 0x000000293f057290 */ /* 0x000fe200087fe43f */
[----:B------:R-:W-:Y:S01]  /*20de0*/  VIADD R13, R6, 0x20000 ;  /* 0x00020000060d7836 */ /* 0x000fe20000000000 */
[----:B------:R-:W-:Y:S01]  /*20df0*/  UMOV UR6, 0x0 ;  /* 0x0000000000067882 */ /* 0x000fe20000000000 */
[----:B------:R-:W-:-:S10]  /*20e00*/  UMOV UR7, 0x12f00000 ;  /* 0x12f0000000077882 */ /* 0x000fd40000000000 */
.L_x_2008:
        /* <DEDUP_REMOVED lines=10> */
[----:B------:R-:W-:Y:S01]  /*20eb0*/  IMAD.MOV.U32 R21, RZ, RZ, 0x80 ;  /* 0x00000080ff157424 */ /* 0x000fe200078e00ff */
[----:B------:R-:W-:Y:S01]  /*20ec0*/  PLOP3.LUT P1, PT, PT, PT, PT, 0x80, 0x0 ;  /* 0x000000000000781c */ /* 0x000fe20003f2f070 */
[----:B------:R-:W-:Y:S01]  /*20ed0*/  UMOV UR6, 0x0 ;  /* 0x0000000000067882 */ /* 0x000fe20000000000 */
[----:B------:R-:W-:Y:S01]  /*20ee0*/  IADD3 R13, R6, 0x22000, RZ ;  /* 0x00022000060d7810 */ /* 0x000fe20007ffe0ff */
[----:B------:R-:W-:Y:S01]  /*20ef0*/  UMOV UR7, 0x12f00000 ;  /* 0x12f0000000077882 */ /* 0x000fe20000000000 */
[----:B------:R-:W-:-:S15]  /*20f00*/  R2UR UR10, R21 ;  /* 0x00000000150a72ca */ /* 0x000fde00000e0000 */
.L_x_2009:
        /* <DEDUP_REMOVED lines=13> */
.L_x_2281:
[----:B------:R-:W-:Y:S05]  /*20fe0*/  BSYNC B2 ;  /* 0x0000000000027941 */ /* 0x000fea0003800000 */
.L_x_2010:
        /* <DEDUP_REMOVED lines=11> */
.L_x_2013:
[----:B------:R-:W-:Y:S05]  /*210a0*/  BSYNC B2 ;  /* 0x0000000000027941 */ /* 0x000fea0003800000 */
.L_x_2012:
        /* <DEDUP_REMOVED lines=8> */
.L_x_2014:
        /* <DEDUP_REMOVED lines=15> */
.L_x_2015:
        /* <DEDUP_REMOVED lines=10> */
.L_x_2003:
[----:B------:R-:W-:Y:S05]  /*212c0*/  BSYNC B1 ;  /* 0x0000000000017941 */ /* 0x000fea0003800000 */
.L_x_2002:
        /* <DEDUP_REMOVED lines=8> */
.L_x_1982:
[----:B------:R-:W-:Y:S05]  /*21350*/  BSYNC B0 ;  /* 0x0000000000007941 */ /* 0x000fea0003800000 */
.L_x_1981:
[----:B------:R-:W1:Y:S01]  /*21360*/  LDC R0, c[0x0][0x448] ;  /* 0x00011200ff007b82 */ /* 0x000e620000000800 */
[----:B0-----:R-:W-:Y:S01]  /*21370*/  IADD3 R5, R17, 0x7f, RZ ;  /* 0x0000007f11057810 */ /* 0x001fe20007ffe0ff */
[----:B------:R-:W-:Y:S06]  /*21380*/  @!P0 WARPSYNC.ALL ;  /* 0x0000000000008948 */ /* 0x000fec0003800000 */
[----:B------:R-:W-:Y:S01]  /*21390*/  @!P0 BAR.SYNC.DEFER_BLOCKING 0xc, 0x180 ;  /* 0x0306000000008b1d */ /* 0x000fe20000010000 */
[----:B-1----:R-:W-:-:S13]  /*213a0*/  ISETP.NE.AND P1, PT, R0, 0x1, PT ;  /* 0x000000010000780c */ /* 0x002fda0003f25270 */
[----:B------:R-:W0:Y:S08]  /*213b0*/  @P1 LDC R2, c[0x0][0x44c] ;  /* 0x00011300ff021b82 */ /* 0x000e300000000800 */
[----:B------:R-:W1:Y:S01]  /*213c0*/  @P1 LDC R0, c[0x0][0x450] ;  /* 0x00011400ff001b82 */ /* 0x000e620000000800 */
[----:B0-----:R-:W-:-:S05]  /*213d0*/  @P1 IMAD.HI.U32 R3, R5, R2, RZ ;  /* 0x0000000205031227 */ /* 0x001fca00078e00ff */
[----:B-1----:R-:W-:Y:S02]  /*213e0*/  @P1 SHF.R.U32.HI R5, RZ, R0, R3 ;  /* 0x00000000ff051219 */ /* 0x002fe40000011603 */
[----:B------:R-:W0:Y:S03]  /*213f0*/  LDC.64 R2, c[0x0][0x9e0] ;  /* 0x00027800ff027b82 */ /* 0x000e260000000a00 */
[----:B------:R-:W-:Y:S01]  /*21400*/  IMAD.IADD R8, R8, 0x1, R5 ;  /* 0x0000000108087824 */ /* 0x000fe200078e0205 */
[----:B0-----:R-:W-:-:S03]  /*21410*/  ISETP.GE.AND P2, PT, R3, 0x1, PT ;  /* 0x000000010300780c */ /* 0x001fc60003f46270 */
[----:B------:R-:W-:-:S10]  /*21420*/  IMAD.IADD R2, R8, 0x1, R2 ;  /* 0x0000000108027824 */ /* 0x000fd400078e0202 */
        /* <DEDUP_REMOVED lines=12> */
.L_x_2019:
[----:B------:R-:W-:-:S13]  /*214f0*/  ISETP.NE.AND P0, PT, R3, 0x1, PT ;  /* 0x000000010300780c */ /* 0x000fda0003f05270 */
[----:B------:R-:W0:Y:S02]  /*21500*/  @P0 LDC.64 R4, c[0x0][0x9e8] ;  /* 0x00027a00ff040b82 */ /* 0x000e240000000a00 */
[----:B0-----:R-:W-:-:S05]  /*21510*/  @P0 IMAD.HI.U32 R4, R0, R4, RZ ;  /* 0x0000000400040227 */ /* 0x001fca00078e00ff */
[----:B------:R-:W-:-:S07]  /*21520*/  @P0 SHF.R.U32.HI R0, RZ, R5, R4 ;  /* 0x00000005ff000219 */ /* 0x000fce0000011604 */
.L_x_2020:
[----:B------:R-:W-:Y:S05]  /*21530*/  BSYNC B0 ;  /* 0x0000000000007941 */ /* 0x000fea0003800000 */
.L_x_2018:
[----:B------:R-:W-:-:S05]  /*21540*/  IMAD R5, R0, R3, R3 ;  /* 0x0000000300057224 */ /* 0x000fca00078e0203 */
[----:B------:R-:W-:-:S07]  /*21550*/  VIMNMX R2, R2, R5, PT ;  /* 0x0000000502027248 */ /* 0x000fce0003fe0100 */
.L_x_2017:
[----:B------:R-:W-:Y:S01]  /*21560*/  VIADD R2, R2, 0x3f ;  /* 0x0000003f02027836 */ /* 0x000fe20000000000 */
[----:B------:R-:W0:Y:S01]  /*21570*/  @P1 LDC R0, c[0x0][0x44c] ;  /* 0x00011300ff001b82 */ /* 0x000e220000000800 */
[----:B------:R-:W-:-:S03]  /*21580*/  ULDC UR4, c[0x0][0x9dc] ;  /* 0x0002770000047ab9 */ /* 0x000fc60000000800 */
[----:B------:R-:W-:-:S04]  /*21590*/  SHF.R.S32.HI R5, RZ, 0x1f, R2 ;  /* 0x0000001fff057819 */ /* 0x000fc80000011402 */
[----:B------:R-:W-:Y:S02]  /*215a0*/  LEA.HI R5, R5, R2, RZ, 0x6 ;  /* 0x0000000205057211 */ /* 0x000fe400078f30ff */
[----:B------:R-:W1:Y:S02]  /*215b0*/  @P1 LDC R2, c[0x0][0x450] ;  /* 0x00011400ff021b82 */ /* 0x000e640000000800 */
[----:B------:R-:W-:-:S04]  /*215c0*/  SHF.R.S32.HI R5, RZ, 0x6, R5 ;  /* 0x00000006ff057819 */ /* 0x000fc80000011405 */
[----:B------:R-:W-:-:S05]  /*215d0*/  VIMNMX R27, R10, R5, PT ;  /* 0x000000050a1b7248 */ /* 0x000fca0003fe0100 */
[----:B------:R2:W-:Y:S01]  /*215e0*/  STL [R1+0x1c], R27 ;  /* 0x00001c1b01007387 */ /* 0x0005e20000100800 */
[----:B0-----:R-:W-:-:S04]  /*215f0*/  @P1 IMAD.HI.U32 R5, R17, R0, RZ ;  /* 0x0000000011051227 */ /* 0x001fc800078e00ff */
[----:B------:R-:W-:Y:S01]  /*21600*/  IMAD.MOV.U32 R0, RZ, RZ, R17 ;  /* 0x000000ffff007224 */ /* 0x000fe200078e0011 */
[----:B-1----:R-:W-:-:S05]  /*21610*/  @P1 SHF.R.U32.HI R0, RZ, R2, R5 ;  /* 0x00000002ff001219 */ /* 0x002fca0000011605 */
[----:B------:R-:W-:-:S04]  /*21620*/  IMAD.IADD R2, R7, 0x1, R0 ;  /* 0x0000000107027824 */ /* 0x000fc800078e0200 */
[----:B------:R-:W-:Y:S01]  /*21630*/  VIADD R0, R2, -UR4 ;  /* 0x8000000402007c36 */ /* 0x000fe20008000000 */
[----:B--2---:R-:W-:Y:S06]  /*21640*/  @!P2 BRA `(.L_x_2021) ;  /* 0x000000000044a947 */ /* 0x004fec0003800000 */
        /* <DEDUP_REMOVED lines=10> */
.L_x_2023:
[----:B------:R-:W-:-:S13]  /*216f0*/  ISETP.NE.AND P0, PT, R3, 0x1, PT ;  /* 0x000000010300780c */ /* 0x000fda0003f05270 */
[----:B------:R-:W0:Y:S02]  /*21700*/  @P0 LDC.64 R4, c[0x0][0x9e8] ;  /* 0x00027a00ff040b82 */ /* 0x000e240000000a00 */
[----:B0-----:R-:W-:-:S05]  /*21710*/  @P0 IMAD.HI.U32 R4, R2, R4, RZ ;  /* 0x0000000402040227 */ /* 0x001fca00078e00ff */
[----:B------:R-:W-:-:S07]  /*21720*/  @P0 SHF.R.U32.HI R2, RZ, R5, R4 ;  /* 0x00000005ff020219 */ /* 0x000fce0000011604 */
.L_x_2024:
[----:B------:R-:W-:Y:S05]  /*21730*/  BSYNC B0 ;  /* 0x0000000000007941 */ /* 0x000fea0003800000 */
.L_x_2022:
[----:B------:R-:W-:-:S05]  /*21740*/  IMAD R3, R2, R3, RZ ;  /* 0x0000000302037224 */ /* 0x000fca00078e02ff */
[----:B------:R-:W-:-:S07]  /*21750*/  VIMNMX R0, R0, R3, !PT ;  /* 0x0000000300007248 */ /* 0x000fce0007fe0100 */
.L_x_2021:
[----:B------:R-:W-:-:S04]  /*21760*/  SHF.R.S32.HI R3, RZ, 0x1f, R0 ;  /* 0x0000001fff037819 */ /* 0x000fc80000011400 */
[----:B------:R-:W-:-:S04]  /*21770*/  LEA.HI R3, R3, R0, RZ, 0x6 ;  /* 0x0000000003037211 */ /* 0x000fc800078f30ff */
[----:B------:R-:W-:-:S04]  /*21780*/  SHF.R.S32.HI R3, RZ, 0x6, R3 ;  /* 0x00000006ff037819 */ /* 0x000fc80000011403 */
[----:B------:R-:W-:-:S04]  /*21790*/  VIMNMX R36, RZ, R3, !PT ;  /* 0x00000003ff247248 */ /* 0x000fc80007fe0100 */
[----:B------:R-:W-:-:S13]  /*217a0*/  ISETP.GT.AND P0, PT, R27, R36, PT ;  /* 0x000000241b00720c */ /* 0x000fda0003f04270 */
        /* <DEDUP_REMOVED lines=18> */
.L_x_2025:
        /* <DEDUP_REMOVED lines=9> */
[----:B------:R-:W-:Y:S01]  /*21960*/  MOV R13, RZ ;  /* 0x000000ff000d7202 */ /* 0x000fe20000000f00 */
[----:B------:R-:W0:Y:S01]  /*21970*/  LDC.64 R2, c[0x4][R2] ;  /* 0x0100000002027b82 */ /* 0x000e220000000a00 */
[----:B------:R-:W-:Y:S02]  /*21980*/  IMAD.U32 R5, RZ, RZ, UR7 ;  /* 0x00000007ff057e24 */ /* 0x000fe4000f8e00ff */
[----:B------:R-:W-:Y:S02]  /*21990*/  IMAD.U32 R6, RZ, RZ, UR8 ;  /* 0x00000008ff067e24 */ /* 0x000fe4000f8e00ff */
[----:B------:R-:W-:-:S02]  /*219a0*/  IMAD.U32 R7, RZ, RZ, UR9 ;  /* 0x00000009ff077e24 */ /* 0x000fc4000f8e00ff */
[----:B------:R-:W-:Y:S02]  /*219b0*/  IMAD.U32 R10, RZ, RZ, UR4 ;  /* 0x00000004ff0a7e24 */ /* 0x000fe4000f8e00ff */
[----:B------:R-:W-:Y:S02]  /*219c0*/  IMAD.U32 R11, RZ, RZ, UR5 ;  /* 0x00000005ff0b7e24 */ /* 0x000fe4000f8e00ff */
[----:B------:R-:W-:Y:S02]  /*219d0*/  IMAD.MOV.U32 R8, RZ, RZ, 0x70 ;  /* 0x00000070ff087424 */ /* 0x000fe400078e00ff */
[----:B------:R-:W-:-:S07]  /*219e0*/  IMAD.MOV.U32 R12, RZ, RZ, 0x1 ;  /* 0x00000001ff0c7424 */ /* 0x000fce00078e00ff */
[----:B------:R-:W-:-:S07]  /*219f0*/  LEPC R20, `(.L_x_2028) ;  /* 0x000000001014794e */ /* 0x000fce0000000000 */
[----:B0-----:R-:W-:Y:S05]  /*21a00*/  CALL.ABS.NOINC R2 ;  /* 0x0000000002007343 */ /* 0x001fea0003c00000 */
.L_x_2028:
[----:B------:R-:W-:Y:S05]  /*21a10*/  BSYNC B6 ;  /* 0x0000000000067941 */ /* 0x000fea0003800000 */
.L_x_2027:
        /* <DEDUP_REMOVED lines=11> */
[----:B------:R-:W-:Y:S01]  /*21ad0*/  MOV R12, 0x1 ;  /* 0x00000001000c7802 */ /* 0x000fe20000000f00 */
[----:B------:R-:W0:Y:S01]  /*21ae0*/  LDC.64 R2, c[0x4][R2] ;  /* 0x0100000002027b82 */ /* 0x000e220000000a00 */
[----:B------:R-:W-:Y:S02]  /*21af0*/  IMAD.U32 R5, RZ, RZ, UR7 ;  /* 0x00000007ff057e24 */ /* 0x000fe4000f8e00ff */
[----:B------:R-:W-:Y:S02]  /*21b00*/  IMAD.U32 R6, RZ, RZ, UR8 ;  /* 0x00000008ff067e24 */ /* 0x000fe4000f8e00ff */
[----:B------:R-:W-:-:S02]  /*21b10*/  IMAD.U32 R7, RZ, RZ, UR9 ;  /* 0x00000009ff077e24 */ /* 0x000fc4000f8e00ff */
[----:B------:R-:W-:Y:S02]  /*21b20*/  IMAD.U32 R10, RZ, RZ, UR4 ;  /* 0x00000004ff0a7e24 */ /* 0x000fe4000f8e00ff */
[----:B------:R-:W-:Y:S02]  /*21b30*/  IMAD.U32 R11, RZ, RZ, UR5 ;  /* 0x00000005ff0b7e24 */ /* 0x000fe4000f8e00ff */
[----:B------:R-:W-:Y:S02]  /*21b40*/  IMAD.MOV.U32 R8, RZ, RZ, 0x70 ;  /* 0x00000070ff087424 */ /* 0x000fe400078e00ff */
[----:B------:R-:W-:-:S07]  /*21b50*/  IMAD.MOV.U32 R13, RZ, RZ, RZ ;  /* 0x000000ffff0d7224 */ /* 0x000fce00078e00ff */
[----:B------:R-:W-:-:S07]  /*21b60*/  LEPC R20, `(.L_x_2030) ;  /* 0x000000001014794e */ /* 0x000fce0000000000 */
[----:B0-----:R-:W-:Y:S05]  /*21b70*/  CALL.ABS.NOINC R2 ;  /* 0x0000000002007343 */ /* 0x001fea0003c00000 */
.L_x_2030:
[----:B------:R-:W-:Y:S05]  /*21b80*/  BSYNC B6 ;  /* 0x0000000000067941 */ /* 0x000fea0003800000 */
.L_x_2029:
        /* <DEDUP_REMOVED lines=20> */
.L_x_2032:
[----:B------:R-:W-:Y:S05]  /*21cd0*/  BSYNC B6 ;  /* 0x0000000000067941 */ /* 0x000fea0003800000 */
.L_x_2031:
        /* <DEDUP_REMOVED lines=19> */
.L_x_2034:
[----:B------:R-:W-:Y:S05]  /*21e10*/  BSYNC B6 ;  /* 0x0000000000067941 */ /* 0x000fea0003800000 */
.L_x_2033:
[----:B------:R-:W-:Y:S01]  /*21e20*/  ULDC.64 UR4, c[0x0][0x9f8] ;  /* 0x00027e0000047ab9 */ /* 0x000fe20000000a00 */
[----:B------:R-:W-:Y:S01]  /*21e30*/  IMAD.MOV.U32 R32, RZ, RZ, R19 ;  /* 0x000000ffff207224 */ /* 0x000fe200078e0013 */
[----:B------:R-:W-:Y:S01]  /*21e40*/  ISETP.NE.U32.AND P0, PT, RZ, UR4, PT ;  /* 0x00000004ff007c0c */ /* 0x000fe2000bf05070 */
[----:B------:R-:W0:Y:S01]  /*21e50*/  S2R R20, SR_TID.X ;  /* 0x0000000000147919 */ /* 0x000e220000002100 */
[----:B------:R-:W1:Y:S02]  /*21e60*/  S2R R21, SR_TID.X ;  /* 0x0000000000157919 */ /* 0x000e640000002100 */
[----:B------:R-:W-:Y:S01]  /*21e70*/  ISETP.NE.AND.EX P0, PT, RZ, UR5, PT, P0 ;  /* 0x00000005ff007c0c */ /* 0x000fe2000bf05300 */
[----:B------:R-:W2:-:S12]  /*21e80*/  LDC R9, c[0x0][0x2f4] ;  /* 0x0000bd00ff097b82 */ /* 0x000e980000000800 */
[----:B------:R-:W3:Y:S01]  /*21e90*/  @P0 LDC.64 R2, c[0x0][0x9f8] ;  /* 0x00027e00ff020b82 */ /* 0x000ee20000000a00 */
[----:B------:R-:W-:Y:S02]  /*21ea0*/  LEA R8, R27, 0xffffffc0, 0x6 ;  /* 0xffffffc01b087811 */ /* 0x000fe400078e30ff */
[----:B0-----:R-:W-:Y:S01]  /*21eb0*/  LOP3.LUT R20, R20, 0x7f, RZ, 0xc0, !PT ;  /* 0x0000007f14147812 */ /* 0x001fe200078ec0ff */
[----:B---3--:R-:W-:-:S05]  /*21ec0*/  @P0 IMAD.WIDE R2, R19, 0x4, R2 ;  /* 0x0000000413020825 */ /* 0x008fca00078e0202 */
[----:B------:R0:W3:Y:S01]  /*21ed0*/  @P0 LDG.E R32, desc[UR36][R2.64] ;  /* 0x0000002402200981 */ /* 0x0000e2000c1e1900 */
[----:B-1----:R-:W-:Y:S01]  /*21ee0*/  IMAD.SHL.U32 R21, R21, 0x10, RZ ;  /* 0x0000001015157824 */ /* 0x002fe200078e00ff */
[----:B------:R-:W-:-:S04]  /*21ef0*/  SHF.R.U32.HI R20, RZ, 0x3, R20 ;  /* 0x00000003ff147819 */ /* 0x000fc80000011614 */
[----:B------:R-:W-:Y:S01]  /*21f00*/  LOP3.LUT R21, R20, 0x70, R21, 0xf8, !PT ;  /* 0x0000007014157812 */ /* 0x000fe200078ef815 */
[----:B0-----:R-:W0:Y:S04]  /*21f10*/  LDC R2, c[0x0][0x430] ;  /* 0x00010c00ff027b82 */ /* 0x001e280000000800 */
[----:B------:R-:W-:-:S04]  /*21f20*/  IMAD.IADD R5, R21, 0x1, R8 ;  /* 0x0000000115057824 */ /* 0x000fc800078e0208 */
[C---:B------:R-:W-:Y:S01]  /*21f30*/  IMAD.IADD R3, R5.reuse, 0x1, R35 ;  /* 0x0000000105037824 */ /* 0x040fe200078e0223 */
[----:B------:R-:W-:-:S03]  /*21f40*/  ISETP.GE.AND P0, PT, R5, R24, PT ;  /* 0x000000180500720c */ /* 0x000fc60003f06270 */
[----:B------:R-:W-:Y:S01]  /*21f50*/  IMAD.MOV.U32 R6, RZ, RZ, R3 ;  /* 0x000000ffff067224 */ /* 0x000fe200078e0003 */
[----:B------:R-:W-:Y:S02]  /*21f60*/  ISETP.GT.U32.OR P0, PT, R21, 0x3f, P0 ;  /* 0x0000003f1500780c */ /* 0x000fe40000704470 */
[----:B0-----:R-:W-:-:S13]  /*21f70*/  ISETP.NE.AND P1, PT, R2, 0x1, PT ;  /* 0x000000010200780c */ /* 0x001fda0003f25270 */
[----:B------:R-:W0:Y:S08]  /*21f80*/  @P1 LDC R4, c[0x0][0x434] ;  /* 0x00010d00ff041b82 */ /* 0x000e300000000800 */
[----:B------:R-:W1:Y:S01]  /*21f90*/  @P1 LDC R0, c[0x0][0x438] ;  /* 0x00010e00ff001b82 */ /* 0x000e620000000800 */
[----:B0-----:R-:W-:-:S05]  /*21fa0*/  @P1 IMAD.HI.U32 R4, R3, R4, RZ ;  /* 0x0000000403041227 */ /* 0x001fca00078e00ff */
[----:B-1----:R-:W-:Y:S02]  /*21fb0*/  @P1 SHF.R.U32.HI R6, RZ, R0, R4 ;  /* 0x00000000ff061219 */ /* 0x002fe40000011604 */
[----:B------:R-:W0:Y:S02]  /*21fc0*/  @!P0 LDC.64 R4, c[0x0][0x418] ;  /* 0x00010600ff048b82 */ /* 0x000e240000000a00 */
[--C-:B------:R-:W-:Y:S01]  /*21fd0*/  @!P0 SHF.R.S32.HI R7, RZ, 0x1f, R6.reuse ;  /* 0x0000001fff078819 */ /* 0x100fe20000011406 */
[----:B------:R-:W-:-:S04]  /*21fe0*/  IMAD.MOV R0, RZ, RZ, -R6 ;  /* 0x000000ffff007224 */ /* 0x000fc800078e0a06 */
[----:B------:R-:W-:Y:S02]  /*21ff0*/  IMAD R0, R2, R0, R3 ;  /* 0x0000000002007224 */ /* 0x000fe400078e0203 */
[----:B------:R-:W1:Y:S01]  /*22000*/  @!P0 LDC.64 R2, c[0x0][0x428] ;  /* 0x00010a00ff028b82 */ /* 0x000e620000000a00 */
[----:B------:R-:W-:Y:S02]  /*22010*/  ISETP.GT.U32.AND P3, PT, R21, 0x3f, PT ;  /* 0x0000003f1500780c */ /* 0x000fe40003f64070 */
[----:B------:R-:W-:Y:S02]  /*22020*/  LOP3.LUT R22, R22, 0xfffffffb, RZ, 0xc0, !PT ;  /* 0xfffffffb16167812 */ /* 0x000fe400078ec0ff */
[----:B------:R-:W-:-:S09]  /*22030*/  LOP3.LUT R20, R34, 0x80, RZ, 0xfc, !PT ;  /* 0x0000008022147812 */ /* 0x000fd200078efcff */
[----:B------:R-:W-:-:S04]  /*22040*/  @P3 LOP3.LUT R22, R22, 0x4, RZ, 0xfc, !PT ;  /* 0x0000000416163812 */ /* 0x000fc800078efcff */
[----:B------:R-:W-:-:S04]  /*22050*/  LOP3.LUT R22, R22, 0xfffffff7, RZ, 0xc0, !PT ;  /* 0xfffffff716167812 */ /* 0x000fc800078ec0ff */
[----:B------:R-:W-:Y:S01]  /*22060*/  LOP3.LUT R22, R22, 0xfffffffd, RZ, 0xc0, !PT ;  /* 0xfffffffd16167812 */ /* 0x000fe200078ec0ff */
[----:B------:R-:W-:Y:S01]  /*22070*/  UMOV UR4, 0xffffffff ;  /* 0xffffffff00047882 */ /* 0x000fe20000000000 */
[----:B---3--:R-:W-:Y:S01]  /*22080*/  SHF.R.S32.HI R37, RZ, 0x1f, R32 ;  /* 0x0000001fff257819 */ /* 0x008fe20000011420 */
[----:B-1----:R-:W-:-:S04]  /*22090*/  @!P0 IMAD.WIDE.U32 R6, R32, R2, R6 ;  /* 0x0000000220068225 */ /* 0x002fc800078e0006 */
[----:B------:R-:W-:-:S04]  /*220a0*/  @!P0 IMAD R2, R37, R2, RZ ;  /* 0x0000000225028224 */ /* 0x000fc800078e02ff */
[----:B------:R-:W-:Y:S01]  /*220b0*/  @!P0 IMAD R3, R32, R3, R2 ;  /* 0x0000000320038224 */ /* 0x000fe200078e0202 */
[----:B0-----:R-:W-:Y:S01]  /*220c0*/  @!P0 LEA R2, P1, R6, R4, 0x2 ;  /* 0x0000000406028211 */ /* 0x001fe200078210ff */
[----:B------:R-:W-:-:S03]  /*220d0*/  IMAD.MOV.U32 R4, RZ, RZ, RZ ;  /* 0x000000ffff047224 */ /* 0x000fc600078e00ff */
[----:B------:R-:W-:-:S04]  /*220e0*/  @!P0 IADD3 R3, R7, R3, RZ ;  /* 0x0000000307038210 */ /* 0x000fc80007ffe0ff */
[----:B------:R-:W-:Y:S02]  /*220f0*/  @!P0 LEA.HI.X R3, R6, R5, R3, 0x2, P1 ;  /* 0x0000000506038211 */ /* 0x000fe400008f1403 */
[----:B--2---:R-:W-:-:S03]  /*22100*/  ISETP.GE.AND P1, PT, R34, R9, PT ;  /* 0x000000092200720c */ /* 0x004fc60003f26270 */
[----:B------:R0:W5:Y:S01]  /*22110*/  @!P0 LDG.E R4, desc[UR36][R2.64] ;  /* 0x0000002402048981 */ /* 0x000162000c1e1900 */
[----:B------:R-:W-:Y:S01]  /*22120*/  ISETP.GE.AND P0, PT, R20, R9, PT ;  /* 0x000000091400720c */ /* 0x000fe20003f06270 */
[----:B0-----:R-:W-:-:S08]  /*22130*/  IMAD.U32 R2, RZ, RZ, UR42 ;  /* 0x0000002aff027e24 */ /* 0x001fd0000f8e00ff */
[----:B------:R-:W-:Y:S02]  /*22140*/  @P1 LOP3.LUT R22, R22, 0x2, RZ, 0xfc, !PT ;  /* 0x0000000216161812 */ /* 0x000fe400078efcff */
[----:B------:R-:W-:-:S13]  /*22150*/  ISETP.NE.AND P2, PT, R2, 0x3, PT ;  /* 0x000000030200780c */ /* 0x000fda0003f45270 */
[----:B------:R-:W-:-:S04]  /*22160*/  @P2 LOP3.LUT R22, R22, 0x8, RZ, 0xfc, !PT ;  /* 0x0000000816162812 */ /* 0x000fc800078efcff */
[----:B------:R-:W-:-:S04]  /*22170*/  LOP3.LUT R22, R22, 0xfffffffe, RZ, 0xc0, !PT ;  /* 0xfffffffe16167812 */ /* 0x000fc800078ec0ff */
[----:B------:R-:W-:Y:S01]  /*22180*/  @P0 LOP3.LUT R22, R22, 0x1, RZ, 0xfc, !PT ;  /* 0x0000000116160812 */ /* 0x000fe200078efcff */
[----:B------:R-:W-:Y:S06]  /*22190*/  BRA.DIV UR4, `(.L_x_2035) ;  /* 0x0000008604647947 */ /* 0x000fec000b800000 */
.L_x_2284:
[----:B------:R-:W-:Y:S01]  /*221a0*/  SHF.R.S32.HI R33, RZ, 0x1f, R18 ;  /* 0x0000001fff217819 */ /* 0x000fe20000011412 */
[----:B------:R-:W-:Y:S06]  /*221b0*/  @!P2 BRA `(.L_x_2036) ;  /* 0x000000000004a947 */ /* 0x000fec0003800000 */
[----:B------:R-:W-:Y:S01]  /*221c0*/  BPT.TRAP 0x1 ;  /* 0x000000040000795c */ /* 0x000fe20000300000 */
.L_x_2036:
[----:B------:R-:W-:Y:S01]  /*221d0*/  IMAD R6, R28, 0x8, R23 ;  /* 0x000000081c067824 */ /* 0x000fe200078e0217 */
[----:B------:R-:W-:Y:S01]  /*221e0*/  SHF.L.U32 R21, R30, 0x1f, RZ ;  /* 0x0000001f1e157819 */ /* 0x000fe200000006ff */
[----:B------:R-:W0:Y:S01]  /*221f0*/  S2R R2, SR_TID.X ;  /* 0x0000000000027919 */ /* 0x000e220000002100 */
[----:B------:R-:W-:Y:S01]  /*22200*/  BSSY B0, `(.L_x_2037) ;  /* 0x0000007000007945 */ /* 0x000fe20003800000 */
[----:B------:R-:W-:Y:S01]  /*22210*/  SHF.R.S32.HI R10, RZ, 0x1f, R0 ;  /* 0x0000001fff0a7819 */ /* 0x000fe20000011400 */
[----:B------:R-:W1:Y:S01]  /*22220*/  SYNCS.PHASECHK.TRANS64.TRYWAIT P0, [R6+URZ+0x28480], R21 ;  /* 0x02848015060075a7 */ /* 0x000e62000800017f */
[----:B0-----:R-:W-:-:S04]  /*22230*/  LOP3.LUT R2, R2, 0x7f, RZ, 0xc0, !PT ;  /* 0x0000007f02027812 */ /* 0x001fc800078ec0ff */
[----:B------:R-:W-:-:S04]  /*22240*/  SHF.R.U32.HI R2, RZ, 0x3, R2 ;  /* 0x00000003ff027819 */ /* 0x000fc80000011602 */
[----:B------:R-:W-:Y:S01]  /*22250*/  IADD3 R24, -R2, R24, -R8 ;  /* 0x0000001802187210 */ /* 0x000fe20007ffe908 */
[----:B-1----:R-:W-:Y:S06]  /*22260*/  @!P0 BRA `(.L_x_2038) ;  /* 0x0000008400648947 */ /* 0x002fec0003800000 */
.L_x_2285:
[----:B------:R-:W-:Y:S05]  /*22270*/  BSYNC B0 ;  /* 0x0000000000007941 */ /* 0x000fea0003800000 */
.L_x_2037:
[----:B------:R-:W2:Y:S01]  /*22280*/  LDL R7, [R1+0x4] ;  /* 0x0000040001077983 */ /* 0x000ea20000100800 */
[----:B------:R-:W-:Y:S01]  /*22290*/  ULDC.64 UR4, c[0x0][0x328] ;  /* 0x0000ca0000047ab9 */ /* 0x000fe20000000a00 */
[----:B-----5:R-:W-:Y:S01]  /*222a0*/  SHF.R.S32.HI R20, RZ, 0x1f, R4 ;  /* 0x0000001fff147819 */ /* 0x020fe20000011404 */
[----:B------:R-:W-:Y:S01]  /*222b0*/  IMAD R5, R10, UR4, RZ ;  /* 0x000000040a057c24 */ /* 0x000fe2000f8e02ff */
[----:B------:R-:W-:Y:S01]  /*222c0*/  ISETP.GE.AND P4, PT, R24, 0x1, PT ;  /* 0x000000011800780c */ /* 0x000fe20003f86270 */
        /* <DEDUP_REMOVED lines=12> */
[----:B------:R-:W-:Y:S02]  /*22390*/  ULDC.64 UR4, c[0x0][0x318] ;  /* 0x0000c60000047ab9 */ /* 0x000fe40000000a00 */
[----:B------:R-:W-:Y:S01]  /*223a0*/  IADD3 R2, P0, R2, UR4, RZ ;  /* 0x0000000402027c10 */ /* 0x000fe2000ff1e0ff */
[----:B------:R-:W-:-:S03]  /*223b0*/  UMOV UR4, 0xffffffff ;  /* 0xffffffff00047882 */ /* 0x000fc60000000000 */
[----:B------:R-:W-:Y:S01]  /*223c0*/  IADD3.X R3, R3, UR5, R5, P0, !PT ;  /* 0x0000000503037c10 */ /* 0x000fe200087fe405 */
[----:B--2---:R-:W-:Y:S01]  /*223d0*/  IMAD R7, R28, 0x4000, R7 ;  /* 0x000040001c077824 */ /* 0x004fe200078e0207 */
[----:B------:R-:W-:Y:S07]  /*223e0*/  BRA.DIV UR4, `(.L_x_2039) ;  /* 0x0000008604187947 */ /* 0x000fee000b800000 */
[----:B------:R-:W1:Y:S01]  /*223f0*/  LDC R12, c[0x0][0x2f4] ;  /* 0x0000bd00ff0c7b82 */ /* 0x000e620000000800 */
[----:B------:R-:W2:Y:S01]  /*22400*/  SHFL.IDX PT, R8, R2, RZ, 0x181f ;  /* 0x00181fff02087589 */ /* 0x000ea200000e0000 */
[----:B------:R-:W-:Y:S02]  /*22410*/  LOP3.LUT R11, R34, 0x80, RZ, 0xfc, !PT ;  /* 0x00000080220b7812 */ /* 0x000fe400078efcff */
[C---:B------:R-:W-:Y:S01]  /*22420*/  ISETP.GE.AND P3, PT, R24.reuse, 0x11, PT ;  /* 0x000000111800780c */ /* 0x040fe20003f66270 */
[----:B------:R-:W3:Y:S01]  /*22430*/  SHFL.IDX PT, R5, R3, RZ, 0x181f ;  /* 0x00181fff03057589 */ /* 0x000ee200000e0000 */
[----:B------:R-:W-:Y:S02]  /*22440*/  ISETP.GE.AND P5, PT, R24, 0x31, PT ;  /* 0x000000311800780c */ /* 0x000fe40003fa6270 */
[C---:B-1----:R-:W-:Y:S02]  /*22450*/  ISETP.GE.AND P2, PT, R34.reuse, R12, PT ;  /* 0x0000000c2200720c */ /* 0x042fe40003f46270 */
[----:B--2---:R-:W-:-:S02]  /*22460*/  IADD3 R8, P0, R34, R8, RZ ;  /* 0x0000000822087210 */ /* 0x004fc40007f1e0ff */
[----:B------:R-:W-:-:S03]  /*22470*/  ISETP.LT.OR P1, PT, R24, 0x1, P2 ;  /* 0x000000011800780c */ /* 0x000fc60001721670 */
[----:B---3--:R-:W-:Y:S01]  /*22480*/  IMAD.X R9, RZ, RZ, R5, P0 ;  /* 0x000000ffff097224 */ /* 0x008fe200000e0605 */
[----:B------:R-:W-:Y:S01]  /*22490*/  ISETP.GE.AND P0, PT, R11, R12, PT ;  /* 0x0000000c0b00720c */ /* 0x000fe20003f06270 */
[----:B------:R-:W-:Y:S02]  /*224a0*/  IMAD.IADD R5, R23, 0x1, R7 ;  /* 0x0000000117057824 */ /* 0x000fe400078e0207 */
[----:B------:R-:W-:Y:S06]  /*224b0*/  SHFL.IDX PT, R7, R3, 0x1, 0x181f ;  /* 0x00381f0003077f89 */ /* 0x000fec00000e0000 */
[----:B------:R-:W-:Y:S01]  /*224c0*/  LDGSTS.E.BYPASS.LTC128B.128 [R5+0x10000], desc[UR36][R8.64], !P1 ;  /* 0x1000000008057fae */ /* 0x000fe2000c901d64 */
[----:B------:R-:W-:-:S13]  /*224d0*/  ISETP.LT.OR P1, PT, R24, 0x1, P0 ;  /* 0x000000011800780c */ /* 0x000fda0000721670 */
[----:B------:R1:W-:Y:S04]  /*224e0*/  LDGSTS.E.BYPASS.LTC128B.128 [R5+0x12000], desc[UR36][R8.64+0x80], !P1 ;  /* 0x1200008008057fae */ /* 0x0003e8000c901d64 */
[----:B-1----:R-:W1:Y:S02]  /*224f0*/  SHFL.IDX PT, R8, R2, 0x1, 0x181f ;  /* 0x00381f0002087f89 */ /* 0x002e6400000e0000 */
[----:B-1----:R-:W-:-:S04]  /*22500*/  IADD3 R8, P1, R34, R8, RZ ;  /* 0x0000000822087210 */ /* 0x002fc80007f3e0ff */
[----:B------:R-:W-:Y:S02]  /*22510*/  IADD3.X R9, RZ, R7, RZ, P1, !PT ;  /* 0x00000007ff097210 */ /* 0x000fe40000ffe4ff */
[C---:B------:R-:W-:Y:S01]  /*22520*/  ISETP.LT.OR P1, PT, R24.reuse, 0x11, P2 ;  /* 0x000000111800780c */ /* 0x040fe20001721670 */
[----:B------:R-:W-:Y:S04]  /*22530*/  SHFL.IDX PT, R7, R3, 0x2, 0x181f ;  /* 0x00581f0003077f89 */ /* 0x000fe800000e0000 */
[----:B------:R-:W-:Y:S08]  /*22540*/  SHFL.IDX PT, R3, R3, 0x3, 0x181f ;  /* 0x00781f0003037f89 */ /* 0x000ff000000e0000 */
[----:B------:R-:W-:Y:S01]  /*22550*/  LDGSTS.E.BYPASS.LTC128B.128 [R5+0x10800], desc[UR36][R8.64], !P1 ;  /* 0x1080000008057fae */ /* 0x000fe2000c901d64 */
[----:B------:R-:W-:-:S13]  /*22560*/  ISETP.LT.OR P1, PT, R24, 0x11, P0 ;  /* 0x000000111800780c */ /* 0x000fda0000721670 */
[----:B------:R1:W-:Y:S04]  /*22570*/  LDGSTS.E.BYPASS.LTC128B.128 [R5+0x12800], desc[UR36][R8.64+0x80], !P1 ;  /* 0x1280008008057fae */ /* 0x0003e8000c901d64 */
[----:B-1----:R-:W1:Y:S04]  /*22580*/  SHFL.IDX PT, R8, R2, 0x2, 0x181f ;  /* 0x00581f0002087f89 */ /* 0x002e6800000e0000 */
[----:B------:R-:W2:Y:S01]  /*22590*/  SHFL.IDX PT, R2, R2, 0x3, 0x181f ;  /* 0x00781f0002027f89 */ /* 0x000ea200000e0000 */
[----:B-1----:R-:W-:-:S05]  /*225a0*/  IADD3 R8, P1, R34, R8, RZ ;  /* 0x0000000822087210 */ /* 0x002fca0007f3e0ff */
[----:B------:R-:W-:Y:S01]  /*225b0*/  IMAD.X R9, RZ, RZ, R7, P1 ;  /* 0x000000ffff097224 */ /* 0x000fe200008e0607 */
[----:B------:R-:W-:-:S13]  /*225c0*/  ISETP.LT.OR P1, PT, R24, 0x21, P2 ;  /* 0x000000211800780c */ /* 0x000fda0001721670 */
[----:B------:R1:W-:Y:S01]  /*225d0*/  LDGSTS.E.BYPASS.LTC128B.128 [R5+0x11000], desc[UR36][R8.64], !P1 ;  /* 0x1100000008057fae */ /* 0x0003e2000c901d64 */
[----:B------:R-:W-:-:S13]  /*225e0*/  ISETP.LT.OR P1, PT, R24, 0x21, P0 ;  /* 0x000000211800780c */ /* 0x000fda0000721670 */
[----:B------:R1:W-:Y:S01]  /*225f0*/  LDGSTS.E.BYPASS.LTC128B.128 [R5+0x13000], desc[UR36][R8.64+0x80], !P1 ;  /* 0x1300008008057fae */ /* 0x0003e2000c901d64 */
[----:B--2---:R-:W-:-:S13]  /*22600*/  ISETP.GE.AND P1, PT, R24, 0x21, PT ;  /* 0x000000211800780c */ /* 0x004fda0003f26270 */
.L_x_2295:
[C---:B------:R-:W-:Y:S02]  /*22610*/  ISETP.LT.OR P2, PT, R24.reuse, 0x31, P2 ;  /* 0x000000311800780c */ /* 0x040fe40001741670 */
[----:B------:R-:W-:Y:S02]  /*22620*/  ISETP.LT.OR P0, PT, R24, 0x31, P0 ;  /* 0x000000311800780c */ /* 0x000fe40000701670 */
[----:B------:R-:W-:-:S05]  /*22630*/  IADD3 R2, P6, R34, R2, RZ ;  /* 0x0000000222027210 */ /* 0x000fca0007fde0ff */
        /* <DEDUP_REMOVED lines=8> */
.L_x_2040:
        /* <DEDUP_REMOVED lines=10> */
.L_x_2041:
[----:B------:R4:W-:Y:S01]  /*22760*/  SYNCS.ARRIVE.TRANS64.A1T0 RZ, [R6+URZ+0x28470], RZ ;  /* 0x028470ff06ff79a7 */ /* 0x0009e2000810003f */
[----:B------:R-:W-:Y:S05]  /*22770*/  @!P6 BRA `(.L_x_2042) ;  /* 0x000000000004e947 */ /* 0x000fea0003800000 */
[----:B------:R-:W-:Y:S01]  /*22780*/  BPT.TRAP 0x1 ;  /* 0x000000040000795c */ /* 0x000fe20000300000 */
.L_x_2042:
[----:B------:R-:W5:Y:S01]  /*22790*/  SYNCS.PHASECHK.TRANS64.TRYWAIT P0, [R6+URZ+0x28440], R21 ;  /* 0x02844015060075a7 */ /* 0x000f62000800017f */
[----:B------:R-:W-:Y:S04]  /*227a0*/  BSSY B0, `(.L_x_2043) ;  /* 0x0000002000007945 */ /* 0x000fe80003800000 */
[----:B-----5:R-:W-:Y:S05]  /*227b0*/  @!P0 BRA `(.L_x_2044) ;  /* 0x00000084009c8947 */ /* 0x020fea0003800000 */
.L_x_2296:
[----:B------:R-:W-:Y:S05]  /*227c0*/  BSYNC B0 ;  /* 0x0000000000007941 */ /* 0x000fea0003800000 */
.L_x_2043:
[----:B------:R-:W-:Y:S01]  /*227d0*/  ULDC.64 UR4, c[0x0][0x300] ;  /* 0x0000c00000047ab9 */ /* 0x000fe20000000a00 */
[----:B-12---:R-:W1:Y:S01]  /*227e0*/  LDC R8, c[0x0][0x2f4] ;  /* 0x0000bd00ff087b82 */ /* 0x006e620000000800 */
[----:B------:R-:W-:Y:S01]  /*227f0*/  IMAD R7, R10, UR4, RZ ;  /* 0x000000040a077c24 */ /* 0x000fe2000f8e02ff */
[----:B------:R-:W-:Y:S01]  /*22800*/  ULDC.64 UR6, c[0x0][0x2e8] ;  /* 0x0000ba0000067ab9 */ /* 0x000fe20000000a00 */
[----:B---3--:R-:W-:Y:S01]  /*22810*/  IMAD.WIDE.U32 R2, R0, UR4, RZ ;  /* 0x0000000400027c25 */ /* 0x008fe2000f8e00ff */
        /* <DEDUP_REMOVED lines=12> */
[----:B-1----:R-:W-:Y:S02]  /*228e0*/  ISETP.GE.AND P2, PT, R9, R8, PT ;  /* 0x000000080900720c */ /* 0x002fe40003f46270 */
[----:B------:R-:W-:Y:S01]  /*228f0*/  IMAD R0, R18, UR5, R0 ;  /* 0x0000000512007c24 */ /* 0x000fe2000f8e0200 */
[----:B------:R-:W-:-:S04]  /*22900*/  IADD3 R4, P0, R2, UR6, RZ ;  /* 0x0000000602047c10 */ /* 0x000fc8000ff1e0ff */
[----:B------:R-:W-:Y:S01]  /*22910*/  IADD3.X R0, R3, UR7, R0, P0, !PT ;  /* 0x0000000703007c10 */ /* 0x000fe200087fe400 */
[----:B------:R-:W-:Y:S08]  /*22920*/  BRA.DIV UR4, `(.L_x_2045) ;  /* 0x0000008604547947 */ /* 0x000ff0000b800000 */
[----:B------:R-:W1:Y:S01]  /*22930*/  SHFL.IDX PT, R3, R4, RZ, 0x181f ;  /* 0x00181fff04037589 */ /* 0x000e6200000e0000 */
[----:B------:R-:W-:-:S03]  /*22940*/  ISETP.GE.AND P6, PT, R34, R8, PT ;  /* 0x000000082200720c */ /* 0x000fc60003fc6270 */
[----:B------:R-:W2:Y:S01]  /*22950*/  SHFL.IDX PT, R2, R0, RZ, 0x181f ;  /* 0x00181fff00027589 */ /* 0x000ea200000e0000 */
[----:B-1----:R-:W-:-:S05]  /*22960*/  @P4 IADD3 R3, P0, R34, R3, RZ ;  /* 0x0000000322034210 */ /* 0x002fca0007f1e0ff */
[----:B--2---:R-:W-:-:S05]  /*22970*/  @P4 IMAD.X R2, RZ, RZ, R2, P0 ;  /* 0x000000ffff024224 */ /* 0x004fca00000e0602 */
[----:B------:R-:W-:-:S04]  /*22980*/  @P4 LOP3.LUT R3, R3, R2, RZ, 0x3c, !PT ;  /* 0x0000000203034212 */ /* 0x000fc800078e3cff */
[----:B------:R-:W-:-:S04]  /*22990*/  @P4 LOP3.LUT R2, R3, R2, RZ, 0x3c, !PT ;  /* 0x0000000203024212 */ /* 0x000fc800078e3cff */
[----:B------:R-:W-:-:S05]  /*229a0*/  @P4 LOP3.LUT R3, R3, R2, RZ, 0x3c, !PT ;  /* 0x0000000203034212 */ /* 0x000fca00078e3cff */
[----:B------:R-:W-:Y:S01]  /*229b0*/  @!PT LDS RZ, [RZ] ;  /* 0x00000000fffff984 */ /* 0x000fe20000000800 */
[----:B------:R-:W-:Y:S04]  /*229c0*/  @P4 LDGSTS.E.BYPASS.LTC128B.128 [R5+0x20000], desc[UR36][R2.64], !P6 ;  /* 0x2000000002054fae */ /* 0x000fe8000f101d64 */
[----:B------:R1:W-:Y:S04]  /*229d0*/  @P4 LDGSTS.E.BYPASS.LTC128B.128 [R5+0x22000], desc[UR36][R2.64+0x80], !P2 ;  /* 0x2200008002054fae */ /* 0x0003e8000d101d64 */
[----:B-1----:R-:W1:Y:S04]  /*229e0*/  SHFL.IDX PT, R3, R4, 0x1, 0x181f ;  /* 0x00381f0004037f89 */ /* 0x002e6800000e0000 */
[----:B------:R-:W2:Y:S01]  /*229f0*/  SHFL.IDX PT, R2, R0, 0x1, 0x181f ;  /* 0x00381f0000027f89 */ /* 0x000ea200000e0000 */
[----:B-1----:R-:W-:-:S05]  /*22a00*/  @P3 IADD3 R3, P0, R34, R3, RZ ;  /* 0x0000000322033210 */ /* 0x002fca0007f1e0ff */
[----:B--2---:R-:W-:-:S05]  /*22a10*/  @P3 IMAD.X R2, RZ, RZ, R2, P0 ;  /* 0x000000ffff023224 */ /* 0x004fca00000e0602 */
[----:B------:R-:W-:-:S04]  /*22a20*/  @P3 LOP3.LUT R3, R3, R2, RZ, 0x3c, !PT ;  /* 0x0000000203033212 */ /* 0x000fc800078e3cff */
[----:B------:R-:W-:-:S04]  /*22a30*/  @P3 LOP3.LUT R2, R3, R2, RZ, 0x3c, !PT ;  /* 0x0000000203023212 */ /* 0x000fc800078e3cff */
[----:B------:R-:W-:-:S05]  /*22a40*/  @P3 LOP3.LUT R3, R3, R2, RZ, 0x3c, !PT ;  /* 0x0000000203033212 */ /* 0x000fca00078e3cff */
[----:B------:R-:W-:Y:S04]  /*22a50*/  @P3 LDGSTS.E.BYPASS.LTC128B.128 [R5+0x20800], desc[UR36][R2.64], !P6 ;  /* 0x2080000002053fae */ /* 0x000fe8000f101d64 */
[----:B------:R1:W-:Y:S04]  /*22a60*/  @P3 LDGSTS.E.BYPASS.LTC128B.128 [R5+0x22800], desc[UR36][R2.64+0x80], !P2 ;  /* 0x2280008002053fae */ /* 0x0003e8000d101d64 */
[----:B-1----:R-:W1:Y:S04]  /*22a70*/  SHFL.IDX PT, R3, R4, 0x2, 0x181f ;  /* 0x00581f0004037f89 */ /* 0x002e6800000e0000 */
[----:B------:R-:W2:Y:S04]  /*22a80*/  SHFL.IDX PT, R2, R0, 0x2, 0x181f ;  /* 0x00581f0000027f89 */ /* 0x000ea800000e0000 */
[----:B------:R-:W3:Y:S04]  /*22a90*/  SHFL.IDX PT, R4, R4, 0x3, 0x181f ;  /* 0x00781f0004047f89 */ /* 0x000ee800000e0000 */
[----:B------:R-:W0:Y:S01]  /*22aa0*/  SHFL.IDX PT, R0, R0, 0x3, 0x181f ;  /* 0x00781f0000007f89 */ /* 0x000e2200000e0000 */
[----:B-1----:R-:W-:-:S05]  /*22ab0*/  @P1 IADD3 R3, P0, R34, R3, RZ ;  /* 0x0000000322031210 */ /* 0x002fca0007f1e0ff */
[----:B--2---:R-:W-:-:S05]  /*22ac0*/  @P1 IMAD.X R2, RZ, RZ, R2, P0 ;  /* 0x000000ffff021224 */ /* 0x004fca00000e0602 */
[----:B------:R-:W-:-:S04]  /*22ad0*/  @P1 LOP3.LUT R3, R3, R2, RZ, 0x3c, !PT ;  /* 0x0000000203031212 */ /* 0x000fc800078e3cff */
[----:B------:R-:W-:-:S04]  /*22ae0*/  @P1 LOP3.LUT R2, R3, R2, RZ, 0x3c, !PT ;  /* 0x0000000203021212 */ /* 0x000fc800078e3cff */
[----:B------:R-:W-:-:S05]  /*22af0*/  @P1 LOP3.LUT R3, R3, R2, RZ, 0x3c, !PT ;  /* 0x0000000203031212 */ /* 0x000fca00078e3cff */
[----:B------:R1:W-:Y:S04]  /*22b00*/  @P1 LDGSTS.E.BYPASS.LTC128B.128 [R5+0x21000], desc[UR36][R2.64], !P6 ;  /* 0x2100000002051fae */ /* 0x0003e8000f101d64 */
[----:B0--3--:R1:W-:Y:S02]  /*22b10*/  @P1 LDGSTS.E.BYPASS.LTC128B.128 [R5+0x23000], desc[UR36][R2.64+0x80], !P2 ;  /* 0x2300008002051fae */ /* 0x0093e4000d101d64 */
.L_x_2306:
[C---:B01----:R-:W-:Y:S02]  /*22b20*/  @P5 IADD3 R2, P0, R34.reuse, R4, RZ ;  /* 0x0000000422025210 */ /* 0x043fe40007f1e0ff */
[----:B------:R-:W-:-:S03]  /*22b30*/  ISETP.GE.AND P1, PT, R34, R8, PT ;  /* 0x000000082200720c */ /* 0x000fc60003f26270 */
[----:B------:R-:W-:Y:S01]  /*22b40*/  @P5 IMAD.X R0, RZ, RZ, R0, P0 ;  /* 0x000000ffff005224 */ /* 0x000fe200000e0600 */
[----:B------:R-:W-:-:S04]  /*22b50*/  PLOP3.LUT P0, PT, PT, PT, PT, 0x80, 0x0 ;  /* 0x000000000000781c */ /* 0x000fc80003f0f070 */
[----:B------:R-:W-:-:S05]  /*22b60*/  @P5 MOV R3, R0 ;  /* 0x0000000000035202 */ /* 0x000fca0000000f00 */
[----:B------:R-:W-:Y:S01]  /*22b70*/  @!PT LDS RZ, [RZ] ;  /* 0x00000000fffff984 */ /* 0x000fe20000000800 */
[----:B------:R-:W-:Y:S01]  /*22b80*/  @!PT LDS RZ, [RZ] ;  /* 0x00000000fffff984 */ /* 0x000fe20000000800 */
[----:B------:R-:W-:Y:S01]  /*22b90*/  @!PT LDS RZ, [RZ] ;  /* 0x00000000fffff984 */ /* 0x000fe20000000800 */
[----:B------:R0:W-:Y:S04]  /*22ba0*/  @P5 LDGSTS.E.BYPASS.LTC128B.128 [R5+0x21800], desc[UR36][R2.64], !P1 ;  /* 0x2180000002055fae */ /* 0x0001e8000c901d64 */
[----:B------:R0:W-:Y:S01]  /*22bb0*/  @P5 LDGSTS.E.BYPASS.LTC128B.128 [R5+0x23800], desc[UR36][R2.64+0x80], !P2 ;  /* 0x2380008002055fae */ /* 0x0001e2000d101d64 */
[----:B------:R-:W-:Y:S01]  /*22bc0*/  NOP ;  /* 0x0000000000007918 */ /* 0x000fe20000000000 */
.L_x_2046:
        /* <DEDUP_REMOVED lines=10> */
.L_x_2047:
[----:B------:R-:W-:Y:S01]  /*22c70*/  SHF.R.S32.HI R0, RZ, 0x1f, R26 ;  /* 0x0000001fff007819 */ /* 0x000fe2000001141a */
[----:B------:R1:W-:Y:S06]  /*22c80*/  SYNCS.ARRIVE.TRANS64.A1T0 RZ, [R6+URZ+0x28430], RZ ;  /* 0x028430ff06ff79a7 */ /* 0x0003ec000810003f */
[----:B------:R-:W-:Y:S05]  /*22c90*/  WARPSYNC.ALL ;  /* 0x0000000000007948 */ /* 0x000fea0003800000 */
[----:B------:R-:W-:Y:S01]  /*22ca0*/  ULDC.64 UR4, c[0x0][0x298] ;  /* 0x0000a60000047ab9 */ /* 0x000fe20000000a00 */
[----:B------:R-:W-:Y:S01]  /*22cb0*/  ULDC.64 UR6, c[0x0][0xa00] ;  /* 0x0002800000067ab9 */ /* 0x000fe20000000a00 */
[----:B0-----:R-:W-:Y:S01]  /*22cc0*/  VIADD R2, R23, 0x18000 ;  /* 0x0001800017027836 */ /* 0x001fe20000000000 */
[----:B------:R-:W-:Y:S01]  /*22cd0*/  BAR.SYNC.DEFER_BLOCKING 0x8, 0x180 ;  /* 0x0206000000007b1d */ /* 0x000fe20000010000 */
[----:B------:R-:W-:Y:S01]  /*22ce0*/  IMAD R3, R0, UR4, RZ ;  /* 0x0000000400037c24 */ /* 0x000fe2000f8e02ff */
[----:B------:R-:W-:-:S02]  /*22cf0*/  ISETP.NE.U32.AND P0, PT, RZ, UR6, PT ;  /* 0x00000006ff007c0c */ /* 0x000fc4000bf05070 */
[----:B------:R-:W-:Y:S01]  /*22d00*/  LOP3.LUT P1, RZ, R2, 0x3ff, RZ, 0xc0, !PT ;  /* 0x000003ff02ff7812 */ /* 0x000fe2000782c0ff */
[C---:B------:R-:W-:Y:S01]  /*22d10*/  IMAD R0, R26.reuse, UR5, R3 ;  /* 0x000000051a007c24 */ /* 0x040fe2000f8e0203 */
[----:B------:R-:W-:Y:S01]  /*22d20*/  ISETP.NE.AND.EX P0, PT, RZ, UR7, PT, P0 ;  /* 0x00000007ff007c0c */ /* 0x000fe2000bf05300 */
[----:B------:R-:W-:Y:S01]  /*22d30*/  IMAD.WIDE.U32 R26, R26, UR4, RZ ;  /* 0x000000041a1a7c25 */ /* 0x000fe2000f8e00ff */
[----:B------:R-:W-:Y:S01]  /*22d40*/  SHF.R.S32.HI R2, RZ, 0x1f, R19 ;  /* 0x0000001fff027819 */ /* 0x000fe20000011413 */
[----:B------:R-:W-:Y:S01]  /*22d50*/  BSSY B6, `(.L_x_2048) ;  /* 0x0000017000067945 */ /* 0x000fe20003800000 */
[----:B------:R-:W-:Y:S01]  /*22d60*/  SEL R24, R19, RZ, !P0 ;  /* 0x000000ff13187207 */ /* 0x000fe20004000000 */
[----:B------:R-:W-:Y:S01]  /*22d70*/  IMAD.IADD R3, R27, 0x1, R0 ;  /* 0x000000011b037824 */ /* 0x000fe200078e0200 */
[----:B------:R-:W-:-:S04]  /*22d80*/  SEL R0, R2, RZ, !P0 ;  /* 0x000000ff02007207 */ /* 0x000fc80004000000 */
[----:B------:R0:W-:Y:S04]  /*22d90*/  STL [R1+0x24], R3 ;  /* 0x0000240301007387 */ /* 0x0001e80000100800 */
[----:B------:R0:W-:Y:S01]  /*22da0*/  STL [R1+0x28], R0 ;  /* 0x0000280001007387 */ /* 0x0001e20000100800 */
[----:B------:R-:W-:Y:S05]  /*22db0*/  @!P1 BRA `(.L_x_2049) ;  /* 0x0000000000409947 */ /* 0x000fea0003800000 */
[----:B------:R-:W-:Y:S01]  /*22dc0*/  MOV R2, 0x0 ;  /* 0x0000000000027802 */ /* 0x000fe20000000f00 */
[----:B------:R-:W-:Y:S01]  /*22dd0*/  ULDC.64 UR4, c[0x4][0xc0] ;  /* 0x0100300000047ab9 */ /* 0x000fe20000000a00 */
[----:B------:R-:W-:Y:S01]  /*22de0*/  ULDC.64 UR6, c[0x4][0xc8] ;  /* 0x0100320000067ab9 */ /* 0x000fe20000000a00 */
[----:B------:R-:W-:Y:S01]  /*22df0*/  ULDC.64 UR8, c[0x4][0x28] ;  /* 0x01000a0000087ab9 */ /* 0x000fe20000000a00 */
[----:B------:R-:W-:Y:S01]  /*22e00*/  IMAD.U32 R4, RZ, RZ, UR4 ;  /* 0x00000004ff047e24 */ /* 0x000fe2000f8e00ff */
[----:B------:R-:W-:Y:S01]  /*22e10*/  MOV R8, 0x70 ;  /* 0x0000007000087802 */ /* 0x000fe20000000f00 */
[----:B0-----:R-:W0:Y:S01]  /*22e20*/  LDC.64 R2, c[0x4][R2] ;  /* 0x0100000002027b82 */ /* 0x001e220000000a00 */
[----:B------:R-:W-:Y:S02]  /*22e30*/  IMAD.U32 R5, RZ, RZ, UR5 ;  /* 0x00000005ff057e24 */ /* 0x000fe4000f8e00ff */
[----:B-1--4-:R-:W-:Y:S02]  /*22e40*/  IMAD.U32 R6, RZ, RZ, UR6 ;  /* 0x00000006ff067e24 */ /* 0x012fe4000f8e00ff */
[----:B------:R-:W-:-:S02]  /*22e50*/  IMAD.U32 R7, RZ, RZ, UR7 ;  /* 0x00000007ff077e24 */ /* 0x000fc4000f8e00ff */
[----:B------:R-:W-:Y:S02]  /*22e60*/  IMAD.U32 R10, RZ, RZ, UR8 ;  /* 0x00000008ff0a7e24 */ /* 0x000fe4000f8e00ff */
[----:B------:R-:W-:Y:S02]  /*22e70*/  IMAD.U32 R11, RZ, RZ, UR9 ;  /* 0x00000009ff0b7e24 */ /* 0x000fe4000f8e00ff */
[----:B------:R-:W-:Y:S02]  /*22e80*/  IMAD.MOV.U32 R12, RZ, RZ, 0x1 ;  /* 0x00000001ff0c7424 */ /* 0x000fe400078e00ff */
[----:B------:R-:W-:-:S07]  /*22e90*/  IMAD.MOV.U32 R13, RZ, RZ, RZ ;  /* 0x000000ffff0d7224 */ /* 0x000fce00078e00ff */
[----:B------:R-:W-:-:S07]  /*22ea0*/  LEPC R20, `(.L_x_2049) ;  /* 0x000000001014794e */ /* 0x000fce0000000000 */
[----:B0-----:R-:W-:Y:S05]  /*22eb0*/  CALL.ABS.NOINC R2 ;  /* 0x0000000002007343 */ /* 0x001fea0003c00000 */
.L_x_2049:
[----:B------:R-:W-:Y:S05]  /*22ec0*/  BSYNC B6 ;  /* 0x0000000000067941 */ /* 0x000fea0003800000 */
.L_x_2048:
[----:B------:R-:W2:Y:S01]  /*22ed0*/  LDL.LU R20, [R1+0x28] ;  /* 0x0000280001147983 */ /* 0x000ea20000300800 */
[----:B------:R-:W3:Y:S01]  /*22ee0*/  LDC R7, c[0x0][0x448] ;  /* 0x00011200ff077b82 */ /* 0x000ee20000000800 */
[----:B------:R-:W-:Y:S02]  /*22ef0*/  ULDC.64 UR4, c[0x0][0x2d8] ;  /* 0x0000b60000047ab9 */ /* 0x000fe40000000a00 */
[----:B------:R-:W2:Y:S01]  /*22f00*/  LDL.LU R2, [R1+0x24] ;  /* 0x0000240001027983 */ /* 0x000ea20000300800 */
[----:B0-----:R-:W-:-:S03]  /*22f10*/  IMAD R0, R33, UR4, RZ ;  /* 0x0000000421007c24 */ /* 0x001fc6000f8e02ff */
[----:B------:R0:W5:Y:S01]  /*22f20*/  LDL R8, [R1+0x18] ;  /* 0x0000180001087983 */ /* 0x0001620000100800 */
[----:B------:R-:W-:Y:S01]  /*22f30*/  IMAD R0, R18, UR5, R0 ;  /* 0x0000000512007c24 */ /* 0x000fe2000f8e0200 */
[----:B---3--:R-:W-:-:S13]  /*22f40*/  ISETP.NE.AND P0, PT, R7, 0x1, PT ;  /* 0x000000010700780c */ /* 0x008fda0003f05270 */
[----:B-1--4-:R-:W1:Y:S01]  /*22f50*/  @P0 LDC R6, c[0x0][0x44c] ;  /* 0x00011300ff060b82 */ /* 0x012e620000000800 */
[----:B------:R-:W-:Y:S01]  /*22f60*/  LOP3.LUT R9, R34, 0x80, RZ, 0xfc, !PT ;  /* 0x0000008022097812 */ /* 0x000fe200078efcff */
[----:B--2---:R-:W-:Y:S02]  /*22f70*/  IMAD.MOV.U32 R21, RZ, RZ, R20 ;  /* 0x000000ffff157224 */ /* 0x004fe400078e0014 */
[----:B------:R-:W2:Y:S01]  /*22f80*/  S2R R20, SR_TID.X ;  /* 0x0000000000147919 */ /* 0x000ea20000002100 */
[----:B------:R-:W-:Y:S02]  /*22f90*/  IMAD.MOV.U32 R3, RZ, RZ, R2 ;  /* 0x000000ffff037224 */ /* 0x000fe400078e0002 */
[----:B------:R-:W-:-:S04]  /*22fa0*/  IMAD.MOV.U32 R2, RZ, RZ, R26 ;  /* 0x000000ffff027224 */ /* 0x000fc800078e001a */
[----:B------:R-:W-:Y:S01]  /*22fb0*/  IMAD.WIDE.U32 R2, R18, UR4, R2 ;  /* 0x0000000412027c25 */ /* 0x000fe2000f8e0002 */
[----:B------:R-:W-:-:S03]  /*22fc0*/  ULDC.64 UR4, c[0x0][0x2e0] ;  /* 0x0000b80000047ab9 */ /* 0x000fc60000000a00 */
[----:B------:R-:W-:Y:S02]  /*22fd0*/  IMAD.IADD R3, R3, 0x1, R0 ;  /* 0x0000000103037824 */ /* 0x000fe400078e0200 */
[----:B------:R-:W-:Y:S02]  /*22fe0*/  IMAD R0, R21, UR4, RZ ;  /* 0x0000000415007c24 */ /* 0x000fe4000f8e02ff */
[----:B------:R-:W-:-:S04]  /*22ff0*/  IMAD.WIDE.U32 R2, R24, UR4, R2 ;  /* 0x0000000418027c25 */ /* 0x000fc8000f8e0002 */
[----:B------:R-:W-:Y:S01]  /*23000*/  IMAD R0, R24, UR5, R0 ;  /* 0x0000000518007c24 */ /* 0x000fe2000f8e0200 */
[----:B------:R-:W-:-:S03]  /*23010*/  ULDC.64 UR4, c[0x0][0x2d0] ;  /* 0x0000b40000047ab9 */ /* 0x000fc60000000a00 */
[----:B------:R-:W-:Y:S02]  /*23020*/  IMAD.IADD R3, R3, 0x1, R0 ;  /* 0x0000000103037824 */ /* 0x000fe400078e0200 */
[----:B------:R-:W3:Y:S01]  /*23030*/  @P0 LDC R0, c[0x0][0x450] ;  /* 0x00011400ff000b82 */ /* 0x000ee20000000800 */
[C---:B--2---:R-:W-:Y:S01]  /*23040*/  LOP3.LUT R21, R20.reuse, 0x7f, RZ, 0xc0, !PT ;  /* 0x0000007f14157812 */ /* 0x044fe200078ec0ff */
[----:B------:R-:W-:-:S03]  /*23050*/  IMAD.SHL.U32 R20, R20, 0x10, RZ ;  /* 0x0000001014147824 */ /* 0x000fc600078e00ff */
[----:B------:R-:W-:-:S04]  /*23060*/  SHF.R.U32.HI R21, RZ, 0x3, R21 ;  /* 0x00000003ff157819 */ /* 0x000fc80000011615 */
[----:B------:R-:W-:-:S04]  /*23070*/  LOP3.LUT R20, R21, 0x70, R20, 0xf8, !PT ;  /* 0x0000007015147812 */ /* 0x000fc800078ef814 */
[----:B------:R-:W-:-:S05]  /*23080*/  IADD3 R5, R20, R17, RZ ;  /* 0x0000001114057210 */ /* 0x000fca0007ffe0ff */
[----:B-1----:R-:W-:-:S04]  /*23090*/  @P0 IMAD.HI.U32 R6, R5, R6, RZ ;  /* 0x0000000605060227 */ /* 0x002fc800078e00ff */
[----:B------:R-:W-:Y:S01]  /*230a0*/  IMAD.MOV.U32 R4, RZ, RZ, R5 ;  /* 0x000000ffff047224 */ /* 0x000fe200078e0005 */
[----:B---3--:R-:W-:Y:S01]  /*230b0*/  @P0 SHF.R.U32.HI R4, RZ, R0, R6 ;  /* 0x00000000ff040219 */ /* 0x008fe20000011606 */
[----:B------:R-:W1:Y:S04]  /*230c0*/  S2R R20, SR_TID.X ;  /* 0x0000000000147919 */ /* 0x000e680000002100 */
        /* <DEDUP_REMOVED lines=16> */
[----:B------:R-:W-:Y:S02]  /*231d0*/  IADD3.X R4, R3, UR5, R4, P0, !PT ;  /* 0x0000000503047c10 */ /* 0x000fe400087fe404 */
[----:B------:R-:W-:Y:S01]  /*231e0*/  ISETP.GE.AND P0, PT, R34, UR4, PT ;  /* 0x0000000422007c0c */ /* 0x000fe2000bf06270 */
[----:B------:R-:W-:Y:S01]  /*231f0*/  UMOV UR4, 0xffffffff ;  /* 0xffffffff00047882 */ /* 0x000fe20000000000 */
[----:B-1----:R-:W-:-:S04]  /*23200*/  LOP3.LUT R20, R20, 0x7f, RZ, 0xc0, !PT ;  /* 0x0000007f14147812 */ /* 0x002fc800078ec0ff */
[----:B------:R-:W-:Y:S01]  /*23210*/  SHF.R.U32.HI R9, RZ, 0x3, R20 ;  /* 0x00000003ff097819 */ /* 0x000fe20000011614 */
[----:B0-----:R-:W-:Y:S06]  /*23220*/  BRA.DIV UR4, `(.L_x_2050) ;  /* 0x0000008204707947 */ /* 0x001fec000b800000 */
[----:B------:R-:W0:Y:S01]  /*23230*/  SHFL.IDX PT, R3, R0, RZ, 0x181f ;  /* 0x00181fff00037589 */ /* 0x000e2200000e0000 */
[----:B------:R-:W-:Y:S02]  /*23240*/  IMAD R25, R25, R7, RZ ;  /* 0x0000000719197224 */ /* 0x000fe400078e02ff */
[----:B------:R-:W-:Y:S01]  /*23250*/  IMAD.IADD R17, R9, 0x1, R17 ;  /* 0x0000000109117824 */ /* 0x000fe200078e0211 */
[----:B------:R-:W1:Y:S03]  /*23260*/  SHFL.IDX PT, R2, R4, RZ, 0x181f ;  /* 0x00181fff04027589 */ /* 0x000e6600000e0000 */
[C---:B------:R-:W-:Y:S01]  /*23270*/  VIADD R6, R17.reuse, 0x10 ;  /* 0x0000001011067836 */ /* 0x040fe20000000000 */
[----:B------:R-:W-:Y:S01]  /*23280*/  ISETP.GE.AND P2, PT, R17, R25, PT ;  /* 0x000000191100720c */ /* 0x000fe20003f46270 */
[----:B------:R-:W-:-:S12]  /*23290*/  SHFL.IDX PT, R14, R0, 0x7, 0x181f ;  /* 0x00f81f00000e7f89 */ /* 0x000fd800000e0000 */
[----:B0-----:R-:W-:-:S05]  /*232a0*/  @!P2 IADD3 R3, P3, R34, R3, RZ ;  /* 0x000000032203a210 */ /* 0x001fca0007f7e0ff */
[----:B-1----:R-:W-:-:S05]  /*232b0*/  @!P2 IMAD.X R2, RZ, RZ, R2, P3 ;  /* 0x000000ffff02a224 */ /* 0x002fca00018e0602 */
[----:B------:R-:W-:-:S04]  /*232c0*/  @!P2 LOP3.LUT R3, R3, R2, RZ, 0x3c, !PT ;  /* 0x000000020303a212 */ /* 0x000fc800078e3cff */
[----:B------:R-:W-:-:S04]  /*232d0*/  @!P2 LOP3.LUT R2, R3, R2, RZ, 0x3c, !PT ;  /* 0x000000020302a212 */ /* 0x000fc800078e3cff */
[----:B------:R-:W-:-:S05]  /*232e0*/  @!P2 LOP3.LUT R3, R3, R2, RZ, 0x3c, !PT ;  /* 0x000000020303a212 */ /* 0x000fca00078e3cff */
[----:B-----5:R-:W-:Y:S04]  /*232f0*/  @!P2 LDGSTS.E.BYPASS.LTC128B.128 [R8+0x18000], desc[UR36][R2.64], !P0 ;  /* 0x180000000208afae */ /* 0x020fe8000c101d64 */
        /* <DEDUP_REMOVED lines=16> */
[----:B0-----:R-:W-:-:S04]  /*23400*/  @!P2 IADD3 R3, P3, R34, R3, RZ ;  /* 0x000000032203a210 */ /* 0x001fc80007f7e0ff */
[----:B-1----:R-:W-:-:S04]  /*23410*/  @!P2 IADD3.X R2, RZ, R2, RZ, P3, !PT ;  /* 0x00000002ff02a210 */ /* 0x002fc80001ffe4ff */
        /* <DEDUP_REMOVED lines=49> */
.L_x_2323:
[----:B------:R-:W-:Y:S01]  /*23730*/  IADD3 R0, R17, 0x70, RZ ;  /* 0x0000007011007810 */ /* 0x000fe20007ffe0ff */
[----:B------:R-:W-:Y:S03]  /*23740*/  BSSY B0, `(.L_x_2051) ;  /* 0x000000a000007945 */ /* 0x000fe60003800000 */
[----:B------:R-:W-:-:S13]  /*23750*/  ISETP.GE.AND P2, PT, R0, R25, PT ;  /* 0x000000190000720c */ /* 0x000fda0003f46270 */
[----:B------:R-:W-:Y:S05]  /*23760*/  @P2 BRA `(.L_x_2052) ;  /* 0x00000000001c2947 */ /* 0x000fea0003800000 */
[----:B0-----:R-:W-:-:S05]  /*23770*/  IADD3 R2, P2, R34, R14, RZ ;  /* 0x0000000e22027210 */ /* 0x001fca0007f5e0ff */
[----:B------:R-:W-:-:S05]  /*23780*/  IMAD.X R3, RZ, RZ, R4, P2 ;  /* 0x000000ffff037224 */ /* 0x000fca00010e0604 */
[----:B------:R-:W-:Y:S01]  /*23790*/  @!PT LDS RZ, [RZ] ;  /* 0x00000000fffff984 */ /* 0x000fe20000000800 */
[----:B------:R-:W-:Y:S01]  /*237a0*/  @!PT LDS RZ, [RZ] ;  /* 0x00000000fffff984 */ /* 0x000fe20000000800 */
[----:B------:R-:W-:Y:S01]  /*237b0*/  @!PT LDS RZ, [RZ] ;  /* 0x00000000fffff984 */ /* 0x000fe20000000800 */
[----:B------:R1:W-:Y:S04]  /*237c0*/  LDGSTS.E.BYPASS.LTC128B.128 [R8+0x1b800], desc[UR36][R2.64], !P0 ;  /* 0x1b80000002087fae */ /* 0x0003e8000c101d64 */
[----:B------:R1:W-:Y:S02]  /*237d0*/  LDGSTS.E.BYPASS.LTC128B.128 [R8+0x1f800], desc[UR36][R2.64+0x80], !P1 ;  /* 0x1f80008002087fae */ /* 0x0003e4000c901d64 */
.L_x_2052:
[----:B------:R-:W-:Y:S05]  /*237e0*/  BSYNC B0 ;  /* 0x0000000000007941 */ /* 0x000fea0003800000 */
.L_x_2051:
[----:B------:R-:W-:Y:S01]  /*237f0*/  NOP ;  /* 0x0000000000007918 */ /* 0x000fe20000000000 */
[----:B------:R-:W-:-:S13]  /*23800*/  PLOP3.LUT P0, PT, PT, PT, PT, 0x80, 0x0 ;  /* 0x000000000000781c */ /* 0x000fda0003f0f070 */
.L_x_2053:
[----:B------:R-:W-:Y:S02]  /*23810*/  PLOP3.LUT P1, PT, P1, P0, PT, 0xa2, 0x0 ;  /* 0x000000000000781c */ /* 0x000fe40000f21472 */
[----:B------:R-:W-:-:S08]  /*23820*/  @P0 R2UR P1, UR4, R23 ;  /* 0x00000000170402ca */ /* 0x000fd00000020000 */
[----:B------:R-:W-:-:S05]  /*23830*/  @P0 PLOP3.LUT P0, PT, P1, PT, PT, 0x80, 0x0 ;  /* 0x000000000000081c */ /* 0x000fca0000f0f070 */
[----:B------:R-:W-:Y:S01]  /*23840*/  @!P1 SYNCS.ARRIVE.TRANS64.RED.A0T1 RZ, [UR4+0x28400], RZ ;  /* 0x028400ffffff99a7 */ /* 0x000fe20008200404 */
[----:B------:R-:W-:Y:S07]  /*23850*/  @!P1 ARRIVES.LDGSTSBAR.64.TRANSCNT [UR4+0x28400] ;  /* 0x02840000ff0099b0 */ /* 0x000fee0008000a84 */
[----:B------:R-:W-:Y:S05]  /*23860*/  @P0 BRA.U.ANY `(.L_x_2053) ;  /* 0xfffffffd00e80947 */ /* 0x000fea000393ffff */
[----:B01----:R-:W2:Y:S02]  /*23870*/  LDL.LU R2, [R1+0x20] ;  /* 0x0000200001027983 */ /* 0x003ea40000300800 */
[----:B--2---:R-:W-:-:S05]  /*23880*/  VIADD R2, R2, 0x1 ;  /* 0x0000000102027836 */ /* 0x004fca0000000000 */
[----:B------:R0:W-:Y:S01]  /*23890*/  STL [R1+0x20], R2 ;  /* 0x0000200201007387 */ /* 0x0001e20000100800 */
[----:B------:R-:W-:-:S04]  /*238a0*/  LEA.HI R0, R2, R2, RZ, 0x1 ;  /* 0x0000000202007211 */ /* 0x000fc800078f08ff */
[----:B------:R-:W-:-:S05]  /*238b0*/  LOP3.LUT R0, R0, 0xfffffffe, RZ, 0xc0, !PT ;  /* 0xfffffffe00007812 */ /* 0x000fca00078ec0ff */
[----:B------:R-:W-:-:S05]  /*238c0*/  IMAD.IADD R0, R2, 0x1, -R0 ;  /* 0x0000000102007824 */ /* 0x000fca00078e0a00 */
[----:B------:R-:W-:Y:S01]  /*238d0*/  SHF.L.U32 R0, R0, 0x1f, RZ ;  /* 0x0000001f00007819 */ /* 0x000fe200000006ff */
[----:B------:R-:W-:Y:S01]  /*238e0*/  NOP ;  /* 0x0000000000007918 */ /* 0x000fe20000000000 */
[----:B0-----:R-:W2:Y:S01]  /*238f0*/  LDL.LU R2, [R1+0x1c] ;  /* 0x00001c0001027983 */ /* 0x001ea20000300800 */
[----:B------:R0:W-:Y:S01]  /*23900*/  SYNCS.ARRIVE.TRANS64.A1T0 RZ, [R23+URZ+0x28400], RZ ;  /* 0x028400ff17ff79a7 */ /* 0x0001e2000810003f */
[----:B------:R-:W-:Y:S01]  /*23910*/  BSSY B0, `(.L_x_2054) ;  /* 0x0000005000007945 */ /* 0x000fe20003800000 */
[----:B------:R-:W1:Y:S01]  /*23920*/  SYNCS.PHASECHK.TRANS64.TRYWAIT P1, [R23+URZ+0x28420], R0 ;  /* 0x02842000170075a7 */ /* 0x000e62000802017f */
[----:B--2---:R-:W-:-:S05]  /*23930*/  VIADD R20, R2, 0xfffffffe ;  /* 0xfffffffe02147836 */ /* 0x004fca0000000000 */
[----:B------:R-:W-:Y:S01]  /*23940*/  ISETP.GE.AND P0, PT, R20, R36, PT ;  /* 0x000000241400720c */ /* 0x000fe20003f06270 */
[----:B01----:R-:W-:-:S12]  /*23950*/  @!P1 BRA `(.L_x_2055) ;  /* 0x0000008400609947 */ /* 0x003fd80003800000 */
.L_x_2324:
[----:B------:R-:W-:Y:S05]  /*23960*/  BSYNC B0 ;  /* 0x0000000000007941 */ /* 0x000fea0003800000 */
.L_x_2054:
[----:B------:R-:W-:Y:S05]  /*23970*/  @!P0 BRA `(.L_x_2056) ;  /* 0x0000001000888947 */ /* 0x000fea0003800000 */
[----:B------:R-:W-:Y:S02]  /*23980*/  IMAD.MOV.U32 R5, RZ, RZ, R28 ;  /* 0x000000ffff057224 */ /* 0x000fe400078e001c */
[----:B------:R-:W-:-:S07]  /*23990*/  IMAD.MOV.U32 R6, RZ, RZ, R30 ;  /* 0x000000ffff067224 */ /* 0x000fce00078e001e */
.L_x_2076:
[----:B01----:R-:W0:Y:S01]  /*239a0*/  S2R R0, SR_TID.X ;  /* 0x0000000000007919 */ /* 0x003e220000002100 */
[----:B------:R-:W1:Y:S01]  /*239b0*/  LDC R7, c[0x0][0x430] ;  /* 0x00010c00ff077b82 */ /* 0x000e620000000800 */
[----:B------:R-:W-:Y:S01]  /*239c0*/  IMAD R4, R20, 0x40, R35 ;  /* 0x0000004014047824 */ /* 0x000fe200078e0223 */
[----:B------:R-:W-:Y:S01]  /*239d0*/  LOP3.LUT P2, RZ, R22, 0x8, RZ, 0xc0, !PT ;  /* 0x0000000816ff7812 */ /* 0x000fe2000784c0ff */
[----:B------:R-:W2:Y:S01]  /*239e0*/  S2R R2, SR_TID.X ;  /* 0x0000000000027919 */ /* 0x000ea20000002100 */
[----:B-1----:R-:W-:Y:S02]  /*239f0*/  ISETP.NE.AND P0, PT, R7, 0x1, PT ;  /* 0x000000010700780c */ /* 0x002fe40003f05270 */
[----:B0-----:R-:W-:Y:S01]  /*23a00*/  LOP3.LUT R0, R0, 0x7f, RZ, 0xc0, !PT ;  /* 0x0000007f00007812 */ /* 0x001fe200078ec0ff */
[----:B--2---:R-:W-:-:S03]  /*23a10*/  IMAD.SHL.U32 R8, R2, 0x10, RZ ;  /* 0x0000001002087824 */ /* 0x004fc600078e00ff */
[----:B------:R-:W-:-:S07]  /*23a20*/  SHF.R.U32.HI R0, RZ, 0x3, R0 ;  /* 0x00000003ff007819 */ /* 0x000fce0000011600 */
[----:B------:R-:W0:Y:S01]  /*23a30*/  @P0 LDC R3, c[0x0][0x434] ;  /* 0x00010d00ff030b82 */ /* 0x000e220000000800 */
[----:B------:R-:W-:-:S04]  /*23a40*/  LOP3.LUT R8, R0, 0x70, R8, 0xf8, !PT ;  /* 0x0000007000087812 */ /* 0x000fc800078ef808 */
[----:B------:R-:W-:-:S03]  /*23a50*/  ISETP.GT.U32.AND P1, PT, R8, 0x3f, PT ;  /* 0x0000003f0800780c */ /* 0x000fc60003f24070 */
[----:B------:R-:W1:Y:S01]  /*23a60*/  @P0 LDC R0, c[0x0][0x438] ;  /* 0x00010e00ff000b82 */ /* 0x000e620000000800 */
[----:B------:R-:W-:-:S05]  /*23a70*/  IADD3 R4, R8, R4, RZ ;  /* 0x0000000408047210 */ /* 0x000fca0007ffe0ff */
[----:B------:R-:W-:-:S04]  /*23a80*/  IMAD.MOV.U32 R2, RZ, RZ, R4 ;  /* 0x000000ffff027224 */ /* 0x000fc800078e0004 */
[----:B------:R-:W2:Y:S01]  /*23a90*/  @!P1 LDC.64 R8, c[0x0][0x428] ;  /* 0x00010a00ff089b82 */ /* 0x000ea20000000a00 */
[----:B0-----:R-:W-:-:S07]  /*23aa0*/  @P0 IMAD.HI.U32 R3, R4, R3, RZ ;  /* 0x0000000304030227 */ /* 0x001fce00078e00ff */
[----:B------:R-:W0:Y:S01]  /*23ab0*/  @!P1 LDC.64 R10, c[0x0][0x418] ;  /* 0x00010600ff0a9b82 */ /* 0x000e220000000a00 */
[----:B-1----:R-:W-:-:S04]  /*23ac0*/  @P0 SHF.R.U32.HI R2, RZ, R0, R3 ;  /* 0x00000000ff020219 */ /* 0x002fc80000011603 */
[--C-:B------:R-:W-:Y:S01]  /*23ad0*/  @!P1 SHF.R.S32.HI R3, RZ, 0x1f, R2.reuse ;  /* 0x0000001fff039819 */ /* 0x100fe20000011402 */
[----:B------:R-:W-:-:S04]  /*23ae0*/  IMAD.MOV R0, RZ, RZ, -R2 ;  /* 0x000000ffff007224 */ /* 0x000fc800078e0a02 */
[----:B------:R-:W-:Y:S02]  /*23af0*/  IMAD R7, R7, R0, R4 ;  /* 0x0000000007077224 */ /* 0x000fe400078e0204 */
[-C--:B--2---:R-:W-:Y:S02]  /*23b00*/  @!P1 IMAD R0, R37, R8.reuse, RZ ;  /* 0x0000000825009224 */ /* 0x084fe400078e02ff */
[----:B------:R-:W-:-:S04]  /*23b10*/  @!P1 IMAD.WIDE.U32 R2, R32, R8, R2 ;  /* 0x0000000820029225 */ /* 0x000fc800078e0002 */
[----:B------:R-:W-:Y:S01]  /*23b20*/  @!P1 IMAD R0, R32, R9, R0 ;  /* 0x0000000920009224 */ /* 0x000fe200078e0200 */
[----:B0-----:R-:W-:Y:S01]  /*23b30*/  @!P1 LEA R10, P0, R2, R10, 0x2 ;  /* 0x0000000a020a9211 */ /* 0x001fe200078010ff */
[----:B------:R-:W-:Y:S02]  /*23b40*/  VIADD R28, R5, 0x1 ;  /* 0x00000001051c7836 */ /* 0x000fe40000000000 */
[----:B------:R-:W-:Y:S02]  /*23b50*/  @!P1 IMAD.IADD R0, R0, 0x1, R3 ;  /* 0x0000000100009824 */ /* 0x000fe400078e0203 */
[----:B------:R-:W-:-:S03]  /*23b60*/  IMAD.MOV.U32 R8, RZ, RZ, RZ ;  /* 0x000000ffff087224 */ /* 0x000fc600078e00ff */
[----:B------:R-:W-:Y:S02]  /*23b70*/  @!P1 LEA.HI.X R11, R2, R11, R0, 0x2, P0 ;  /* 0x0000000b020b9211 */ /* 0x000fe400000f1400 */
[----:B------:R-:W-:Y:S01]  /*23b80*/  ISETP.NE.AND P0, PT, R28, 0x2, PT ;  /* 0x000000021c00780c */ /* 0x000fe20003f05270 */
[----:B------:R-:W-:Y:S05]  /*23b90*/  YIELD ;  /* 0x0000000000007946 */ /* 0x000fea0003800000 */
[----:B------:R-:W-:Y:S01]  /*23ba0*/  SEL R3, RZ, 0x1, P0 ;  /* 0x00000001ff037807 */ /* 0x000fe20000000000 */
[----:B------:R0:W5:Y:S01]  /*23bb0*/  @!P1 LDG.E R8, desc[UR36][R10.64] ;  /* 0x000000240a089981 */ /* 0x000162000c1e1900 */
[C---:B------:R-:W-:Y:S01]  /*23bc0*/  ISETP.GT.AND P1, PT, R20.reuse, R36, PT ;  /* 0x000000241400720c */ /* 0x040fe20003f24270 */
[----:B------:R-:W-:Y:S01]  /*23bd0*/  VIADD R20, R20, 0xffffffff ;  /* 0xffffffff14147836 */ /* 0x000fe20000000000 */
[----:B------:R-:W-:-:S02]  /*23be0*/  SEL R28, R28, RZ, P0 ;  /* 0x000000ff1c1c7207 */ /* 0x000fc40000000000 */
[----:B------:R-:W-:Y:S01]  /*23bf0*/  LOP3.LUT R30, R6, R3, RZ, 0x3c, !PT ;  /* 0x00000003061e7212 */ /* 0x000fe200078e3cff */
[----:B------:R-:W-:Y:S08]  /*23c00*/  @!P2 BRA `(.L_x_2057) ;  /* 0x000000000004a947 */ /* 0x000ff00003800000 */
[----:B------:R-:W-:Y:S01]  /*23c10*/  BPT.TRAP 0x1 ;  /* 0x000000040000795c */ /* 0x000fe20000300000 */
.L_x_2057:
[----:B------:R-:W-:Y:S01]  /*23c20*/  IMAD R0, R28, 0x8, R23 ;  /* 0x000000081c007824 */ /* 0x000fe200078e0217 */
[----:B------:R-:W-:Y:S01]  /*23c30*/  SHF.L.U32 R17, R30, 0x1f, RZ ;  /* 0x0000001f1e117819 */ /* 0x000fe200000006ff */
[----:B------:R-:W-:Y:S01]  /*23c40*/  BSSY B0, `(.L_x_2058) ;  /* 0x0000004000007945 */ /* 0x000fe20003800000 */
[----:B------:R-:W-:Y:S02]  /*23c50*/  SHF.R.S32.HI R9, RZ, 0x1f, R7 ;  /* 0x0000001fff097819 */ /* 0x000fe40000011407 */
[----:B------:R-:W1:Y:S02]  /*23c60*/  SYNCS.PHASECHK.TRANS64.TRYWAIT P0, [R0+URZ+0x28480], R17 ;  /* 0x02848011000075a7 */ /* 0x000e64000800017f */
[----:B-1----:R-:W-:Y:S05]  /*23c70*/  @!P0 BRA `(.L_x_2059) ;  /* 0x0000008000ac8947 */ /* 0x002fea0003800000 */
.L_x_2325:
[----:B------:R-:W-:Y:S05]  /*23c80*/  BSYNC B0 ;  /* 0x0000000000007941 */ /* 0x000fea0003800000 */
.L_x_2058:
[----:B------:R-:W2:Y:S01]  /*23c90*/  LDL R13, [R1+0x4] ;  /* 0x00000400010d7983 */ /* 0x000ea20000100800 */
[----:B------:R-:W-:Y:S01]  /*23ca0*/  ULDC.64 UR4, c[0x0][0x328] ;  /* 0x0000ca0000047ab9 */ /* 0x000fe20000000a00 */
[----:B0----5:R-:W-:Y:S01]  /*23cb0*/  SHF.R.S32.HI R10, RZ, 0x1f, R8 ;  /* 0x0000001fff0a7819 */ /* 0x021fe20000011408 */
[----:B------:R-:W-:Y:S01]  /*23cc0*/  IMAD R4, R9, UR4, RZ ;  /* 0x0000000409047c24 */ /* 0x000fe2000f8e02ff */
[----:B------:R-:W0:Y:S01]  /*23cd0*/  LDC R11, c[0x0][0x2f4] ;  /* 0x0000bd00ff0b7b82 */ /* 0x000e220000000800 */
[C---:B------:R-:W-:Y:S01]  /*23ce0*/  IMAD.WIDE.U32 R2, R7.reuse, UR4, RZ ;  /* 0x0000000407027c25 */ /* 0x040fe2000f8e00ff */
[----:B------:R-:W-:Y:S01]  /*23cf0*/  ULDC.64 UR6, c[0x0][0x318] ;  /* 0x0000c60000067ab9 */ /* 0x000fe20000000a00 */
[----:B------:R-:W-:Y:S02]  /*23d00*/  LOP3.LUT R12, R34, 0x80, RZ, 0xfc, !PT ;  /* 0x00000080220c7812 */ /* 0x000fe400078efcff */
        /* <DEDUP_REMOVED lines=10> */
[-C--:B0-----:R-:W-:Y:S01]  /*23db0*/  ISETP.GE.AND P2, PT, R12, R11.reuse, PT ;  /* 0x0000000b0c00720c */ /* 0x081fe20003f46270 */
[----:B------:R-:W-:Y:S01]  /*23dc0*/  IMAD.WIDE.U32 R2, R18, UR4, R2 ;  /* 0x0000000412027c25 */ /* 0x000fe2000f8e0002 */
[----:B------:R-:W-:Y:S01]  /*23dd0*/  UMOV UR4, 0xffffffff ;  /* 0xffffffff00047882 */ /* 0x000fe20000000000 */
[----:B------:R-:W-:-:S02]  /*23de0*/  ISETP.GE.AND P3, PT, R34, R11, PT ;  /* 0x0000000b2200720c */ /* 0x000fc40003f66270 */
[----:B------:R-:W-:-:S04]  /*23df0*/  IADD3 R21, P0, R2, UR6, RZ ;  /* 0x0000000602157c10 */ /* 0x000fc8000ff1e0ff */
[----:B------:R-:W-:Y:S01]  /*23e00*/  IADD3.X R24, R24, UR7, R3, P0, !PT ;  /* 0x0000000718187c10 */ /* 0x000fe200087fe403 */
[----:B--2---:R-:W-:Y:S01]  /*23e10*/  IMAD R4, R28, 0x4000, R13 ;  /* 0x000040001c047824 */ /* 0x004fe200078e020d */
[----:B------:R-:W-:Y:S07]  /*23e20*/  BRA.DIV UR4, `(.L_x_2060) ;  /* 0x0000008204547947 */ /* 0x000fee000b800000 */
        /* <DEDUP_REMOVED lines=22> */
.L_x_2335:
        /* <DEDUP_REMOVED lines=9> */
.L_x_2061:
        /* <DEDUP_REMOVED lines=10> */
.L_x_2062:
[----:B------:R3:W-:Y:S01]  /*240c0*/  SYNCS.ARRIVE.TRANS64.A1T0 RZ, [R0+URZ+0x28470], RZ ;  /* 0x028470ff00ff79a7 */ /* 0x0007e2000810003f */
[----:B------:R-:W-:Y:S05]  /*240d0*/  @!P3 BRA `(.L_x_2063) ;  /* 0x000000000004b947 */ /* 0x000fea0003800000 */
[----:B------:R-:W-:Y:S01]  /*240e0*/  BPT.TRAP 0x1 ;  /* 0x000000040000795c */ /* 0x000fe20000300000 */
.L_x_2063:
[----:B------:R-:W4:Y:S01]  /*240f0*/  SYNCS.PHASECHK.TRANS64.TRYWAIT P0, [R0+URZ+0x28440], R17 ;  /* 0x02844011000075a7 */ /* 0x000f22000800017f */
[----:B------:R-:W-:Y:S04]  /*24100*/  BSSY B0, `(.L_x_2064) ;  /* 0x0000002000007945 */ /* 0x000fe80003800000 */
[----:B----4-:R-:W-:Y:S05]  /*24110*/  @!P0 BRA `(.L_x_2065) ;  /* 0x0000008000c08947 */ /* 0x010fea0003800000 */
.L_x_2336:
[----:B------:R-:W-:Y:S05]  /*24120*/  BSYNC B0 ;  /* 0x0000000000007941 */ /* 0x000fea0003800000 */
.L_x_2064:
[----:B------:R-:W-:Y:S01]  /*24130*/  ULDC.64 UR4, c[0x0][0x300] ;  /* 0x0000c00000047ab9 */ /* 0x000fe20000000a00 */
[----:B------:R-:W5:Y:S01]  /*24140*/  LDC R11, c[0x0][0x2f4] ;  /* 0x0000bd00ff0b7b82 */ /* 0x000f620000000800 */
        /* <DEDUP_REMOVED lines=21> */
[----:B------:R-:W2:Y:S04]  /*242a0*/  SHFL.IDX PT, R2, R7, RZ, 0x181f ;  /* 0x00181fff07027589 */ /* 0x000ea800000e0000 */
[----:B------:R-:W5:Y:S01]  /*242b0*/  SHFL.IDX PT, R3, R8, RZ, 0x181f ;  /* 0x00181fff08037589 */ /* 0x000f6200000e0000 */
[----:B--2---:R-:W-:-:S04]  /*242c0*/  IADD3 R2, P0, R34, R2, RZ ;  /* 0x0000000222027210 */ /* 0x004fc80007f1e0ff */
[----:B-----5:R-:W-:-:S05]  /*242d0*/  IADD3.X R3, RZ, R3, RZ, P0, !PT ;  /* 0x00000003ff037210 */ /* 0x020fca00007fe4ff */
[----:B------:R-:W-:Y:S01]  /*242e0*/  @!PT LDS RZ, [RZ] ;  /* 0x00000000fffff984 */ /* 0x000fe20000000800 */
[----:B------:R-:W-:Y:S04]  /*242f0*/  LDGSTS.E.BYPASS.LTC128B.128 [R4+0x20000], desc[UR36][R2.64], !P3 ;  /* 0x2000000002047fae */ /* 0x000fe8000d901d64 */
[----:B------:R2:W-:Y:S04]  /*24300*/  LDGSTS.E.BYPASS.LTC128B.128 [R4+0x22000], desc[UR36][R2.64+0x80], !P2 ;  /* 0x2200008002047fae */ /* 0x0005e8000d101d64 */
[----:B--2---:R-:W2:Y:S04]  /*24310*/  SHFL.IDX PT, R2, R7, 0x1, 0x181f ;  /* 0x00381f0007027f89 */ /* 0x004ea800000e0000 */
[----:B------:R-:W5:Y:S01]  /*24320*/  SHFL.IDX PT, R3, R8, 0x1, 0x181f ;  /* 0x00381f0008037f89 */ /* 0x000f6200000e0000 */
[----:B--2---:R-:W-:-:S05]  /*24330*/  IADD3 R2, P0, R34, R2, RZ ;  /* 0x0000000222027210 */ /* 0x004fca0007f1e0ff */
[----:B-----5:R-:W-:-:S05]  /*24340*/  IMAD.X R3, RZ, RZ, R3, P0 ;  /* 0x000000ffff037224 */ /* 0x020fca00000e0603 */
[----:B------:R-:W-:Y:S04]  /*24350*/  LDGSTS.E.BYPASS.LTC128B.128 [R4+0x20800], desc[UR36][R2.64], !P3 ;  /* 0x2080000002047fae */ /* 0x000fe8000d901d64 */
[----:B------:R2:W-:Y:S04]  /*24360*/  LDGSTS.E.BYPASS.LTC128B.128 [R4+0x22800], desc[UR36][R2.64+0x80], !P2 ;  /* 0x2280008002047fae */ /* 0x0005e8000d101d64 */
[----:B--2---:R-:W2:Y:S04]  /*24370*/  SHFL.IDX PT, R2, R7, 0x2, 0x181f ;  /* 0x00581f0007027f89 */ /* 0x004ea800000e0000 */
[----:B------:R-:W5:Y:S04]  /*24380*/  SHFL.IDX PT, R3, R8, 0x2, 0x181f ;  /* 0x00581f0008037f89 */ /* 0x000f6800000e0000 */
[----:B------:R-:W0:Y:S01]  /*24390*/  SHFL.IDX PT, R8, R8, 0x3, 0x181f ;  /* 0x00781f0008087f89 */ /* 0x000e2200000e0000 */
[----:B--2---:R-:W-:-:S05]  /*243a0*/  IADD3 R2, P0, R34, R2, RZ ;  /* 0x0000000222027210 */ /* 0x004fca0007f1e0ff */
[----:B-----5:R-:W-:-:S05]  /*243b0*/  IMAD.X R3, RZ, RZ, R3, P0 ;  /* 0x000000ffff037224 */ /* 0x020fca00000e0603 */
[----:B------:R-:W-:Y:S04]  /*243c0*/  LDGSTS.E.BYPASS.LTC128B.128 [R4+0x21000], desc[UR36][R2.64], !P3 ;  /* 0x2100000002047fae */ /* 0x000fe8000d901d64 */
[----:B------:R2:W-:Y:S04]  /*243d0*/  LDGSTS.E.BYPASS.LTC128B.128 [R4+0x23000], desc[UR36][R2.64+0x80], !P2 ;  /* 0x2300008002047fae */ /* 0x0005e8000d101d64 */
[----:B--2---:R2:W0:Y:S02]  /*243e0*/  SHFL.IDX PT, R2, R7, 0x3, 0x181f ;  /* 0x00781f0007027f89 */ /* 0x00442400000e0000 */
.L_x_2346:
        /* <DEDUP_REMOVED lines=9> */
.L_x_2067:
        /* <DEDUP_REMOVED lines=10> */
.L_x_2068:
[----:B------:R1:W-:Y:S02]  /*24520*/  SYNCS.ARRIVE.TRANS64.A1T0 RZ, [R0+URZ+0x28430], RZ ;  /* 0x028430ff00ff79a7 */ /* 0x0003e4000810003f */
[----:B-1-34-:R-:W-:-:S05]  /*24530*/  IMAD.U32 R0, RZ, RZ, UR38 ;  /* 0x00000026ff007e24 */ /* 0x01afca000f8e00ff */
[----:B------:R-:W-:-:S13]  /*24540*/  ISETP.NE.AND P0, PT, R0, 0x3, PT ;  /* 0x000000030000780c */ /* 0x000fda0003f05270 */
[----:B------:R-:W-:Y:S05]  /*24550*/  @!P0 BRA `(.L_x_2069) ;  /* 0x0000000000048947 */ /* 0x000fea0003800000 */
[----:B------:R-:W-:Y:S01]  /*24560*/  BPT.TRAP 0x1 ;  /* 0x000000040000795c */ /* 0x000fe20000300000 */
.L_x_2069:
[----:B0-----:R-:W-:Y:S01]  /*24570*/  LOP3.LUT R3, R6, 0x1, RZ, 0x3c, !PT ;  /* 0x0000000106037812 */ /* 0x001fe200078e3cff */
[----:B------:R-:W-:Y:S01]  /*24580*/  IMAD R0, R5, 0x8, R23 ;  /* 0x0000000805007824 */ /* 0x000fe200078e0217 */
[----:B------:R-:W-:Y:S02]  /*24590*/  BSSY B0, `(.L_x_2070) ;  /* 0x0000004000007945 */ /* 0x000fe40003800000 */
[----:B------:R-:W-:-:S04]  /*245a0*/  SHF.L.U32 R3, R3, 0x1f, RZ ;  /* 0x0000001f03037819 */ /* 0x000fc800000006ff */
[----:B------:R-:W0:Y:S02]  /*245b0*/  SYNCS.PHASECHK.TRANS64.TRYWAIT P2, [R0+URZ+0x28470], R3 ;  /* 0x02847003000075a7 */ /* 0x000e24000804017f */
[----:B0-----:R-:W-:Y:S05]  /*245c0*/  @!P2 BRA `(.L_x_2071) ;  /* 0x0000008000cca947 */ /* 0x001fea0003800000 */
.L_x_2347:
[----:B------:R-:W-:Y:S05]  /*245d0*/  BSYNC B0 ;  /* 0x0000000000007941 */ /* 0x000fea0003800000 */
.L_x_2070:
[----:B------:R-:W-:-:S13]  /*245e0*/  LOP3.LUT P2, RZ, R22, 0x8, RZ, 0xc0, !PT ;  /* 0x0000000816ff7812 */ /* 0x000fda000784c0ff */
[----:B------:R-:W-:Y:S05]  /*245f0*/  @!P2 BRA `(.L_x_2072) ;  /* 0x000000000004a947 */ /* 0x000fea0003800000 */
[----:B------:R-:W-:Y:S01]  /*24600*/  BPT.TRAP 0x1 ;  /* 0x000000040000795c */ /* 0x000fe20000300000 */
.L_x_2072:
[----:B0-----:R-:W-:Y:S01]  /*24610*/  SHF.L.U32 R3, R6, 0x1f, RZ ;  /* 0x0000001f06037819 */ /* 0x001fe200000006ff */
[----:B------:R-:W-:-:S03]  /*24620*/  IMAD.SHL.U32 R12, R5, 0x4000, RZ ;  /* 0x00004000050c7824 */ /* 0x000fc600078e00ff */
[----:B------:R-:W0:Y:S02]  /*24630*/  SYNCS.PHASECHK.TRANS64.TRYWAIT P2, [R0+URZ+0x28460], R3 ;  /* 0x02846003000075a7 */ /* 0x000e24000804017f */
[----:B0-----:R-:W-:Y:S05]  /*24640*/  @!P2 BRA `(.L_x_2073) ;  /* 0x0000008000c0a947 */ /* 0x001fea0003800000 */
.L_x_2348:
[----:B------:R-:W3:Y:S04]  /*24650*/  LDL R2, [R1+0x10] ;  /* 0x0000100001027983 */ /* 0x000ee80000100800 */
[----:B------:R-:W4:Y:S01]  /*24660*/  LDL R13, [R1+0x8] ;  /* 0x00000800010d7983 */ /* 0x000f220000100800 */
[----:B------:R-:W-:Y:S05]  /*24670*/  WARPSYNC.ALL ;  /* 0x0000000000007948 */ /* 0x000fea0003800000 */
[----:B------:R-:W1:Y:S01]  /*24680*/  S2R R9, SR_TID.X ;  /* 0x0000000000097919 */ /* 0x000e620000002100 */
[----:B------:R-:W-:Y:S01]  /*24690*/  IMAD.MOV.U32 R14, RZ, RZ, 0x40 ;  /* 0x00000040ff0e7424 */ /* 0x000fe200078e00ff */
[----:B------:R-:W-:Y:S01]  /*246a0*/  LOP3.LUT P2, RZ, R22, 0x8, RZ, 0xc0, !PT ;  /* 0x0000000816ff7812 */ /* 0x000fe2000784c0ff */
[----:B------:R-:W5:Y:S01]  /*246b0*/  S2R R21, SR_TID.X ;  /* 0x0000000000157919 */ /* 0x000f620000002100 */
[----:B-1----:R-:W-:-:S04]  /*246c0*/  LOP3.LUT P3, RZ, R9, 0x4, RZ, 0xc0, !PT ;  /* 0x0000000409ff7812 */ /* 0x002fc8000786c0ff */
[----:B------:R-:W-:Y:S02]  /*246d0*/  SEL R14, R14, 0xffffffc0, !P3 ;  /* 0xffffffc00e0e7807 */ /* 0x000fe40005800000 */
[----:B-----5:R-:W-:Y:S01]  /*246e0*/  LOP3.LUT P3, RZ, R21, 0x4, RZ, 0xc0, !PT ;  /* 0x0000000415ff7812 */ /* 0x020fe2000786c0ff */
[----:B------:R-:W-:-:S05]  /*246f0*/  IMAD.MOV.U32 R21, RZ, RZ, 0x20 ;  /* 0x00000020ff157424 */ /* 0x000fca00078e00ff */
[----:B------:R-:W-:Y:S02]  /*24700*/  SEL R21, R21, 0xffffffe0, !P3 ;  /* 0xffffffe015157807 */ /* 0x000fe40005800000 */
[C---:B---3--:R-:W-:Y:S02]  /*24710*/  LOP3.LUT R2, R12.reuse, R2, RZ, 0xfc, !PT ;  /* 0x000000020c027212 */ /* 0x048fe400078efcff */
[----:B----4-:R-:W-:-:S03]  /*24720*/  LOP3.LUT R17, R12, R13, RZ, 0xfc, !PT ;  /* 0x0000000d0c117212 */ /* 0x010fc600078efcff */
[C---:B------:R-:W-:Y:S02]  /*24730*/  IMAD.IADD R2, R23.reuse, 0x1, R2 ;  /* 0x0000000117027824 */ /* 0x040fe400078e0202 */
[----:B------:R-:W-:-:S03]  /*24740*/  IMAD.IADD R17, R23, 0x1, R17 ;  /* 0x0000000117117824 */ /* 0x000fc600078e0211 */
[----:B--2---:R-:W1:Y:S01]  /*24750*/  LDSM.16.MT88.4 R4, [R2+0x10000] ;  /* 0x010000000204783b */ /* 0x004e620000004200 */
[----:B0-----:R-:W-:Y:S02]  /*24760*/  IADD3 R3, R14, R2, RZ ;  /* 0x000000020e037210 */ /* 0x001fe40007ffe0ff */
        /* <DEDUP_REMOVED lines=30> */
[----:B------:R0:W-:Y:S02]  /*24950*/  STSM.16.M88.4 [R17], R4 ;  /* 0x0000000411007844 */ /* 0x0001e40000000200 */
[C-C-:B0-----:R-:W-:Y:S02]  /*24960*/  PRMT R4, R8.reuse, 0x6420, R9.reuse ;  /* 0x0000642008047816 */ /* 0x141fe40000000009 */
[----:B------:R-:W-:-:S02]  /*24970*/  PRMT R5, R8, 0x7531, R9 ;  /* 0x0000753108057816 */ /* 0x000fc40000000009 */
        /* <DEDUP_REMOVED lines=23> */
.L_x_2074:
[----:B-1----:R1:W-:Y:S01]  /*24af0*/  SYNCS.ARRIVE.TRANS64.A1T0 RZ, [R0+URZ+0x28450], RZ ;  /* 0x028450ff00ff79a7 */ /* 0x0023e2000810003f */
[----:B------:R-:W-:Y:S06]  /*24b00*/  BAR.SYNC.DEFER_BLOCKING 0x2, 0x80 ;  /* 0x0082000000007b1d */ /* 0x000fec0000010000 */
[----:B------:R-:W-:Y:S05]  /*24b10*/  @!P0 BRA `(.L_x_2075) ;  /* 0x0000000000048947 */ /* 0x000fea0003800000 */
[----:B------:R-:W-:Y:S01]  /*24b20*/  BPT.TRAP 0x1 ;  /* 0x000000040000795c */ /* 0x000fe20000300000 */
.L_x_2075:
[----:B------:R-:W2:Y:S01]  /*24b30*/  LDL R2, [R1] ;  /* 0x0000000001027983 */ /* 0x000ea20000100800 */
[----:B-1----:R-:W-:Y:S02]  /*24b40*/  VIADD R0, R0, 0x28480 ;  /* 0x0002848000007836 */ /* 0x002fe40000000000 */
[----:B------:R-:W-:Y:S02]  /*24b50*/  IMAD.MOV.U32 R5, RZ, RZ, R28 ;  /* 0x000000ffff057224 */ /* 0x000fe400078e001c */
[----:B------:R-:W-:Y:S01]  /*24b60*/  IMAD.MOV.U32 R6, RZ, RZ, R30 ;  /* 0x000000ffff067224 */ /* 0x000fe200078e001e */
[----:B--2---:R-:W-:-:S04]  /*24b70*/  PRMT R0, R2, 0x654, R0 ;  /* 0x0000065402007816 */ /* 0x004fc80000000000 */
[----:B------:R1:W-:Y:S01]  /*24b80*/  SYNCS.ARRIVE.TRANS64.RED.A1T0 RZ, [R0+URZ], RZ ;  /* 0x000000ff00ff79a7 */ /* 0x0003e2000810043f */
[----:B------:R-:W-:Y:S05]  /*24b90*/  @P1 BRA `(.L_x_2076) ;  /* 0xffffffec00801947 */ /* 0x000fea000383ffff */
.L_x_2056:
[----:B01----:R-:W0:Y:S01]  /*24ba0*/  S2R R0, SR_TID.X ;  /* 0x0000000000007919 */ /* 0x003e220000002100 */
        /* <DEDUP_REMOVED lines=17> */
[----:B0-----:R-:W-:-:S07]  /*24cc0*/  IADD3 R16, R0, UR39, R7 ;  /* 0x0000002700107c10 */ /* 0x001fce000fffe007 */
.L_x_2078:
[----:B------:R-:W-:Y:S05]  /*24cd0*/  BSYNC B0 ;  /* 0x0000000000007941 */ /* 0x000fea0003800000 */
.L_x_2077:
[----:B------:R-:W-:Y:S05]  /*24ce0*/  @!P0 BRA `(.L_x_2079) ;  /* 0x0000000000048947 */ /* 0x000fea0003800000 */
[----:B------:R-:W-:Y:S01]  /*24cf0*/  BPT.TRAP 0x1 ;  /* 0x000000040000795c */ /* 0x000fe20000300000 */
.L_x_2079:
[----:B------:R-:W-:Y:S01]  /*24d00*/  LOP3.LUT R0, R30, 0x1, RZ, 0x3c, !PT ;  /* 0x000000011e007812 */ /* 0x000fe200078e3cff */
[----:B------:R-:W-:Y:S01]  /*24d10*/  IMAD R17, R28, 0x8, R23 ;  /* 0x000000081c117824 */ /* 0x000fe200078e0217 */
[----:B------:R-:W-:Y:S02]  /*24d20*/  BSSY B0, `(.L_x_2080) ;  /* 0x0000004000007945 */ /* 0x000fe40003800000 */
[----:B------:R-:W-:-:S04]  /*24d30*/  SHF.L.U32 R0, R0, 0x1f, RZ ;  /* 0x0000001f00007819 */ /* 0x000fc800000006ff */
[----:B------:R-:W0:Y:S02]  /*24d40*/  SYNCS.PHASECHK.TRANS64.TRYWAIT P1, [R17+URZ+0x28470], R0 ;  /* 0x02847000110075a7 */ /* 0x000e24000802017f */
[----:B0-----:R-:W-:Y:S05]  /*24d50*/  @!P1 BRA `(.L_x_2081) ;  /* 0x0000007c00109947 */ /* 0x001fea0003800000 */
.L_x_2349:
[----:B------:R-:W-:Y:S05]  /*24d60*/  BSYNC B0 ;  /* 0x0000000000007941 */ /* 0x000fea0003800000 */
.L_x_2080:
[----:B------:R-:W-:-:S13]  /*24d70*/  LOP3.LUT P1, RZ, R22, 0x8, RZ, 0xc0, !PT ;  /* 0x0000000816ff7812 */ /* 0x000fda000782c0ff */
[----:B------:R-:W-:Y:S05]  /*24d80*/  @!P1 BRA `(.L_x_2082) ;  /* 0x0000000000049947 */ /* 0x000fea0003800000 */
[----:B------:R-:W-:Y:S01]  /*24d90*/  BPT.TRAP 0x1 ;  /* 0x000000040000795c */ /* 0x000fe20000300000 */
.L_x_2082:
[----:B0-----:R-:W-:-:S04]  /*24da0*/  SHF.L.U32 R0, R30, 0x1f, RZ ;  /* 0x0000001f1e007819 */ /* 0x001fc800000006ff */
[----:B------:R-:W0:Y:S02]  /*24db0*/  SYNCS.PHASECHK.TRANS64.TRYWAIT P1, [R17+URZ+0x28460], R0 ;  /* 0x02846000110075a7 */ /* 0x000e24000802017f */
[----:B0-----:R-:W-:Y:S05]  /*24dc0*/  @!P1 BRA `(.L_x_2083) ;  /* 0x0000007c00089947 */ /* 0x001fea0003800000 */
.L_x_2350:
[----:B------:R-:W2:Y:S04]  /*24dd0*/  LDL R2, [R1+0x10] ;  /* 0x0000100001027983 */ /* 0x000ea80000100800 */
[----:B------:R-:W3:Y:S01]  /*24de0*/  LDL R12, [R1+0x8] ;  /* 0x00000800010c7983 */ /* 0x000ee20000100800 */
[----:B0-----:R-:W-:Y:S01]  /*24df0*/  IMAD.SHL.U32 R0, R28, 0x4000, RZ ;  /* 0x000040001c007824 */ /* 0x001fe200078e00ff */
[----:B------:R-:W-:Y:S05]  /*24e00*/  WARPSYNC.ALL ;  /* 0x0000000000007948 */ /* 0x000fea0003800000 */
[----:B------:R-:W0:Y:S01]  /*24e10*/  S2R R3, SR_TID.X ;  /* 0x0000000000037919 */ /* 0x000e220000002100 */
[----:B------:R-:W-:Y:S01]  /*24e20*/  LOP3.LUT P1, RZ, R22, 0x8, RZ, 0xc0, !PT ;  /* 0x0000000816ff7812 */ /* 0x000fe2000782c0ff */
[----:B------:R-:W1:Y:S01]  /*24e30*/  S2R R18, SR_TID.X ;  /* 0x0000000000127919 */ /* 0x000e620000002100 */
[----:B0-----:R-:W-:Y:S01]  /*24e40*/  LOP3.LUT P2, RZ, R3, 0x4, RZ, 0xc0, !PT ;  /* 0x0000000403ff7812 */ /* 0x001fe2000784c0ff */
[----:B------:R-:W-:-:S05]  /*24e50*/  IMAD.MOV.U32 R3, RZ, RZ, 0x40 ;  /* 0x00000040ff037424 */ /* 0x000fca00078e00ff */
[----:B------:R-:W-:Y:S02]  /*24e60*/  SEL R3, R3, 0xffffffc0, !P2 ;  /* 0xffffffc003037807 */ /* 0x000fe40005000000 */
[----:B-1----:R-:W-:Y:S01]  /*24e70*/  LOP3.LUT P2, RZ, R18, 0x4, RZ, 0xc0, !PT ;  /* 0x0000000412ff7812 */ /* 0x002fe2000784c0ff */
[----:B------:R-:W-:-:S05]  /*24e80*/  IMAD.MOV.U32 R18, RZ, RZ, 0x20 ;  /* 0x00000020ff127424 */ /* 0x000fca00078e00ff */
[----:B------:R-:W-:Y:S02]  /*24e90*/  SEL R18, R18, 0xffffffe0, !P2 ;  /* 0xffffffe012127807 */ /* 0x000fe40005000000 */
[----:B--2---:R-:W-:-:S04]  /*24ea0*/  LOP3.LUT R2, R0, R2, RZ, 0xfc, !PT ;  /* 0x0000000200027212 */ /* 0x004fc800078efcff */
[----:B------:R-:W-:Y:S02]  /*24eb0*/  IADD3 R2, R23, R2, RZ ;  /* 0x0000000217027210 */ /* 0x000fe40007ffe0ff */
[----:B---3--:R-:W-:-:S03]  /*24ec0*/  LOP3.LUT R0, R0, R12, RZ, 0xfc, !PT ;  /* 0x0000000c00007212 */ /* 0x008fc600078efcff */
[----:B------:R-:W0:Y:S01]  /*24ed0*/  LDSM.16.MT88.4 R4, [R2+0x10000] ;  /* 0x010000000204783b */ /* 0x000e220000004200 */
[----:B------:R-:W-:Y:S02]  /*24ee0*/  IMAD.IADD R3, R3, 0x1, R2 ;  /* 0x0000000103037824 */ /* 0x000fe400078e0202 */
[----:B------:R-:W-:Y:S01]  /*24ef0*/  IMAD.IADD R0, R23, 0x1, R0 ;  /* 0x0000000117007824 */ /* 0x000fe200078e0200 */
        /* <DEDUP_REMOVED lines=56> */
.L_x_2084:
[----:B-1----:R1:W-:Y:S01]  /*25280*/  SYNCS.ARRIVE.TRANS64.A1T0 RZ, [R17+URZ+0x28450], RZ ;  /* 0x028450ff11ff79a7 */ /* 0x0023e2000810003f */
[----:B------:R-:W-:Y:S06]  /*25290*/  BAR.SYNC.DEFER_BLOCKING 0x2, 0x80 ;  /* 0x0082000000007b1d */ /* 0x000fec0000010000 */
[----:B------:R-:W-:Y:S05]  /*252a0*/  @!P0 BRA `(.L_x_2085) ;  /* 0x0000000000048947 */ /* 0x000fea0003800000 */
[----:B------:R-:W-:Y:S01]  /*252b0*/  BPT.TRAP 0x1 ;  /* 0x000000040000795c */ /* 0x000fe20000300000 */
.L_x_2085:
[----:B0-----:R-:W2:Y:S01]  /*252c0*/  LDL R0, [R1] ;  /* 0x0000000001007983 */ /* 0x001ea20000100800 */
[----:B-1----:R-:W-:Y:S02]  /*252d0*/  VIADD R17, R17, 0x28480 ;  /* 0x0002848011117836 */ /* 0x002fe40000000000 */
[----:B------:R-:W-:-:S05]  /*252e0*/  VIADD R28, R28, 0x1 ;  /* 0x000000011c1c7836 */ /* 0x000fca0000000000 */
[----:B------:R-:W-:-:S04]  /*252f0*/  ISETP.NE.AND P0, PT, R28, 0x2, PT ;  /* 0x000000021c00780c */ /* 0x000fc80003f05270 */
[----:B------:R-:W-:Y:S02]  /*25300*/  SEL R3, RZ, 0x1, P0 ;  /* 0x00000001ff037807 */ /* 0x000fe40000000000 */
[----:B------:R-:W-:Y:S02]  /*25310*/  SEL R28, R28, RZ, P0 ;  /* 0x000000ff1c1c7207 */ /* 0x000fe40000000000 */
[----:B------:R-:W-:Y:S02]  /*25320*/  LOP3.LUT R30, R30, R3, RZ, 0x3c, !PT ;  /* 0x000000031e1e7212 */ /* 0x000fe400078e3cff */
[----:B--2---:R-:W-:-:S04]  /*25330*/  PRMT R17, R0, 0x654, R17 ;  /* 0x0000065400117816 */ /* 0x004fc80000000011 */
[----:B------:R0:W-:Y:S03]  /*25340*/  SYNCS.ARRIVE.TRANS64.RED.A1T0 RZ, [R17+URZ], RZ ;  /* 0x000000ff11ff79a7 */ /* 0x0001e6000810043f */
.L_x_2026:
[----:B------:R-:W-:-:S13]  /*25350*/  LOP3.LUT P0, RZ, R22, 0x10, RZ, 0xc0, !PT ;  /* 0x0000001016ff7812 */ /* 0x000fda000780c0ff */
[----:B------:R-:W-:Y:S05]  /*25360*/  @!P0 BRA `(.L_x_2086) ;  /* 0x0000000000288947 */ /* 0x000fea0003800000 */
[----:B------:R-:W-:Y:S05]  /*25370*/  WARPSYNC.ALL ;  /* 0x0000000000007948 */ /* 0x000fea0003800000 */
[----:B------:R-:W1:Y:S08]  /*25380*/  S2UR UR4, SR_CgaCtaId ;  /* 0x00000000000479c3 */ /* 0x000e700000008800 */
[----:B------:R-:W-:Y:S01]  /*25390*/  BAR.SYNC.DEFER_BLOCKING 0x5, 0x180 ;  /* 0x0146000000007b1d */ /* 0x000fe20000010000 */
[----:B------:R-:W-:Y:S01]  /*253a0*/  MOV R23, 0x400 ;  /* 0x0000040000177802 */ /* 0x000fe20000000f00 */
[----:B-1----:R-:W-:-:S05]  /*253b0*/  IMAD.U32 R0, RZ, RZ, UR4 ;  /* 0x00000004ff007e24 */ /* 0x002fca000f8e00ff */
[----:B------:R-:W-:Y:S01]  /*253c0*/  LEA R23, R0, R23, 0x18 ;  /* 0x0000001700177211 */ /* 0x000fe200078ec0ff */
[----:B------:R1:W-:Y:S04]  /*253d0*/  STL [R1], R0 ;  /* 0x0000000001007387 */ /* 0x0003e80000100800 */
[----:B0-----:R1:W0:Y:S01]  /*253e0*/  LDS.128 R16, [R23+0x284d0] ;  /* 0x0284d00017107984 */ /* 0x0012220000000c00 */
[----:B------:R-:W-:Y:S06]  /*253f0*/  BAR.ARV 0x4, 0x180 ;  /* 0x0106000000007b1d */ /* 0x000fec0000002000 */
[----:B------:R-:W-:Y:S05]  /*25400*/  BRA `(.L_x_2087) ;  /* 0x0000000800d47947 */ /* 0x000fea0003800000 */
.L_x_2086:
[----:B------:R-:W1:Y:S01]  /*25410*/  S2R R0, SR_TID.X ;  /* 0x0000000000007919 */ /* 0x000e620000002100 */
[----:B------:R-:W-:Y:S01]  /*25420*/  UMOV UR4, 0xffffffff ;  /* 0xffffffff00047882 */ /* 0x000fe20000000000 */
[----:B-1----:R-:W-:-:S04]  /*25430*/  LOP3.LUT R8, R0, 0x1f, RZ, 0xc0, !PT ;  /* 0x0000001f00087812 */ /* 0x002fc800078ec0ff */
[----:B------:R-:W-:Y:S01]  /*25440*/  ISETP.NE.AND P0, PT, R8, 0x1f, PT ;  /* 0x0000001f0800780c */ /* 0x000fe20003f05270 */
[----:B------:R-:W-:-:S12]  /*25450*/  BRA.DIV UR4, `(.L_x_2088) ;  /* 0x0000007604787947 */ /* 0x000fd8000b800000 */
[----:B------:R-:W-:Y:S01]  /*25460*/  IMAD.IADD R5, R19, 0x1, R8 ;  /* 0x0000000113057824 */ /* 0x000fe200078e0208 */
[----:B------:R-:W-:-:S04]  /*25470*/  ULDC UR4, c[0x0][0xc3c] ;  /* 0x00030f0000047ab9 */ /* 0x000fc80000000800 */
[----:B------:R-:W-:-:S13]  /*25480*/  ISETP.GE.OR P1, PT, R5, UR4, !P0 ;  /* 0x0000000405007c0c */ /* 0x000fda000c726670 */
[----:B------:R-:W1:Y:S02]  /*25490*/  @!P1 LDC.64 R2, c[0x0][0xc80] ;  /* 0x00032000ff029b82 */ /* 0x000e640000000a00 */
[----:B-1----:R-:W-:-:S06]  /*254a0*/  @!P1 IMAD.WIDE R2, R5, 0x4, R2 ;  /* 0x0000000405029825 */ /* 0x002fcc00078e0202 */
[----:B------:R-:W2:Y:S01]  /*254b0*/  @!P1 LDG.E R2, desc[UR36][R2.64] ;  /* 0x0000002402029981 */ /* 0x000ea2000c1e1900 */
[----:B0-----:R-:W-:Y:S02]  /*254c0*/  MOV R17, RZ ;  /* 0x000000ff00117202 */ /* 0x001fe40000000f00 */
[C---:B------:R-:W-:Y:S01]  /*254d0*/  ISETP.GE.U32.AND P2, PT, R8.reuse, 0x2, PT ;  /* 0x000000020800780c */ /* 0x040fe20003f46070 */
[----:B------:R-:W-:Y:S01]  /*254e0*/  SHFL.IDX PT, R0, R16, RZ, 0x1f ;  /* 0x00001fff10007589 */ /* 0x000fe200000e0000 */
[C---:B------:R-:W-:Y:S02]  /*254f0*/  ISETP.GE.U32.AND P3, PT, R8.reuse, 0x4, PT ;  /* 0x000000040800780c */ /* 0x040fe40003f66070 */
[C---:B------:R-:W-:Y:S02]  /*25500*/  ISETP.GE.U32.AND P4, PT, R8.reuse, 0x8, PT ;  /* 0x000000080800780c */ /* 0x040fe40003f86070 */
[C---:B------:R-:W-:Y:S01]  /*25510*/  ISETP.GE.U32.AND P5, PT, R8.reuse, 0x10, PT ;  /* 0x000000100800780c */ /* 0x040fe20003fa6070 */
[----:B--2---:R-:W-:Y:S01]  /*25520*/  @!P1 IMAD.MOV.U32 R17, RZ, RZ, R2 ;  /* 0x000000ffff119224 */ /* 0x004fe200078e0002 */
[----:B------:R-:W-:-:S04]  /*25530*/  ISETP.NE.AND P1, PT, R8, RZ, PT ;  /* 0x000000ff0800720c */ /* 0x000fc80003f25270 */
[----:B------:R-:W0:Y:S02]  /*25540*/  SHFL.UP PT, R14, R17, 0x1, RZ ;  /* 0x04200000110e7989 */ /* 0x000e2400000e00ff */
[----:B0-----:R-:W-:-:S05]  /*25550*/  SEL R4, R14, RZ, P1 ;  /* 0x000000ff0e047207 */ /* 0x001fca0000800000 */
[----:B------:R-:W-:-:S05]  /*25560*/  IMAD.IADD R4, R17, 0x1, R4 ;  /* 0x0000000111047824 */ /* 0x000fca00078e0204 */
        /* <DEDUP_REMOVED lines=13> */
[----:B------:R0:W1:Y:S02]  /*25640*/  SHFL.IDX PT, R14, R3, 0x1f, 0x1f ;  /* 0x03e01f00030e7f89 */ /* 0x00006400000e0000 */
.L_x_2360:
[----:B------:R-:W-:Y:S02]  /*25650*/  ULDC UR4, c[0x0][0xc38] ;  /* 0x00030e0000047ab9 */ /* 0x000fe40000000800 */
[----:B------:R-:W-:-:S04]  /*25660*/  IMAD.U32 R4, RZ, RZ, UR4 ;  /* 0x00000004ff047e24 */ /* 0x000fc8000f8e00ff */
[----:B-1----:R-:W-:-:S04]  /*25670*/  IMAD R14, R14, R4, RZ ;  /* 0x000000040e0e7224 */ /* 0x002fc800078e02ff */
[----:B------:R-:W-:-:S05]  /*25680*/  IMAD.IADD R5, R5, 0x1, R14 ;  /* 0x0000000105057824 */ /* 0x000fca00078e020e */
[----:B------:R-:W-:-:S13]  /*25690*/  ISETP.GT.AND P6, PT, R5, R0, PT ;  /* 0x000000000500720c */ /* 0x000fda0003fc4270 */
[----:B------:R-:W-:Y:S05]  /*256a0*/  @P6 BRA `(.L_x_2089) ;  /* 0x00000000009c6947 */ /* 0x000fea0003800000 */
.L_x_2094:
[----:B------:R-:W1:Y:S01]  /*256b0*/  LDC R2, c[0x0][0xc3c] ;  /* 0x00030f00ff027b82 */ /* 0x000e620000000800 */
[----:B------:R-:W-:-:S04]  /*256c0*/  IADD3 R19, R19, 0x1f, RZ ;  /* 0x0000001f13137810 */ /* 0x000fc80007ffe0ff */
[----:B-1----:R-:W-:-:S13]  /*256d0*/  ISETP.GE.AND P6, PT, R19, R2, PT ;  /* 0x000000021300720c */ /* 0x002fda0003fc6270 */
[----:B------:R-:W-:Y:S05]  /*256e0*/  @P6 BRA `(.L_x_2090) ;  /* 0x0000000400d06947 */ /* 0x000fea0003800000 */
[----:B0-----:R-:W0:Y:S01]  /*256f0*/  S2R R3, SR_TID.X ;  /* 0x0000000000037919 */ /* 0x001e220000002100 */
[----:B------:R-:W-:Y:S01]  /*25700*/  BSSY B0, `(.L_x_2091) ;  /* 0x0000009000007945 */ /* 0x000fe20003800000 */
[----:B------:R-:W-:Y:S01]  /*25710*/  IMAD.MOV.U32 R17, RZ, RZ, RZ ;  /* 0x000000ffff117224 */ /* 0x000fe200078e00ff */
[----:B0-----:R-:W-:-:S05]  /*25720*/  LOP3.LUT R3, R3, 0x1f, RZ, 0xc0, !PT ;  /* 0x0000001f03037812 */ /* 0x001fca00078ec0ff */
[----:B------:R-:W-:-:S05]  /*25730*/  IMAD.IADD R7, R19, 0x1, R3 ;  /* 0x0000000113077824 */ /* 0x000fca00078e0203 */
[----:B------:R-:W-:-:S13]  /*25740*/  ISETP.GE.OR P6, PT, R7, R2, !P0 ;  /* 0x000000020700720c */ /* 0x000fda00047c6670 */
[----:B------:R-:W-:Y:S05]  /*25750*/  @P6 BRA `(.L_x_2092) ;  /* 0x00000000000c6947 */ /* 0x000fea0003800000 */
[----:B------:R-:W0:Y:S02]  /*25760*/  LDC.64 R2, c[0x0][0xc80] ;  /* 0x00032000ff027b82 */ /* 0x000e240000000a00 */
[----:B0-----:R-:W-:-:S05]  /*25770*/  IMAD.WIDE R2, R7, 0x4, R2 ;  /* 0x0000000407027825 */ /* 0x001fca00078e0202 */
[----:B------:R0:W5:Y:S02]  /*25780*/  LDG.E R17, desc[UR36][R2.64] ;  /* 0x0000002402117981 */ /* 0x000164000c1e1900 */
.L_x_2092:
[----:B------:R-:W-:Y:S05]  /*25790*/  BSYNC B0 ;  /* 0x0000000000007941 */ /* 0x000fea0003800000 */
.L_x_2091:
        /* <DEDUP_REMOVED lines=18> */
.L_x_2368:
[----:B------:R-:W-:Y:S02]  /*258c0*/  ULDC UR4, c[0x0][0xc38] ;  /* 0x00030e0000047ab9 */ /* 0x000fe40000000800 */
[----:B------:R-:W-:-:S04]  /*258d0*/  IMAD.U32 R4, RZ, RZ, UR4 ;  /* 0x00000004ff047e24 */ /* 0x000fc8000f8e00ff */
[----:B-1----:R-:W-:-:S05]  /*258e0*/  IMAD R14, R14, R4, RZ ;  /* 0x000000040e0e7224 */ /* 0x002fca00078e02ff */
[----:B------:R-:W-:-:S04]  /*258f0*/  IADD3 R5, R14, R5, RZ ;  /* 0x000000050e057210 */ /* 0x000fc80007ffe0ff */
[----:B------:R-:W-:-:S13]  /*25900*/  ISETP.GT.AND P6, PT, R5, R0, PT ;  /* 0x000000000500720c */ /* 0x000fda0003fc4270 */
[----:B------:R-:W-:Y:S05]  /*25910*/  @!P6 BRA `(.L_x_2094) ;  /* 0xfffffffc0064e947 */ /* 0x000fea000383ffff */
.L_x_2089:
        /* <DEDUP_REMOVED lines=8> */
.L_x_2372:
[----:B------:R-:W-:Y:S01]  /*259a0*/  ISETP.NE.AND P0, PT, R2, RZ, PT ;  /* 0x000000ff0200720c */ /* 0x000fe20003f05270 */
[----:B------:R-:W-:-:S12]  /*259b0*/  IMAD.MOV.U32 R14, RZ, RZ, RZ ;  /* 0x000000ffff0e7224 */ /* 0x000fd800078e00ff */
[----:B------:R-:W-:Y:S05]  /*259c0*/  @!P0 BRA `(.L_x_2096) ;  /* 0x0000000000108947 */ /* 0x000fea0003800000 */
[----:B------:R-:W-:Y:S01]  /*259d0*/  UMOV UR4, 0xffffffff ;  /* 0xffffffff00047882 */ /* 0x000fe20000000000 */
[----:B------:R-:W-:Y:S02]  /*259e0*/  VIADD R12, R6, 0xffffffff ;  /* 0xffffffff060c7836 */ /* 0x000fe40000000000 */
[----:B------:R-:W-:Y:S05]  /*259f0*/  BRA.DIV UR4, `(.L_x_2097) ;  /* 0x0000007a04387947 */ /* 0x000fea000b800000 */
[----:B------:R3:W4:Y:S02]  /*25a00*/  SHFL.IDX PT, R14, R3, R12, 0x1f ;  /* 0x00001f0c030e7589 */ /* 0x00072400000e0000 */
.L_x_2096:
[----:B0--3--:R-:W0:Y:S01]  /*25a10*/  LDC.64 R2, c[0x0][0xc90] ;  /* 0x00032400ff027b82 */ /* 0x009e220000000a00 */
[----:B------:R-:W-:-:S04]  /*25a20*/  IMAD.IADD R19, R6, 0x1, R19 ;  /* 0x0000000106137824 */ /* 0x000fc800078e0213 */
[----:B0-----:R-:W-:-:S05]  /*25a30*/  IMAD.WIDE R2, R19, 0x4, R2 ;  /* 0x0000000413027825 */ /* 0x001fca00078e0202 */
[----:B-1----:R0:W2:Y:S01]  /*25a40*/  LDG.E R6, desc[UR36][R2.64] ;  /* 0x0000002402067981 */ /* 0x0020a2000c1e1900 */
[----:B----4-:R-:W-:-:S04]  /*25a50*/  IMAD R16, R14, R4, R16 ;  /* 0x000000040e107224 */ /* 0x010fc800078e0210 */
[----:B------:R-:W-:Y:S02]  /*25a60*/  IMAD.IADD R0, R0, 0x1, -R16 ;  /* 0x0000000100007824 */ /* 0x000fe400078e0a10 */
[----:B0-----:R-:W-:Y:S02]  /*25a70*/  IMAD.MOV.U32 R2, RZ, RZ, RZ ;  /* 0x000000ffff027224 */ /* 0x001fe400078e00ff */
[----:B--2---:R-:W-:-:S05]  /*25a80*/  IMAD R5, R17, R6, RZ ;  /* 0x0000000611057224 */ /* 0x004fca00078e02ff */
[----:B------:R-:W-:-:S04]  /*25a90*/  IABS R7, R5 ;  /* 0x0000000500077213 */ /* 0x000fc80000000000 */
[----:B------:R-:W0:Y:S08]  /*25aa0*/  I2F.RP R8, R7 ;  /* 0x0000000700087306 */ /* 0x000e300000209400 */
[----:B0-----:R-:W0:Y:S02]  /*25ab0*/  MUFU.RCP R8, R8 ;  /* 0x0000000800087308 */ /* 0x001e240000001000 */
[----:B0-----:R-:W-:Y:S01]  /*25ac0*/  VIADD R9, R8, 0xffffffe ;  /* 0x0ffffffe08097836 */ /* 0x001fe20000000000 */
[----:B------:R-:W-:-:S05]  /*25ad0*/  IABS R8, R5 ;  /* 0x0000000500087213 */ /* 0x000fca0000000000 */
[----:B------:R-:W0:Y:S01]  /*25ae0*/  F2I.FTZ.U32.TRUNC.NTZ R3, R9 ;  /* 0x0000000900037305 */ /* 0x000e22000021f000 */
[----:B------:R-:W-:Y:S01]  /*25af0*/  IADD3 R8, RZ, -R8, RZ ;  /* 0x80000008ff087210 */ /* 0x000fe20007ffe0ff */
[----:B0-----:R-:W-:-:S04]  /*25b00*/  IMAD.MOV R10, RZ, RZ, -R3 ;  /* 0x000000ffff0a7224 */ /* 0x001fc800078e0a03 */
[----:B------:R-:W-:-:S04]  /*25b10*/  IMAD R11, R10, R7, RZ ;  /* 0x000000070a0b7224 */ /* 0x000fc800078e02ff */
[----:B------:R-:W-:Y:S01]  /*25b20*/  IMAD.HI.U32 R2, R3, R11, R2 ;  /* 0x0000000b03027227 */ /* 0x000fe200078e0002 */
[----:B------:R-:W-:-:S05]  /*25b30*/  IABS R3, R0 ;  /* 0x0000000000037213 */ /* 0x000fca0000000000 */
        /* <DEDUP_REMOVED lines=16> */
[----:B------:R-:W-:-:S04]  /*25c40*/  VIADDMNMX R4, R3, R4, R6, PT ;  /* 0x0000000403047246 */ /* 0x000fc80003800106 */
[----:B------:R-:W-:-:S04]  /*25c50*/  IABS R6, R4 ;  /* 0x0000000400067213 */ /* 0x000fc80000000000 */
[----:B------:R-:W0:Y:S08]  /*25c60*/  I2F.RP R8, R6 ;  /* 0x0000000600087306 */ /* 0x000e300000209400 */
[----:B0-----:R-:W0:Y:S02]  /*25c70*/  MUFU.RCP R8, R8 ;  /* 0x0000000800087308 */ /* 0x001e240000001000 */
[----:B0-----:R-:W-:Y:S01]  /*25c80*/  VIADD R2, R8, 0xffffffe ;  /* 0x0ffffffe08027836 */ /* 0x001fe20000000000 */
[----:B------:R-:W-:-:S05]  /*25c90*/  IABS R8, R0 ;  /* 0x0000000000087213 */ /* 0x000fca0000000000 */
[----:B------:R0:W1:Y:S02]  /*25ca0*/  F2I.FTZ.U32.TRUNC.NTZ R3, R2 ;  /* 0x0000000200037305 */ /* 0x000064000021f000 */
[----:B0-----:R-:W-:Y:S01]  /*25cb0*/  MOV R2, RZ ;  /* 0x000000ff00027202 */ /* 0x001fe20000000f00 */
[----:B-1----:R-:W-:-:S04]  /*25cc0*/  IMAD.MOV R5, RZ, RZ, -R3 ;  /* 0x000000ffff057224 */ /* 0x002fc800078e0a03 */
[----:B------:R-:W-:-:S04]  /*25cd0*/  IMAD R5, R5, R6, RZ ;  /* 0x0000000605057224 */ /* 0x000fc800078e02ff */
[----:B------:R-:W-:Y:S01]  /*25ce0*/  IMAD.HI.U32 R3, R3, R5, R2 ;  /* 0x0000000503037227 */ /* 0x000fe200078e0002 */
[-C--:B------:R-:W-:Y:S02]  /*25cf0*/  IABS R5, R4.reuse ;  /* 0x0000000400057213 */ /* 0x080fe40000000000 */
[C---:B------:R-:W-:Y:S01]  /*25d00*/  LOP3.LUT R2, R0.reuse, R4, RZ, 0x3c, !PT ;  /* 0x0000000400027212 */ /* 0x040fe200078e3cff */
[----:B------:R-:W-:Y:S02]  /*25d10*/  IMAD.IADD R0, R0, 0x1, R7 ;  /* 0x0000000100007824 */ /* 0x000fe400078e0207 */
[----:B------:R-:W-:Y:S01]  /*25d20*/  IMAD.MOV R5, RZ, RZ, -R5 ;  /* 0x000000ffff057224 */ /* 0x000fe200078e0a05 */
[----:B------:R-:W-:Y:S01]  /*25d30*/  ISETP.GE.AND P2, PT, R2, RZ, PT ;  /* 0x000000ff0200720c */ /* 0x000fe20003f46270 */
[----:B------:R-:W-:-:S04]  /*25d40*/  IMAD.HI.U32 R3, R3, R8, RZ ;  /* 0x0000000803037227 */ /* 0x000fc800078e00ff */
[----:B------:R-:W-:-:S05]  /*25d50*/  IMAD R5, R3, R5, R8 ;  /* 0x0000000503057224 */ /* 0x000fca00078e0208 */
[----:B------:R-:W-:-:S13]  /*25d60*/  ISETP.GT.U32.AND P1, PT, R6, R5, PT ;  /* 0x000000050600720c */ /* 0x000fda0003f24070 */
[----:B------:R-:W-:Y:S02]  /*25d70*/  @!P1 IMAD.IADD R5, R5, 0x1, -R6 ;  /* 0x0000000105059824 */ /* 0x000fe400078e0a06 */
[----:B------:R-:W-:Y:S01]  /*25d80*/  @!P1 VIADD R3, R3, 0x1 ;  /* 0x0000000103039836 */ /* 0x000fe20000000000 */
[----:B------:R-:W-:Y:S02]  /*25d90*/  ISETP.NE.AND P1, PT, R4, RZ, PT ;  /* 0x000000ff0400720c */ /* 0x000fe40003f25270 */
[----:B------:R-:W-:-:S13]  /*25da0*/  ISETP.GE.U32.AND P0, PT, R5, R6, PT ;  /* 0x000000060500720c */ /* 0x000fda0003f06070 */
[----:B------:R-:W-:-:S04]  /*25db0*/  @P0 VIADD R3, R3, 0x1 ;  /* 0x0000000103030836 */ /* 0x000fc80000000000 */
[----:B------:R-:W-:Y:S01]  /*25dc0*/  @!P2 IMAD.MOV R3, RZ, RZ, -R3 ;  /* 0x000000ffff03a224 */ /* 0x000fe200078e0a03 */
[----:B------:R-:W-:Y:S01]  /*25dd0*/  @!P1 LOP3.LUT R3, RZ, R4, RZ, 0x33, !PT ;  /* 0x00000004ff039212 */ /* 0x000fe200078e33ff */
[----:B------:R-:W-:-:S04]  /*25de0*/  IMAD.MOV R4, RZ, RZ, -R4 ;  /* 0x000000ffff047224 */ /* 0x000fc800078e0a04 */
[----:B------:R-:W-:Y:S01]  /*25df0*/  IMAD R18, R3, R4, R0 ;  /* 0x0000000403127224 */ /* 0x000fe200078e0200 */
[----:B------:R-:W-:-:S05]  /*25e00*/  LOP3.LUT R0, RZ, R3, RZ, 0x33, !PT ;  /* 0x00000003ff007212 */ /* 0x000fca00078e33ff */
[----:B------:R-:W-:Y:S01]  /*25e10*/  IMAD.IADD R17, R17, 0x1, R0 ;  /* 0x0000000111117824 */ /* 0x000fe200078e0200 */
[----:B------:R-:W-:Y:S06]  /*25e20*/  BRA `(.L_x_2098) ;  /* 0x00000000001c7947 */ /* 0x000fec0003800000 */
.L_x_2090:
[----:B------:R-:W-:Y:S01]  /*25e30*/  UMOV UR4, URZ ;  /* 0x0000003f00047c82 */ /* 0x000fe20008000000 */
[----:B------:R-:W-:Y:S01]  /*25e40*/  UMOV UR5, URZ ;  /* 0x0000003f00057c82 */ /* 0x000fe20008000000 */
[----:B------:R-:W-:Y:S01]  /*25e50*/  ULDC UR6, c[0x0][0xc3c] ;  /* 0x00030f0000067ab9 */ /* 0x000fe20000000800 */
[----:B------:R-:W-:Y:S01]  /*25e60*/  MOV R16, R0 ;  /* 0x0000000000107202 */ /* 0x000fe20000000f00 */
[----:B------:R-:W-:Y:S02]  /*25e70*/  IMAD.U32 R17, RZ, RZ, UR4 ;  /* 0x00000004ff117e24 */ /* 0x000fe4000f8e00ff */
[----:B------:R-:W-:Y:S02]  /*25e80*/  IMAD.U32 R18, RZ, RZ, UR5 ;  /* 0x00000005ff127e24 */ /* 0x000fe4000f8e00ff */
[----:B------:R-:W-:-:S07]  /*25e90*/  IMAD.U32 R19, RZ, RZ, UR6 ;  /* 0x00000006ff137e24 */ /* 0x000fce000f8e00ff */
.L_x_2098:
[----:B------:R2:W3:Y:S01]  /*25ea0*/  LDL R2, [R1] ;  /* 0x0000000001027983 */ /* 0x0004e20000100800 */
[----:B------:R-:W1:Y:S01]  /*25eb0*/  S2R R0, SR_TID.X ;  /* 0x0000000000007919 */ /* 0x000e620000002100 */
[----:B------:R-:W-:Y:S05]  /*25ec0*/  WARPSYNC.ALL ;  /* 0x0000000000007948 */ /* 0x000fea0003800000 */
[----:B-1----:R-:W-:Y:S01]  /*25ed0*/  LOP3.LUT R0, R0, 0x1f, RZ, 0xc0, !PT ;  /* 0x0000001f00007812 */ /* 0x002fe200078ec0ff */
[----:B------:R-:W-:Y:S03]  /*25ee0*/  BAR.SYNC.DEFER_BLOCKING 0x4, 0x180 ;  /* 0x0106000000007b1d */ /* 0x000fe60000010000 */
[----:B------:R-:W-:-:S13]  /*25ef0*/  ISETP.NE.AND P0, PT, R0, RZ, PT ;  /* 0x000000ff0000720c */ /* 0x000fda0003f05270 */
[----:B------:R-:W-:Y:S01]  /*25f00*/  @!P0 MOV R0, 0x400 ;  /* 0x0000040000008802 */ /* 0x000fe20000000f00 */
[----:B---3--:R-:W1:Y:S03]  /*25f10*/  @!P0 S2R R2, SR_CgaCtaId ;  /* 0x0000000000028919 */ /* 0x008e660000008800 */
[----:B-1----:R-:W-:Y:S01]  /*25f20*/  @!P0 LEA R23, R2, R0, 0x18 ;  /* 0x0000000002178211 */ /* 0x002fe200078ec0ff */
[----:B------:R2:W-:Y:S04]  /*25f30*/  @!P0 STL [R1], R2 ;  /* 0x0000000201008387 */ /* 0x0005e80000100800 */
[----:B------:R2:W-:Y:S01]  /*25f40*/  @!P0 STS.128 [R23+0x284d0], R16 ;  /* 0x0284d01017008388 */ /* 0x0005e20000000c00 */
[----:B------:R-:W-:Y:S06]  /*25f50*/  BAR.ARV 0x5, 0x180 ;  /* 0x0146000000007b1d */ /* 0x000fec0000002000 */
.L_x_2087:
[----:B------:R-:W-:Y:S02]  /*25f60*/  ULDC UR4, c[0x0][0xc3c] ;  /* 0x00030f0000047ab9 */ /* 0x000fe40000000800 */
[----:B0-----:R-:W-:-:S13]  /*25f70*/  ISETP.GE.AND P0, PT, R19, UR4, PT ;  /* 0x0000000413007c0c */ /* 0x001fda000bf06270 */
[----:B------:R-:W-:Y:S05]  /*25f80*/  @!P0 BRA `(.L_x_2099) ;  /* 0xffffff98007c8947 */ /* 0x000fea000383ffff */
[----:B------:R-:W-:Y:S05]  /*25f90*/  BSYNC B7 ;  /* 0x0000000000077941 */ /* 0x000fea0003800000 */
.L_x_1969:
[----:B-12---:R-:W2:Y:S01]  /*25fa0*/  LDL.LU R0, [R1+0x20] ;  /* 0x0000200001007983 */ /* 0x006ea20000300800 */
[----:B------:R-:W-:Y:S01]  /*25fb0*/  BSSY B0, `(.L_x_2100) ;  /* 0x000000b000007945 */ /* 0x000fe20003800000 */
[----:B------:R-:W1:Y:S01]  /*25fc0*/  S2R R5, SR_CgaCtaId ;  /* 0x0000000000057919 */ /* 0x000e620000008800 */
[----:B--2---:R-:W-:-:S05]  /*25fd0*/  VIADD R0, R0, 0x1 ;  /* 0x0000000100007836 */ /* 0x004fca0000000000 */
[----:B0-----:R-:W-:-:S04]  /*25fe0*/  LEA.HI R2, R0, R0, RZ, 0x1 ;  /* 0x0000000000027211 */ /* 0x001fc800078f08ff */
[----:B------:R-:W-:Y:S02]  /*25ff0*/  LOP3.LUT R3, R2, 0xfffffffe, RZ, 0xc0, !PT ;  /* 0xfffffffe02037812 */ /* 0x000fe400078ec0ff */
[----:B------:R-:W-:-:S03]  /*26000*/  MOV R2, 0x400 ;  /* 0x0000040000027802 */ /* 0x000fc60000000f00 */
[----:B------:R-:W-:Y:S01]  /*26010*/  IMAD.IADD R0, R0, 0x1, -R3 ;  /* 0x0000000100007824 */ /* 0x000fe200078e0a03 */
[----:B-1----:R-:W-:-:S04]  /*26020*/  LEA R7, R5, R2, 0x18 ;  /* 0x0000000205077211 */ /* 0x002fc800078ec0ff */
[----:B------:R-:W-:-:S04]  /*26030*/  SHF.L.U32 R0, R0, 0x1f, RZ ;  /* 0x0000001f00007819 */ /* 0x000fc800000006ff */
[----:B------:R-:W0:Y:S02]  /*26040*/  SYNCS.PHASECHK.TRANS64.TRYWAIT P0, [R7+URZ+0x28420], R0 ;  /* 0x02842000070075a7 */ /* 0x000e24000800017f */
[----:B0-----:R-:W-:Y:S05]  /*26050*/  @!P0 BRA `(.L_x_2101) ;  /* 0x0000007000c48947 */ /* 0x001fea0003800000 */
.L_x_2375:
[----:B------:R-:W-:Y:S05]  /*26060*/  BSYNC B0 ;  /* 0x0000000000007941 */ /* 0x000fea0003800000 */
.L_x_2100:
[----:B------:R-:W-:-:S03]  /*26070*/  UMOV UR4, 0xffffffff ;  /* 0xffffffff00047882 */ /* 0x000fc60000000000 */
[----:B------:R-:W-:Y:S05]  /*26080*/  BRA.DIV UR4, `(.L_x_2102) ;  /* 0x0000007204cc7947 */ /* 0x000fea000b800000 */
[----:B0-----:R-:W0:Y:S02]  /*26090*/  S2R R0, SR_TID.X ;  /* 0x0000000000007919 */ /* 0x001e240000002100 */
[----:B0-----:R-:W-:-:S04]  /*260a0*/  SHF.R.U32.HI R0, RZ, 0x5, R0 ;  /* 0x00000005ff007819 */ /* 0x001fc80000011600 */
[----:B------:R-:W-:-:S05]  /*260b0*/  LOP3.LUT R0, R0, 0x3, RZ, 0xc0, !PT ;  /* 0x0000000300007812 */ /* 0x000fca00078ec0ff */
[----:B------:R0:W1:Y:S02]  /*260c0*/  SHFL.IDX PT, R14, R0, RZ, 0x1f ;  /* 0x00001fff000e7589 */ /* 0x00006400000e0000 */
.L_x_2378:
[----:B-1----:R-:W-:-:S13]  /*260d0*/  ISETP.NE.AND P0, PT, R14, RZ, PT ;  /* 0x000000ff0e00720c */ /* 0x002fda0003f05270 */
[----:B------:R-:W-:Y:S05]  /*260e0*/  @P0 BRA `(.L_x_1720) ;  /* 0x0000000000b00947 */ /* 0x000fea0003800000 */
[----:B------:R-:W-:-:S03]  /*260f0*/  UMOV UR4, 0xffffffff ;  /* 0xffffffff00047882 */ /* 0x000fc60000000000 */
[----:B------:R-:W-:Y:S05]  /*26100*/  BRA.DIV UR4, `(.L_x_2103) ;  /* 0x0000007204e07947 */ /* 0x000fea000b800000 */
[----:B------:R-:W-:-:S13]  /*26110*/  ELECT P6, URZ, PT ;  /* 0x00000000003f782f */ /* 0x000fda00038c0000 */
.L_x_2381:
        /* <DEDUP_REMOVED lines=8> */
.L_x_2104:
[----:B------:R-:W-:Y:S01]  /*261a0*/  IMAD R5, R28, 0x8, R7 ;  /* 0x000000081c057824 */ /* 0x000fe200078e0207 */
[----:B------:R-:W-:Y:S01]  /*261b0*/  SHF.L.U32 R0, R30, 0x1f, RZ ;  /* 0x0000001f1e007819 */ /* 0x000fe200000006ff */
[----:B------:R-:W-:-:S03]  /*261c0*/  VIADD R28, R28, 0x1 ;  /* 0x000000011c1c7836 */ /* 0x000fc60000000000 */
[----:B------:R-:W0:Y:S02]  /*261d0*/  SYNCS.PHASECHK.TRANS64.TRYWAIT P1, [R5+URZ+0x28440], R0 ;  /* 0x02844000050075a7 */ /* 0x000e24000802017f */
[----:B------:R-:W-:-:S04]  /*261e0*/  ISETP.NE.AND P2, PT, R28, 0x2, PT ;  /* 0x000000021c00780c */ /* 0x000fc80003f45270 */
[----:B------:R-:W-:Y:S01]  /*261f0*/  SEL R3, RZ, 0x1, P2 ;  /* 0x00000001ff037807 */ /* 0x000fe20001000000 */
[----:B0-----:R-:W-:Y:S08]  /*26200*/  @!P1 BRA `(.L_x_2105) ;  /* 0x0000007000c09947 */ /* 0x001ff00003800000 */
.L_x_2382:
[----:B------:R-:W-:Y:S02]  /*26210*/  SEL R28, R28, RZ, P2 ;  /* 0x000000ff1c1c7207 */ /* 0x000fe40001000000 */
[----:B------:R-:W-:Y:S01]  /*26220*/  LOP3.LUT R2, R30, R3, RZ, 0x3c, !PT ;  /* 0x000000031e027212 */ /* 0x000fe200078e3cff */
[----:B------:R-:W-:Y:S06]  /*26230*/  @!P0 BRA `(.L_x_2106) ;  /* 0x0000000000048947 */ /* 0x000fec0003800000 */
[----:B------:R-:W-:Y:S01]  /*26240*/  BPT.TRAP 0x1 ;  /* 0x000000040000795c */ /* 0x000fe20000300000 */
.L_x_2106:
[----:B------:R-:W-:Y:S02]  /*26250*/  LEA R3, R28, R7, 0x3 ;  /* 0x000000071c037211 */ /* 0x000fe400078e18ff */
[----:B------:R-:W-:-:S04]  /*26260*/  SHF.L.U32 R2, R2, 0x1f, RZ ;  /* 0x0000001f02027819 */ /* 0x000fc800000006ff */
[----:B------:R-:W1:Y:S02]  /*26270*/  SYNCS.PHASECHK.TRANS64.TRYWAIT P1, [R3+URZ+0x28440], R2 ;  /* 0x02844002030075a7 */ /* 0x000e64000802017f */
[----:B-1----:R-:W-:Y:S05]  /*26280*/  @!P1 BRA `(.L_x_2107) ;  /* 0x0000007000b49947 */ /* 0x002fea0003800000 */
.L_x_2383:
[----:B------:R-:W-:Y:S05]  /*26290*/  @!P0 BRA `(.L_x_2108) ;  /* 0x0000000000048947 */ /* 0x000fea0003800000 */
[----:B------:R-:W-:Y:S01]  /*262a0*/  BPT.TRAP 0x1 ;  /* 0x000000040000795c */ /* 0x000fe20000300000 */
.L_x_2108:
[----:B------:R-:W2:Y:S02]  /*262b0*/  SYNCS.PHASECHK.TRANS64.TRYWAIT P1, [R5+URZ+0x28460], R0 ;  /* 0x02846000050075a7 */ /* 0x000ea4000802017f */
[----:B--2---:R-:W-:Y:S05]  /*262c0*/  @!P1 BRA `(.L_x_2109) ;  /* 0x0000007000b89947 */ /* 0x004fea0003800000 */
.L_x_2384:
[----:B------:R-:W-:Y:S05]  /*262d0*/  @!P0 BRA `(.L_x_2110) ;  /* 0x0000000000048947 */ /* 0x000fea0003800000 */
[----:B------:R-:W-:Y:S01]  /*262e0*/  BPT.TRAP 0x1 ;  /* 0x000000040000795c */ /* 0x000fe20000300000 */
.L_x_2110:
[----:B------:R-:W3:Y:S02]  /*262f0*/  SYNCS.PHASECHK.TRANS64.TRYWAIT P1, [R3+URZ+0x28460], R2 ;  /* 0x02846002030075a7 */ /* 0x000ee4000802017f */
[----:B---3--:R-:W-:Y:S05]  /*26300*/  @!P1 BRA `(.L_x_2111) ;  /* 0x0000007000bc9947 */ /* 0x008fea0003800000 */
.L_x_2385:
[----:B------:R-:W-:Y:S05]  /*26310*/  @!P0 BRA `(.L_x_2112) ;  /* 0x0000000000048947 */ /* 0x000fea0003800000 */
[----:B------:R-:W-:Y:S01]  /*26320*/  BPT.TRAP 0x1 ;  /* 0x000000040000795c */ /* 0x000fe20000300000 */
.L_x_2112:
[----:B------:R-:W4:Y:S02]  /*26330*/  SYNCS.PHASECHK.TRANS64.TRYWAIT P1, [R5+URZ+0x28480], R0 ;  /* 0x02848000050075a7 */ /* 0x000f24000802017f */
[----:B----4-:R-:W-:Y:S05]  /*26340*/  @!P1 BRA `(.L_x_2113) ;  /* 0x0000007000c09947 */ /* 0x010fea0003800000 */
.L_x_2386:
[----:B------:R-:W-:Y:S05]  /*26350*/  @!P0 BRA `(.L_x_2114) ;  /* 0x0000000000048947 */ /* 0x000fea0003800000 */
[----:B------:R-:W-:Y:S01]  /*26360*/  BPT.TRAP 0x1 ;  /* 0x000000040000795c */ /* 0x000fe20000300000 */
.L_x_2114:
[----:B------:R0:W0:Y:S02]  /*26370*/  SYNCS.PHASECHK.TRANS64.TRYWAIT P0, [R3+URZ+0x28480], R2 ;  /* 0x02848002030075a7 */ /* 0x000024000800017f */
[----:B0-----:R-:W-:Y:S05]  /*26380*/  @!P0 NANOSLEEP.SYNCS 0x989680 ;  /* 0x009896800000895d */ /* 0x001fea0003900000 */
[----:B------:R-:W0:Y:S02]  /*26390*/  @!P0 SYNCS.PHASECHK.TRANS64 P0, [R3+URZ+0x28480], R2 ;  /* 0x02848002030085a7 */ /* 0x000e24000800007f */
[----:B0-----:R-:W-:Y:S05]  /*263a0*/  @!P0 BRA `(.L_x_2114) ;  /* 0xfffffffc00f08947 */ /* 0x001fea000383ffff */
.L_x_1720:
[----:B------:R-:W-:Y:S05]  /*263b0*/  BSYNC B8 ;  /* 0x0000000000087941 */ /* 0x000fea0003800000 */
.L_x_1717:
[----:B------:R-:W-:Y:S05]  /*263c0*/  EXIT ;  /* 0x000000000000794d */ /* 0x000fea0003800000 */
.L_x_1746:
[----:B--2---:R2:W3:Y:S02]  /*263d0*/  SYNCS.PHASECHK.TRANS64.TRYWAIT P6, [R72+URZ+0x28490], R81 ;  /* 0x02849051480075a7 */ /* 0x0044e400080c017f */
[----:B---3--:R-:W-:Y:S05]  /*263e0*/  @!P6 NANOSLEEP.SYNCS 0x989680 ;  /* 0x009896800000e95d */ /* 0x008fea0003900000 */
[----:B------:R-:W3:Y:S02]  /*263f0*/  @!P6 SYNCS.PHASECHK.TRANS64 P6, [R72+URZ+0x28490], R81 ;  /* 0x028490514800e5a7 */ /* 0x000ee400080c007f */
[----:B---3--:R-:W-:Y:S05]  /*26400*/  @!P6 BRA `(.L_x_1746) ;  /* 0xfffffffc00f0e947 */ /* 0x008fea000383ffff */
[----:B------:R-:W-:Y:S05]  /*26410*/  BRA `(.L_x_2115) ;  /* 0xfffffdc800087947 */ /* 0x000fea000383ffff */
.L_x_1747:
[----:B------:R-:W-:Y:S01]  /*26420*/  BSSY B1, `(.L_x_2116) ;  /* 0x0000008000017945 */ /* 0x000fe20003800000 */
[----:B0-----:R-:W-:Y:S02]  /*26430*/  IMAD.MOV.U32 R13, RZ, RZ, R2 ;  /* 0x000000ffff0d7224 */ /* 0x001fe400078e0002 */
[----:B------:R-:W-:Y:S02]  /*26440*/  IMAD.MOV.U32 R12, RZ, RZ, RZ ;  /* 0x000000ffff0c7224 */ /* 0x000fe400078e00ff */
[----:B------:R-:W-:Y:S02]  /*26450*/  IMAD.MOV.U32 R11, RZ, RZ, 0x181f ;  /* 0x0000181fff0b7424 */ /* 0x000fe400078e00ff */
[----:B------:R-:W-:-:S07]  /*26460*/  IMAD.MOV.U32 R15, RZ, RZ, -0x1 ;  /* 0xffffffffff0f7424 */ /* 0x000fce00078e00ff */
[----:B-12---:R-:W-:Y:S05]  /*26470*/  WARPSYNC.COLLECTIVE R15, `(.L_x_2117) ;  /* 0x000000000f087348 */ /* 0x006fea0003c00000 */
[----:B------:R0:W3:Y:S02]  /*26480*/  SHFL.IDX P6, R14, R13, R12, R11 ;  /* 0x0000000c0d0e7389 */ /* 0x0000e400000c000b */
[----:B0123--:R-:W-:Y:S01]  /*26490*/  ENDCOLLECTIVE ;  /* 0x000000000000791b */ /* 0x00ffe20003800000 */
.L_x_2117:
[----:B------:R-:W-:Y:S05]  /*264a0*/  BSYNC B1 ;  /* 0x0000000000017941 */ /* 0x000fea0003800000 */
.L_x_2116:
[----:B------:R-:W-:Y:S01]  /*264b0*/  IMAD.MOV.U32 R13, RZ, RZ, R0 ;  /* 0x000000ffff0d7224 */ /* 0x000fe200078e0000 */
[----:B------:R-:W-:Y:S01]  /*264c0*/  MOV R15, 0xffffffff ;  /* 0xffffffff000f7802 */ /* 0x000fe20000000f00 */
[----:B------:R-:W-:Y:S02]  /*264d0*/  IMAD.MOV.U32 R12, RZ, RZ, RZ ;  /* 0x000000ffff0c7224 */ /* 0x000fe400078e00ff */
[----:B------:R-:W-:Y:S02]  /*264e0*/  IMAD.MOV.U32 R11, RZ, RZ, 0x181f ;  /* 0x0000181fff0b7424 */ /* 0x000fe400078e00ff */
[----:B------:R-:W-:-:S07]  /*264f0*/  IMAD.MOV.U32 R3, RZ, RZ, R14 ;  /* 0x000000ffff037224 */ /* 0x000fce00078e000e */
[----:B------:R-:W-:Y:S05]  /*26500*/  WARPSYNC.COLLECTIVE R15, `(.L_x_2118) ;  /* 0x000000000f087348 */ /* 0x000fea0003c00000 */
[----:B------:R0:W1:Y:S02]  /*26510*/  SHFL.IDX P6, R14, R13, R12, R11 ;  /* 0x0000000c0d0e7389 */ /* 0x00006400000c000b */
[----:B01----:R-:W-:Y:S01]  /*26520*/  ENDCOLLECTIVE ;  /* 0x000000000000791b */ /* 0x003fe20003800000 */
.L_x_2118:
[----:B------:R-:W-:Y:S05]  /*26530*/  BRA `(.L_x_2119) ;  /* 0xfffffdc400d47947 */ /* 0x000fea000383ffff */
.L_x_1756:
[----:B------:R-:W-:Y:S01]  /*26540*/  BSSY B1, `(.L_x_2120) ;  /* 0x0000008000017945 */ /* 0x000fe20003800000 */
[----:B0-----:R-:W-:Y:S02]  /*26550*/  IMAD.MOV.U32 R13, RZ, RZ, R2 ;  /* 0x000000ffff0d7224 */ /* 0x001fe400078e0002 */
[----:B------:R-:W-:Y:S02]  /*26560*/  IMAD.MOV.U32 R12, RZ, RZ, 0x1 ;  /* 0x00000001ff0c7424 */ /* 0x000fe400078e00ff */
[----:B------:R-:W-:Y:S02]  /*26570*/  IMAD.MOV.U32 R11, RZ, RZ, 0x181f ;  /* 0x0000181fff0b7424 */ /* 0x000fe400078e00ff */
[----:B------:R-:W-:-:S07]  /*26580*/  IMAD.MOV.U32 R15, RZ, RZ, -0x1 ;  /* 0xffffffffff0f7424 */ /* 0x000fce00078e00ff */
[----:B-1234-:R-:W-:Y:S05]  /*26590*/  WARPSYNC.COLLECTIVE R15, `(.L_x_2121) ;  /* 0x000000000f087348 */ /* 0x01efea0003c00000 */
[----:B------:R0:W0:Y:S02]  /*265a0*/  SHFL.IDX P6, R14, R13, R12, R11 ;  /* 0x0000000c0d0e7389 */ /* 0x00002400000c000b */
[----:B01234-:R-:W-:Y:S01]  /*265b0*/  ENDCOLLECTIVE ;  /* 0x000000000000791b */ /* 0x01ffe20003800000 */
.L_x_2121:
[----:B------:R-:W-:Y:S05]  /*265c0*/  BSYNC B1 ;  /* 0x0000000000017941 */ /* 0x000fea0003800000 */
.L_x_2120:
[----:B------:R-:W-:Y:S01]  /*265d0*/  IMAD.MOV.U32 R13, RZ, RZ, R0 ;  /* 0x000000ffff0d7224 */ /* 0x000fe200078e0000 */
[----:B------:R-:W-:Y:S01]  /*265e0*/  MOV R15, 0xffffffff ;  /* 0xffffffff000f7802 */ /* 0x000fe20000000f00 */
[----:B------:R-:W-:Y:S02]  /*265f0*/  IMAD.MOV.U32 R12, RZ, RZ, 0x1 ;  /* 0x00000001ff0c7424 */ /* 0x000fe400078e00ff */
[----:B------:R-:W-:Y:S02]  /*26600*/  IMAD.MOV.U32 R11, RZ, RZ, 0x181f ;  /* 0x0000181fff0b7424 */ /* 0x000fe400078e00ff */
[----:B------:R-:W-:-:S07]  /*26610*/  IMAD.MOV.U32 R3, RZ, RZ, R14 ;  /* 0x000000ffff037224 */ /* 0x000fce00078e000e */
[----:B------:R-:W-:Y:S05]  /*26620*/  WARPSYNC.COLLECTIVE R15, `(.L_x_2122) ;  /* 0x000000000f087348 */ /* 0x000fea0003c00000 */
[----:B------:R0:W1:Y:S02]  /*26630*/  SHFL.IDX P6, R14, R13, R12, R11 ;  /* 0x0000000c0d0e7389 */ /* 0x00006400000c000b */
[----:B01----:R-:W-:Y:S01]  /*26640*/  ENDCOLLECTIVE ;  /* 0x000000000000791b */ /* 0x003fe20003800000 */
.L_x_2122:
[----:B------:R-:W-:Y:S05]  /*26650*/  BRA `(.L_x_2123) ;  /* 0xfffffdd4003c7947 */ /* 0x000fea000383ffff */
.L_x_1766:
[----:B-1----:R1:W2:Y:S02]  /*26660*/  SYNCS.PHASECHK.TRANS64.TRYWAIT P4, [R72+URZ+0x28490], R81 ;  /* 0x02849051480075a7 */ /* 0x0022a4000808017f */
[----:B--2---:R-:W-:Y:S05]  /*26670*/  @!P4 NANOSLEEP.SYNCS 0x989680 ;  /* 0x009896800000c95d */ /* 0x004fea0003900000 */
[----:B------:R-:W2:Y:S02]  /*26680*/  @!P4 SYNCS.PHASECHK.TRANS64 P4, [R72+URZ+0x28490], R81 ;  /* 0x028490514800c5a7 */ /* 0x000ea4000808007f */
[----:B--2---:R-:W-:Y:S05]  /*26690*/  @!P4 BRA `(.L_x_1766) ;  /* 0xfffffffc00f0c947 */ /* 0x004fea000383ffff */
[----:B------:R-:W-:Y:S05]  /*266a0*/  BRA `(.L_x_2124) ;  /* 0xfffffde400807947 */ /* 0x000fea000383ffff */
.L_x_1767:
        /* <DEDUP_REMOVED lines=8> */
.L_x_2126:
[----:B------:R-:W-:Y:S05]  /*26730*/  BSYNC B1 ;  /* 0x0000000000017941 */ /* 0x000fea0003800000 */
.L_x_2125:
        /* <DEDUP_REMOVED lines=8> */
.L_x_2127:
[----:B------:R-:W-:Y:S01]  /*267c0*/  IMAD.MOV.U32 R38, RZ, RZ, R14 ;  /* 0x000000ffff267224 */ /* 0x000fe200078e000e */
[----:B------:R-:W-:Y:S06]  /*267d0*/  BRA `(.L_x_2128) ;  /* 0xfffffde4004c7947 */ /* 0x000fec000383ffff */
.L_x_1772:
[----:B------:R-:W-:Y:S01]  /*267e0*/  BSSY B1, `(.L_x_2129) ;  /* 0x0000008000017945 */ /* 0x000fe20003800000 */
[----:B----4-:R-:W-:Y:S02]  /*267f0*/  IMAD.MOV.U32 R13, RZ, RZ, R2 ;  /* 0x000000ffff0d7224 */ /* 0x010fe400078e0002 */
[----:B------:R-:W-:Y:S02]  /*26800*/  IMAD.MOV.U32 R12, RZ, RZ, 0x1 ;  /* 0x00000001ff0c7424 */ /* 0x000fe400078e00ff */
[----:B------:R-:W-:Y:S02]  /*26810*/  IMAD.MOV.U32 R11, RZ, RZ, 0x181f ;  /* 0x0000181fff0b7424 */ /* 0x000fe400078e00ff */
[----:B------:R-:W-:-:S07]  /*26820*/  IMAD.MOV.U32 R15, RZ, RZ, -0x1 ;  /* 0xffffffffff0f7424 */ /* 0x000fce00078e00ff */
[----:B0123--:R-:W-:Y:S05]  /*26830*/  WARPSYNC.COLLECTIVE R15, `(.L_x_2130) ;  /* 0x000000000f087348 */ /* 0x00ffea0003c00000 */
[----:B------:R4:W0:Y:S02]  /*26840*/  SHFL.IDX P6, R14, R13, R12, R11 ;  /* 0x0000000c0d0e7389 */ /* 0x00082400000c000b */
[----:B01234-:R-:W-:Y:S01]  /*26850*/  ENDCOLLECTIVE ;  /* 0x000000000000791b */ /* 0x01ffe20003800000 */
.L_x_2130:
[----:B------:R-:W-:Y:S05]  /*26860*/  BSYNC B1 ;  /* 0x0000000000017941 */ /* 0x000fea0003800000 */
.L_x_2129:
        /* <DEDUP_REMOVED lines=8> */
.L_x_2131:
[----:B------:R-:W-:Y:S05]  /*268f0*/  BRA `(.L_x_2132) ;  /* 0xfffffdf000d07947 */ /* 0x000fea000383ffff */
.L_x_1777:
[----:B0-----:R0:W1:Y:S02]  /*26900*/  SYNCS.PHASECHK.TRANS64.TRYWAIT P3, [R72+URZ+0x28490], R81 ;  /* 0x02849051480075a7 */ /* 0x001064000806017f */
[----:B-1----:R-:W-:Y:S05]  /*26910*/  @!P3 NANOSLEEP.SYNCS 0x989680 ;  /* 0x009896800000b95d */ /* 0x002fea0003900000 */
[----:B------:R-:W1:Y:S02]  /*26920*/  @!P3 SYNCS.PHASECHK.TRANS64 P3, [R72+URZ+0x28490], R81 ;  /* 0x028490514800b5a7 */ /* 0x000e64000806007f */
[----:B-1----:R-:W-:Y:S05]  /*26930*/  @!P3 BRA `(.L_x_1777) ;  /* 0xfffffffc00f0b947 */ /* 0x002fea000383ffff */
[----:B------:R-:W-:Y:S05]  /*26940*/  BRA `(.L_x_2133) ;  /* 0xfffffe0000bc7947 */ /* 0x000fea000383ffff */
.L_x_1778:
        /* <DEDUP_REMOVED lines=8> */
.L_x_2135:
[----:B------:R-:W-:Y:S05]  /*269d0*/  BSYNC B1 ;  /* 0x0000000000017941 */ /* 0x000fea0003800000 */
.L_x_2134:
        /* <DEDUP_REMOVED lines=8> */
.L_x_2136:
[----:B------:R-:W-:Y:S05]  /*26a60*/  BRA `(.L_x_2137) ;  /* 0xfffffe0000e07947 */ /* 0x000fea000383ffff */
.L_x_1781:
[----:B------:R-:W-:Y:S01]  /*26a70*/  BSSY B1, `(.L_x_2138) ;  /* 0x0000008000017945 */ /* 0x000fe20003800000 */
[----:B------:R-:W-:Y:S02]  /*26a80*/  IMAD.MOV.U32 R13, RZ, RZ, R2 ;  /* 0x000000ffff0d7224 */ /* 0x000fe400078e0002 */
[----:B------:R-:W-:Y:S02]  /*26a90*/  IMAD.MOV.U32 R12, RZ, RZ, 0x1 ;  /* 0x00000001ff0c7424 */ /* 0x000fe400078e00ff */
[----:B------:R-:W-:Y:S02]  /*26aa0*/  IMAD.MOV.U32 R11, RZ, RZ, 0x181f ;  /* 0x0000181fff0b7424 */ /* 0x000fe400078e00ff */
[----:B----4-:R-:W-:-:S07]  /*26ab0*/  IMAD.MOV.U32 R15, RZ, RZ, -0x1 ;  /* 0xffffffffff0f7424 */ /* 0x010fce00078e00ff */
[----:B0123--:R-:W-:Y:S05]  /*26ac0*/  WARPSYNC.COLLECTIVE R15, `(.L_x_2139) ;  /* 0x000000000f087348 */ /* 0x00ffea0003c00000 */
[----:B---3--:R3:W4:Y:S02]  /*26ad0*/  SHFL.IDX P6, R14, R13, R12, R11 ;  /* 0x0000000c0d0e7389 */ /* 0x00872400000c000b */
[----:B01234-:R-:W-:Y:S01]  /*26ae0*/  ENDCOLLECTIVE ;  /* 0x000000000000791b */ /* 0x01ffe20003800000 */
.L_x_2139:
[----:B------:R-:W-:Y:S05]  /*26af0*/  BSYNC B1 ;  /* 0x0000000000017941 */ /* 0x000fea0003800000 */
.L_x_2138:
        /* <DEDUP_REMOVED lines=8> */
.L_x_2140:
[----:B------:R-:W-:Y:S05]  /*26b80*/  BRA `(.L_x_2141) ;  /* 0xfffffe0000e07947 */ /* 0x000fea000383ffff */
.L_x_1785:
[----:B-1----:R1:W3:Y:S02]  /*26b90*/  SYNCS.PHASECHK.TRANS64.TRYWAIT P4, [R72+URZ+0x284b0], R81 ;  /* 0x0284b051480075a7 */ /* 0x0022e4000808017f */
[----:B---3--:R-:W-:Y:S05]  /*26ba0*/  @!P4 NANOSLEEP.SYNCS 0x989680 ;  /* 0x009896800000c95d */ /* 0x008fea0003900000 */
[----:B------:R-:W3:Y:S02]  /*26bb0*/  @!P4 SYNCS.PHASECHK.TRANS64 P4, [R72+URZ+0x284b0], R81 ;  /* 0x0284b0514800c5a7 */ /* 0x000ee4000808007f */
[----:B---3--:R-:W-:Y:S05]  /*26bc0*/  @!P4 BRA `(.L_x_1785) ;  /* 0xfffffffc00f0c947 */ /* 0x008fea000383ffff */
[----:B------:R-:W-:Y:S05]  /*26bd0*/  BRA `(.L_x_2142) ;  /* 0xfffffe0400547947 */ /* 0x000fea000383ffff */
.L_x_1801:
[----:B------:R-:W0:Y:S01]  /*26be0*/  S2R R12, SR_TID.X ;  /* 0x00000000000c7919 */ /* 0x000e220000002100 */
[----:B------:R-:W-:Y:S01]  /*26bf0*/  BSSY B0, `(.L_x_2143) ;  /* 0x000000c000007945 */ /* 0x000fe20003800000 */
[----:B------:R-:W-:Y:S02]  /*26c00*/  IMAD.MOV.U32 R11, RZ, RZ, 0x1f ;  /* 0x0000001fff0b7424 */ /* 0x000fe400078e00ff */
[----:B------:R-:W-:Y:S02]  /*26c10*/  IMAD.MOV.U32 R15, RZ, RZ, -0x1 ;  /* 0xffffffffff0f7424 */ /* 0x000fe400078e00ff */
[----:B0-----:R-:W-:-:S05]  /*26c20*/  VIADD R20, R12, 0xffffff80 ;  /* 0xffffff800c147836 */ /* 0x001fca0000000000 */
[----:B------:R-:W-:-:S04]  /*26c30*/  SHF.R.S32.HI R12, RZ, 0x1f, R20 ;  /* 0x0000001fff0c7819 */ /* 0x000fc80000011414 */
[----:B------:R-:W-:-:S04]  /*26c40*/  LEA.HI R12, R12, R20, RZ, 0x7 ;  /* 0x000000140c0c7211 */ /* 0x000fc800078f38ff */
[----:B------:R-:W-:-:S05]  /*26c50*/  SHF.R.S32.HI R12, RZ, 0x7, R12 ;  /* 0x00000007ff0c7819 */ /* 0x000fca000001140c */
[----:B------:R-:W-:Y:S02]  /*26c60*/  IMAD.MOV.U32 R13, RZ, RZ, R12 ;  /* 0x000000ffff0d7224 */ /* 0x000fe400078e000c */
[----:B------:R-:W-:-:S07]  /*26c70*/  IMAD.MOV.U32 R12, RZ, RZ, RZ ;  /* 0x000000ffff0c7224 */ /* 0x000fce00078e00ff */
[----:B-----5:R-:W-:Y:S05]  /*26c80*/  WARPSYNC.COLLECTIVE R15, `(.L_x_2144) ;  /* 0x000000000f087348 */ /* 0x020fea0003c00000 */
[----:B------:R0:W1:Y:S02]  /*26c90*/  SHFL.IDX P6, R14, R13, R12, R11 ;  /* 0x0000000c0d0e7389 */ /* 0x00006400000c000b */
[----:B01---5:R-:W-:Y:S01]  /*26ca0*/  ENDCOLLECTIVE ;  /* 0x000000000000791b */ /* 0x023fe20003800000 */
.L_x_2144:
[----:B------:R-:W-:Y:S05]  /*26cb0*/  BSYNC B0 ;  /* 0x0000000000007941 */ /* 0x000fea0003800000 */
.L_x_2143:
[----:B------:R-:W-:Y:S05]  /*26cc0*/  BRA `(.L_x_2145) ;  /* 0xfffffe1400387947 */ /* 0x000fea000383ffff */
.L_x_1811:
[----:B------:R-:W-:Y:S01]  /*26cd0*/  BSSY B1, `(.L_x_2146) ;  /* 0x0000008000017945 */ /* 0x000fe20003800000 */
[----:B------:R-:W-:Y:S01]  /*26ce0*/  IMAD.MOV.U32 R13, RZ, RZ, R6 ;  /* 0x000000ffff0d7224 */ /* 0x000fe200078e0006 */
[----:B------:R-:W-:Y:S01]  /*26cf0*/  MOV R11, 0x181f ;  /* 0x0000181f000b7802 */ /* 0x000fe20000000f00 */
[----:B------:R-:W-:Y:S02]  /*26d00*/  IMAD.MOV.U32 R12, RZ, RZ, RZ ;  /* 0x000000ffff0c7224 */ /* 0x000fe400078e00ff */
[----:B------:R-:W-:-:S07]  /*26d10*/  IMAD.MOV.U32 R15, RZ, RZ, -0x1 ;  /* 0xffffffffff0f7424 */ /* 0x000fce00078e00ff */
[----:B------:R-:W-:Y:S05]  /*26d20*/  WARPSYNC.COLLECTIVE R15, `(.L_x_2147) ;  /* 0x000000000f087348 */ /* 0x000fea0003c00000 */
[----:B------:R0:W1:Y:S02]  /*26d30*/  SHFL.IDX P6, R14, R13, R12, R11 ;  /* 0x0000000c0d0e7389 */ /* 0x00006400000c000b */
[----:B01----:R-:W-:Y:S01]  /*26d40*/  ENDCOLLECTIVE ;  /* 0x000000000000791b */ /* 0x003fe20003800000 */
.L_x_2147:
[----:B------:R-:W-:Y:S05]  /*26d50*/  BSYNC B1 ;  /* 0x0000000000017941 */ /* 0x000fea0003800000 */
.L_x_2146:
        /* <DEDUP_REMOVED lines=8> */
.L_x_2148:
[----:B------:R-:W-:Y:S02]  /*26de0*/  IMAD.MOV.U32 R13, RZ, RZ, R8 ;  /* 0x000000ffff0d7224 */ /* 0x000fe400078e0008 */
[----:B------:R-:W-:-:S07]  /*26df0*/  IMAD.MOV.U32 R3, RZ, RZ, R14 ;  /* 0x000000ffff037224 */ /* 0x000fce00078e000e */
[----:B------:R-:W-:Y:S05]  /*26e00*/  WARPSYNC.COLLECTIVE R15, `(.L_x_2149) ;  /* 0x000000000f087348 */ /* 0x000fea0003c00000 */
[----:B------:R0:W1:Y:S02]  /*26e10*/  SHFL.IDX P6, R14, R13, R12, R11 ;  /* 0x0000000c0d0e7389 */ /* 0x00006400000c000b */
[----:B01----:R-:W-:Y:S01]  /*26e20*/  ENDCOLLECTIVE ;  /* 0x000000000000791b */ /* 0x003fe20003800000 */
.L_x_2149:
[----:B------:R-:W-:Y:S01]  /*26e30*/  IMAD.MOV.U32 R13, RZ, RZ, R7 ;  /* 0x000000ffff0d7224 */ /* 0x000fe200078e0007 */
[----:B------:R-:W-:-:S07]  /*26e40*/  MOV R4, R14 ;  /* 0x0000000e00047202 */ /* 0x000fce0000000f00 */
[----:B------:R-:W-:Y:S05]  /*26e50*/  WARPSYNC.COLLECTIVE R15, `(.L_x_2150) ;  /* 0x000000000f087348 */ /* 0x000fea0003c00000 */
[----:B------:R0:W1:Y:S02]  /*26e60*/  SHFL.IDX P6, R14, R13, R12, R11 ;  /* 0x0000000c0d0e7389 */ /* 0x00006400000c000b */
[----:B01----:R-:W-:Y:S01]  /*26e70*/  ENDCOLLECTIVE ;  /* 0x000000000000791b */ /* 0x003fe20003800000 */
.L_x_2150:
[----:B------:R-:W-:Y:S05]  /*26e80*/  BRA `(.L_x_2151) ;  /* 0xfffffe1800907947 */ /* 0x000fea000383ffff */
.L_x_1814:
[----:B------:R-:W-:Y:S01]  /*26e90*/  BSSY B1, `(.L_x_2152) ;  /* 0x0000008000017945 */ /* 0x000fe20003800000 */
[----:B-1----:R-:W-:Y:S02]  /*26ea0*/  IMAD.MOV.U32 R13, RZ, RZ, R6 ;  /* 0x000000ffff0d7224 */ /* 0x002fe400078e0006 */
[----:B------:R-:W-:Y:S02]  /*26eb0*/  IMAD.MOV.U32 R12, RZ, RZ, 0x1 ;  /* 0x00000001ff0c7424 */ /* 0x000fe400078e00ff */
[----:B------:R-:W-:Y:S02]  /*26ec0*/  IMAD.MOV.U32 R11, RZ, RZ, 0x181f ;  /* 0x0000181fff0b7424 */ /* 0x000fe400078e00ff */
[----:B------:R-:W-:-:S07]  /*26ed0*/  IMAD.MOV.U32 R15, RZ, RZ, -0x1 ;  /* 0xffffffffff0f7424 */ /* 0x000fce00078e00ff */
[----:B0-2345:R-:W-:Y:S05]  /*26ee0*/  WARPSYNC.COLLECTIVE R15, `(.L_x_2153) ;  /* 0x000000000f087348 */ /* 0x03dfea0003c00000 */
[----:B----4-:R1:W4:Y:S02]  /*26ef0*/  SHFL.IDX P6, R14, R13, R12, R11 ;  /* 0x0000000c0d0e7389 */ /* 0x01032400000c000b */
[----:B012345:R-:W-:Y:S01]  /*26f00*/  ENDCOLLECTIVE ;  /* 0x000000000000791b */ /* 0x03ffe20003800000 */
.L_x_2153:
[----:B------:R-:W-:Y:S05]  /*26f10*/  BSYNC B1 ;  /* 0x0000000000017941 */ /* 0x000fea0003800000 */
.L_x_2152:
        /* <DEDUP_REMOVED lines=8> */
.L_x_2154:
[----:B------:R-:W-:Y:S02]  /*26fa0*/  IMAD.MOV.U32 R13, RZ, RZ, R8 ;  /* 0x000000ffff0d7224 */ /* 0x000fe400078e0008 */
[----:B------:R-:W-:-:S07]  /*26fb0*/  IMAD.MOV.U32 R3, RZ, RZ, R14 ;  /* 0x000000ffff037224 */ /* 0x000fce00078e000e */
[----:B------:R-:W-:Y:S05]  /*26fc0*/  WARPSYNC.COLLECTIVE R15, `(.L_x_2155) ;  /* 0x000000000f087348 */ /* 0x000fea0003c00000 */
[----:B------:R0:W1:Y:S02]  /*26fd0*/  SHFL.IDX P6, R14, R13, R12, R11 ;  /* 0x0000000c0d0e7389 */ /* 0x00006400000c000b */
[----:B01----:R-:W-:Y:S01]  /*26fe0*/  ENDCOLLECTIVE ;  /* 0x000000000000791b */ /* 0x003fe20003800000 */
.L_x_2155:
[----:B------:R-:W-:Y:S02]  /*26ff0*/  IMAD.MOV.U32 R13, RZ, RZ, R7 ;  /* 0x000000ffff0d7224 */ /* 0x000fe400078e0007 */
[----:B------:R-:W-:-:S07]  /*27000*/  IMAD.MOV.U32 R4, RZ, RZ, R14 ;  /* 0x000000ffff047224 */ /* 0x000fce00078e000e */
[----:B------:R-:W-:Y:S05]  /*27010*/  WARPSYNC.COLLECTIVE R15, `(.L_x_2156) ;  /* 0x000000000f087348 */ /* 0x000fea0003c00000 */
[----:B------:R0:W1:Y:S02]  /*27020*/  SHFL.IDX P6, R14, R13, R12, R11 ;  /* 0x0000000c0d0e7389 */ /* 0x00006400000c000b */
[----:B01----:R-:W-:Y:S01]  /*27030*/  ENDCOLLECTIVE ;  /* 0x000000000000791b */ /* 0x003fe20003800000 */
.L_x_2156:
[----:B------:R-:W-:Y:S05]  /*27040*/  BRA `(.L_x_2157) ;  /* 0xfffffe1800ac7947 */ /* 0x000fea000383ffff */
.L_x_1817:
[----:B------:R-:W-:Y:S01]  /*27050*/  BSSY B1, `(.L_x_2158) ;  /* 0x0000008000017945 */ /* 0x000fe20003800000 */
[----:B0-----:R-:W-:Y:S01]  /*27060*/  IMAD.MOV.U32 R13, RZ, RZ, R6 ;  /* 0x000000ffff0d7224 */ /* 0x001fe200078e0006 */
[----:B------:R-:W-:Y:S01]  /*27070*/  MOV R15, 0xffffffff ;  /* 0xffffffff000f7802 */ /* 0x000fe20000000f00 */
[----:B------:R-:W-:Y:S02]  /*27080*/  IMAD.MOV.U32 R12, RZ, RZ, 0x2 ;  /* 0x00000002ff0c7424 */ /* 0x000fe400078e00ff */
[----:B------:R-:W-:-:S07]  /*27090*/  IMAD.MOV.U32 R11, RZ, RZ, 0x181f ;  /* 0x0000181fff0b7424 */ /* 0x000fce00078e00ff */
[----:B-12345:R-:W-:Y:S05]  /*270a0*/  WARPSYNC.COLLECTIVE R15, `(.L_x_2159) ;  /* 0x000000000f087348 */ /* 0x03efea0003c00000 */
[----:B----4-:R0:W4:Y:S02]  /*270b0*/  SHFL.IDX P6, R14, R13, R12, R11 ;  /* 0x0000000c0d0e7389 */ /* 0x01012400000c000b */
[----:B012345:R-:W-:Y:S01]  /*270c0*/  ENDCOLLECTIVE ;  /* 0x000000000000791b */ /* 0x03ffe20003800000 */
.L_x_2159:
[----:B------:R-:W-:Y:S05]  /*270d0*/  BSYNC B1 ;  /* 0x0000000000017941 */ /* 0x000fea0003800000 */
.L_x_2158:
[----:B------:R-:W-:Y:S02]  /*270e0*/  IMAD.MOV.U32 R13, RZ, RZ, R5 ;  /* 0x000000ffff0d7224 */ /* 0x000fe400078e0005 */
[----:B------:R-:W-:Y:S02]  /*270f0*/  IMAD.MOV.U32 R12, RZ, RZ, 0x2 ;  /* 0x00000002ff0c7424 */ /* 0x000fe400078e00ff */
[----:B------:R-:W-:Y:S02]  /*27100*/  IMAD.MOV.U32 R11, RZ, RZ, 0x181f ;  /* 0x0000181fff0b7424 */ /* 0x000fe400078e00ff */
[----:B------:R-:W-:Y:S02]  /*27110*/  IMAD.MOV.U32 R15, RZ, RZ, -0x1 ;  /* 0xffffffffff0f7424 */ /* 0x000fe400078e00ff */
[----:B------:R-:W-:-:S07]  /*27120*/  IMAD.MOV.U32 R0, RZ, RZ, R14 ;  /* 0x000000ffff007224 */ /* 0x000fce00078e000e */
[----:B------:R-:W-:Y:S05]  /*27130*/  WARPSYNC.COLLECTIVE R15, `(.L_x_2160) ;  /* 0x000000000f087348 */ /* 0x000fea0003c00000 */
[----:B------:R0:W1:Y:S02]  /*27140*/  SHFL.IDX P6, R14, R13, R12, R11 ;  /* 0x0000000c0d0e7389 */ /* 0x00006400000c000b */
[----:B01----:R-:W-:Y:S01]  /*27150*/  ENDCOLLECTIVE ;  /* 0x000000000000791b */ /* 0x003fe20003800000 */
.L_x_2160:
[----:B------:R-:W-:Y:S02]  /*27160*/  IMAD.MOV.U32 R13, RZ, RZ, R8 ;  /* 0x000000ffff0d7224 */ /* 0x000fe400078e0008 */
[----:B------:R-:W-:-:S07]  /*27170*/  IMAD.MOV.U32 R3, RZ, RZ, R14 ;  /* 0x000000ffff037224 */ /* 0x000fce00078e000e */
[----:B------:R-:W-:Y:S05]  /*27180*/  WARPSYNC.COLLECTIVE R15, `(.L_x_2161) ;  /* 0x000000000f087348 */ /* 0x000fea0003c00000 */
[----:B------:R0:W1:Y:S02]  /*27190*/  SHFL.IDX P6, R14, R13, R12, R11 ;  /* 0x0000000c0d0e7389 */ /* 0x00006400000c000b */
[----:B01----:R-:W-:Y:S01]  /*271a0*/  ENDCOLLECTIVE ;  /* 0x000000000000791b */ /* 0x003fe20003800000 */
.L_x_2161:
[----:B------:R-:W-:Y:S01]  /*271b0*/  MOV R13, R7 ;  /* 0x00000007000d7202 */ /* 0x000fe20000000f00 */
[----:B------:R-:W-:-:S07]  /*271c0*/  IMAD.MOV.U32 R4, RZ, RZ, R14 ;  /* 0x000000ffff047224 */ /* 0x000fce00078e000e */
[----:B------:R-:W-:Y:S05]  /*271d0*/  WARPSYNC.COLLECTIVE R15, `(.L_x_2162) ;  /* 0x000000000f087348 */ /* 0x000fea0003c00000 */
[----:B------:R0:W1:Y:S02]  /*271e0*/  SHFL.IDX P6, R14, R13, R12, R11 ;  /* 0x0000000c0d0e7389 */ /* 0x00006400000c000b */
[----:B01----:R-:W-:Y:S01]  /*271f0*/  ENDCOLLECTIVE ;  /* 0x000000000000791b */ /* 0x003fe20003800000 */
.L_x_2162:
[----:B------:R-:W-:Y:S05]  /*27200*/  BRA `(.L_x_2163) ;  /* 0xfffffe1800c07947 */ /* 0x000fea000383ffff */
.L_x_1820:
[----:B------:R-:W-:Y:S01]  /*27210*/  BSSY B1, `(.L_x_2164) ;  /* 0x0000008000017945 */ /* 0x000fe20003800000 */
[----:B------:R-:W-:Y:S02]  /*27220*/  IMAD.MOV.U32 R13, RZ, RZ, R6 ;  /* 0x000000ffff0d7224 */ /* 0x000fe400078e0006 */
[----:B------:R-:W-:Y:S02]  /*27230*/  IMAD.MOV.U32 R12, RZ, RZ, 0x3 ;  /* 0x00000003ff0c7424 */ /* 0x000fe400078e00ff */
[----:B------:R-:W-:Y:S02]  /*27240*/  IMAD.MOV.U32 R11, RZ, RZ, 0x181f ;  /* 0x0000181fff0b7424 */ /* 0x000fe400078e00ff */
[----:B------:R-:W-:-:S07]  /*27250*/  IMAD.MOV.U32 R15, RZ, RZ, -0x1 ;  /* 0xffffffffff0f7424 */ /* 0x000fce00078e00ff */
[----:B-12345:R-:W-:Y:S05]  /*27260*/  WARPSYNC.COLLECTIVE R15, `(.L_x_2165) ;  /* 0x000000000f087348 */ /* 0x03efea0003c00000 */
[----:B----4-:R0:W4:Y:S02]  /*27270*/  SHFL.IDX P6, R14, R13, R12, R11 ;  /* 0x0000000c0d0e7389 */ /* 0x01012400000c000b */
[----:B012345:R-:W-:Y:S01]  /*27280*/  ENDCOLLECTIVE ;  /* 0x000000000000791b */ /* 0x03ffe20003800000 */
.L_x_2165:
[----:B------:R-:W-:Y:S05]  /*27290*/  BSYNC B1 ;  /* 0x0000000000017941 */ /* 0x000fea0003800000 */
.L_x_2164:
        /* <DEDUP_REMOVED lines=8> */
.L_x_2166:
[----:B------:R-:W-:Y:S02]  /*27320*/  IMAD.MOV.U32 R13, RZ, RZ, R8 ;  /* 0x000000ffff0d7224 */ /* 0x000fe400078e0008 */
[----:B------:R-:W-:-:S07]  /*27330*/  IMAD.MOV.U32 R3, RZ, RZ, R14 ;  /* 0x000000ffff037224 */ /* 0x000fce00078e000e */
[----:B------:R-:W-:Y:S05]  /*27340*/  WARPSYNC.COLLECTIVE R15, `(.L_x_2167) ;  /* 0x000000000f087348 */ /* 0x000fea0003c00000 */
[----:B------:R0:W1:Y:S02]  /*27350*/  SHFL.IDX P6, R14, R13, R12, R11 ;  /* 0x0000000c0d0e7389 */ /* 0x00006400000c000b */
[----:B01----:R-:W-:Y:S01]  /*27360*/  ENDCOLLECTIVE ;  /* 0x000000000000791b */ /* 0x003fe20003800000 */
.L_x_2167:
[----:B------:R-:W-:Y:S02]  /*27370*/  IMAD.MOV.U32 R13, RZ, RZ, R7 ;  /* 0x000000ffff0d7224 */ /* 0x000fe400078e0007 */
[----:B------:R-:W-:-:S07]  /*27380*/  IMAD.MOV.U32 R4, RZ, RZ, R14 ;  /* 0x000000ffff047224 */ /* 0x000fce00078e000e */
[----:B------:R-:W-:Y:S05]  /*27390*/  WARPSYNC.COLLECTIVE R15, `(.L_x_2168) ;  /* 0x000000000f087348 */ /* 0x000fea0003c00000 */
[----:B------:R0:W1:Y:S02]  /*273a0*/  SHFL.IDX P6, R14, R13, R12, R11 ;  /* 0x0000000c0d0e7389 */ /* 0x00006400000c000b */
[----:B01----:R-:W-:Y:S01]  /*273b0*/  ENDCOLLECTIVE ;  /* 0x000000000000791b */ /* 0x003fe20003800000 */
.L_x_2168:
[----:B------:R-:W-:Y:S05]  /*273c0*/  BRA `(.L_x_2169) ;  /* 0xfffffe1800dc7947 */ /* 0x000fea000383ffff */
.L_x_1824:
[----:B-1----:R1:W2:Y:S02]  /*273d0*/  SYNCS.PHASECHK.TRANS64.TRYWAIT P0, [R184+URZ+0x28400], R5 ;  /* 0x02840005b80075a7 */ /* 0x0022a4000800017f */
[----:B--2---:R-:W-:Y:S05]  /*273e0*/  @!P0 NANOSLEEP.SYNCS 0x989680 ;  /* 0x009896800000895d */ /* 0x004fea0003900000 */
[----:B------:R-:W2:Y:S02]  /*273f0*/  @!P0 SYNCS.PHASECHK.TRANS64 P0, [R184+URZ+0x28400], R5 ;  /* 0x02840005b80085a7 */ /* 0x000ea4000800007f */
[----:B--2---:R-:W-:Y:S05]  /*27400*/  @!P0 BRA `(.L_x_1824) ;  /* 0xfffffffc00f08947 */ /* 0x004fea000383ffff */
[----:B------:R-:W-:Y:S05]  /*27410*/  BRA `(.L_x_2170) ;  /* 0xfffffe1c00587947 */ /* 0x000fea000383ffff */
.L_x_1840:
[----:B------:R-:W0:Y:S01]  /*27420*/  LDC R59, c[0x0][0x3f4] ;  /* 0x0000fd00ff3b7b82 */ /* 0x000e220000000800 */
        /* <DEDUP_REMOVED lines=8> */
.L_x_2172:
[----:B------:R-:W-:Y:S05]  /*274b0*/  BSYNC B1 ;  /* 0x0000000000017941 */ /* 0x000fea0003800000 */
.L_x_2171:
[----:B------:R-:W-:Y:S01]  /*274c0*/  IMAD.MOV.U32 R13, RZ, RZ, R37 ;  /* 0x000000ffff0d7224 */ /* 0x000fe200078e0025 */
[----:B------:R-:W-:Y:S01]  /*274d0*/  MOV R3, R14 ;  /* 0x0000000e00037202 */ /* 0x000fe20000000f00 */
[----:B------:R-:W-:Y:S01]  /*274e0*/  IMAD.MOV.U32 R12, RZ, RZ, RZ ;  /* 0x000000ffff0c7224 */ /* 0x000fe200078e00ff */
[----:B------:R-:W-:Y:S01]  /*274f0*/  ISETP.GE.AND P0, PT, R16, R59, PT ;  /* 0x0000003b1000720c */ /* 0x000fe20003f06270 */
[----:B------:R-:W-:Y:S02]  /*27500*/  IMAD.MOV.U32 R11, RZ, RZ, 0x181f ;  /* 0x0000181fff0b7424 */ /* 0x000fe400078e00ff */
[----:B------:R-:W-:Y:S02]  /*27510*/  IMAD.MOV.U32 R15, RZ, RZ, -0x1 ;  /* 0xffffffffff0f7424 */ /* 0x000fe400078e00ff */
[----:B------:R-:W-:-:S08]  /*27520*/  IMAD R57, R190, R57, RZ ;  /* 0x00000039be397224 */ /* 0x000fd000078e02ff */
[----:B------:R-:W-:Y:S05]  /*27530*/  WARPSYNC.COLLECTIVE R15, `(.L_x_2173) ;  /* 0x000000000f087348 */ /* 0x000fea0003c00000 */
[----:B------:R0:W1:Y:S02]  /*27540*/  SHFL.IDX P6, R14, R13, R12, R11 ;  /* 0x0000000c0d0e7389 */ /* 0x00006400000c000b */
[----:B01----:R-:W-:Y:S01]  /*27550*/  ENDCOLLECTIVE ;  /* 0x000000000000791b */ /* 0x003fe20003800000 */
.L_x_2173:
[----:B------:R-:W-:Y:S01]  /*27560*/  ISETP.GE.OR P1, PT, R52, R57, P0 ;  /* 0x000000393400720c */ /* 0x000fe20000726670 */
[----:B------:R-:W-:Y:S02]  /*27570*/  IMAD.MOV.U32 R13, RZ, RZ, R53 ;  /* 0x000000ffff0d7224 */ /* 0x000fe400078e0035 */
[----:B------:R-:W-:-:S10]  /*27580*/  IMAD.MOV.U32 R5, RZ, RZ, R14 ;  /* 0x000000ffff057224 */ /* 0x000fd400078e000e */
[----:B------:R-:W-:Y:S05]  /*27590*/  WARPSYNC.COLLECTIVE R15, `(.L_x_2174) ;  /* 0x000000000f087348 */ /* 0x000fea0003c00000 */
[----:B------:R0:W1:Y:S02]  /*275a0*/  SHFL.IDX P6, R14, R13, R12, R11 ;  /* 0x0000000c0d0e7389 */ /* 0x00006400000c000b */
[----:B01----:R-:W-:Y:S01]  /*275b0*/  ENDCOLLECTIVE ;  /* 0x000000000000791b */ /* 0x003fe20003800000 */
.L_x_2174:
[----:B------:R-:W-:-:S04]  /*275c0*/  @!P1 IADD3 R0, P2, R16, R5, RZ ;  /* 0x0000000510009210 */ /* 0x000fc80007f5e0ff */
[----:B------:R-:W-:Y:S01]  /*275d0*/  @!P1 IADD3.X R5, R3, R17, RZ, P2, !PT ;  /* 0x0000001103059210 */ /* 0x000fe200017fe4ff */
[----:B------:R-:W-:Y:S02]  /*275e0*/  @!P1 IMAD.MOV.U32 R4, RZ, RZ, R0 ;  /* 0x000000ffff049224 */ /* 0x000fe400078e0000 */
[----:B------:R-:W-:Y:S02]  /*275f0*/  IMAD.MOV.U32 R13, RZ, RZ, R55 ;  /* 0x000000ffff0d7224 */ /* 0x000fe400078e0037 */
[----:B------:R-:W-:-:S07]  /*27600*/  IMAD.MOV.U32 R7, RZ, RZ, R14 ;  /* 0x000000ffff077224 */ /* 0x000fce00078e000e */
[----:B------:R-:W-:Y:S05]  /*27610*/  WARPSYNC.COLLECTIVE R15, `(.L_x_2175) ;  /* 0x000000000f087348 */ /* 0x000fea0003c00000 */
[----:B------:R0:W1:Y:S02]  /*27620*/  SHFL.IDX P6, R14, R13, R12, R11 ;  /* 0x0000000c0d0e7389 */ /* 0x00006400000c000b */
[----:B01----:R-:W-:Y:S01]  /*27630*/  ENDCOLLECTIVE ;  /* 0x000000000000791b */ /* 0x003fe20003800000 */
.L_x_2175:
[----:B------:R-:W-:-:S05]  /*27640*/  @!P1 IADD3 R14, P3, R16, R14, RZ ;  /* 0x0000000e100e9210 */ /* 0x000fca0007f7e0ff */
[----:B------:R-:W-:Y:S02]  /*27650*/  @!P1 IMAD.X R3, R7, 0x1, R17, P3 ;  /* 0x0000000107039824 */ /* 0x000fe400018e0611 */
[----:B------:R-:W-:Y:S01]  /*27660*/  @!P1 IMAD.MOV.U32 R24, RZ, RZ, R14 ;  /* 0x000000ffff189224 */ /* 0x000fe200078e000e */
[----:B------:R-:W5:Y:S01]  /*27670*/  @!P1 LD.E.128 R4, desc[UR36][R4.64] ;  /* 0x0000002404049980 */ /* 0x000f62000c101d00 */
[----:B------:R-:W-:-:S06]  /*27680*/  @!P1 IMAD.MOV.U32 R25, RZ, RZ, R3 ;  /* 0x000000ffff199224 */ /* 0x000fcc00078e0003 */
[----:B------:R-:W5:Y:S01]  /*27690*/  @!P1 LD.E.128 R24, desc[UR36][R24.64] ;  /* 0x0000002418189980 */ /* 0x000f62000c101d00 */
[----:B------:R-:W-:Y:S01]  /*276a0*/  IMAD.MOV.U32 R13, RZ, RZ, R10 ;  /* 0x000000ffff0d7224 */ /* 0x000fe200078e000a */
[----:B------:R-:W-:Y:S01]  /*276b0*/  CS2R R20, SRZ ;  /* 0x0000000000147805 */ /* 0x000fe2000001ff00 */
[----:B------:R-:W-:Y:S01]  /*276c0*/  IMAD.MOV.U32 R12, RZ, RZ, 0x1 ;  /* 0x00000001ff0c7424 */ /* 0x000fe200078e00ff */
[----:B------:R-:W-:Y:S02]  /*276d0*/  CS2R R38, SRZ ;  /* 0x0000000000267805 */ /* 0x000fe4000001ff00 */
[----:B------:R-:W-:Y:S02]  /*276e0*/  CS2R R40, SRZ ;  /* 0x0000000000287805 */ /* 0x000fe4000001ff00 */
[----:B------:R-:W-:-:S07]  /*276f0*/  CS2R R42, SRZ ;  /* 0x00000000002a7805 */ /* 0x000fce000001ff00 */
[----:B-----5:R-:W-:Y:S05]  /*27700*/  WARPSYNC.COLLECTIVE R15, `(.L_x_2176) ;  /* 0x000000000f087348 */ /* 0x020fea0003c00000 */
[----:B------:R0:W1:Y:S02]  /*27710*/  SHFL.IDX P6, R14, R13, R12, R11 ;  /* 0x0000000c0d0e7389 */ /* 0x00006400000c000b */
[----:B01---5:R-:W-:Y:S01]  /*27720*/  ENDCOLLECTIVE ;  /* 0x000000000000791b */ /* 0x023fe20003800000 */
.L_x_2176:
[----:B------:R-:W-:Y:S02]  /*27730*/  IMAD.MOV.U32 R13, RZ, RZ, R37 ;  /* 0x000000ffff0d7224 */ /* 0x000fe400078e0025 */
[----:B------:R-:W-:-:S07]  /*27740*/  IMAD.MOV.U32 R3, RZ, RZ, R14 ;  /* 0x000000ffff037224 */ /* 0x000fce00078e000e */
[----:B------:R-:W-:Y:S05]  /*27750*/  WARPSYNC.COLLECTIVE R15, `(.L_x_2177) ;  /* 0x000000000f087348 */ /* 0x000fea0003c00000 */
[----:B------:R0:W1:Y:S02]  /*27760*/  SHFL.IDX P6, R14, R13, R12, R11 ;  /* 0x0000000c0d0e7389 */ /* 0x00006400000c000b */
[----:B01----:R-:W-:Y:S01]  /*27770*/  ENDCOLLECTIVE ;  /* 0x000000000000791b */ /* 0x003fe20003800000 */
.L_x_2177:
[----:B------:R-:W-:Y:S01]  /*27780*/  IMAD.MOV.U32 R13, RZ, RZ, R53 ;  /* 0x000000ffff0d7224 */ /* 0x000fe200078e0035 */
[----:B------:R-:W-:-:S07]  /*27790*/  MOV R9, R14 ;  /* 0x0000000e00097202 */ /* 0x000fce0000000f00 */
[----:B------:R-:W-:Y:S05]  /*277a0*/  WARPSYNC.COLLECTIVE R15, `(.L_x_2178) ;  /* 0x000000000f087348 */ /* 0x000fea0003c00000 */
[----:B------:R0:W1:Y:S02]  /*277b0*/  SHFL.IDX P6, R14, R13, R12, R11 ;  /* 0x0000000c0d0e7389 */ /* 0x00006400000c000b */
[----:B01----:R-:W-:Y:S01]  /*277c0*/  ENDCOLLECTIVE ;  /* 0x000000000000791b */ /* 0x003fe20003800000 */
.L_x_2178:
[----:B------:R-:W-:Y:S02]  /*277d0*/  IMAD.MOV.U32 R13, RZ, RZ, R55 ;  /* 0x000000ffff0d7224 */ /* 0x000fe400078e0037 */
[----:B------:R-:W-:-:S07]  /*277e0*/  IMAD.MOV.U32 R33, RZ, RZ, R14 ;  /* 0x000000ffff217224 */ /* 0x000fce00078e000e */
[----:B------:R-:W-:Y:S05]  /*277f0*/  WARPSYNC.COLLECTIVE R15, `(.L_x_2179) ;  /* 0x000000000f087348 */ /* 0x000fea0003c00000 */
[----:B------:R0:W1:Y:S02]  /*27800*/  SHFL.IDX P6, R14, R13, R12, R11 ;  /* 0x0000000c0d0e7389 */ /* 0x00006400000c000b */
[----:B01----:R-:W-:Y:S01]  /*27810*/  ENDCOLLECTIVE ;  /* 0x000000000000791b */ /* 0x003fe20003800000 */
.L_x_2179:
[----:B------:R-:W-:Y:S02]  /*27820*/  @!P1 IMAD.MOV.U32 R20, RZ, RZ, R4 ;  /* 0x000000ffff149224 */ /* 0x000fe400078e0004 */
[----:B------:R-:W-:Y:S01]  /*27830*/  @!P1 IMAD.MOV.U32 R21, RZ, RZ, R5 ;  /* 0x000000ffff159224 */ /* 0x000fe200078e0005 */
[----:B------:R-:W-:Y:S01]  /*27840*/  CS2R R4, SRZ ;  /* 0x0000000000047805 */ /* 0x000fe2000001ff00 */
[----:B------:R-:W-:Y:S02]  /*27850*/  @!P1 IMAD.MOV.U32 R38, RZ, RZ, R6 ;  /* 0x000000ffff269224 */ /* 0x000fe400078e0006 */
[----:B------:R-:W-:Y:S01]  /*27860*/  @!P1 IMAD.MOV.U32 R39, RZ, RZ, R7 ;  /* 0x000000ffff279224 */ /* 0x000fe200078e0007 */
[----:B------:R-:W-:Y:S01]  /*27870*/  @!P1 MOV R41, R25 ;  /* 0x0000001900299202 */ /* 0x000fe20000000f00 */
[----:B------:R-:W-:Y:S02]  /*27880*/  @!P1 IMAD.MOV.U32 R40, RZ, RZ, R24 ;  /* 0x000000ffff289224 */ /* 0x000fe400078e0018 */
[----:B------:R-:W-:-:S02]  /*27890*/  @!P1 IMAD.MOV.U32 R42, RZ, RZ, R26 ;  /* 0x000000ffff2a9224 */ /* 0x000fc400078e001a */
[----:B------:R-:W-:Y:S01]  /*278a0*/  @!P1 IMAD.MOV.U32 R43, RZ, RZ, R27 ;  /* 0x000000ffff2b9224 */ /* 0x000fe200078e001b */
[----:B------:R-:W-:Y:S06]  /*278b0*/  BRA `(.L_x_2180) ;  /* 0xfffffe5800d07947 */ /* 0x000fec000383ffff */
.L_x_1843:
[----:B------:R-:W-:Y:S01]  /*278c0*/  BSSY B1, `(.L_x_2181) ;  /* 0x0000008000017945 */ /* 0x000fe20003800000 */
[----:B------:R-:W-:Y:S02]  /*278d0*/  IMAD.MOV.U32 R13, RZ, RZ, R10 ;  /* 0x000000ffff0d7224 */ /* 0x000fe400078e000a */
[----:B------:R-:W-:Y:S02]  /*278e0*/  IMAD.MOV.U32 R12, RZ, RZ, 0x2 ;  /* 0x00000002ff0c7424 */ /* 0x000fe400078e00ff */
[----:B------:R-:W-:Y:S02]  /*278f0*/  IMAD.MOV.U32 R11, RZ, RZ, 0x181f ;  /* 0x0000181fff0b7424 */ /* 0x000fe400078e00ff */
[----:B------:R-:W-:-:S07]  /*27900*/  IMAD.MOV.U32 R15, RZ, RZ, -0x1 ;  /* 0xffffffffff0f7424 */ /* 0x000fce00078e00ff */
[----:B-----5:R-:W-:Y:S05]  /*27910*/  WARPSYNC.COLLECTIVE R15, `(.L_x_2182) ;  /* 0x000000000f087348 */ /* 0x020fea0003c00000 */
[----:B------:R0:W1:Y:S02]  /*27920*/  SHFL.IDX P6, R14, R13, R12, R11 ;  /* 0x0000000c0d0e7389 */ /* 0x00006400000c000b */
[----:B01---5:R-:W-:Y:S01]  /*27930*/  ENDCOLLECTIVE ;  /* 0x000000000000791b */ /* 0x023fe20003800000 */
.L_x_2182:
[----:B------:R-:W-:Y:S05]  /*27940*/  BSYNC B1 ;  /* 0x0000000000017941 */ /* 0x000fea0003800000 */
.L_x_2181:
[----:B------:R-:W-:Y:S01]  /*27950*/  IMAD.MOV.U32 R13, RZ, RZ, R37 ;  /* 0x000000ffff0d7224 */ /* 0x000fe200078e0025 */
[----:B------:R-:W-:Y:S01]  /*27960*/  MOV R12, 0x2 ;  /* 0x00000002000c7802 */ /* 0x000fe20000000f00 */
[----:B------:R-:W-:Y:S02]  /*27970*/  IMAD.MOV.U32 R11, RZ, RZ, 0x181f ;  /* 0x0000181fff0b7424 */ /* 0x000fe400078e00ff */
[----:B------:R-:W-:Y:S02]  /*27980*/  IMAD.MOV.U32 R15, RZ, RZ, -0x1 ;  /* 0xffffffffff0f7424 */ /* 0x000fe400078e00ff */
[----:B------:R-:W-:Y:S02]  /*27990*/  IMAD.MOV.U32 R3, RZ, RZ, R14 ;  /* 0x000000ffff037224 */ /* 0x000fe400078e000e */
[----:B------:R-:W-:-:S07]  /*279a0*/  VIADD R0, R52, 0x40 ;  /* 0x0000004034007836 */ /* 0x000fce0000000000 */
[----:B------:R-:W-:Y:S05]  /*279b0*/  WARPSYNC.COLLECTIVE R15, `(.L_x_2183) ;  /* 0x000000000f087348 */ /* 0x000fea0003c00000 */
[----:B------:R0:W1:Y:S02]  /*279c0*/  SHFL.IDX P6, R14, R13, R12, R11 ;  /* 0x0000000c0d0e7389 */ /* 0x00006400000c000b */
[----:B01----:R-:W-:Y:S01]  /*279d0*/  ENDCOLLECTIVE ;  /* 0x000000000000791b */ /* 0x003fe20003800000 */
.L_x_2183:
[----:B------:R-:W-:Y:S01]  /*279e0*/  ISETP.GE.OR P1, PT, R0, R57, P0 ;  /* 0x000000390000720c */ /* 0x000fe20000726670 */
[----:B------:R-:W-:Y:S02]  /*279f0*/  IMAD.MOV.U32 R13, RZ, RZ, R53 ;  /* 0x000000ffff0d7224 */ /* 0x000fe400078e0035 */
[----:B------:R-:W-:-:S10]  /*27a00*/  IMAD.MOV.U32 R9, RZ, RZ, R14 ;  /* 0x000000ffff097224 */ /* 0x000fd400078e000e */
[----:B------:R-:W-:Y:S05]  /*27a10*/  WARPSYNC.COLLECTIVE R15, `(.L_x_2184) ;  /* 0x000000000f087348 */ /* 0x000fea0003c00000 */
[----:B------:R0:W1:Y:S02]  /*27a20*/  SHFL.IDX P6, R14, R13, R12, R11 ;  /* 0x0000000c0d0e7389 */ /* 0x00006400000c000b */
[----:B01----:R-:W-:Y:S01]  /*27a30*/  ENDCOLLECTIVE ;  /* 0x000000000000791b */ /* 0x003fe20003800000 */
.L_x_2184:
[----:B------:R-:W-:-:S05]  /*27a40*/  @!P1 IADD3 R0, P2, R16, R9, RZ ;  /* 0x0000000910009210 */ /* 0x000fca0007f5e0ff */
[----:B------:R-:W-:Y:S02]  /*27a50*/  @!P1 IMAD.X R9, R3, 0x1, R17, P2 ;  /* 0x0000000103099824 */ /* 0x000fe400010e0611 */
[----:B------:R-:W-:Y:S02]  /*27a60*/  @!P1 IMAD.MOV.U32 R8, RZ, RZ, R0 ;  /* 0x000000ffff089224 */ /* 0x000fe400078e0000 */
[----:B------:R-:W-:Y:S02]  /*27a70*/  IMAD.MOV.U32 R13, RZ, RZ, R55 ;  /* 0x000000ffff0d7224 */ /* 0x000fe400078e0037 */
[----:B------:R-:W-:-:S07]  /*27a80*/  IMAD.MOV.U32 R25, RZ, RZ, R14 ;  /* 0x000000ffff197224 */ /* 0x000fce00078e000e */
[----:B------:R-:W-:Y:S05]  /*27a90*/  WARPSYNC.COLLECTIVE R15, `(.L_x_2185) ;  /* 0x000000000f087348 */ /* 0x000fea0003c00000 */
[----:B------:R0:W1:Y:S02]  /*27aa0*/  SHFL.IDX P6, R14, R13, R12, R11 ;  /* 0x0000000c0d0e7389 */ /* 0x00006400000c000b */
[----:B01----:R-:W-:Y:S01]  /*27ab0*/  ENDCOLLECTIVE ;  /* 0x000000000000791b */ /* 0x003fe20003800000 */
.L_x_2185:
[----:B------:R-:W-:-:S04]  /*27ac0*/  @!P1 IADD3 R14, P3, R16, R14, RZ ;  /* 0x0000000e100e9210 */ /* 0x000fc80007f7e0ff */
[----:B------:R-:W-:Y:S01]  /*27ad0*/  @!P1 IADD3.X R3, R25, R17, RZ, P3, !PT ;  /* 0x0000001119039210 */ /* 0x000fe20001ffe4ff */
[----:B------:R-:W-:Y:S01]  /*27ae0*/  @!P1 IMAD.MOV.U32 R32, RZ, RZ, R14 ;  /* 0x000000ffff209224 */ /* 0x000fe200078e000e */
[----:B------:R0:W5:Y:S03]  /*27af0*/  @!P1 LD.E.128 R24, desc[UR36][R8.64] ;  /* 0x0000002408189980 */ /* 0x000166000c101d00 */
[----:B------:R-:W-:-:S06]  /*27b00*/  @!P1 IMAD.MOV.U32 R33, RZ, RZ, R3 ;  /* 0x000000ffff219224 */ /* 0x000fcc00078e0003 */
[----:B------:R-:W5:Y:S01]  /*27b10*/  @!P1 LD.E.128 R32, desc[UR36][R32.64] ;  /* 0x0000002420209980 */ /* 0x000f62000c101d00 */
[----:B------:R-:W-:Y:S01]  /*27b20*/  IMAD.MOV.U32 R13, RZ, RZ, R10 ;  /* 0x000000ffff0d7224 */ /* 0x000fe200078e000a */
[----:B------:R-:W-:Y:S01]  /*27b30*/  CS2R R44, SRZ ;  /* 0x00000000002c7805 */ /* 0x000fe2000001ff00 */
[----:B------:R-:W-:Y:S01]  /*27b40*/  IMAD.MOV.U32 R12, RZ, RZ, 0x3 ;  /* 0x00000003ff0c7424 */ /* 0x000fe200078e00ff */
[----:B------:R-:W-:Y:S02]  /*27b50*/  CS2R R46, SRZ ;  /* 0x00000000002e7805 */ /* 0x000fe4000001ff00 */
[----:B------:R-:W-:Y:S02]  /*27b60*/  CS2R R48, SRZ ;  /* 0x0000000000307805 */ /* 0x000fe4000001ff00 */
[----:B------:R-:W-:Y:S02]  /*27b70*/  CS2R R50, SRZ ;  /* 0x0000000000327805 */ /* 0x000fe4000001ff00 */
[----:B0-----:R-:W-:-:S07]  /*27b80*/  CS2R R8, SRZ ;  /* 0x0000000000087805 */ /* 0x001fce000001ff00 */
[----:B-----5:R-:W-:Y:S05]  /*27b90*/  WARPSYNC.COLLECTIVE R15, `(.L_x_2186) ;  /* 0x000000000f087348 */ /* 0x020fea0003c00000 */
[----:B------:R0:W1:Y:S02]  /*27ba0*/  SHFL.IDX P6, R14, R13, R12, R11 ;  /* 0x0000000c0d0e7389 */ /* 0x00006400000c000b */
[----:B01---5:R-:W-:Y:S01]  /*27bb0*/  ENDCOLLECTIVE ;  /* 0x000000000000791b */ /* 0x023fe20003800000 */
.L_x_2186:
[----:B------:R-:W-:Y:S02]  /*27bc0*/  IMAD.MOV.U32 R13, RZ, RZ, R37 ;  /* 0x000000ffff0d7224 */ /* 0x000fe400078e0025 */
[----:B------:R-:W-:-:S07]  /*27bd0*/  IMAD.MOV.U32 R3, RZ, RZ, R14 ;  /* 0x000000ffff037224 */ /* 0x000fce00078e000e */
[----:B------:R-:W-:Y:S05]  /*27be0*/  WARPSYNC.COLLECTIVE R15, `(.L_x_2187) ;  /* 0x000000000f087348 */ /* 0x000fea0003c00000 */
[----:B------:R0:W1:Y:S02]  /*27bf0*/  SHFL.IDX P6, R14, R13, R12, R11 ;  /* 0x0000000c0d0e7389 */ /* 0x00006400000c000b */
[----:B01----:R-:W-:Y:S01]  /*27c00*/  ENDCOLLECTIVE ;  /* 0x000000000000791b */ /* 0x003fe20003800000 */
.L_x_2187:
[----:B------:R-:W-:Y:S01]  /*27c10*/  MOV R13, R53 ;  /* 0x00000035000d7202 */ /* 0x000fe20000000f00 */
[----:B------:R-:W-:-:S07]  /*27c20*/  IMAD.MOV.U32 R37, RZ, RZ, R14 ;  /* 0x000000ffff257224 */ /* 0x000fce00078e000e */
[----:B------:R-:W-:Y:S05]  /*27c30*/  WARPSYNC.COLLECTIVE R15, `(.L_x_2188) ;  /* 0x000000000f087348 */ /* 0x000fea0003c00000 */
[----:B------:R0:W1:Y:S02]  /*27c40*/  SHFL.IDX P6, R14, R13, R12, R11 ;  /* 0x0000000c0d0e7389 */ /* 0x00006400000c000b */
[----:B01----:R-:W-:Y:S01]  /*27c50*/  ENDCOLLECTIVE ;  /* 0x000000000000791b */ /* 0x003fe20003800000 */
.L_x_2188:
[----:B------:R-:W-:Y:S02]  /*27c60*/  IMAD.MOV.U32 R13, RZ, RZ, R55 ;  /* 0x000000ffff0d7224 */ /* 0x000fe400078e0037 */
[----:B------:R-:W-:-:S07]  /*27c70*/  IMAD.MOV.U32 R53, RZ, RZ, R14 ;  /* 0x000000ffff357224 */ /* 0x000fce00078e000e */
[----:B------:R-:W-:Y:S05]  /*27c80*/  WARPSYNC.COLLECTIVE R15, `(.L_x_2189) ;  /* 0x000000000f087348 */ /* 0x000fea0003c00000 */
[----:B------:R0:W1:Y:S02]  /*27c90*/  SHFL.IDX P6, R14, R13, R12, R11 ;  /* 0x0000000c0d0e7389 */ /* 0x00006400000c000b */
[----:B01----:R-:W-:Y:S01]  /*27ca0*/  ENDCOLLECTIVE ;  /* 0x000000000000791b */ /* 0x003fe20003800000 */
.L_x_2189:
[----:B------:R-:W-:Y:S02]  /*27cb0*/  IMAD.MOV.U32 R55, RZ, RZ, R14 ;  /* 0x000000ffff377224 */ /* 0x000fe400078e000e */
[----:B------:R-:W-:Y:S02]  /*27cc0*/  @!P1 IMAD.MOV.U32 R44, RZ, RZ, R24 ;  /* 0x000000ffff2c9224 */ /* 0x000fe400078e0018 */
[----:B------:R-:W-:Y:S02]  /*27cd0*/  @!P1 IMAD.MOV.U32 R45, RZ, RZ, R25 ;  /* 0x000000ffff2d9224 */ /* 0x000fe400078e0019 */
[----:B------:R-:W-:Y:S02]  /*27ce0*/  @!P1 IMAD.MOV.U32 R46, RZ, RZ, R26 ;  /* 0x000000ffff2e9224 */ /* 0x000fe400078e001a */
[----:B------:R-:W-:Y:S02]  /*27cf0*/  @!P1 IMAD.MOV.U32 R47, RZ, RZ, R27 ;  /* 0x000000ffff2f9224 */ /* 0x000fe400078e001b */
[----:B------:R-:W-:Y:S01]  /*27d00*/  @!P1 IMAD.MOV.U32 R48, RZ, RZ, R32 ;  /* 0x000000ffff309224 */ /* 0x000fe200078e0020 */
[----:B------:R-:W-:Y:S01]  /*27d10*/  @!P1 MOV R49, R33 ;  /* 0x0000002100319202 */ /* 0x000fe20000000f00 */
[----:B------:R-:W-:-:S02]  /*27d20*/  @!P1 IMAD.MOV.U32 R50, RZ, RZ, R34 ;  /* 0x000000ffff329224 */ /* 0x000fc400078e0022 */
[----:B------:R-:W-:Y:S01]  /*27d30*/  @!P1 IMAD.MOV.U32 R51, RZ, RZ, R35 ;  /* 0x000000ffff339224 */ /* 0x000fe200078e0023 */
[----:B------:R-:W-:Y:S06]  /*27d40*/  BRA `(.L_x_2190) ;  /* 0xfffffe58007c7947 */ /* 0x000fec000383ffff */
.L_x_1847:
[----:B0-----:R0:W1:Y:S02]  /*27d50*/  SYNCS.PHASECHK.TRANS64.TRYWAIT P4, [R184+URZ+0x28400], R25 ;  /* 0x02840019b80075a7 */ /* 0x001064000808017f */
[----:B-1----:R-:W-:Y:S05]  /*27d60*/  @!P4 NANOSLEEP.SYNCS 0x989680 ;  /* 0x009896800000c95d */ /* 0x002fea0003900000 */
[----:B------:R-:W1:Y:S02]  /*27d70*/  @!P4 SYNCS.PHASECHK.TRANS64 P4, [R184+URZ+0x28400], R25 ;  /* 0x02840019b800c5a7 */ /* 0x000e64000808007f */
[----:B-1----:R-:W-:Y:S05]  /*27d80*/  @!P4 BRA `(.L_x_1847) ;  /* 0xfffffffc00f0c947 */ /* 0x002fea000383ffff */
[----:B------:R-:W-:Y:S05]  /*27d90*/  BRA `(.L_x_2191) ;  /* 0xfffffe5800e87947 */ /* 0x000fea000383ffff */
.L_x_1857:
[----:B--2---:R2:W3:Y:S02]  /*27da0*/  SYNCS.PHASECHK.TRANS64.TRYWAIT P1, [R6+URZ+0x28430], R9 ;  /* 0x02843009060075a7 */ /* 0x0044e4000802017f */
[----:B---3--:R-:W-:Y:S05]  /*27db0*/  @!P1 NANOSLEEP.SYNCS 0x989680 ;  /* 0x009896800000995d */ /* 0x008fea0003900000 */
[----:B------:R-:W3:Y:S02]  /*27dc0*/  @!P1 SYNCS.PHASECHK.TRANS64 P1, [R6+URZ+0x28430], R9 ;  /* 0x02843009060095a7 */ /* 0x000ee4000802007f */
[----:B---3--:R-:W-:Y:S05]  /*27dd0*/  @!P1 BRA `(.L_x_1857) ;  /* 0xfffffffc00f09947 */ /* 0x008fea000383ffff */
[----:B------:R-:W-:Y:S05]  /*27de0*/  BRA `(.L_x_1856) ;  /* 0xfffffe9c00207947 */ /* 0x000fea000383ffff */
.L_x_1871:
[----:B-1----:R1:W2:Y:S02]  /*27df0*/  SYNCS.PHASECHK.TRANS64.TRYWAIT P2, [R6+URZ+0x28450], R9 ;  /* 0x02845009060075a7 */ /* 0x0022a4000804017f */
[----:B--2---:R-:W-:Y:S05]  /*27e00*/  @!P2 NANOSLEEP.SYNCS 0x989680 ;  /* 0x009896800000a95d */ /* 0x004fea0003900000 */
[----:B------:R-:W2:Y:S02]  /*27e10*/  @!P2 SYNCS.PHASECHK.TRANS64 P2, [R6+URZ+0x28450], R9 ;  /* 0x028450090600a5a7 */ /* 0x000ea4000804007f */
[----:B--2---:R-:W-:Y:S05]  /*27e20*/  @!P2 BRA `(.L_x_1871) ;  /* 0xfffffffc00f0a947 */ /* 0x004fea000383ffff */
[----:B------:R-:W-:Y:S05]  /*27e30*/  BRA `(.L_x_1870) ;  /* 0xfffffeb800847947 */ /* 0x000fea000383ffff */
.L_x_1881:
[----:B-1----:R1:W2:Y:S02]  /*27e40*/  SYNCS.PHASECHK.TRANS64.TRYWAIT P2, [R12+URZ+0x28430], R11 ;  /* 0x0284300b0c0075a7 */ /* 0x0022a4000804017f */
[----:B--2---:R-:W-:Y:S05]  /*27e50*/  @!P2 NANOSLEEP.SYNCS 0x989680 ;  /* 0x009896800000a95d */ /* 0x004fea0003900000 */
[----:B------:R-:W2:Y:S02]  /*27e60*/  @!P2 SYNCS.PHASECHK.TRANS64 P2, [R12+URZ+0x28430], R11 ;  /* 0x0284300b0c00a5a7 */ /* 0x000ea4000804007f */
[----:B--2---:R-:W-:Y:S05]  /*27e70*/  @!P2 BRA `(.L_x_1881) ;  /* 0xfffffffc00f0a947 */ /* 0x004fea000383ffff */
[----:B------:R-:W-:Y:S05]  /*27e80*/  BRA `(.L_x_1880) ;  /* 0xfffffebc00e47947 */ /* 0x000fea000383ffff */
.L_x_1895:
[----:B----4-:R4:W0:Y:S02]  /*27e90*/  SYNCS.PHASECHK.TRANS64.TRYWAIT P2, [R12+URZ+0x28450], R11 ;  /* 0x0284500b0c0075a7 */ /* 0x010824000804017f */
[----:B0-----:R-:W-:Y:S05]  /*27ea0*/  @!P2 NANOSLEEP.SYNCS 0x989680 ;  /* 0x009896800000a95d */ /* 0x001fea0003900000 */
[----:B------:R-:W0:Y:S02]  /*27eb0*/  @!P2 SYNCS.PHASECHK.TRANS64 P2, [R12+URZ+0x28450], R11 ;  /* 0x0284500b0c00a5a7 */ /* 0x000e24000804007f */
[----:B0-----:R-:W-:Y:S05]  /*27ec0*/  @!P2 BRA `(.L_x_1895) ;  /* 0xfffffffc00f0a947 */ /* 0x001fea000383ffff */
[----:B------:R-:W-:Y:S05]  /*27ed0*/  BRA `(.L_x_1894) ;  /* 0xfffffee000607947 */ /* 0x000fea000383ffff */
.L_x_1906:
[----:B-1----:R1:W2:Y:S02]  /*27ee0*/  SYNCS.PHASECHK.TRANS64.TRYWAIT P2, [R12+URZ+0x28430], R6 ;  /* 0x028430060c0075a7 */ /* 0x0022a4000804017f */
[----:B--2---:R-:W-:Y:S05]  /*27ef0*/  @!P2 NANOSLEEP.SYNCS 0x989680 ;  /* 0x009896800000a95d */ /* 0x004fea0003900000 */
[----:B------:R-:W2:Y:S02]  /*27f00*/  @!P2 SYNCS.PHASECHK.TRANS64 P2, [R12+URZ+0x28430], R6 ;  /* 0x028430060c00a5a7 */ /* 0x000ea4000804007f */
[----:B--2---:R-:W-:Y:S05]  /*27f10*/  @!P2 BRA `(.L_x_1906) ;  /* 0xfffffffc00f0a947 */ /* 0x004fea000383ffff */
[----:B------:R-:W-:Y:S05]  /*27f20*/  BRA `(.L_x_1905) ;  /* 0xfffffee400d07947 */ /* 0x000fea000383ffff */
.L_x_1912:
[----:B-1----:R1:W3:Y:S02]  /*27f30*/  SYNCS.PHASECHK.TRANS64.TRYWAIT P2, [R12+URZ+0x28450], R6 ;  /* 0x028450060c0075a7 */ /* 0x0022e4000804017f */
[----:B---3--:R-:W-:Y:S05]  /*27f40*/  @!P2 NANOSLEEP.SYNCS 0x989680 ;  /* 0x009896800000a95d */ /* 0x008fea0003900000 */
[----:B------:R-:W3:Y:S02]  /*27f50*/  @!P2 SYNCS.PHASECHK.TRANS64 P2, [R12+URZ+0x28450], R6 ;  /* 0x028450060c00a5a7 */ /* 0x000ee4000804007f */
[----:B---3--:R-:W-:Y:S05]  /*27f60*/  @!P2 BRA `(.L_x_1912) ;  /* 0xfffffffc00f0a947 */ /* 0x008fea000383ffff */
[----:B------:R-:W-:Y:S05]  /*27f70*/  BRA `(.L_x_1911) ;  /* 0xfffffefc009c7947 */ /* 0x000fea000383ffff */
.L_x_1919:
[----:B-1----:R1:W2:Y:S02]  /*27f80*/  SYNCS.PHASECHK.TRANS64.TRYWAIT P1, [R10+URZ+0x28430], R11 ;  /* 0x0284300b0a0075a7 */ /* 0x0022a4000802017f */
[----:B--2---:R-:W-:Y:S05]  /*27f90*/  @!P1 NANOSLEEP.SYNCS 0x989680 ;  /* 0x009896800000995d */ /* 0x004fea0003900000 */
[----:B------:R-:W2:Y:S02]  /*27fa0*/  @!P1 SYNCS.PHASECHK.TRANS64 P1, [R10+URZ+0x28430], R11 ;  /* 0x0284300b0a0095a7 */ /* 0x000ea4000802007f */
[----:B--2---:R-:W-:Y:S05]  /*27fb0*/  @!P1 BRA `(.L_x_1919) ;  /* 0xfffffffc00f09947 */ /* 0x004fea000383ffff */
[----:B------:R-:W-:Y:S05]  /*27fc0*/  BRA `(.L_x_1918) ;  /* 0xffffff0000607947 */ /* 0x000fea000383ffff */
.L_x_1933:
[----:B---3--:R3:W4:Y:S02]  /*27fd0*/  SYNCS.PHASECHK.TRANS64.TRYWAIT P1, [R10+URZ+0x28450], R11 ;  /* 0x0284500b0a0075a7 */ /* 0x008724000802017f */
[----:B----4-:R-:W-:Y:S05]  /*27fe0*/  @!P1 NANOSLEEP.SYNCS 0x989680 ;  /* 0x009896800000995d */ /* 0x010fea0003900000 */
[----:B------:R-:W4:Y:S02]  /*27ff0*/  @!P1 SYNCS.PHASECHK.TRANS64 P1, [R10+URZ+0x28450], R11 ;  /* 0x0284500b0a0095a7 */ /* 0x000f24000802007f */
[----:B----4-:R-:W-:Y:S05]  /*28000*/  @!P1 BRA `(.L_x_1933) ;  /* 0xfffffffc00f09947 */ /* 0x010fea000383ffff */
[----:B------:R-:W-:Y:S05]  /*28010*/  BRA `(.L_x_1932) ;  /* 0xffffff2000c87947 */ /* 0x000fea000383ffff */
.L_x_1938:
[----:B------:R-:W-:Y:S01]  /*28020*/  SEL R29, R7, R6, P0 ;  /* 0x00000006071d7207 */ /* 0x000fe20000000000 */
[----:B------:R-:W-:Y:S01]  /*28030*/  IMAD.MOV.U32 R15, RZ, RZ, -0x1 ;  /* 0xffffffffff0f7424 */ /* 0x000fe200078e00ff */
[----:B------:R-:W-:Y:S02]  /*28040*/  SEL R6, R6, R7, P0 ;  /* 0x0000000706067207 */ /* 0x000fe40000000000 */
[----:B------:R-:W-:Y:S02]  /*28050*/  SEL R33, R9, R8, P0 ;  /* 0x0000000809217207 */ /* 0x000fe40000000000 */
[----:B------:R-:W-:Y:S02]  /*28060*/  SEL R7, R8, R9, P0 ;  /* 0x0000000908077207 */ /* 0x000fe40000000000 */
[----:B------:R-:W-:Y:S02]  /*28070*/  SEL R35, R11, R10, P0 ;  /* 0x0000000a0b237207 */ /* 0x000fe40000000000 */
[----:B------:R-:W-:Y:S01]  /*28080*/  SEL R8, R10, R11, P0 ;  /* 0x0000000b0a087207 */ /* 0x000fe20000000000 */
[----:B------:R-:W-:Y:S01]  /*28090*/  IMAD.MOV.U32 R11, RZ, RZ, 0x1c1f ;  /* 0x00001c1fff0b7424 */ /* 0x000fe200078e00ff */
[----:B------:R-:W-:-:S02]  /*280a0*/  SEL R113, R117, R12, P0 ;  /* 0x0000000c75717207 */ /* 0x000fc40000000000 */
[----:B------:R-:W-:Y:S01]  /*280b0*/  SEL R42, R12, R117, P0 ;  /* 0x000000750c2a7207 */ /* 0x000fe20000000000 */
[----:B-----5:R-:W-:Y:S01]  /*280c0*/  IMAD.MOV.U32 R12, RZ, RZ, R2 ;  /* 0x000000ffff0c7224 */ /* 0x020fe200078e0002 */
[----:B------:R-:W-:Y:S02]  /*280d0*/  LOP3.LUT R9, R2, 0x2, RZ, 0x3c, !PT ;  /* 0x0000000202097812 */ /* 0x000fe400078e3cff */
[----:B------:R-:W-:-:S07]  /*280e0*/  SEL R51, R26, R109, P0 ;  /* 0x0000006d1a337207 */ /* 0x000fce0000000000 */
[----:B0-----:R-:W-:Y:S05]  /*280f0*/  WARPSYNC.COLLECTIVE R15, `(.L_x_2192) ;  /* 0x000000000f087348 */ /* 0x001fea0003c00000 */
[----:B------:R1:W2:Y:S02]  /*28100*/  SHFL.IDX P6, R14, R13, R12, R11 ;  /* 0x0000000c0d0e7389 */ /* 0x0002a400000c000b */
[----:B012---:R-:W-:Y:S01]  /*28110*/  ENDCOLLECTIVE ;  /* 0x000000000000791b */ /* 0x007fe20003800000 */
.L_x_2192:
        /* <DEDUP_REMOVED lines=19> */
.L_x_2193:
        /* <DEDUP_REMOVED lines=18> */
.L_x_2194:
        /* <DEDUP_REMOVED lines=19> */
.L_x_2195:
        /* <DEDUP_REMOVED lines=19> */
.L_x_2196:
[----:B------:R-:W-:Y:S02]  /*285d0*/  SEL R75, R135, R134, P0 ;  /* 0x00000086874b7207 */ /* 0x000fe40000000000 */
[----:B------:R-:W-:Y:S02]  /*285e0*/  SEL R5, R134, R135, P0 ;  /* 0x0000008786057207 */ /* 0x000fe40000000000 */
        /* <DEDUP_REMOVED lines=8> */
.L_x_2197:
[----:B------:R-:W-:Y:S02]  /*28670*/  IMAD.MOV.U32 R13, RZ, RZ, R35 ;  /* 0x000000ffff0d7224 */ /* 0x000fe400078e0023 */
[----:B------:R-:W-:Y:S02]  /*28680*/  IMAD.MOV.U32 R12, RZ, RZ, R2 ;  /* 0x000000ffff0c7224 */ /* 0x000fe400078e0002 */
[----:B------:R-:W-:-:S07]  /*28690*/  IMAD.MOV.U32 R56, RZ, RZ, R14 ;  /* 0x000000ffff387224 */ /* 0x000fce00078e000e */
[----:B------:R-:W-:Y:S05]  /*286a0*/  WARPSYNC.COLLECTIVE R15, `(.L_x_2198) ;  /* 0x000000000f087348 */ /* 0x000fea0003c00000 */
[----:B------:R0:W1:Y:S02]  /*286b0*/  SHFL.IDX P6, R14, R13, R12, R11 ;  /* 0x0000000c0d0e7389 */ /* 0x00006400000c000b */
[----:B01----:R-:W-:Y:S01]  /*286c0*/  ENDCOLLECTIVE ;  /* 0x000000000000791b */ /* 0x003fe20003800000 */
.L_x_2198:
[----:B------:R-:W-:Y:S01]  /*286d0*/  IMAD.MOV.U32 R13, RZ, RZ, R8 ;  /* 0x000000ffff0d7224 */ /* 0x000fe200078e0008 */
[----:B------:R-:W-:Y:S01]  /*286e0*/  SEL R8, R45, R52, P0 ;  /* 0x000000342d087207 */ /* 0x000fe20000000000 */
[----:B------:R-:W-:Y:S02]  /*286f0*/  IMAD.MOV.U32 R12, RZ, RZ, R9 ;  /* 0x000000ffff0c7224 */ /* 0x000fe400078e0009 */
[----:B------:R-:W-:-:S07]  /*28700*/  IMAD.MOV.U32 R53, RZ, RZ, R14 ;  /* 0x000000ffff357224 */ /* 0x000fce00078e000e */
[----:B------:R-:W-:Y:S05]  /*28710*/  WARPSYNC.COLLECTIVE R15, `(.L_x_2199) ;  /* 0x000000000f087348 */ /* 0x000fea0003c00000 */
[----:B------:R0:W1:Y:S02]  /*28720*/  SHFL.IDX P6, R14, R13, R12, R11 ;  /* 0x0000000c0d0e7389 */ /* 0x00006400000c000b */
[----:B01----:R-:W-:Y:S01]  /*28730*/  ENDCOLLECTIVE ;  /* 0x000000000000791b */ /* 0x003fe20003800000 */
.L_x_2199:
[----:B------:R-:W-:Y:S02]  /*28740*/  IMAD.MOV.U32 R13, RZ, RZ, R37 ;  /* 0x000000ffff0d7224 */ /* 0x000fe400078e0025 */
[----:B------:R-:W-:Y:S01]  /*28750*/  IMAD.MOV.U32 R12, RZ, RZ, R2 ;  /* 0x000000ffff0c7224 */ /* 0x000fe200078e0002 */
[----:B------:R-:W-:-:S07]  /*28760*/  MOV R60, R14 ;  /* 0x0000000e003c7202 */ /* 0x000fce0000000f00 */
[----:B------:R-:W-:Y:S05]  /*28770*/  WARPSYNC.COLLECTIVE R15, `(.L_x_2200) ;  /* 0x000000000f087348 */ /* 0x000fea0003c00000 */
[----:B------:R0:W1:Y:S02]  /*28780*/  SHFL.IDX P6, R14, R13, R12, R11 ;  /* 0x0000000c0d0e7389 */ /* 0x00006400000c000b */
[----:B01----:R-:W-:Y:S01]  /*28790*/  ENDCOLLECTIVE ;  /* 0x000000000000791b */ /* 0x003fe20003800000 */
.L_x_2200:
[----:B------:R-:W-:Y:S01]  /*287a0*/  IMAD.MOV.U32 R13, RZ, RZ, R10 ;  /* 0x000000ffff0d7224 */ /* 0x000fe200078e000a */
[----:B------:R-:W-:Y:S01]  /*287b0*/  SEL R10, R52, R45, P0 ;  /* 0x0000002d340a7207 */ /* 0x000fe20000000000 */
[----:B------:R-:W-:Y:S02]  /*287c0*/  IMAD.MOV.U32 R12, RZ, RZ, R9 ;  /* 0x000000ffff0c7224 */ /* 0x000fe400078e0009 */
[----:B------:R-:W-:-:S07]  /*287d0*/  IMAD.MOV.U32 R57, RZ, RZ, R14 ;  /* 0x000000ffff397224 */ /* 0x000fce00078e000e */
[----:B------:R-:W-:Y:S05]  /*287e0*/  WARPSYNC.COLLECTIVE R15, `(.L_x_2201) ;  /* 0x000000000f087348 */ /* 0x000fea0003c00000 */
[----:B------:R0:W1:Y:S02]  /*287f0*/  SHFL.IDX P6, R14, R13, R12, R11 ;  /* 0x0000000c0d0e7389 */ /* 0x00006400000c000b */
[----:B01----:R-:W-:Y:S01]  /*28800*/  ENDCOLLECTIVE ;  /* 0x000000000000791b */ /* 0x003fe20003800000 */
.L_x_2201:
[----:B------:R-:W-:Y:S02]  /*28810*/  IMAD.MOV.U32 R13, RZ, RZ, R39 ;  /* 0x000000ffff0d7224 */ /* 0x000fe400078e0027 */
[----:B------:R-:W-:Y:S02]  /*28820*/  IMAD.MOV.U32 R12, RZ, RZ, R2 ;  /* 0x000000ffff0c7224 */ /* 0x000fe400078e0002 */
[----:B------:R-:W-:-:S07]  /*28830*/  IMAD.MOV.U32 R64, RZ, RZ, R14 ;  /* 0x000000ffff407224 */ /* 0x000fce00078e000e */
[----:B------:R-:W-:Y:S05]  /*28840*/  WARPSYNC.COLLECTIVE R15, `(.L_x_2202) ;  /* 0x000000000f087348 */ /* 0x000fea0003c00000 */
[----:B------:R0:W1:Y:S02]  /*28850*/  SHFL.IDX P6, R14, R13, R12, R11 ;  /* 0x0000000c0d0e7389 */ /* 0x00006400000c000b */
[----:B01----:R-:W-:Y:S01]  /*28860*/  ENDCOLLECTIVE ;  /* 0x000000000000791b */ /* 0x003fe20003800000 */
.L_x_2202:
[----:B------:R-:W-:Y:S01]  /*28870*/  SEL R30, R64, R57, P0 ;  /* 0x00000039401e7207 */ /* 0x000fe20000000000 */
[----:B------:R-:W-:Y:S02]  /*28880*/  IMAD.MOV.U32 R13, RZ, RZ, R20 ;  /* 0x000000ffff0d7224 */ /* 0x000fe400078e0014 */
[----:B------:R-:W-:Y:S01]  /*28890*/  IMAD.MOV.U32 R12, RZ, RZ, R9 ;  /* 0x000000ffff0c7224 */ /* 0x000fe200078e0009 */
[----:B------:R-:W-:-:S07]  /*288a0*/  MOV R61, R14 ;  /* 0x0000000e003d7202 */ /* 0x000fce0000000f00 */
[----:B------:R-:W-:Y:S05]  /*288b0*/  WARPSYNC.COLLECTIVE R15, `(.L_x_2203) ;  /* 0x000000000f087348 */ /* 0x000fea0003c00000 */
[----:B------:R0:W1:Y:S02]  /*288c0*/  SHFL.IDX P6, R14, R13, R12, R11 ;  /* 0x0000000c0d0e7389 */ /* 0x00006400000c000b */
[----:B01----:R-:W-:Y:S01]  /*288d0*/  ENDCOLLECTIVE ;  /* 0x000000000000791b */ /* 0x003fe20003800000 */
.L_x_2203:
[----:B------:R-:W-:Y:S02]  /*288e0*/  IMAD.MOV.U32 R13, RZ, RZ, R43 ;  /* 0x000000ffff0d7224 */ /* 0x000fe400078e002b */
[----:B------:R-:W-:Y:S02]  /*288f0*/  IMAD.MOV.U32 R12, RZ, RZ, R2 ;  /* 0x000000ffff0c7224 */ /* 0x000fe400078e0002 */
[----:B------:R-:W-:-:S07]  /*28900*/  IMAD.MOV.U32 R20, RZ, RZ, R14 ;  /* 0x000000ffff147224 */ /* 0x000fce00078e000e */
[----:B------:R-:W-:Y:S05]  /*28910*/  WARPSYNC.COLLECTIVE R15, `(.L_x_2204) ;  /* 0x000000000f087348 */ /* 0x000fea0003c00000 */
[----:B------:R0:W1:Y:S02]  /*28920*/  SHFL.IDX P6, R14, R13, R12, R11 ;  /* 0x0000000c0d0e7389 */ /* 0x00006400000c000b */
[----:B01----:R-:W-:Y:S01]  /*28930*/  ENDCOLLECTIVE ;  /* 0x000000000000791b */ /* 0x003fe20003800000 */
.L_x_2204:
[----:B------:R-:W-:Y:S01]  /*28940*/  IMAD.MOV.U32 R13, RZ, RZ, R24 ;  /* 0x000000ffff0d7224 */ /* 0x000fe200078e0018 */
[----:B------:R-:W-:Y:S01]  /*28950*/  SEL R24, R53, R60, P0 ;  /* 0x0000003c35187207 */ /* 0x000fe20000000000 */
[----:B------:R-:W-:Y:S02]  /*28960*/  IMAD.MOV.U32 R12, RZ, RZ, R9 ;  /* 0x000000ffff0c7224 */ /* 0x000fe400078e0009 */
[----:B------:R-:W-:-:S07]  /*28970*/  IMAD.MOV.U32 R65, RZ, RZ, R14 ;  /* 0x000000ffff417224 */ /* 0x000fce00078e000e */
[----:B------:R-:W-:Y:S05]  /*28980*/  WARPSYNC.COLLECTIVE R15, `(.L_x_2205) ;  /* 0x000000000f087348 */ /* 0x000fea0003c00000 */
[----:B------:R0:W1:Y:S02]  /*28990*/  SHFL.IDX P6, R14, R13, R12, R11 ;  /* 0x0000000c0d0e7389 */ /* 0x00006400000c000b */
[----:B01----:R-:W-:Y:S01]  /*289a0*/  ENDCOLLECTIVE ;  /* 0x000000000000791b */ /* 0x003fe20003800000 */
.L_x_2205:
[----:B------:R-:W-:Y:S02]  /*289b0*/  IMAD.MOV.U32 R13, RZ, RZ, R51 ;  /* 0x000000ffff0d7224 */ /* 0x000fe400078e0033 */
[----:B------:R-:W-:Y:S01]  /*289c0*/  IMAD.MOV.U32 R12, RZ, RZ, R2 ;  /* 0x000000ffff0c7224 */ /* 0x000fe200078e0002 */
[----:B------:R-:W-:-:S07]  /*289d0*/  MOV R68, R14 ;  /* 0x0000000e00447202 */ /* 0x000fce0000000f00 */
[----:B------:R-:W-:Y:S05]  /*289e0*/  WARPSYNC.COLLECTIVE R15, `(.L_x_2206) ;  /* 0x000000000f087348 */ /* 0x000fea0003c00000 */
[----:B------:R0:W1:Y:S02]  /*289f0*/  SHFL.IDX P6, R14, R13, R12, R11 ;  /* 0x0000000c0d0e7389 */ /* 0x00006400000c000b */
[----:B01----:R-:W-:Y:S01]  /*28a00*/  ENDCOLLECTIVE ;  /* 0x000000000000791b */ /* 0x003fe20003800000 */
.L_x_2206:
[----:B------:R-:W-:Y:S01]  /*28a10*/  IMAD.MOV.U32 R13, RZ, RZ, R26 ;  /* 0x000000ffff0d7224 */ /* 0x000fe200078e001a */
[----:B------:R-:W-:Y:S01]  /*28a20*/  SEL R26, R60, R53, P0 ;  /* 0x000000353c1a7207 */ /* 0x000fe20000000000 */
[----:B------:R-:W-:Y:S02]  /*28a30*/  IMAD.MOV.U32 R12, RZ, RZ, R9 ;  /* 0x000000ffff0c7224 */ /* 0x000fe400078e0009 */
[----:B------:R-:W-:-:S07]  /*28a40*/  IMAD.MOV.U32 R69, RZ, RZ, R14 ;  /* 0x000000ffff457224 */ /* 0x000fce00078e000e */
[----:B------:R-:W-:Y:S05]  /*28a50*/  WARPSYNC.COLLECTIVE R15, `(.L_x_2207) ;  /* 0x000000000f087348 */ /* 0x000fea0003c00000 */
[----:B------:R0:W1:Y:S02]  /*28a60*/  SHFL.IDX P6, R14, R13, R12, R11 ;  /* 0x0000000c0d0e7389 */ /* 0x00006400000c000b */
[----:B01----:R-:W-:Y:S01]  /*28a70*/  ENDCOLLECTIVE ;  /* 0x000000000000791b */ /* 0x003fe20003800000 */
.L_x_2207:
[----:B------:R-:W-:Y:S02]  /*28a80*/  IMAD.MOV.U32 R13, RZ, RZ, R59 ;  /* 0x000000ffff0d7224 */ /* 0x000fe400078e003b */
[----:B------:R-:W-:Y:S02]  /*28a90*/  IMAD.MOV.U32 R12, RZ, RZ, R2 ;  /* 0x000000ffff0c7224 */ /* 0x000fe400078e0002 */
[----:B------:R-:W-:-:S07]  /*28aa0*/  IMAD.MOV.U32 R72, RZ, RZ, R14 ;  /* 0x000000ffff487224 */ /* 0x000fce00078e000e */
[----:B------:R-:W-:Y:S05]  /*28ab0*/  WARPSYNC.COLLECTIVE R15, `(.L_x_2208) ;  /* 0x000000000f087348 */ /* 0x000fea0003c00000 */
[----:B------:R0:W1:Y:S02]  /*28ac0*/  SHFL.IDX P6, R14, R13, R12, R11 ;  /* 0x0000000c0d0e7389 */ /* 0x00006400000c000b */
[----:B01----:R-:W-:Y:S01]  /*28ad0*/  ENDCOLLECTIVE ;  /* 0x000000000000791b */ /* 0x003fe20003800000 */
.L_x_2208:
[----:B------:R-:W-:Y:S01]  /*28ae0*/  IMAD.MOV.U32 R13, RZ, RZ, R28 ;  /* 0x000000ffff0d7224 */ /* 0x000fe200078e001c */
[----:B------:R-:W-:Y:S01]  /*28af0*/  SEL R28, R57, R64, P0 ;  /* 0x00000040391c7207 */ /* 0x000fe20000000000 */
[----:B------:R-:W-:Y:S01]  /*28b00*/  IMAD.MOV.U32 R12, RZ, RZ, R9 ;  /* 0x000000ffff0c7224 */ /* 0x000fe200078e0009 */
[----:B------:R-:W-:-:S07]  /*28b10*/  MOV R86, R14 ;  /* 0x0000000e00567202 */ /* 0x000fce0000000f00 */
[----:B------:R-:W-:Y:S05]  /*28b20*/  WARPSYNC.COLLECTIVE R15, `(.L_x_2209) ;  /* 0x000000000f087348 */ /* 0x000fea0003c00000 */
[----:B------:R0:W1:Y:S02]  /*28b30*/  SHFL.IDX P6, R14, R13, R12, R11 ;  /* 0x0000000c0d0e7389 */ /* 0x00006400000c000b */
[----:B01----:R-:W-:Y:S01]  /*28b40*/  ENDCOLLECTIVE ;  /* 0x000000000000791b */ /* 0x003fe20003800000 */
.L_x_2209:
[----:B------:R-:W-:Y:S02]  /*28b50*/  IMAD.MOV.U32 R13, RZ, RZ, R67 ;  /* 0x000000ffff0d7224 */ /* 0x000fe400078e0043 */
[----:B------:R-:W-:Y:S02]  /*28b60*/  IMAD.MOV.U32 R12, RZ, RZ, R2 ;  /* 0x000000ffff0c7224 */ /* 0x000fe400078e0002 */
[----:B------:R-:W-:-:S07]  /*28b70*/  IMAD.MOV.U32 R91, RZ, RZ, R14 ;  /* 0x000000ffff5b7224 */ /* 0x000fce00078e000e */
[----:B------:R-:W-:Y:S05]  /*28b80*/  WARPSYNC.COLLECTIVE R15, `(.L_x_2210) ;  /* 0x000000000f087348 */ /* 0x000fea0003c00000 */
[----:B------:R0:W1:Y:S02]  /*28b90*/  SHFL.IDX P6, R14, R13, R12, R11 ;  /* 0x0000000c0d0e7389 */ /* 0x00006400000c000b */
[----:B01----:R-:W-:Y:S01]  /*28ba0*/  ENDCOLLECTIVE ;  /* 0x000000000000791b */ /* 0x003fe20003800000 */
.L_x_2210:
[----:B------:R-:W-:Y:S01]  /*28bb0*/  IMAD.MOV.U32 R13, RZ, RZ, R34 ;  /* 0x000000ffff0d7224 */ /* 0x000fe200078e0022 */
[----:B------:R-:W-:Y:S01]  /*28bc0*/  SEL R34, R20, R61, P0 ;  /* 0x0000003d14227207 */ /* 0x000fe20000000000 */
[----:B------:R-:W-:Y:S02]  /*28bd0*/  IMAD.MOV.U32 R12, RZ, RZ, R9 ;  /* 0x000000ffff0c7224 */ /* 0x000fe400078e0009 */
[----:B------:R-:W-:-:S07]  /*28be0*/  IMAD.MOV.U32 R90, RZ, RZ, R14 ;  /* 0x000000ffff5a7224 */ /* 0x000fce00078e000e */
[----:B------:R-:W-:Y:S05]  /*28bf0*/  WARPSYNC.COLLECTIVE R15, `(.L_x_2211) ;  /* 0x000000000f087348 */ /* 0x000fea0003c00000 */
[----:B------:R0:W1:Y:S02]  /*28c00*/  SHFL.IDX P6, R14, R13, R12, R11 ;  /* 0x0000000c0d0e7389 */ /* 0x00006400000c000b */
[----:B01----:R-:W-:Y:S01]  /*28c10*/  ENDCOLLECTIVE ;  /* 0x000000000000791b */ /* 0x003fe20003800000 */
.L_x_2211:
[----:B------:R-:W-:Y:S02]  /*28c20*/  IMAD.MOV.U32 R13, RZ, RZ, R97 ;  /* 0x000000ffff0d7224 */ /* 0x000fe400078e0061 */
[----:B------:R-:W-:Y:S01]  /*28c30*/  IMAD.MOV.U32 R12, RZ, RZ, R2 ;  /* 0x000000ffff0c7224 */ /* 0x000fe200078e0002 */
[----:B------:R-:W-:-:S07]  /*28c40*/  MOV R95, R14 ;  /* 0x0000000e005f7202 */ /* 0x000fce0000000f00 */
[----:B------:R-:W-:Y:S05]  /*28c50*/  WARPSYNC.COLLECTIVE R15, `(.L_x_2212) ;  /* 0x000000000f087348 */ /* 0x000fea0003c00000 */
[----:B------:R0:W1:Y:S02]  /*28c60*/  SHFL.IDX P6, R14, R13, R12, R11 ;  /* 0x0000000c0d0e7389 */ /* 0x00006400000c000b */
[----:B01----:R-:W-:Y:S01]  /*28c70*/  ENDCOLLECTIVE ;  /* 0x000000000000791b */ /* 0x003fe20003800000 */
.L_x_2212:
[----:B------:R-:W-:Y:S01]  /*28c80*/  IMAD.MOV.U32 R13, RZ, RZ, R40 ;  /* 0x000000ffff0d7224 */ /* 0x000fe200078e0028 */
[----:B------:R-:W-:Y:S01]  /*28c90*/  SEL R40, R69, R72, P0 ;  /* 0x0000004845287207 */ /* 0x000fe20000000000 */
[----:B------:R-:W-:Y:S02]  /*28ca0*/  IMAD.MOV.U32 R12, RZ, RZ, R9 ;  /* 0x000000ffff0c7224 */ /* 0x000fe400078e0009 */
[----:B------:R-:W-:-:S07]  /*28cb0*/  IMAD.MOV.U32 R97, RZ, RZ, R14 ;  /* 0x000000ffff617224 */ /* 0x000fce00078e000e */
[----:B------:R-:W-:Y:S05]  /*28cc0*/  WARPSYNC.COLLECTIVE R15, `(.L_x_2213) ;  /* 0x000000000f087348 */ /* 0x000fea0003c00000 */
[----:B------:R0:W1:Y:S02]  /*28cd0*/  SHFL.IDX P6, R14, R13, R12, R11 ;  /* 0x0000000c0d0e7389 */ /* 0x00006400000c000b */
[----:B01----:R-:W-:Y:S01]  /*28ce0*/  ENDCOLLECTIVE ;  /* 0x000000000000791b */ /* 0x003fe20003800000 */
.L_x_2213:
[----:B------:R-:W-:Y:S02]  /*28cf0*/  IMAD.MOV.U32 R13, RZ, RZ, R99 ;  /* 0x000000ffff0d7224 */ /* 0x000fe400078e0063 */
[----:B------:R-:W-:Y:S02]  /*28d00*/  IMAD.MOV.U32 R12, RZ, RZ, R2 ;  /* 0x000000ffff0c7224 */ /* 0x000fe400078e0002 */
[----:B------:R-:W-:-:S07]  /*28d10*/  IMAD.MOV.U32 R98, RZ, RZ, R14 ;  /* 0x000000ffff627224 */ /* 0x000fce00078e000e */
[----:B------:R-:W-:Y:S05]  /*28d20*/  WARPSYNC.COLLECTIVE R15, `(.L_x_2214) ;  /* 0x000000000f087348 */ /* 0x000fea0003c00000 */
[----:B------:R0:W1:Y:S02]  /*28d30*/  SHFL.IDX P6, R14, R13, R12, R11 ;  /* 0x0000000c0d0e7389 */ /* 0x00006400000c000b */
[----:B01----:R-:W-:Y:S01]  /*28d40*/  ENDCOLLECTIVE ;  /* 0x000000000000791b */ /* 0x003fe20003800000 */
.L_x_2214:
[----:B------:R-:W-:Y:S01]  /*28d50*/  SEL R52, R97, R98, P0 ;  /* 0x0000006261347207 */ /* 0x000fe20000000000 */
[----:B------:R-:W-:Y:S01]  /*28d60*/  IMAD.MOV.U32 R13, RZ, RZ, R46 ;  /* 0x000000ffff0d7224 */ /* 0x000fe200078e002e */
[----:B------:R-:W-:Y:S01]  /*28d70*/  SEL R46, R91, R86, P0 ;  /* 0x000000565b2e7207 */ /* 0x000fe20000000000 */
[----:B------:R-:W-:Y:S01]  /*28d80*/  IMAD.MOV.U32 R12, RZ, RZ, R9 ;  /* 0x000000ffff0c7224 */ /* 0x000fe200078e0009 */
[----:B------:R-:W-:-:S07]  /*28d90*/  MOV R58, R14 ;  /* 0x0000000e003a7202 */ /* 0x000fce0000000f00 */
[----:B------:R-:W-:Y:S05]  /*28da0*/  WARPSYNC.COLLECTIVE R15, `(.L_x_2215) ;  /* 0x000000000f087348 */ /* 0x000fea0003c00000 */
[----:B------:R0:W1:Y:S02]  /*28db0*/  SHFL.IDX P6, R14, R13, R12, R11 ;  /* 0x0000000c0d0e7389 */ /* 0x00006400000c000b */
[----:B01----:R-:W-:Y:S01]  /*28dc0*/  ENDCOLLECTIVE ;  /* 0x000000000000791b */ /* 0x003fe20003800000 */
.L_x_2215:
[----:B------:R-:W-:Y:S02]  /*28dd0*/  IMAD.MOV.U32 R13, RZ, RZ, R41 ;  /* 0x000000ffff0d7224 */ /* 0x000fe400078e0029 */
[----:B------:R-:W-:Y:S02]  /*28de0*/  IMAD.MOV.U32 R12, RZ, RZ, R2 ;  /* 0x000000ffff0c7224 */ /* 0x000fe400078e0002 */
[----:B------:R-:W-:-:S07]  /*28df0*/  IMAD.MOV.U32 R99, RZ, RZ, R14 ;  /* 0x000000ffff637224 */ /* 0x000fce00078e000e */
[----:B------:R-:W-:Y:S05]  /*28e00*/  WARPSYNC.COLLECTIVE R15, `(.L_x_2216) ;  /* 0x000000000f087348 */ /* 0x000fea0003c00000 */
[----:B------:R0:W1:Y:S02]  /*28e10*/  SHFL.IDX P6, R14, R13, R12, R11 ;  /* 0x0000000c0d0e7389 */ /* 0x00006400000c000b */
[----:B01----:R-:W-:Y:S01]  /*28e20*/  ENDCOLLECTIVE ;  /* 0x000000000000791b */ /* 0x003fe20003800000 */
.L_x_2216:
[----:B------:R-:W-:Y:S01]  /*28e30*/  IMAD.MOV.U32 R13, RZ, RZ, R50 ;  /* 0x000000ffff0d7224 */ /* 0x000fe200078e0032 */
[----:B------:R-:W-:Y:S01]  /*28e40*/  SEL R50, R95, R90, P0 ;  /* 0x0000005a5f327207 */ /* 0x000fe20000000000 */
[----:B------:R-:W-:Y:S02]  /*28e50*/  IMAD.MOV.U32 R12, RZ, RZ, R9 ;  /* 0x000000ffff0c7224 */ /* 0x000fe400078e0009 */
[----:B------:R-:W-:-:S07]  /*28e60*/  IMAD.MOV.U32 R41, RZ, RZ, R14 ;  /* 0x000000ffff297224 */ /* 0x000fce00078e000e */
[----:B------:R-:W-:Y:S05]  /*28e70*/  WARPSYNC.COLLECTIVE R15, `(.L_x_2217) ;  /* 0x000000000f087348 */ /* 0x000fea0003c00000 */
[----:B------:R0:W1:Y:S02]  /*28e80*/  SHFL.IDX P6, R14, R13, R12, R11 ;  /* 0x0000000c0d0e7389 */ /* 0x00006400000c000b */
[----:B01----:R-:W-:Y:S01]  /*28e90*/  ENDCOLLECTIVE ;  /* 0x000000000000791b */ /* 0x003fe20003800000 */
.L_x_2217:
[----:B------:R-:W-:Y:S02]  /*28ea0*/  IMAD.MOV.U32 R13, RZ, RZ, R101 ;  /* 0x000000ffff0d7224 */ /* 0x000fe400078e0065 */
[----:B------:R-:W-:Y:S01]  /*28eb0*/  IMAD.MOV.U32 R12, RZ, RZ, R2 ;  /* 0x000000ffff0c7224 */ /* 0x000fe200078e0002 */
[----:B------:R-:W-:-:S07]  /*28ec0*/  MOV R100, R14 ;  /* 0x0000000e00647202 */ /* 0x000fce0000000f00 */
[----:B------:R-:W-:Y:S05]  /*28ed0*/  WARPSYNC.COLLECTIVE R15, `(.L_x_2218) ;  /* 0x000000000f087348 */ /* 0x000fea0003c00000 */
[----:B------:R0:W1:Y:S02]  /*28ee0*/  SHFL.IDX P6, R14, R13, R12, R11 ;  /* 0x0000000c0d0e7389 */ /* 0x00006400000c000b */
[----:B01----:R-:W-:Y:S01]  /*28ef0*/  ENDCOLLECTIVE ;  /* 0x000000000000791b */ /* 0x003fe20003800000 */
.L_x_2218:
[----:B------:R-:W-:Y:S01]  /*28f00*/  SEL R60, R41, R100, P0 ;  /* 0x00000064293c7207 */ /* 0x000fe20000000000 */
[----:B------:R-:W-:Y:S01]  /*28f10*/  IMAD.MOV.U32 R13, RZ, RZ, R44 ;  /* 0x000000ffff0d7224 */ /* 0x000fe200078e002c */
[----:B------:R-:W-:Y:S01]  /*28f20*/  SEL R44, R86, R91, P0 ;  /* 0x0000005b562c7207 */ /* 0x000fe20000000000 */
[----:B------:R-:W-:Y:S02]  /*28f30*/  IMAD.MOV.U32 R12, RZ, RZ, R9 ;  /* 0x000000ffff0c7224 */ /* 0x000fe400078e0009 */
[----:B------:R-:W-:-:S07]  /*28f40*/  IMAD.MOV.U32 R66, RZ, RZ, R14 ;  /* 0x000000ffff427224 */ /* 0x000fce00078e000e */
[----:B------:R-:W-:Y:S05]  /*28f50*/  WARPSYNC.COLLECTIVE R15, `(.L_x_2219) ;  /* 0x000000000f087348 */ /* 0x000fea0003c00000 */
[----:B------:R0:W1:Y:S02]  /*28f60*/  SHFL.IDX P6, R14, R13, R12, R11 ;  /* 0x0000000c0d0e7389 */ /* 0x00006400000c000b */
[----:B01----:R-:W-:Y:S01]  /*28f70*/  ENDCOLLECTIVE ;  /* 0x000000000000791b */ /* 0x003fe20003800000 */
.L_x_2219:
[----:B------:R-:W-:Y:S02]  /*28f80*/  IMAD.MOV.U32 R13, RZ, RZ, R105 ;  /* 0x000000ffff0d7224 */ /* 0x000fe400078e0069 */
[----:B------:R-:W-:Y:S02]  /*28f90*/  IMAD.MOV.U32 R12, RZ, RZ, R2 ;  /* 0x000000ffff0c7224 */ /* 0x000fe400078e0002 */
[----:B------:R-:W-:-:S07]  /*28fa0*/  IMAD.MOV.U32 R7, RZ, RZ, R14 ;  /* 0x000000ffff077224 */ /* 0x000fce00078e000e */
[----:B------:R-:W-:Y:S05]  /*28fb0*/  WARPSYNC.COLLECTIVE R15, `(.L_x_2220) ;  /* 0x000000000f087348 */ /* 0x000fea0003c00000 */
[----:B------:R0:W1:Y:S02]  /*28fc0*/  SHFL.IDX P6, R14, R13, R12, R11 ;  /* 0x0000000c0d0e7389 */ /* 0x00006400000c000b */
[----:B01----:R-:W-:Y:S01]  /*28fd0*/  ENDCOLLECTIVE ;  /* 0x000000000000791b */ /* 0x003fe20003800000 */
.L_x_2220:
[----:B------:R-:W-:Y:S02]  /*28fe0*/  SEL R64, R66, R7, P0 ;  /* 0x0000000742407207 */ /* 0x000fe40000000000 */
        /* <DEDUP_REMOVED lines=8> */
.L_x_2221:
[----:B------:R-:W-:Y:S02]  /*29070*/  IMAD.MOV.U32 R13, RZ, RZ, R107 ;  /* 0x000000ffff0d7224 */ /* 0x000fe400078e006b */
[----:B------:R-:W-:Y:S02]  /*29080*/  IMAD.MOV.U32 R12, RZ, RZ, R2 ;  /* 0x000000ffff0c7224 */ /* 0x000fe400078e0002 */
[----:B------:R-:W-:-:S07]  /*29090*/  IMAD.MOV.U32 R101, RZ, RZ, R14 ;  /* 0x000000ffff657224 */ /* 0x000fce00078e000e */
[----:B------:R-:W-:Y:S05]  /*290a0*/  WARPSYNC.COLLECTIVE R15, `(.L_x_2222) ;  /* 0x000000000f087348 */ /* 0x000fea0003c00000 */
[----:B------:R0:W1:Y:S02]  /*290b0*/  SHFL.IDX P6, R14, R13, R12, R11 ;  /* 0x0000000c0d0e7389 */ /* 0x00006400000c000b */
[----:B01----:R-:W-:Y:S01]  /*290c0*/  ENDCOLLECTIVE ;  /* 0x000000000000791b */ /* 0x003fe20003800000 */
.L_x_2222:
[----:B------:R-:W-:Y:S01]  /*290d0*/  IMAD.MOV.U32 R13, RZ, RZ, R32 ;  /* 0x000000ffff0d7224 */ /* 0x000fe200078e0020 */
[----:B------:R-:W-:Y:S01]  /*290e0*/  SEL R32, R61, R20, P0 ;  /* 0x000000143d207207 */ /* 0x000fe20000000000 */
[----:B------:R-:W-:Y:S02]  /*290f0*/  IMAD.MOV.U32 R12, RZ, RZ, R9 ;  /* 0x000000ffff0c7224 */ /* 0x000fe400078e0009 */
[----:B------:R-:W-:Y:S02]  /*29100*/  IMAD.MOV.U32 R20, RZ, RZ, RZ ;  /* 0x000000ffff147224 */ /* 0x000fe400078e00ff */
[----:B------:R-:W-:-:S07]  /*29110*/  IMAD.MOV.U32 R74, RZ, RZ, R14 ;  /* 0x000000ffff4a7224 */ /* 0x000fce00078e000e */
[----:B------:R-:W-:Y:S05]  /*29120*/  WARPSYNC.COLLECTIVE R15, `(.L_x_2223) ;  /* 0x000000000f087348 */ /* 0x000fea0003c00000 */
[----:B------:R0:W1:Y:S02]  /*29130*/  SHFL.IDX P6, R14, R13, R12, R11 ;  /* 0x0000000c0d0e7389 */ /* 0x00006400000c000b */
[----:B01----:R-:W-:Y:S01]  /*29140*/  ENDCOLLECTIVE ;  /* 0x000000000000791b */ /* 0x003fe20003800000 */
.L_x_2223:
[----:B------:R-:W-:Y:S02]  /*29150*/  IMAD.MOV.U32 R13, RZ, RZ, R109 ;  /* 0x000000ffff0d7224 */ /* 0x000fe400078e006d */
[----:B------:R-:W-:Y:S01]  /*29160*/  IMAD.MOV.U32 R12, RZ, RZ, R2 ;  /* 0x000000ffff0c7224 */ /* 0x000fe200078e0002 */
[----:B------:R-:W-:-:S07]  /*29170*/  MOV R103, R14 ;  /* 0x0000000e00677202 */ /* 0x000fce0000000f00 */
[----:B------:R-:W-:Y:S05]  /*29180*/  WARPSYNC.COLLECTIVE R15, `(.L_x_2224) ;  /* 0x000000000f087348 */ /* 0x000fea0003c00000 */
[----:B------:R0:W1:Y:S02]  /*29190*/  SHFL.IDX P6, R14, R13, R12, R11 ;  /* 0x0000000c0d0e7389 */ /* 0x00006400000c000b */
[----:B01----:R-:W-:Y:S01]  /*291a0*/  ENDCOLLECTIVE ;  /* 0x000000000000791b */ /* 0x003fe20003800000 */
.L_x_2224:
[----:B------:R-:W-:Y:S01]  /*291b0*/  IMAD.MOV.U32 R13, RZ, RZ, R36 ;  /* 0x000000ffff0d7224 */ /* 0x000fe200078e0024 */
[----:B------:R-:W-:Y:S01]  /*291c0*/  SEL R36, R65, R68, P0 ;  /* 0x0000004441247207 */ /* 0x000fe20000000000 */
[----:B------:R-:W-:Y:S01]  /*291d0*/  IMAD.MOV.U32 R12, RZ, RZ, R9 ;  /* 0x000000ffff0c7224 */ /* 0x000fe200078e0009 */
[----:B------:R-:W-:Y:S02]  /*291e0*/  SEL R68, R70, R101, P0 ;  /* 0x0000006546447207 */ /* 0x000fe40000000000 */
[----:B------:R-:W-:Y:S01]  /*291f0*/  SEL R70, R101, R70, P0 ;  /* 0x0000004665467207 */ /* 0x000fe20000000000 */
[----:B------:R-:W-:-:S07]  /*29200*/  IMAD.MOV.U32 R37, RZ, RZ, R14 ;  /* 0x000000ffff257224 */ /* 0x000fce00078e000e */
[----:B------:R-:W-:Y:S05]  /*29210*/  WARPSYNC.COLLECTIVE R15, `(.L_x_2225) ;  /* 0x000000000f087348 */ /* 0x000fea0003c00000 */
[----:B------:R0:W1:Y:S02]  /*29220*/  SHFL.IDX P6, R14, R13, R12, R11 ;  /* 0x0000000c0d0e7389 */ /* 0x00006400000c000b */
[----:B01----:R-:W-:Y:S01]  /*29230*/  ENDCOLLECTIVE ;  /* 0x000000000000791b */ /* 0x003fe20003800000 */
.L_x_2225:
[----:B------:R-:W-:Y:S02]  /*29240*/  IMAD.MOV.U32 R13, RZ, RZ, R113 ;  /* 0x000000ffff0d7224 */ /* 0x000fe400078e0071 */
[----:B------:R-:W-:Y:S02]  /*29250*/  IMAD.MOV.U32 R12, RZ, RZ, R2 ;  /* 0x000000ffff0c7224 */ /* 0x000fe400078e0002 */
[----:B------:R-:W-:-:S07]  /*29260*/  IMAD.MOV.U32 R102, RZ, RZ, R14 ;  /* 0x000000ffff667224 */ /* 0x000fce00078e000e */
[----:B------:R-:W-:Y:S05]  /*29270*/  WARPSYNC.COLLECTIVE R15, `(.L_x_2226) ;  /* 0x000000000f087348 */ /* 0x000fea0003c00000 */
[----:B------:R0:W1:Y:S02]  /*29280*/  SHFL.IDX P6, R14, R13, R12, R11 ;  /* 0x0000000c0d0e7389 */ /* 0x00006400000c000b */
[----:B01----:R-:W-:Y:S01]  /*29290*/  ENDCOLLECTIVE ;  /* 0x000000000000791b */ /* 0x003fe20003800000 */
.L_x_2226:
[----:B------:R-:W-:Y:S01]  /*292a0*/  SEL R7, R102, R37, P0 ;  /* 0x0000002566077207 */ /* 0x000fe20000000000 */
[----:B------:R-:W-:Y:S01]  /*292b0*/  IMAD.MOV.U32 R13, RZ, RZ, R42 ;  /* 0x000000ffff0d7224 */ /* 0x000fe200078e002a */
[----:B------:R-:W-:Y:S01]  /*292c0*/  SEL R42, R72, R69, P0 ;  /* 0x00000045482a7207 */ /* 0x000fe20000000000 */
[----:B------:R-:W-:Y:S01]  /*292d0*/  IMAD.MOV.U32 R12, RZ, RZ, R9 ;  /* 0x000000ffff0c7224 */ /* 0x000fe200078e0009 */
[----:B------:R-:W-:Y:S02]  /*292e0*/  SEL R72, R74, R103, P0 ;  /* 0x000000674a487207 */ /* 0x000fe40000000000 */
[----:B------:R-:W-:Y:S02]  /*292f0*/  SEL R74, R103, R74, P0 ;  /* 0x0000004a674a7207 */ /* 0x000fe40000000000 */
[----:B------:R-:W-:-:S07]  /*29300*/  MOV R33, R14 ;  /* 0x0000000e00217202 */ /* 0x000fce0000000f00 */
[----:B------:R-:W-:Y:S05]  /*29310*/  WARPSYNC.COLLECTIVE R15, `(.L_x_2227) ;  /* 0x000000000f087348 */ /* 0x000fea0003c00000 */
[----:B------:R0:W1:Y:S02]  /*29320*/  SHFL.IDX P6, R14, R13, R12, R11 ;  /* 0x0000000c0d0e7389 */ /* 0x00006400000c000b */
[----:B01----:R-:W-:Y:S01]  /*29330*/  ENDCOLLECTIVE ;  /* 0x000000000000791b */ /* 0x003fe20003800000 */
.L_x_2227:
[----:B------:R-:W-:Y:S02]  /*29340*/  IMAD.MOV.U32 R13, RZ, RZ, R115 ;  /* 0x000000ffff0d7224 */ /* 0x000fe400078e0073 */
[----:B------:R-:W-:Y:S02]  /*29350*/  IMAD.MOV.U32 R12, RZ, RZ, R2 ;  /* 0x000000ffff0c7224 */ /* 0x000fe400078e0002 */
[----:B------:R-:W-:-:S07]  /*29360*/  IMAD.MOV.U32 R104, RZ, RZ, R14 ;  /* 0x000000ffff687224 */ /* 0x000fce00078e000e */
[----:B------:R-:W-:Y:S05]  /*29370*/  WARPSYNC.COLLECTIVE R15, `(.L_x_2228) ;  /* 0x000000000f087348 */ /* 0x000fea0003c00000 */
[----:B------:R0:W1:Y:S02]  /*29380*/  SHFL.IDX P6, R14, R13, R12, R11 ;  /* 0x0000000c0d0e7389 */ /* 0x00006400000c000b */
[----:B01----:R-:W-:Y:S01]  /*29390*/  ENDCOLLECTIVE ;  /* 0x000000000000791b */ /* 0x003fe20003800000 */
.L_x_2228:
[----:B------:R-:W-:Y:S01]  /*293a0*/  IMAD.MOV.U32 R13, RZ, RZ, R48 ;  /* 0x000000ffff0d7224 */ /* 0x000fe200078e0030 */
[----:B------:R-:W-:Y:S01]  /*293b0*/  SEL R48, R90, R95, P0 ;  /* 0x0000005f5a307207 */ /* 0x000fe20000000000 */
[----:B------:R-:W-:Y:S02]  /*293c0*/  IMAD.MOV.U32 R12, RZ, RZ, R9 ;  /* 0x000000ffff0c7224 */ /* 0x000fe400078e0009 */
[----:B------:R-:W-:-:S07]  /*293d0*/  IMAD.MOV.U32 R29, RZ, RZ, R14 ;  /* 0x000000ffff1d7224 */ /* 0x000fce00078e000e */
[----:B------:R-:W-:Y:S05]  /*293e0*/  WARPSYNC.COLLECTIVE R15, `(.L_x_2229) ;  /* 0x000000000f087348 */ /* 0x000fea0003c00000 */
[----:B------:R0:W1:Y:S02]  /*293f0*/  SHFL.IDX P6, R14, R13, R12, R11 ;  /* 0x0000000c0d0e7389 */ /* 0x00006400000c000b */
[----:B01----:R-:W-:Y:S01]  /*29400*/  ENDCOLLECTIVE ;  /* 0x000000000000791b */ /* 0x003fe20003800000 */
.L_x_2229:
[----:B------:R-:W-:Y:S02]  /*29410*/  IMAD.MOV.U32 R13, RZ, RZ, R117 ;  /* 0x000000ffff0d7224 */ /* 0x000fe400078e0075 */
[----:B------:R-:W-:Y:S01]  /*29420*/  IMAD.MOV.U32 R12, RZ, RZ, R2 ;  /* 0x000000ffff0c7224 */ /* 0x000fe200078e0002 */
[----:B------:R-:W-:-:S07]  /*29430*/  MOV R106, R14 ;  /* 0x0000000e006a7202 */ /* 0x000fce0000000f00 */
[----:B------:R-:W-:Y:S05]  /*29440*/  WARPSYNC.COLLECTIVE R15, `(.L_x_2230) ;  /* 0x000000000f087348 */ /* 0x000fea0003c00000 */
[----:B------:R0:W1:Y:S02]  /*29450*/  SHFL.IDX P6, R14, R13, R12, R11 ;  /* 0x0000000c0d0e7389 */ /* 0x00006400000c000b */
[----:B01----:R-:W-:Y:S01]  /*29460*/  ENDCOLLECTIVE ;  /* 0x000000000000791b */ /* 0x003fe20003800000 */
.L_x_2230:
[----:B------:R-:W-:Y:S01]  /*29470*/  IMAD.MOV.U32 R13, RZ, RZ, R54 ;  /* 0x000000ffff0d7224 */ /* 0x000fe200078e0036 */
[----:B------:R-:W-:Y:S01]  /*29480*/  SEL R54, R98, R97, P0 ;  /* 0x0000006162367207 */ /* 0x000fe20000000000 */
[----:B------:R-:W-:Y:S02]  /*29490*/  IMAD.MOV.U32 R12, RZ, RZ, R9 ;  /* 0x000000ffff0c7224 */ /* 0x000fe400078e0009 */
[----:B------:R-:W-:-:S07]  /*294a0*/  IMAD.MOV.U32 R27, RZ, RZ, R14 ;  /* 0x000000ffff1b7224 */ /* 0x000fce00078e000e */
[----:B------:R-:W-:Y:S05]  /*294b0*/  WARPSYNC.COLLECTIVE R15, `(.L_x_2231) ;  /* 0x000000000f087348 */ /* 0x000fea0003c00000 */
[----:B------:R0:W1:Y:S02]  /*294c0*/  SHFL.IDX P6, R14, R13, R12, R11 ;  /* 0x0000000c0d0e7389 */ /* 0x00006400000c000b */
[----:B01----:R-:W-:Y:S01]  /*294d0*/  ENDCOLLECTIVE ;  /* 0x000000000000791b */ /* 0x003fe20003800000 */
.L_x_2231:
[----:B------:R-:W-:Y:S02]  /*294e0*/  IMAD.MOV.U32 R13, RZ, RZ, R31 ;  /* 0x000000ffff0d7224 */ /* 0x000fe400078e001f */
[----:B------:R-:W-:Y:S02]  /*294f0*/  IMAD.MOV.U32 R12, RZ, RZ, R2 ;  /* 0x000000ffff0c7224 */ /* 0x000fe400078e0002 */
[----:B------:R-:W-:-:S07]  /*29500*/  IMAD.MOV.U32 R108, RZ, RZ, R14 ;  /* 0x000000ffff6c7224 */ /* 0x000fce00078e000e */
[----:B------:R-:W-:Y:S05]  /*29510*/  WARPSYNC.COLLECTIVE R15, `(.L_x_2232) ;  /* 0x000000000f087348 */ /* 0x000fea0003c00000 */
[----:B------:R0:W1:Y:S02]  /*29520*/  SHFL.IDX P6, R14, R13, R12, R11 ;  /* 0x0000000c0d0e7389 */ /* 0x00006400000c000b */
[----:B01----:R-:W-:Y:S01]  /*29530*/  ENDCOLLECTIVE ;  /* 0x000000000000791b */ /* 0x003fe20003800000 */
.L_x_2232:
        /* <DEDUP_REMOVED lines=9> */
.L_x_2233:
[----:B------:R-:W-:Y:S02]  /*295d0*/  IMAD.MOV.U32 R13, RZ, RZ, R121 ;  /* 0x000000ffff0d7224 */ /* 0x000fe400078e0079 */
[----:B------:R-:W-:Y:S02]  /*295e0*/  IMAD.MOV.U32 R12, RZ, RZ, R2 ;  /* 0x000000ffff0c7224 */ /* 0x000fe400078e0002 */
[----:B------:R-:W-:-:S07]  /*295f0*/  IMAD.MOV.U32 R110, RZ, RZ, R14 ;  /* 0x000000ffff6e7224 */ /* 0x000fce00078e000e */
[----:B------:R-:W-:Y:S05]  /*29600*/  WARPSYNC.COLLECTIVE R15, `(.L_x_2234) ;  /* 0x000000000f087348 */ /* 0x000fea0003c00000 */
[----:B------:R0:W1:Y:S02]  /*29610*/  SHFL.IDX P6, R14, R13, R12, R11 ;  /* 0x0000000c0d0e7389 */ /* 0x00006400000c000b */
[----:B01----:R-:W-:Y:S01]  /*29620*/  ENDCOLLECTIVE ;  /* 0x000000000000791b */ /* 0x003fe20003800000 */
.L_x_2234:
[----:B------:R-:W-:Y:S02]  /*29630*/  IMAD.MOV.U32 R13, RZ, RZ, R112 ;  /* 0x000000ffff0d7224 */ /* 0x000fe400078e0070 */
[----:B------:R-:W-:Y:S02]  /*29640*/  IMAD.MOV.U32 R12, RZ, RZ, R9 ;  /* 0x000000ffff0c7224 */ /* 0x000fe400078e0009 */
[----:B------:R-:W-:-:S07]  /*29650*/  IMAD.MOV.U32 R35, RZ, RZ, R14 ;  /* 0x000000ffff237224 */ /* 0x000fce00078e000e */
[----:B------:R-:W-:Y:S05]  /*29660*/  WARPSYNC.COLLECTIVE R15, `(.L_x_2235) ;  /* 0x000000000f087348 */ /* 0x000fea0003c00000 */
[----:B------:R0:W1:Y:S02]  /*29670*/  SHFL.IDX P6, R14, R13, R12, R11 ;  /* 0x0000000c0d0e7389 */ /* 0x00006400000c000b */
[----:B01----:R-:W-:Y:S01]  /*29680*/  ENDCOLLECTIVE ;  /* 0x000000000000791b */ /* 0x003fe20003800000 */
.L_x_2235:
[----:B------:R-:W-:Y:S02]  /*29690*/  IMAD.MOV.U32 R13, RZ, RZ, R123 ;  /* 0x000000ffff0d7224 */ /* 0x000fe400078e007b */
[----:B------:R-:W-:Y:S01]  /*296a0*/  IMAD.MOV.U32 R12, RZ, RZ, R2 ;  /* 0x000000ffff0c7224 */ /* 0x000fe200078e0002 */
[----:B------:R-:W-:-:S07]  /*296b0*/  MOV R112, R14 ;  /* 0x0000000e00707202 */ /* 0x000fce0000000f00 */
[----:B------:R-:W-:Y:S05]  /*296c0*/  WARPSYNC.COLLECTIVE R15, `(.L_x_2236) ;  /* 0x000000000f087348 */ /* 0x000fea0003c00000 */
[----:B------:R0:W1:Y:S02]  /*296d0*/  SHFL.IDX P6, R14, R13, R12, R11 ;  /* 0x0000000c0d0e7389 */ /* 0x00006400000c000b */
[----:B01----:R-:W-:Y:S01]  /*296e0*/  ENDCOLLECTIVE ;  /* 0x000000000000791b */ /* 0x003fe20003800000 */
.L_x_2236:
[----:B------:R-:W-:Y:S02]  /*296f0*/  IMAD.MOV.U32 R13, RZ, RZ, R114 ;  /* 0x000000ffff0d7224 */ /* 0x000fe400078e0072 */
[----:B------:R-:W-:Y:S02]  /*29700*/  IMAD.MOV.U32 R12, RZ, RZ, R9 ;  /* 0x000000ffff0c7224 */ /* 0x000fe400078e0009 */
[----:B------:R-:W-:-:S07]  /*29710*/  IMAD.MOV.U32 R39, RZ, RZ, R14 ;  /* 0x000000ffff277224 */ /* 0x000fce00078e000e */
[----:B------:R-:W-:Y:S05]  /*29720*/  WARPSYNC.COLLECTIVE R15, `(.L_x_2237) ;  /* 0x000000000f087348 */ /* 0x000fea0003c00000 */
[----:B------:R0:W1:Y:S02]  /*29730*/  SHFL.IDX P6, R14, R13, R12, R11 ;  /* 0x0000000c0d0e7389 */ /* 0x00006400000c000b */
[----:B01----:R-:W-:Y:S01]  /*29740*/  ENDCOLLECTIVE ;  /* 0x000000000000791b */ /* 0x003fe20003800000 */
.L_x_2237:
[----:B------:R-:W-:Y:S02]  /*29750*/  IMAD.MOV.U32 R13, RZ, RZ, R125 ;  /* 0x000000ffff0d7224 */ /* 0x000fe400078e007d */
[----:B------:R-:W-:Y:S02]  /*29760*/  IMAD.MOV.U32 R12, RZ, RZ, R2 ;  /* 0x000000ffff0c7224 */ /* 0x000fe400078e0002 */
[----:B------:R-:W-:-:S07]  /*29770*/  IMAD.MOV.U32 R114, RZ, RZ, R14 ;  /* 0x000000ffff727224 */ /* 0x000fce00078e000e */
[----:B------:R-:W-:Y:S05]  /*29780*/  WARPSYNC.COLLECTIVE R15, `(.L_x_2238) ;  /* 0x000000000f087348 */ /* 0x000fea0003c00000 */
[----:B------:R0:W1:Y:S02]  /*29790*/  SHFL.IDX P6, R14, R13, R12, R11 ;  /* 0x0000000c0d0e7389 */ /* 0x00006400000c000b */
[----:B01----:R-:W-:Y:S01]  /*297a0*/  ENDCOLLECTIVE ;  /* 0x000000000000791b */ /* 0x003fe20003800000 */
.L_x_2238:
[----:B------:R-:W-:Y:S02]  /*297b0*/  IMAD.MOV.U32 R13, RZ, RZ, R116 ;  /* 0x000000ffff0d7224 */ /* 0x000fe400078e0074 */
[----:B------:R-:W-:Y:S01]  /*297c0*/  IMAD.MOV.U32 R12, RZ, RZ, R9 ;  /* 0x000000ffff0c7224 */ /* 0x000fe200078e0009 */
[----:B------:R-:W-:-:S07]  /*297d0*/  MOV R43, R14 ;  /* 0x0000000e002b7202 */ /* 0x000fce0000000f00 */
[----:B------:R-:W-:Y:S05]  /*297e0*/  WARPSYNC.COLLECTIVE R15, `(.L_x_2239) ;  /* 0x000000000f087348 */ /* 0x000fea0003c00000 */
[----:B------:R0:W1:Y:S02]  /*297f0*/  SHFL.IDX P6, R14, R13, R12, R11 ;  /* 0x0000000c0d0e7389 */ /* 0x00006400000c000b */
[----:B01----:R-:W-:Y:S01]  /*29800*/  ENDCOLLECTIVE ;  /* 0x000000000000791b */ /* 0x003fe20003800000 */
.L_x_2239:
[----:B------:R-:W-:Y:S02]  /*29810*/  IMAD.MOV.U32 R13, RZ, RZ, R47 ;  /* 0x000000ffff0d7224 */ /* 0x000fe400078e002f */
[----:B------:R-:W-:Y:S02]  /*29820*/  IMAD.MOV.U32 R12, RZ, RZ, R2 ;  /* 0x000000ffff0c7224 */ /* 0x000fe400078e0002 */
[----:B------:R-:W-:-:S07]  /*29830*/  IMAD.MOV.U32 R116, RZ, RZ, R14 ;  /* 0x000000ffff747224 */ /* 0x000fce00078e000e */
[----:B------:R-:W-:Y:S05]  /*29840*/  WARPSYNC.COLLECTIVE R15, `(.L_x_2240) ;  /* 0x000000000f087348 */ /* 0x000fea0003c00000 */
[----:B------:R0:W1:Y:S02]  /*29850*/  SHFL.IDX P6, R14, R13, R12, R11 ;  /* 0x0000000c0d0e7389 */ /* 0x00006400000c000b */
[----:B01----:R-:W-:Y:S01]  /*29860*/  ENDCOLLECTIVE ;  /* 0x000000000000791b */ /* 0x003fe20003800000 */
.L_x_2240:
[----:B------:R-:W-:Y:S02]  /*29870*/  SEL R41, R43, R116, P0 ;  /* 0x000000742b297207 */ /* 0x000fe40000000000 */
[----:B------:R-:W-:Y:S01]  /*29880*/  SEL R43, R116, R43, P0 ;  /* 0x0000002b742b7207 */ /* 0x000fe20000000000 */
[----:B------:R-:W-:Y:S02]  /*29890*/  IMAD.MOV.U32 R13, RZ, RZ, R120 ;  /* 0x000000ffff0d7224 */ /* 0x000fe400078e0078 */
[----:B------:R-:W-:Y:S02]  /*298a0*/  IMAD.MOV.U32 R12, RZ, RZ, R9 ;  /* 0x000000ffff0c7224 */ /* 0x000fe400078e0009 */
[----:B------:R-:W-:-:S07]  /*298b0*/  IMAD.MOV.U32 R47, RZ, RZ, R14 ;  /* 0x000000ffff2f7224 */ /* 0x000fce00078e000e */
[----:B------:R-:W-:Y:S05]  /*298c0*/  WARPSYNC.COLLECTIVE R15, `(.L_x_2241) ;  /* 0x000000000f087348 */ /* 0x000fea0003c00000 */
[----:B------:R0:W1:Y:S02]  /*298d0*/  SHFL.IDX P6, R14, R13, R12, R11 ;  /* 0x0000000c0d0e7389 */ /* 0x00006400000c000b */
[----:B01----:R-:W-:Y:S01]  /*298e0*/  ENDCOLLECTIVE ;  /* 0x000000000000791b */ /* 0x003fe20003800000 */
.L_x_2241:
[----:B------:R-:W-:Y:S02]  /*298f0*/  IMAD.MOV.U32 R13, RZ, RZ, R129 ;  /* 0x000000ffff0d7224 */ /* 0x000fe400078e0081 */
[----:B------:R-:W-:Y:S01]  /*29900*/  IMAD.MOV.U32 R12, RZ, RZ, R2 ;  /* 0x000000ffff0c7224 */ /* 0x000fe200078e0002 */
[----:B------:R-:W-:-:S07]  /*29910*/  MOV R120, R14 ;  /* 0x0000000e00787202 */ /* 0x000fce0000000f00 */
[----:B------:R-:W-:Y:S05]  /*29920*/  WARPSYNC.COLLECTIVE R15, `(.L_x_2242) ;  /* 0x000000000f087348 */ /* 0x000fea0003c00000 */
[----:B------:R0:W1:Y:S02]  /*29930*/  SHFL.IDX P6, R14, R13, R12, R11 ;  /* 0x0000000c0d0e7389 */ /* 0x00006400000c000b */
[----:B01----:R-:W-:Y:S01]  /*29940*/  ENDCOLLECTIVE ;  /* 0x000000000000791b */ /* 0x003fe20003800000 */
.L_x_2242:
        /* <DEDUP_REMOVED lines=8> */
.L_x_2243:
[----:B------:R-:W-:Y:S02]  /*299d0*/  IMAD.MOV.U32 R13, RZ, RZ, R55 ;  /* 0x000000ffff0d7224 */ /* 0x000fe400078e0037 */
[----:B------:R-:W-:Y:S02]  /*299e0*/  IMAD.MOV.U32 R12, RZ, RZ, R2 ;  /* 0x000000ffff0c7224 */ /* 0x000fe400078e0002 */
[----:B------:R-:W-:-:S07]  /*299f0*/  IMAD.MOV.U32 R122, RZ, RZ, R14 ;  /* 0x000000ffff7a7224 */ /* 0x000fce00078e000e */
[----:B------:R-:W-:Y:S05]  /*29a00*/  WARPSYNC.COLLECTIVE R15, `(.L_x_2244) ;  /* 0x000000000f087348 */ /* 0x000fea0003c00000 */
[----:B------:R0:W1:Y:S02]  /*29a10*/  SHFL.IDX P6, R14, R13, R12, R11 ;  /* 0x0000000c0d0e7389 */ /* 0x00006400000c000b */
[----:B01----:R-:W-:Y:S01]  /*29a20*/  ENDCOLLECTIVE ;  /* 0x000000000000791b */ /* 0x003fe20003800000 */
.L_x_2244:
[----:B------:R-:W-:Y:S02]  /*29a30*/  IMAD.MOV.U32 R13, RZ, RZ, R128 ;  /* 0x000000ffff0d7224 */ /* 0x000fe400078e0080 */
[----:B------:R-:W-:Y:S01]  /*29a40*/  IMAD.MOV.U32 R12, RZ, RZ, R9 ;  /* 0x000000ffff0c7224 */ /* 0x000fe200078e0009 */
[----:B------:R-:W-:-:S07]  /*29a50*/  MOV R55, R14 ;  /* 0x0000000e00377202 */ /* 0x000fce0000000f00 */
[----:B------:R-:W-:Y:S05]  /*29a60*/  WARPSYNC.COLLECTIVE R15, `(.L_x_2245) ;  /* 0x000000000f087348 */ /* 0x000fea0003c00000 */
[----:B------:R0:W1:Y:S02]  /*29a70*/  SHFL.IDX P6, R14, R13, R12, R11 ;  /* 0x0000000c0d0e7389 */ /* 0x00006400000c000b */
[----:B01----:R-:W-:Y:S01]  /*29a80*/  ENDCOLLECTIVE ;  /* 0x000000000000791b */ /* 0x003fe20003800000 */
.L_x_2245:
[----:B------:R-:W-:Y:S02]  /*29a90*/  IMAD.MOV.U32 R13, RZ, RZ, R131 ;  /* 0x000000ffff0d7224 */ /* 0x000fe400078e0083 */
[----:B------:R-:W-:Y:S02]  /*29aa0*/  IMAD.MOV.U32 R12, RZ, RZ, R2 ;  /* 0x000000ffff0c7224 */ /* 0x000fe400078e0002 */
[----:B------:R-:W-:-:S07]  /*29ab0*/  IMAD.MOV.U32 R128, RZ, RZ, R14 ;  /* 0x000000ffff807224 */ /* 0x000fce00078e000e */
[----:B------:R-:W-:Y:S05]  /*29ac0*/  WARPSYNC.COLLECTIVE R15, `(.L_x_2246) ;  /* 0x000000000f087348 */ /* 0x000fea0003c00000 */
[----:B------:R0:W1:Y:S02]  /*29ad0*/  SHFL.IDX P6, R14, R13, R12, R11 ;  /* 0x0000000c0d0e7389 */ /* 0x00006400000c000b */
[----:B01----:R-:W-:Y:S01]  /*29ae0*/  ENDCOLLECTIVE ;  /* 0x000000000000791b */ /* 0x003fe20003800000 */
.L_x_2246:
        /* <DEDUP_REMOVED lines=8> */
.L_x_2247:
[----:B------:R-:W-:Y:S02]  /*29b70*/  IMAD.MOV.U32 R13, RZ, RZ, R63 ;  /* 0x000000ffff0d7224 */ /* 0x000fe400078e003f */
[----:B------:R-:W-:Y:S01]  /*29b80*/  IMAD.MOV.U32 R12, RZ, RZ, R2 ;  /* 0x000000ffff0c7224 */ /* 0x000fe200078e0002 */
[----:B------:R-:W-:-:S07]  /*29b90*/  MOV R118, R14 ;  /* 0x0000000e00767202 */ /* 0x000fce0000000f00 */
[----:B------:R-:W-:Y:S05]  /*29ba0*/  WARPSYNC.COLLECTIVE R15, `(.L_x_2248) ;  /* 0x000000000f087348 */ /* 0x000fea0003c00000 */
[----:B------:R0:W1:Y:S02]  /*29bb0*/  SHFL.IDX P6, R14, R13, R12, R11 ;  /* 0x0000000c0d0e7389 */ /* 0x00006400000c000b */
[----:B01----:R-:W-:Y:S01]  /*29bc0*/  ENDCOLLECTIVE ;  /* 0x000000000000791b */ /* 0x003fe20003800000 */
.L_x_2248:
        /* <DEDUP_REMOVED lines=8> */
.L_x_2249:
[----:B------:R-:W-:Y:S02]  /*29c50*/  IMAD.MOV.U32 R13, RZ, RZ, R111 ;  /* 0x000000ffff0d7224 */ /* 0x000fe400078e006f */
[----:B------:R-:W-:Y:S02]  /*29c60*/  IMAD.MOV.U32 R12, RZ, RZ, R2 ;  /* 0x000000ffff0c7224 */ /* 0x000fe400078e0002 */
[----:B------:R-:W-:-:S07]  /*29c70*/  IMAD.MOV.U32 R124, RZ, RZ, R14 ;  /* 0x000000ffff7c7224 */ /* 0x000fce00078e000e */
[----:B------:R-:W-:Y:S05]  /*29c80*/  WARPSYNC.COLLECTIVE R15, `(.L_x_2250) ;  /* 0x000000000f087348 */ /* 0x000fea0003c00000 */
[----:B------:R0:W1:Y:S02]  /*29c90*/  SHFL.IDX P6, R14, R13, R12, R11 ;  /* 0x0000000c0d0e7389 */ /* 0x00006400000c000b */
[----:B01----:R-:W-:Y:S01]  /*29ca0*/  ENDCOLLECTIVE ;  /* 0x000000000000791b */ /* 0x003fe20003800000 */
.L_x_2250:
        /* <DEDUP_REMOVED lines=8> */
.L_x_2251:
[----:B------:R-:W-:Y:S02]  /*29d30*/  IMAD.MOV.U32 R13, RZ, RZ, R71 ;  /* 0x000000ffff0d7224 */ /* 0x000fe400078e0047 */
[----:B------:R-:W-:Y:S02]  /*29d40*/  IMAD.MOV.U32 R12, RZ, RZ, R2 ;  /* 0x000000ffff0c7224 */ /* 0x000fe400078e0002 */
[----:B------:R-:W-:-:S07]  /*29d50*/  IMAD.MOV.U32 R126, RZ, RZ, R14 ;  /* 0x000000ffff7e7224 */ /* 0x000fce00078e000e */
[----:B------:R-:W-:Y:S05]  /*29d60*/  WARPSYNC.COLLECTIVE R15, `(.L_x_2252) ;  /* 0x000000000f087348 */ /* 0x000fea0003c00000 */
[----:B------:R0:W1:Y:S02]  /*29d70*/  SHFL.IDX P6, R14, R13, R12, R11 ;  /* 0x0000000c0d0e7389 */ /* 0x00006400000c000b */
[----:B01----:R-:W-:Y:S01]  /*29d80*/  ENDCOLLECTIVE ;  /* 0x000000000000791b */ /* 0x003fe20003800000 */
.L_x_2252:
        /* <DEDUP_REMOVED lines=8> */
.L_x_2253:
[----:B------:R-:W-:Y:S02]  /*29e10*/  IMAD.MOV.U32 R13, RZ, RZ, R75 ;  /* 0x000000ffff0d7224 */ /* 0x000fe400078e004b */
[----:B------:R-:W-:Y:S01]  /*29e20*/  IMAD.MOV.U32 R12, RZ, RZ, R2 ;  /* 0x000000ffff0c7224 */ /* 0x000fe200078e0002 */
[----:B------:R-:W-:-:S07]  /*29e30*/  MOV R132, R14 ;  /* 0x0000000e00847202 */ /* 0x000fce0000000f00 */
[----:B------:R-:W-:Y:S05]  /*29e40*/  WARPSYNC.COLLECTIVE R15, `(.L_x_2254) ;  /* 0x000000000f087348 */ /* 0x000fea0003c00000 */
[----:B------:R0:W1:Y:S02]  /*29e50*/  SHFL.IDX P6, R14, R13, R12, R11 ;  /* 0x0000000c0d0e7389 */ /* 0x00006400000c000b */
[----:B01----:R-:W-:Y:S01]  /*29e60*/  ENDCOLLECTIVE ;  /* 0x000000000000791b */ /* 0x003fe20003800000 */
.L_x_2254:
[----:B------:R-:W-:Y:S02]  /*29e70*/  SEL R69, R71, R132, P0 ;  /* 0x0000008447457207 */ /* 0x000fe40000000000 */
[----:B------:R-:W-:Y:S01]  /*29e80*/  SEL R71, R132, R71, P0 ;  /* 0x0000004784477207 */ /* 0x000fe20000000000 */
[----:B------:R-:W-:Y:S01]  /*29e90*/  IMAD.MOV.U32 R13, RZ, RZ, R5 ;  /* 0x000000ffff0d7224 */ /* 0x000fe200078e0005 */
[----:B------:R-:W-:Y:S01]  /*29ea0*/  SEL R5, R37, R102, P0 ;  /* 0x0000006625057207 */ /* 0x000fe20000000000 */
[----:B------:R-:W-:Y:S01]  /*29eb0*/  IMAD.MOV.U32 R12, RZ, RZ, R9 ;  /* 0x000000ffff0c7224 */ /* 0x000fe200078e0009 */
[----:B------:R-:W-:Y:S02]  /*29ec0*/  SEL R9, R33, R104, P0 ;  /* 0x0000006821097207 */ /* 0x000fe40000000000 */
[----:B------:R-:W-:Y:S02]  /*29ed0*/  SEL R37, R39, R114, P0 ;  /* 0x0000007227257207 */ /* 0x000fe40000000000 */
[----:B------:R-:W-:Y:S01]  /*29ee0*/  SEL R39, R114, R39, P0 ;  /* 0x0000002772277207 */ /* 0x000fe20000000000 */
[----:B------:R-:W-:-:S07]  /*29ef0*/  IMAD.MOV.U32 R75, RZ, RZ, R14 ;  /* 0x000000ffff4b7224 */ /* 0x000fce00078e000e */
[----:B------:R-:W-:Y:S05]  /*29f00*/  WARPSYNC.COLLECTIVE R15, `(.L_x_2255) ;  /* 0x000000000f087348 */ /* 0x000fea0003c00000 */
[----:B------:R0:W1:Y:S02]  /*29f10*/  SHFL.IDX P6, R14, R13, R12, R11 ;  /* 0x0000000c0d0e7389 */ /* 0x00006400000c000b */
[----:B01----:R-:W-:Y:S01]  /*29f20*/  ENDCOLLECTIVE ;  /* 0x000000000000791b */ /* 0x003fe20003800000 */
.L_x_2255:
[----:B------:R-:W-:Y:S02]  /*29f30*/  SEL R12, R49, R56, P0 ;  /* 0x00000038310c7207 */ /* 0x000fe40000000000 */
[----:B------:R-:W-:Y:S02]  /*29f40*/  SEL R11, R104, R33, P0 ;  /* 0x00000021680b7207 */ /* 0x000fe40000000000 */
[----:B------:R-:W-:Y:S02]  /*29f50*/  SEL R13, R29, R106, P0 ;  /* 0x0000006a1d0d7207 */ /* 0x000fe40000000000 */
[----:B------:R-:W-:Y:S02]  /*29f60*/  SEL R15, R106, R29, P0 ;  /* 0x0000001d6a0f7207 */ /* 0x000fe40000000000 */
[----:B------:R-:W-:Y:S01]  /*29f70*/  SEL R29, R31, R110, P0 ;  /* 0x0000006e1f1d7207 */ /* 0x000fe20000000000 */
[----:B------:R-:W-:Y:S01]  /*29f80*/  IMAD.MOV.U32 R2, RZ, RZ, R14 ;  /* 0x000000ffff027224 */ /* 0x000fe200078e000e */
        /* <DEDUP_REMOVED lines=9> */
.L_x_1950:
[----:B------:R-:W-:Y:S01]  /*2a020*/  IMAD.MOV.U32 R13, RZ, RZ, R3 ;  /* 0x000000ffff0d7224 */ /* 0x000fe200078e0003 */
[----:B------:R-:W-:Y:S01]  /*2a030*/  MOV R12, RZ ;  /* 0x000000ff000c7202 */ /* 0x000fe20000000f00 */
[----:B------:R-:W-:Y:S02]  /*2a040*/  IMAD.MOV.U32 R11, RZ, RZ, 0x181f ;  /* 0x0000181fff0b7424 */ /* 0x000fe400078e00ff */
[----:B------:R-:W-:-:S07]  /*2a050*/  IMAD.MOV.U32 R15, RZ, RZ, -0x1 ;  /* 0xffffffffff0f7424 */ /* 0x000fce00078e00ff */
[----:B------:R-:W-:Y:S05]  /*2a060*/  WARPSYNC.COLLECTIVE R15, `(.L_x_2257) ;  /* 0x000000000f087348 */ /* 0x000fea0003c00000 */
[----:B------:R0:W1:Y:S02]  /*2a070*/  SHFL.IDX P6, R14, R13, R12, R11 ;  /* 0x0000000c0d0e7389 */ /* 0x00006400000c000b */
[----:B01----:R-:W-:Y:S01]  /*2a080*/  ENDCOLLECTIVE ;  /* 0x000000000000791b */ /* 0x003fe20003800000 */
.L_x_2257:
[----:B------:R-:W-:Y:S02]  /*2a090*/  IMAD.MOV.U32 R13, RZ, RZ, R2 ;  /* 0x000000ffff0d7224 */ /* 0x000fe400078e0002 */
[----:B------:R-:W-:-:S07]  /*2a0a0*/  IMAD.MOV.U32 R0, RZ, RZ, R14 ;  /* 0x000000ffff007224 */ /* 0x000fce00078e000e */
[----:B------:R-:W-:Y:S05]  /*2a0b0*/  WARPSYNC.COLLECTIVE R15, `(.L_x_2258) ;  /* 0x000000000f087348 */ /* 0x000fea0003c00000 */
[----:B------:R0:W1:Y:S02]  /*2a0c0*/  SHFL.IDX P6, R14, R13, R12, R11 ;  /* 0x0000000c0d0e7389 */ /* 0x00006400000c000b */
[----:B01----:R-:W-:Y:S01]  /*2a0d0*/  ENDCOLLECTIVE ;  /* 0x000000000000791b */ /* 0x003fe20003800000 */
.L_x_2258:
[----:B------:R-:W-:Y:S05]  /*2a0e0*/  BRA `(.L_x_2259) ;  /* 0xffffff4000d07947 */ /* 0x000fea000383ffff */
.L_x_1953:
[----:B------:R-:W-:Y:S01]  /*2a0f0*/  BSSY B1, `(.L_x_2260) ;  /* 0x0000008000017945 */ /* 0x000fe20003800000 */
[----:B------:R-:W-:Y:S02]  /*2a100*/  IMAD.MOV.U32 R13, RZ, RZ, R3 ;  /* 0x000000ffff0d7224 */ /* 0x000fe400078e0003 */
[----:B------:R-:W-:Y:S02]  /*2a110*/  IMAD.MOV.U32 R12, RZ, RZ, 0x1 ;  /* 0x00000001ff0c7424 */ /* 0x000fe400078e00ff */
[----:B------:R-:W-:Y:S02]  /*2a120*/  IMAD.MOV.U32 R11, RZ, RZ, 0x181f ;  /* 0x0000181fff0b7424 */ /* 0x000fe400078e00ff */
[----:B---3--:R-:W-:-:S07]  /*2a130*/  IMAD.MOV.U32 R15, RZ, RZ, -0x1 ;  /* 0xffffffffff0f7424 */ /* 0x008fce00078e00ff */
[----:B012---:R-:W-:Y:S05]  /*2a140*/  WARPSYNC.COLLECTIVE R15, `(.L_x_2261) ;  /* 0x000000000f087348 */ /* 0x007fea0003c00000 */
[----:B--2---:R2:W3:Y:S02]  /*2a150*/  SHFL.IDX P6, R14, R13, R12, R11 ;  /* 0x0000000c0d0e7389 */ /* 0x0044e400000c000b */
[----:B0123--:R-:W-:Y:S01]  /*2a160*/  ENDCOLLECTIVE ;  /* 0x000000000000791b */ /* 0x00ffe20003800000 */
.L_x_2261:
[----:B------:R-:W-:Y:S05]  /*2a170*/  BSYNC B1 ;  /* 0x0000000000017941 */ /* 0x000fea0003800000 */
.L_x_2260:
[----:B------:R-:W-:Y:S01]  /*2a180*/  IMAD.MOV.U32 R13, RZ, RZ, R2 ;  /* 0x000000ffff0d7224 */ /* 0x000fe200078e0002 */
[----:B------:R-:W-:Y:S01]  /*2a190*/  MOV R0, R14 ;  /* 0x0000000e00007202 */ /* 0x000fe20000000f00 */
[----:B------:R-:W-:Y:S02]  /*2a1a0*/  IMAD.MOV.U32 R12, RZ, RZ, 0x1 ;  /* 0x00000001ff0c7424 */ /* 0x000fe400078e00ff */
[----:B------:R-:W-:Y:S02]  /*2a1b0*/  IMAD.MOV.U32 R11, RZ, RZ, 0x181f ;  /* 0x0000181fff0b7424 */ /* 0x000fe400078e00ff */
[----:B------:R-:W-:-:S07]  /*2a1c0*/  IMAD.MOV.U32 R15, RZ, RZ, -0x1 ;  /* 0xffffffffff0f7424 */ /* 0x000fce00078e00ff */
[----:B------:R-:W-:Y:S05]  /*2a1d0*/  WARPSYNC.COLLECTIVE R15, `(.L_x_2262) ;  /* 0x000000000f087348 */ /* 0x000fea0003c00000 */
[----:B------:R0:W1:Y:S02]  /*2a1e0*/  SHFL.IDX P6, R14, R13, R12, R11 ;  /* 0x0000000c0d0e7389 */ /* 0x00006400000c000b */
[----:B01----:R-:W-:Y:S01]  /*2a1f0*/  ENDCOLLECTIVE ;  /* 0x000000000000791b */ /* 0x003fe20003800000 */
.L_x_2262:
[----:B------:R-:W-:Y:S05]  /*2a200*/  BRA `(.L_x_2263) ;  /* 0xffffff4000f07947 */ /* 0x000fea000383ffff */
.L_x_1956:
[----:B------:R-:W-:Y:S01]  /*2a210*/  BSSY B1, `(.L_x_2264) ;  /* 0x0000008000017945 */ /* 0x000fe20003800000 */
[----:B------:R-:W-:Y:S02]  /*2a220*/  IMAD.MOV.U32 R13, RZ, RZ, R3 ;  /* 0x000000ffff0d7224 */ /* 0x000fe400078e0003 */
[----:B------:R-:W-:Y:S02]  /*2a230*/  IMAD.MOV.U32 R12, RZ, RZ, 0x2 ;  /* 0x00000002ff0c7424 */ /* 0x000fe400078e00ff */
[----:B------:R-:W-:Y:S02]  /*2a240*/  IMAD.MOV.U32 R11, RZ, RZ, 0x181f ;  /* 0x0000181fff0b7424 */ /* 0x000fe400078e00ff */
[----:B---3--:R-:W-:-:S07]  /*2a250*/  IMAD.MOV.U32 R15, RZ, RZ, -0x1 ;  /* 0xffffffffff0f7424 */ /* 0x008fce00078e00ff */
[----:B012-4-:R-:W-:Y:S05]  /*2a260*/  WARPSYNC.COLLECTIVE R15, `(.L_x_2265) ;  /* 0x000000000f087348 */ /* 0x017fea0003c00000 */
[----:B--2---:R2:W3:Y:S02]  /*2a270*/  SHFL.IDX P6, R14, R13, R12, R11 ;  /* 0x0000000c0d0e7389 */ /* 0x0044e400000c000b */
[----:B01234-:R-:W-:Y:S01]  /*2a280*/  ENDCOLLECTIVE ;  /* 0x000000000000791b */ /* 0x01ffe20003800000 */
.L_x_2265:
[----:B------:R-:W-:Y:S05]  /*2a290*/  BSYNC B1 ;  /* 0x0000000000017941 */ /* 0x000fea0003800000 */
.L_x_2264:
        /* <DEDUP_REMOVED lines=8> */
.L_x_2266:
[----:B------:R-:W-:Y:S05]  /*2a320*/  BRA `(.L_x_2267) ;  /* 0xffffff4400107947 */ /* 0x000fea000383ffff */
.L_x_1959:
        /* <DEDUP_REMOVED lines=8> */
.L_x_2269:
[----:B------:R-:W-:Y:S05]  /*2a3b0*/  BSYNC B1 ;  /* 0x0000000000017941 */ /* 0x000fea0003800000 */
.L_x_2268:
        /* <DEDUP_REMOVED lines=8> */
.L_x_2270:
[----:B------:R-:W-:Y:S05]  /*2a440*/  BRA `(.L_x_2271) ;  /* 0xffffff4400307947 */ /* 0x000fea000383ffff */
.L_x_1983:
[----:B------:R-:W0:Y:S01]  /*2a450*/  S2R R5, SR_TID.X ;  /* 0x0000000000057919 */ /* 0x000e220000002100 */
[----:B------:R-:W-:Y:S01]  /*2a460*/  BSSY B1, `(.L_x_2272) ;  /* 0x000000a000017945 */ /* 0x000fe20003800000 */
[----:B------:R-:W-:Y:S02]  /*2a470*/  IMAD.MOV.U32 R12, RZ, RZ, RZ ;  /* 0x000000ffff0c7224 */ /* 0x000fe400078e00ff */
        /* <DEDUP_REMOVED lines=8> */
.L_x_2273:
[----:B------:R-:W-:Y:S05]  /*2a500*/  BSYNC B1 ;  /* 0x0000000000017941 */ /* 0x000fea0003800000 */
.L_x_2272:
[----:B------:R-:W-:Y:S05]  /*2a510*/  BRA `(.L_x_2274) ;  /* 0xffffff5c00a07947 */ /* 0x000fea000383ffff */
.L_x_1985:
[----:B------:R-:W-:Y:S01]  /*2a520*/  BSSY B1, `(.L_x_2275) ;  /* 0x0000006000017945 */ /* 0x000fe20003800000 */
[----:B------:R-:W-:-:S07]  /*2a530*/  MOV R15, 0xffffffff ;  /* 0xffffffff000f7802 */ /* 0x000fce0000000f00 */
[----:B0-----:R-:W-:Y:S05]  /*2a540*/  WARPSYNC.COLLECTIVE R15, `(.L_x_2276) ;  /* 0x000000000f0c7348 */ /* 0x001fea0003c00000 */
[----:B------:R-:W-:Y:S02]  /*2a550*/  ELECT P6, UR62, PT ;  /* 0x00000000003e782f */ /* 0x000fe400038c0000 */
[----:B------:R-:W-:Y:S01]  /*2a560*/  MOV R14, UR62 ;  /* 0x0000003e000e7c02 */ /* 0x000fe20008000f00 */
[----:B0-----:R-:W-:Y:S10]  /*2a570*/  ENDCOLLECTIVE ;  /* 0x000000000000791b */ /* 0x001ff40003800000 */
.L_x_2276:
[----:B------:R-:W-:Y:S05]  /*2a580*/  BSYNC B1 ;  /* 0x0000000000017941 */ /* 0x000fea0003800000 */
.L_x_2275:
[----:B------:R-:W-:Y:S05]  /*2a590*/  BRA `(.L_x_1984) ;  /* 0xffffff5c00987947 */ /* 0x000fea000383ffff */
.L_x_1987:
[----:B0-----:R0:W1:Y:S02]  /*2a5a0*/  SYNCS.PHASECHK.TRANS64.TRYWAIT P0, [R23+URZ+0x28420], R5 ;  /* 0x02842005170075a7 */ /* 0x001064000800017f */
[----:B-1----:R-:W-:Y:S05]  /*2a5b0*/  @!P0 NANOSLEEP.SYNCS 0x989680 ;  /* 0x009896800000895d */ /* 0x002fea0003900000 */
[----:B------:R-:W1:Y:S02]  /*2a5c0*/  @!P0 SYNCS.PHASECHK.TRANS64 P0, [R23+URZ+0x28420], R5 ;  /* 0x02842005170085a7 */ /* 0x000e64000800007f */
[----:B-1----:R-:W-:Y:S05]  /*2a5d0*/  @!P0 BRA `(.L_x_1987) ;  /* 0xfffffffc00f08947 */ /* 0x002fea000383ffff */
[----:B------:R-:W-:Y:S05]  /*2a5e0*/  BRA `(.L_x_2277) ;  /* 0xffffff5c00a87947 */ /* 0x000fea000383ffff */
.L_x_1991:
[----:B-1----:R1:W2:Y:S02]  /*2a5f0*/  SYNCS.PHASECHK.TRANS64.TRYWAIT P0, [R12+URZ+0x284a0], R11 ;  /* 0x0284a00b0c0075a7 */ /* 0x0022a4000800017f */
[----:B--2---:R-:W-:Y:S05]  /*2a600*/  @!P0 NANOSLEEP.SYNCS 0x989680 ;  /* 0x009896800000895d */ /* 0x004fea0003900000 */
[----:B------:R-:W2:Y:S02]  /*2a610*/  @!P0 SYNCS.PHASECHK.TRANS64 P0, [R12+URZ+0x284a0], R11 ;  /* 0x0284a00b0c0085a7 */ /* 0x000ea4000800007f */
[----:B--2---:R-:W-:Y:S05]  /*2a620*/  @!P0 BRA `(.L_x_1991) ;  /* 0xfffffffc00f08947 */ /* 0x004fea000383ffff */
[----:B------:R-:W-:Y:S05]  /*2a630*/  BRA `(.L_x_2278) ;  /* 0xffffff5c00c07947 */ /* 0x000fea000383ffff */
.L_x_1997:
[----:B0-----:R0:W2:Y:S02]  /*2a640*/  SYNCS.PHASECHK.TRANS64.TRYWAIT P0, [R12+URZ+0x284c0], R11 ;  /* 0x0284c00b0c0075a7 */ /* 0x0010a4000800017f */
[----:B--2---:R-:W-:Y:S05]  /*2a650*/  @!P0 NANOSLEEP.SYNCS 0x989680 ;  /* 0x009896800000895d */ /* 0x004fea0003900000 */
[----:B------:R-:W2:Y:S02]  /*2a660*/  @!P0 SYNCS.PHASECHK.TRANS64 P0, [R12+URZ+0x284c0], R11 ;  /* 0x0284c00b0c0085a7 */ /* 0x000ea4000800007f */
[----:B--2---:R-:W-:Y:S05]  /*2a670*/  @!P0 BRA `(.L_x_1997) ;  /* 0xfffffffc00f08947 */ /* 0x004fea000383ffff */
[----:B------:R-:W-:Y:S05]  /*2a680*/  BRA `(.L_x_2279) ;  /* 0xffffff60007c7947 */ /* 0x000fea000383ffff */
.L_x_2005:
[----:B-1----:R1:W2:Y:S02]  /*2a690*/  SYNCS.PHASECHK.TRANS64.TRYWAIT P1, [R11+URZ+0x284a0], R9 ;  /* 0x0284a0090b0075a7 */ /* 0x0022a4000802017f */
[----:B--2---:R-:W-:Y:S05]  /*2a6a0*/  @!P1 NANOSLEEP.SYNCS 0x989680 ;  /* 0x009896800000995d */ /* 0x004fea0003900000 */
[----:B------:R-:W2:Y:S02]  /*2a6b0*/  @!P1 SYNCS.PHASECHK.TRANS64 P1, [R11+URZ+0x284a0], R9 ;  /* 0x0284a0090b0095a7 */ /* 0x000ea4000802007f */
[----:B--2---:R-:W-:Y:S05]  /*2a6c0*/  @!P1 BRA `(.L_x_2005) ;  /* 0xfffffffc00f09947 */ /* 0x004fea000383ffff */
[----:B------:R-:W-:Y:S05]  /*2a6d0*/  BRA `(.L_x_2280) ;  /* 0xffffff6400747947 */ /* 0x000fea000383ffff */
.L_x_2011:
[----:B0-----:R0:W2:Y:S02]  /*2a6e0*/  SYNCS.PHASECHK.TRANS64.TRYWAIT P1, [R11+URZ+0x284c0], R9 ;  /* 0x0284c0090b0075a7 */ /* 0x0010a4000802017f */
[----:B--2---:R-:W-:Y:S05]  /*2a6f0*/  @!P1 NANOSLEEP.SYNCS 0x989680 ;  /* 0x009896800000995d */ /* 0x004fea0003900000 */
[----:B------:R-:W2:Y:S02]  /*2a700*/  @!P1 SYNCS.PHASECHK.TRANS64 P1, [R11+URZ+0x284c0], R9 ;  /* 0x0284c0090b0095a7 */ /* 0x000ea4000802007f */
[----:B--2---:R-:W-:Y:S05]  /*2a710*/  @!P1 BRA `(.L_x_2011) ;  /* 0xfffffffc00f09947 */ /* 0x004fea000383ffff */
[----:B------:R-:W-:Y:S05]  /*2a720*/  BRA `(.L_x_2281) ;  /* 0xffffff68002c7947 */ /* 0x000fea000383ffff */
.L_x_2035:
        /* <DEDUP_REMOVED lines=11> */
.L_x_2283:
[----:B------:R-:W-:Y:S05]  /*2a7e0*/  BSYNC B0 ;  /* 0x0000000000007941 */ /* 0x000fea0003800000 */
.L_x_2282:
[----:B------:R-:W-:Y:S05]  /*2a7f0*/  BRA `(.L_x_2284) ;  /* 0xffffff7800687947 */ /* 0x000fea000383ffff */
.L_x_2038:
[----:B0-----:R0:W1:Y:S02]  /*2a800*/  SYNCS.PHASECHK.TRANS64.TRYWAIT P0, [R6+URZ+0x28480], R21 ;  /* 0x02848015060075a7 */ /* 0x001064000800017f */
[----:B-1----:R-:W-:Y:S05]  /*2a810*/  @!P0 NANOSLEEP.SYNCS 0x989680 ;  /* 0x009896800000895d */ /* 0x002fea0003900000 */
[----:B------:R-:W1:Y:S02]  /*2a820*/  @!P0 SYNCS.PHASECHK.TRANS64 P0, [R6+URZ+0x28480], R21 ;  /* 0x02848015060085a7 */ /* 0x000e64000800007f */
[----:B-1----:R-:W-:Y:S05]  /*2a830*/  @!P0 BRA `(.L_x_2038) ;  /* 0xfffffffc00f08947 */ /* 0x002fea000383ffff */
[----:B------:R-:W-:Y:S05]  /*2a840*/  BRA `(.L_x_2285) ;  /* 0xffffff7800887947 */ /* 0x000fea000383ffff */
.L_x_2039:
        /* <DEDUP_REMOVED lines=8> */
.L_x_2287:
[----:B------:R-:W-:Y:S05]  /*2a8d0*/  BSYNC B0 ;  /* 0x0000000000007941 */ /* 0x000fea0003800000 */
.L_x_2286:
[----:B------:R-:W-:Y:S01]  /*2a8e0*/  IMAD.MOV.U32 R13, RZ, RZ, R2 ;  /* 0x000000ffff0d7224 */ /* 0x000fe200078e0002 */
[----:B------:R-:W-:Y:S01]  /*2a8f0*/  MOV R5, R14 ;  /* 0x0000000e00057202 */ /* 0x000fe20000000f00 */
[----:B------:R-:W-:Y:S01]  /*2a900*/  IMAD.MOV.U32 R12, RZ, RZ, RZ ;  /* 0x000000ffff0c7224 */ /* 0x000fe200078e00ff */
[----:B------:R-:W-:Y:S01]  /*2a910*/  LOP3.LUT R27, R34, 0x80, RZ, 0xfc, !PT ;  /* 0x00000080221b7812 */ /* 0x000fe200078efcff */
[----:B------:R-:W-:Y:S01]  /*2a920*/  IMAD.MOV.U32 R11, RZ, RZ, 0x181f ;  /* 0x0000181fff0b7424 */ /* 0x000fe200078e00ff */
[C---:B------:R-:W-:Y:S01]  /*2a930*/  ISETP.GE.AND P3, PT, R24.reuse, 0x11, PT ;  /* 0x000000111800780c */ /* 0x040fe20003f66270 */
[----:B------:R-:W-:Y:S01]  /*2a940*/  IMAD.MOV.U32 R15, RZ, RZ, -0x1 ;  /* 0xffffffffff0f7424 */ /* 0x000fe200078e00ff */
[----:B------:R-:W-:-:S13]  /*2a950*/  ISETP.GE.AND P5, PT, R24, 0x31, PT ;  /* 0x000000311800780c */ /* 0x000fda0003fa6270 */
[----:B------:R-:W-:Y:S05]  /*2a960*/  WARPSYNC.COLLECTIVE R15, `(.L_x_2288) ;  /* 0x000000000f087348 */ /* 0x000fea0003c00000 */
[----:B------:R0:W1:Y:S02]  /*2a970*/  SHFL.IDX P6, R14, R13, R12, R11 ;  /* 0x0000000c0d0e7389 */ /* 0x00006400000c000b */
[----:B01----:R-:W-:Y:S01]  /*2a980*/  ENDCOLLECTIVE ;  /* 0x000000000000791b */ /* 0x003fe20003800000 */
.L_x_2288:
[----:B------:R-:W0:Y:S01]  /*2a990*/  LDC R15, c[0x0][0x2f4] ;  /* 0x0000bd00ff0f7b82 */ /* 0x000e220000000800 */
[----:B------:R-:W-:Y:S01]  /*2a9a0*/  IMAD.MOV.U32 R13, RZ, RZ, R3 ;  /* 0x000000ffff0d7224 */ /* 0x000fe200078e0003 */
[----:B------:R-:W-:Y:S01]  /*2a9b0*/  MOV R12, 0x1 ;  /* 0x00000001000c7802 */ /* 0x000fe20000000f00 */
[----:B------:R-:W-:-:S05]  /*2a9c0*/  IMAD.MOV.U32 R8, RZ, RZ, R14 ;  /* 0x000000ffff087224 */ /* 0x000fca00078e000e */
[----:B------:R-:W-:-:S05]  /*2a9d0*/  IADD3 R8, P0, R34, R8, RZ ;  /* 0x0000000822087210 */ /* 0x000fca0007f1e0ff */
[----:B------:R-:W-:Y:S02]  /*2a9e0*/  IMAD.X R9, RZ, RZ, R5, P0 ;  /* 0x000000ffff097224 */ /* 0x000fe400000e0605 */
        /* <DEDUP_REMOVED lines=8> */
.L_x_2289:
[----:B------:R-:W-:Y:S01]  /*2aa70*/  @!PT LDS RZ, [RZ] ;  /* 0x00000000fffff984 */ /* 0x000fe20000000800 */
[----:B------:R-:W-:Y:S01]  /*2aa80*/  @!PT LDS RZ, [RZ] ;  /* 0x00000000fffff984 */ /* 0x000fe20000000800 */
[----:B------:R-:W-:Y:S01]  /*2aa90*/  @!PT LDS RZ, [RZ] ;  /* 0x00000000fffff984 */ /* 0x000fe20000000800 */
[----:B------:R0:W-:Y:S01]  /*2aaa0*/  LDGSTS.E.BYPASS.LTC128B.128 [R5+0x10000], desc[UR36][R8.64], !P1 ;  /* 0x1000000008057fae */ /* 0x0001e2000c901d64 */
[----:B------:R-:W-:Y:S01]  /*2aab0*/  ISETP.LT.OR P1, PT, R24, 0x1, P0 ;  /* 0x000000011800780c */ /* 0x000fe20000721670 */
[----:B------:R-:W-:-:S12]  /*2aac0*/  IMAD.MOV.U32 R13, RZ, RZ, R2 ;  /* 0x000000ffff0d7224 */ /* 0x000fd800078e0002 */
[----:B------:R0:W-:Y:S01]  /*2aad0*/  LDGSTS.E.BYPASS.LTC128B.128 [R5+0x12000], desc[UR36][R8.64+0x80], !P1 ;  /* 0x1200008008057fae */ /* 0x0001e2000c901d64 */
[----:B------:R-:W-:-:S07]  /*2aae0*/  IMAD.MOV.U32 R7, RZ, RZ, R14 ;  /* 0x000000ffff077224 */ /* 0x000fce00078e000e */
[----:B0-----:R-:W-:Y:S05]  /*2aaf0*/  WARPSYNC.COLLECTIVE R15, `(.L_x_2290) ;  /* 0x000000000f087348 */ /* 0x001fea0003c00000 */
[----:B------:R1:W2:Y:S02]  /*2ab00*/  SHFL.IDX P6, R14, R13, R12, R11 ;  /* 0x0000000c0d0e7389 */ /* 0x0002a400000c000b */
[----:B012---:R-:W-:Y:S01]  /*2ab10*/  ENDCOLLECTIVE ;  /* 0x000000000000791b */ /* 0x007fe20003800000 */
.L_x_2290:
[----:B------:R-:W-:Y:S02]  /*2ab20*/  IMAD.MOV.U32 R13, RZ, RZ, R3 ;  /* 0x000000ffff0d7224 */ /* 0x000fe400078e0003 */
[----:B------:R-:W-:Y:S02]  /*2ab30*/  IMAD.MOV.U32 R12, RZ, RZ, 0x2 ;  /* 0x00000002ff0c7424 */ /* 0x000fe400078e00ff */
[----:B------:R-:W-:-:S07]  /*2ab40*/  IMAD.MOV.U32 R8, RZ, RZ, R14 ;  /* 0x000000ffff087224 */ /* 0x000fce00078e000e */
[----:B------:R-:W-:Y:S05]  /*2ab50*/  WARPSYNC.COLLECTIVE R15, `(.L_x_2291) ;  /* 0x000000000f087348 */ /* 0x000fea0003c00000 */
[----:B------:R0:W1:Y:S02]  /*2ab60*/  SHFL.IDX P6, R14, R13, R12, R11 ;  /* 0x0000000c0d0e7389 */ /* 0x00006400000c000b */
[----:B01----:R-:W-:Y:S01]  /*2ab70*/  ENDCOLLECTIVE ;  /* 0x000000000000791b */ /* 0x003fe20003800000 */
.L_x_2291:
        /* <DEDUP_REMOVED lines=13> */
.L_x_2292:
[----:B------:R-:W-:Y:S01]  /*2ac50*/  @!PT LDS RZ, [RZ] ;  /* 0x00000000fffff984 */ /* 0x000fe20000000800 */
[----:B------:R-:W-:Y:S01]  /*2ac60*/  @!PT LDS RZ, [RZ] ;  /* 0x00000000fffff984 */ /* 0x000fe20000000800 */
[----:B------:R-:W-:Y:S01]  /*2ac70*/  @!PT LDS RZ, [RZ] ;  /* 0x00000000fffff984 */ /* 0x000fe20000000800 */
[----:B------:R0:W-:Y:S01]  /*2ac80*/  LDGSTS.E.BYPASS.LTC128B.128 [R5+0x12800], desc[UR36][R8.64+0x80], !P1 ;  /* 0x1280008008057fae */ /* 0x0001e2000c901d64 */
[----:B------:R-:W-:Y:S02]  /*2ac90*/  IMAD.MOV.U32 R13, RZ, RZ, R3 ;  /* 0x000000ffff0d7224 */ /* 0x000fe400078e0003 */
[----:B------:R-:W-:Y:S02]  /*2aca0*/  IMAD.MOV.U32 R12, RZ, RZ, 0x3 ;  /* 0x00000003ff0c7424 */ /* 0x000fe400078e00ff */
[----:B0-----:R-:W-:-:S07]  /*2acb0*/  IMAD.MOV.U32 R8, RZ, RZ, R14 ;  /* 0x000000ffff087224 */ /* 0x001fce00078e000e */
[----:B------:R-:W-:Y:S05]  /*2acc0*/  WARPSYNC.COLLECTIVE R15, `(.L_x_2293) ;  /* 0x000000000f087348 */ /* 0x000fea0003c00000 */
[----:B------:R0:W1:Y:S02]  /*2acd0*/  SHFL.IDX P6, R14, R13, R12, R11 ;  /* 0x0000000c0d0e7389 */ /* 0x00006400000c000b */
[----:B01----:R-:W-:Y:S01]  /*2ace0*/  ENDCOLLECTIVE ;  /* 0x000000000000791b */ /* 0x003fe20003800000 */
.L_x_2293:
        /* <DEDUP_REMOVED lines=13> */
.L_x_2294:
[----:B------:R-:W-:Y:S01]  /*2adc0*/  @!PT LDS RZ, [RZ] ;  /* 0x00000000fffff984 */ /* 0x000fe20000000800 */
[----:B------:R-:W-:Y:S01]  /*2add0*/  @!PT LDS RZ, [RZ] ;  /* 0x00000000fffff984 */ /* 0x000fe20000000800 */
[----:B------:R-:W-:Y:S01]  /*2ade0*/  @!PT LDS RZ, [RZ] ;  /* 0x00000000fffff984 */ /* 0x000fe20000000800 */
[----:B------:R2:W-:Y:S01]  /*2adf0*/  LDGSTS.E.BYPASS.LTC128B.128 [R5+0x13000], desc[UR36][R8.64+0x80], !P1 ;  /* 0x1300008008057fae */ /* 0x0005e2000c901d64 */
[----:B------:R-:W-:Y:S01]  /*2ae00*/  ISETP.GE.AND P1, PT, R24, 0x21, PT ;  /* 0x000000211800780c */ /* 0x000fe20003f26270 */
[----:B------:R-:W-:Y:S01]  /*2ae10*/  IMAD.MOV.U32 R2, RZ, RZ, R14 ;  /* 0x000000ffff027224 */ /* 0x000fe200078e000e */
[----:B------:R-:W-:Y:S11]  /*2ae20*/  BRA `(.L_x_2295) ;  /* 0xffffff7400f87947 */ /* 0x000ff6000383ffff */
.L_x_2044:
[----:B------:R0:W0:Y:S02]  /*2ae30*/  SYNCS.PHASECHK.TRANS64.TRYWAIT P0, [R6+URZ+0x28440], R21 ;  /* 0x02844015060075a7 */ /* 0x000024000800017f */
[----:B0-----:R-:W-:Y:S05]  /*2ae40*/  @!P0 NANOSLEEP.SYNCS 0x989680 ;  /* 0x009896800000895d */ /* 0x001fea0003900000 */
[----:B------:R-:W0:Y:S02]  /*2ae50*/  @!P0 SYNCS.PHASECHK.TRANS64 P0, [R6+URZ+0x28440], R21 ;  /* 0x02844015060085a7 */ /* 0x000e24000800007f */
[----:B0-----:R-:W-:Y:S05]  /*2ae60*/  @!P0 BRA `(.L_x_2044) ;  /* 0xfffffffc00f08947 */ /* 0x001fea000383ffff */
[----:B------:R-:W-:Y:S05]  /*2ae70*/  BRA `(.L_x_2296) ;  /* 0xffffff7800507947 */ /* 0x000fea000383ffff */
.L_x_2045:
[----:B------:R-:W-:Y:S01]  /*2ae80*/  BSSY B0, `(.L_x_2297) ;  /* 0x0000008000007945 */ /* 0x000fe20003800000 */
[----:B------:R-:W-:Y:S01]  /*2ae90*/  IMAD.MOV.U32 R13, RZ, RZ, R0 ;  /* 0x000000ffff0d7224 */ /* 0x000fe200078e0000 */
[----:B------:R-:W-:Y:S01]  /*2aea0*/  MOV R12, RZ ;  /* 0x000000ff000c7202 */ /* 0x000fe20000000f00 */
[----:B------:R-:W-:Y:S02]  /*2aeb0*/  IMAD.MOV.U32 R11, RZ, RZ, 0x181f ;  /* 0x0000181fff0b7424 */ /* 0x000fe400078e00ff */
[----:B------:R-:W-:-:S07]  /*2aec0*/  IMAD.MOV.U32 R15, RZ, RZ, -0x1 ;  /* 0xffffffffff0f7424 */ /* 0x000fce00078e00ff */
[----:B0---4-:R-:W-:Y:S05]  /*2aed0*/  WARPSYNC.COLLECTIVE R15, `(.L_x_2298) ;  /* 0x000000000f087348 */ /* 0x011fea0003c00000 */
[----:B------:R1:W2:Y:S02]  /*2aee0*/  SHFL.IDX P6, R14, R13, R12, R11 ;  /* 0x0000000c0d0e7389 */ /* 0x0002a400000c000b */
[----:B012-4-:R-:W-:Y:S01]  /*2aef0*/  ENDCOLLECTIVE ;  /* 0x000000000000791b */ /* 0x017fe20003800000 */
.L_x_2298:
[----:B------:R-:W-:Y:S05]  /*2af00*/  BSYNC B0 ;  /* 0x0000000000007941 */ /* 0x000fea0003800000 */
.L_x_2297:
        /* <DEDUP_REMOVED lines=8> */
.L_x_2299:
        /* <DEDUP_REMOVED lines=16> */
.L_x_2300:
        /* <DEDUP_REMOVED lines=10> */
.L_x_2301:
[----:B------:R-:W-:Y:S02]  /*2b130*/  IMAD.MOV.U32 R13, RZ, RZ, R0 ;  /* 0x000000ffff0d7224 */ /* 0x000fe400078e0000 */
[----:B------:R-:W-:Y:S02]  /*2b140*/  IMAD.MOV.U32 R12, RZ, RZ, 0x2 ;  /* 0x00000002ff0c7424 */ /* 0x000fe400078e00ff */
[----:B------:R-:W-:-:S07]  /*2b150*/  IMAD.MOV.U32 R3, RZ, RZ, R14 ;  /* 0x000000ffff037224 */ /* 0x000fce00078e000e */
[----:B------:R-:W-:Y:S05]  /*2b160*/  WARPSYNC.COLLECTIVE R15, `(.L_x_2302) ;  /* 0x000000000f087348 */ /* 0x000fea0003c00000 */
[----:B------:R0:W1:Y:S02]  /*2b170*/  SHFL.IDX P6, R14, R13, R12, R11 ;  /* 0x0000000c0d0e7389 */ /* 0x00006400000c000b */
[----:B01----:R-:W-:Y:S01]  /*2b180*/  ENDCOLLECTIVE ;  /* 0x000000000000791b */ /* 0x003fe20003800000 */
.L_x_2302:
[----:B------:R-:W-:-:S05]  /*2b190*/  @P3 IADD3 R3, P0, R34, R3, RZ ;  /* 0x0000000322033210 */ /* 0x000fca0007f1e0ff */
[----:B------:R-:W-:-:S05]  /*2b1a0*/  @P3 IMAD.X R2, RZ, RZ, R2, P0 ;  /* 0x000000ffff023224 */ /* 0x000fca00000e0602 */
        /* <DEDUP_REMOVED lines=13> */
.L_x_2303:
[----:B------:R-:W-:Y:S02]  /*2b280*/  IMAD.MOV.U32 R13, RZ, RZ, R0 ;  /* 0x000000ffff0d7224 */ /* 0x000fe400078e0000 */
[----:B------:R-:W-:Y:S02]  /*2b290*/  IMAD.MOV.U32 R12, RZ, RZ, 0x3 ;  /* 0x00000003ff0c7424 */ /* 0x000fe400078e00ff */
[----:B------:R-:W-:-:S07]  /*2b2a0*/  IMAD.MOV.U32 R3, RZ, RZ, R14 ;  /* 0x000000ffff037224 */ /* 0x000fce00078e000e */
[----:B------:R-:W-:Y:S05]  /*2b2b0*/  WARPSYNC.COLLECTIVE R15, `(.L_x_2304) ;  /* 0x000000000f087348 */ /* 0x000fea0003c00000 */
[----:B------:R0:W1:Y:S02]  /*2b2c0*/  SHFL.IDX P6, R14, R13, R12, R11 ;  /* 0x0000000c0d0e7389 */ /* 0x00006400000c000b */
[----:B01----:R-:W-:Y:S01]  /*2b2d0*/  ENDCOLLECTIVE ;  /* 0x000000000000791b */ /* 0x003fe20003800000 */
.L_x_2304:
[----:B------:R-:W-:-:S05]  /*2b2e0*/  @P1 IADD3 R3, P0, R34, R3, RZ ;  /* 0x0000000322031210 */ /* 0x000fca0007f1e0ff */
[----:B------:R-:W-:-:S05]  /*2b2f0*/  @P1 IMAD.X R2, RZ, RZ, R2, P0 ;  /* 0x000000ffff021224 */ /* 0x000fca00000e0602 */
[----:B------:R-:W-:Y:S01]  /*2b300*/  @P1 LOP3.LUT R3, R3, R2, RZ, 0x3c, !PT ;  /* 0x0000000203031212 */ /* 0x000fe200078e3cff */
[----:B------:R-:W-:-:S03]  /*2b310*/  IMAD.MOV.U32 R13, RZ, RZ, R4 ;  /* 0x000000ffff0d7224 */ /* 0x000fc600078e0004 */
[----:B------:R-:W-:-:S04]  /*2b320*/  @P1 LOP3.LUT R2, R3, R2, RZ, 0x3c, !PT ;  /* 0x0000000203021212 */ /* 0x000fc800078e3cff */
[----:B------:R-:W-:Y:S01]  /*2b330*/  @P1 LOP3.LUT R3, R3, R2, RZ, 0x3c, !PT ;  /* 0x0000000203031212 */ /* 0x000fe200078e3cff */
[----:B------:R-:W-:-:S07]  /*2b340*/  IMAD.MOV.U32 R0, RZ, RZ, R14 ;  /* 0x000000ffff007224 */ /* 0x000fce00078e000e */
[----:B------:R-:W-:Y:S05]  /*2b350*/  WARPSYNC.COLLECTIVE R15, `(.L_x_2305) ;  /* 0x000000000f087348 */ /* 0x000fea0003c00000 */
[----:B------:R0:W1:Y:S02]  /*2b360*/  SHFL.IDX P6, R14, R13, R12, R11 ;  /* 0x0000000c0d0e7389 */ /* 0x00006400000c000b */
[----:B01----:R-:W-:Y:S01]  /*2b370*/  ENDCOLLECTIVE ;  /* 0x000000000000791b */ /* 0x003fe20003800000 */
.L_x_2305:
[----:B------:R-:W-:Y:S01]  /*2b380*/  @!PT LDS RZ, [RZ] ;  /* 0x00000000fffff984 */ /* 0x000fe20000000800 */
[----:B------:R-:W-:Y:S01]  /*2b390*/  @!PT LDS RZ, [RZ] ;  /* 0x00000000fffff984 */ /* 0x000fe20000000800 */
[----:B------:R-:W-:Y:S01]  /*2b3a0*/  @!PT LDS RZ, [RZ] ;  /* 0x00000000fffff984 */ /* 0x000fe20000000800 */
[----:B------:R0:W-:Y:S04]  /*2b3b0*/  @P1 LDGSTS.E.BYPASS.LTC128B.128 [R5+0x21000], desc[UR36][R2.64], !P4 ;  /* 0x2100000002051fae */ /* 0x0001e8000e101d64 */
[----:B------:R0:W-:Y:S01]  /*2b3c0*/  @P1 LDGSTS.E.BYPASS.LTC128B.128 [R5+0x23000], desc[UR36][R2.64+0x80], !P2 ;  /* 0x2300008002051fae */ /* 0x0001e2000d101d64 */
[----:B------:R-:W-:Y:S01]  /*2b3d0*/  IMAD.MOV.U32 R4, RZ, RZ, R14 ;  /* 0x000000ffff047224 */ /* 0x000fe200078e000e */
[----:B------:R-:W-:Y:S06]  /*2b3e0*/  BRA `(.L_x_2306) ;  /* 0xffffff7400cc7947 */ /* 0x000fec000383ffff */
.L_x_2050:
[----:B------:R-:W-:Y:S01]  /*2b3f0*/  MOV R13, R4 ;  /* 0x00000004000d7202 */ /* 0x000fe20000000f00 */
[----:B------:R-:W-:Y:S02]  /*2b400*/  IMAD.MOV.U32 R12, RZ, RZ, RZ ;  /* 0x000000ffff0c7224 */ /* 0x000fe400078e00ff */
[----:B------:R-:W-:Y:S02]  /*2b410*/  IMAD.MOV.U32 R11, RZ, RZ, 0x181f ;  /* 0x0000181fff0b7424 */ /* 0x000fe400078e00ff */
[----:B------:R-:W-:Y:S02]  /*2b420*/  IMAD.MOV.U32 R15, RZ, RZ, -0x1 ;  /* 0xffffffffff0f7424 */ /* 0x000fe400078e00ff */
[----:B------:R-:W-:Y:S02]  /*2b430*/  IMAD R25, R25, R7, RZ ;  /* 0x0000000719197224 */ /* 0x000fe400078e02ff */
[----:B------:R-:W-:-:S07]  /*2b440*/  IMAD.IADD R17, R9, 0x1, R17 ;  /* 0x0000000109117824 */ /* 0x000fce00078e0211 */
[----:B-----5:R-:W-:Y:S05]  /*2b450*/  WARPSYNC.COLLECTIVE R15, `(.L_x_2307) ;  /* 0x000000000f087348 */ /* 0x020fea0003c00000 */
[----:B------:R0:W1:Y:S02]  /*2b460*/  SHFL.IDX P6, R14, R13, R12, R11 ;  /* 0x0000000c0d0e7389 */ /* 0x00006400000c000b */
[----:B01---5:R-:W-:Y:S01]  /*2b470*/  ENDCOLLECTIVE ;  /* 0x000000000000791b */ /* 0x023fe20003800000 */
.L_x_2307:
[C---:B------:R-:W-:Y:S02]  /*2b480*/  ISETP.GE.AND P2, PT, R17.reuse, R25, PT ;  /* 0x000000191100720c */ /* 0x040fe40003f46270 */
[----:B------:R-:W-:Y:S01]  /*2b490*/  IADD3 R6, R17, 0x10, RZ ;  /* 0x0000001011067810 */ /* 0x000fe20007ffe0ff */
[----:B------:R-:W-:Y:S02]  /*2b4a0*/  IMAD.MOV.U32 R13, RZ, RZ, R0 ;  /* 0x000000ffff0d7224 */ /* 0x000fe400078e0000 */
[----:B------:R-:W-:-:S08]  /*2b4b0*/  IMAD.MOV.U32 R2, RZ, RZ, R14 ;  /* 0x000000ffff027224 */ /* 0x000fd000078e000e */
[----:B------:R-:W-:Y:S05]  /*2b4c0*/  WARPSYNC.COLLECTIVE R15, `(.L_x_2308) ;  /* 0x000000000f087348 */ /* 0x000fea0003c00000 */
[----:B------:R0:W1:Y:S02]  /*2b4d0*/  SHFL.IDX P6, R14, R13, R12, R11 ;  /* 0x0000000c0d0e7389 */ /* 0x00006400000c000b */
[----:B01----:R-:W-:Y:S01]  /*2b4e0*/  ENDCOLLECTIVE ;  /* 0x000000000000791b */ /* 0x003fe20003800000 */
.L_x_2308:
[----:B------:R-:W-:Y:S02]  /*2b4f0*/  IMAD.MOV.U32 R13, RZ, RZ, R4 ;  /* 0x000000ffff0d7224 */ /* 0x000fe400078e0004 */
[----:B------:R-:W-:Y:S02]  /*2b500*/  IMAD.MOV.U32 R12, RZ, RZ, 0x1 ;  /* 0x00000001ff0c7424 */ /* 0x000fe400078e00ff */
[----:B------:R-:W-:-:S07]  /*2b510*/  IMAD.MOV.U32 R3, RZ, RZ, R14 ;  /* 0x000000ffff037224 */ /* 0x000fce00078e000e */
[----:B------:R-:W-:Y:S05]  /*2b520*/  WARPSYNC.COLLECTIVE R15, `(.L_x_2309) ;  /* 0x000000000f087348 */ /* 0x000fea0003c00000 */
[----:B------:R0:W1:Y:S02]  /*2b530*/  SHFL.IDX P6, R14, R13, R12, R11 ;  /* 0x0000000c0d0e7389 */ /* 0x00006400000c000b */
[----:B01----:R-:W-:Y:S01]  /*2b540*/  ENDCOLLECTIVE ;  /* 0x000000000000791b */ /* 0x003fe20003800000 */
.L_x_2309:
        /* <DEDUP_REMOVED lines=17> */
.L_x_2310:
[----:B------:R-:W-:Y:S01]  /*2b660*/  IMAD.MOV.U32 R13, RZ, RZ, R4 ;  /* 0x000000ffff0d7224 */ /* 0x000fe200078e0004 */
[----:B------:R-:W-:Y:S01]  /*2b670*/  MOV R12, 0x2 ;  /* 0x00000002000c7802 */ /* 0x000fe20000000f00 */
[----:B------:R-:W-:-:S07]  /*2b680*/  IMAD.MOV.U32 R3, RZ, RZ, R14 ;  /* 0x000000ffff037224 */ /* 0x000fce00078e000e */
[----:B------:R-:W-:Y:S05]  /*2b690*/  WARPSYNC.COLLECTIVE R15, `(.L_x_2311) ;  /* 0x000000000f087348 */ /* 0x000fea0003c00000 */
[----:B------:R0:W1:Y:S02]  /*2b6a0*/  SHFL.IDX P6, R14, R13, R12, R11 ;  /* 0x0000000c0d0e7389 */ /* 0x00006400000c000b */
[----:B01----:R-:W-:Y:S01]  /*2b6b0*/  ENDCOLLECTIVE ;  /* 0x000000000000791b */ /* 0x003fe20003800000 */
.L_x_2311:
        /* <DEDUP_REMOVED lines=17> */
.L_x_2312:
[----:B------:R-:W-:Y:S02]  /*2b7d0*/  IMAD.MOV.U32 R13, RZ, RZ, R4 ;  /* 0x000000ffff0d7224 */ /* 0x000fe400078e0004 */
[----:B------:R-:W-:Y:S02]  /*2b7e0*/  IMAD.MOV.U32 R12, RZ, RZ, 0x3 ;  /* 0x00000003ff0c7424 */ /* 0x000fe400078e00ff */
[----:B------:R-:W-:-:S07]  /*2b7f0*/  IMAD.MOV.U32 R3, RZ, RZ, R14 ;  /* 0x000000ffff037224 */ /* 0x000fce00078e000e */
[----:B------:R-:W-:Y:S05]  /*2b800*/  WARPSYNC.COLLECTIVE R15, `(.L_x_2313) ;  /* 0x000000000f087348 */ /* 0x000fea0003c00000 */
[----:B------:R0:W1:Y:S02]  /*2b810*/  SHFL.IDX P6, R14, R13, R12, R11 ;  /* 0x0000000c0d0e7389 */ /* 0x00006400000c000b */
[----:B01----:R-:W-:Y:S01]  /*2b820*/  ENDCOLLECTIVE ;  /* 0x000000000000791b */ /* 0x003fe20003800000 */
.L_x_2313:
        /* <DEDUP_REMOVED lines=17> */
.L_x_2314:
[----:B------:R-:W-:Y:S02]  /*2b940*/  IMAD.MOV.U32 R13, RZ, RZ, R4 ;  /* 0x000000ffff0d7224 */ /* 0x000fe400078e0004 */
[----:B------:R-:W-:Y:S02]  /*2b950*/  IMAD.MOV.U32 R12, RZ, RZ, 0x4 ;  /* 0x00000004ff0c7424 */ /* 0x000fe400078e00ff */
[----:B------:R-:W-:-:S07]  /*2b960*/  IMAD.MOV.U32 R3, RZ, RZ, R14 ;  /* 0x000000ffff037224 */ /* 0x000fce00078e000e */
[----:B------:R-:W-:Y:S05]  /*2b970*/  WARPSYNC.COLLECTIVE R15, `(.L_x_2315) ;  /* 0x000000000f087348 */ /* 0x000fea0003c00000 */
[----:B------:R0:W1:Y:S02]  /*2b980*/  SHFL.IDX P6, R14, R13, R12, R11 ;  /* 0x0000000c0d0e7389 */ /* 0x00006400000c000b */
[----:B01----:R-:W-:Y:S01]  /*2b990*/  ENDCOLLECTIVE ;  /* 0x000000000000791b */ /* 0x003fe20003800000 */
.L_x_2315:
        /* <DEDUP_REMOVED lines=17> */
.L_x_2316:
[----:B------:R-:W-:Y:S02]  /*2bab0*/  IMAD.MOV.U32 R13, RZ, RZ, R4 ;  /* 0x000000ffff0d7224 */ /* 0x000fe400078e0004 */
[----:B------:R-:W-:Y:S02]  /*2bac0*/  IMAD.MOV.U32 R12, RZ, RZ, 0x5 ;  /* 0x00000005ff0c7424 */ /* 0x000fe400078e00ff */
[----:B------:R-:W-:-:S07]  /*2bad0*/  IMAD.MOV.U32 R3, RZ, RZ, R14 ;  /* 0x000000ffff037224 */ /* 0x000fce00078e000e */
[----:B------:R-:W-:Y:S05]  /*2bae0*/  WARPSYNC.COLLECTIVE R15, `(.L_x_2317) ;  /* 0x000000000f087348 */ /* 0x000fea0003c00000 */
[----:B------:R0:W1:Y:S02]  /*2baf0*/  SHFL.IDX P6, R14, R13, R12, R11 ;  /* 0x0000000c0d0e7389 */ /* 0x00006400000c000b */
[----:B01----:R-:W-:Y:S01]  /*2bb00*/  ENDCOLLECTIVE ;  /* 0x000000000000791b */ /* 0x003fe20003800000 */
.L_x_2317:
        /* <DEDUP_REMOVED lines=17> */
.L_x_2318:
[----:B------:R-:W-:Y:S01]  /*2bc20*/  MOV R13, R4 ;  /* 0x00000004000d7202 */ /* 0x000fe20000000f00 */
[----:B------:R-:W-:Y:S02]  /*2bc30*/  IMAD.MOV.U32 R12, RZ, RZ, 0x6 ;  /* 0x00000006ff0c7424 */ /* 0x000fe400078e00ff */
[----:B------:R-:W-:-:S07]  /*2bc40*/  IMAD.MOV.U32 R3, RZ, RZ, R14 ;  /* 0x000000ffff037224 */ /* 0x000fce00078e000e */
[----:B------:R-:W-:Y:S05]  /*2bc50*/  WARPSYNC.COLLECTIVE R15, `(.L_x_2319) ;  /* 0x000000000f087348 */ /* 0x000fea0003c00000 */
[----:B------:R0:W1:Y:S02]  /*2bc60*/  SHFL.IDX P6, R14, R13, R12, R11 ;  /* 0x0000000c0d0e7389 */ /* 0x00006400000c000b */
[----:B01----:R-:W-:Y:S01]  /*2bc70*/  ENDCOLLECTIVE ;  /* 0x000000000000791b */ /* 0x003fe20003800000 */
.L_x_2319:
        /* <DEDUP_REMOVED lines=16> */
.L_x_2320:
[----:B------:R-:W-:Y:S02]  /*2bd80*/  IMAD.MOV.U32 R13, RZ, RZ, R4 ;  /* 0x000000ffff0d7224 */ /* 0x000fe400078e0004 */
[----:B------:R-:W-:Y:S02]  /*2bd90*/  IMAD.MOV.U32 R12, RZ, RZ, 0x7 ;  /* 0x00000007ff0c7424 */ /* 0x000fe400078e00ff */
[----:B------:R-:W-:-:S07]  /*2bda0*/  IMAD.MOV.U32 R3, RZ, RZ, R14 ;  /* 0x000000ffff037224 */ /* 0x000fce00078e000e */
[----:B------:R-:W-:Y:S05]  /*2bdb0*/  WARPSYNC.COLLECTIVE R15, `(.L_x_2321) ;  /* 0x000000000f087348 */ /* 0x000fea0003c00000 */
[----:B------:R0:W1:Y:S02]  /*2bdc0*/  SHFL.IDX P6, R14, R13, R12, R11 ;  /* 0x0000000c0d0e7389 */ /* 0x00006400000c000b */
[----:B01----:R-:W-:Y:S01]  /*2bdd0*/  ENDCOLLECTIVE ;  /* 0x000000000000791b */ /* 0x003fe20003800000 */
.L_x_2321:
        /* <DEDUP_REMOVED lines=15> */
.L_x_2322:
[----:B------:R-:W-:Y:S05]  /*2bed0*/  BRA `(.L_x_2323) ;  /* 0xffffff7800147947 */ /* 0x000fea000383ffff */
.L_x_2055:
[----:B0-----:R0:W1:Y:S02]  /*2bee0*/  SYNCS.PHASECHK.TRANS64.TRYWAIT P1, [R23+URZ+0x28420], R0 ;  /* 0x02842000170075a7 */ /* 0x001064000802017f */
[----:B-1----:R-:W-:Y:S05]  /*2bef0*/  @!P1 NANOSLEEP.SYNCS 0x989680 ;  /* 0x009896800000995d */ /* 0x002fea0003900000 */
[----:B------:R-:W1:Y:S02]  /*2bf00*/  @!P1 SYNCS.PHASECHK.TRANS64 P1, [R23+URZ+0x28420], R0 ;  /* 0x02842000170095a7 */ /* 0x000e64000802007f */
[----:B-1----:R-:W-:Y:S05]  /*2bf10*/  @!P1 BRA `(.L_x_2055) ;  /* 0xfffffffc00f09947 */ /* 0x002fea000383ffff */
[----:B------:R-:W-:Y:S05]  /*2bf20*/  BRA `(.L_x_2324) ;  /* 0xffffff78008c7947 */ /* 0x000fea000383ffff */
.L_x_2059:
[----:B-1----:R1:W2:Y:S02]  /*2bf30*/  SYNCS.PHASECHK.TRANS64.TRYWAIT P0, [R0+URZ+0x28480], R17 ;  /* 0x02848011000075a7 */ /* 0x0022a4000800017f */
[----:B--2---:R-:W-:Y:S05]  /*2bf40*/  @!P0 NANOSLEEP.SYNCS 0x989680 ;  /* 0x009896800000895d */ /* 0x004fea0003900000 */
[----:B------:R-:W2:Y:S02]  /*2bf50*/  @!P0 SYNCS.PHASECHK.TRANS64 P0, [R0+URZ+0x28480], R17 ;  /* 0x02848011000085a7 */ /* 0x000ea4000800007f */
[----:B--2---:R-:W-:Y:S05]  /*2bf60*/  @!P0 BRA `(.L_x_2059) ;  /* 0xfffffffc00f08947 */ /* 0x004fea000383ffff */
[----:B------:R-:W-:Y:S05]  /*2bf70*/  BRA `(.L_x_2325) ;  /* 0xffffff7c00407947 */ /* 0x000fea000383ffff */
.L_x_2060:
        /* <DEDUP_REMOVED lines=8> */
.L_x_2327:
[----:B------:R-:W-:Y:S05]  /*2c000*/  BSYNC B0 ;  /* 0x0000000000007941 */ /* 0x000fea0003800000 */
.L_x_2326:
[----:B------:R-:W-:Y:S01]  /*2c010*/  IMAD.MOV.U32 R13, RZ, RZ, R21 ;  /* 0x000000ffff0d7224 */ /* 0x000fe200078e0015 */
[----:B------:R-:W-:Y:S01]  /*2c020*/  MOV R15, 0xffffffff ;  /* 0xffffffff000f7802 */ /* 0x000fe20000000f00 */
[----:B------:R-:W-:Y:S02]  /*2c030*/  IMAD.MOV.U32 R12, RZ, RZ, RZ ;  /* 0x000000ffff0c7224 */ /* 0x000fe400078e00ff */
[----:B------:R-:W-:Y:S02]  /*2c040*/  IMAD.MOV.U32 R11, RZ, RZ, 0x181f ;  /* 0x0000181fff0b7424 */ /* 0x000fe400078e00ff */
[----:B------:R-:W-:Y:S02]  /*2c050*/  IMAD.MOV.U32 R3, RZ, RZ, R14 ;  /* 0x000000ffff037224 */ /* 0x000fe400078e000e */
[----:B------:R-:W-:-:S07]  /*2c060*/  IMAD.IADD R4, R23, 0x1, R4 ;  /* 0x0000000117047824 */ /* 0x000fce00078e0204 */
[----:B------:R-:W-:Y:S05]  /*2c070*/  WARPSYNC.COLLECTIVE R15, `(.L_x_2328) ;  /* 0x000000000f087348 */ /* 0x000fea0003c00000 */
[----:B------:R0:W1:Y:S02]  /*2c080*/  SHFL.IDX P6, R14, R13, R12, R11 ;  /* 0x0000000c0d0e7389 */ /* 0x00006400000c000b */
[----:B01----:R-:W-:Y:S01]  /*2c090*/  ENDCOLLECTIVE ;  /* 0x000000000000791b */ /* 0x003fe20003800000 */
.L_x_2328:
[----:B------:R-:W-:Y:S02]  /*2c0a0*/  IMAD.MOV.U32 R13, RZ, RZ, R24 ;  /* 0x000000ffff0d7224 */ /* 0x000fe400078e0018 */
[----:B------:R-:W-:Y:S02]  /*2c0b0*/  IMAD.MOV.U32 R12, RZ, RZ, 0x1 ;  /* 0x00000001ff0c7424 */ /* 0x000fe400078e00ff */
[----:B------:R-:W-:-:S07]  /*2c0c0*/  IMAD.MOV.U32 R2, RZ, RZ, R14 ;  /* 0x000000ffff027224 */ /* 0x000fce00078e000e */
[----:B------:R-:W-:Y:S05]  /*2c0d0*/  WARPSYNC.COLLECTIVE R15, `(.L_x_2329) ;  /* 0x000000000f087348 */ /* 0x000fea0003c00000 */
[----:B------:R0:W1:Y:S02]  /*2c0e0*/  SHFL.IDX P6, R14, R13, R12, R11 ;  /* 0x0000000c0d0e7389 */ /* 0x00006400000c000b */
[----:B01----:R-:W-:Y:S01]  /*2c0f0*/  ENDCOLLECTIVE ;  /* 0x000000000000791b */ /* 0x003fe20003800000 */
.L_x_2329:
        /* <DEDUP_REMOVED lines=12> */
.L_x_2330:
[----:B------:R-:W-:Y:S02]  /*2c1c0*/  IMAD.MOV.U32 R13, RZ, RZ, R24 ;  /* 0x000000ffff0d7224 */ /* 0x000fe400078e0018 */
[----:B------:R-:W-:Y:S02]  /*2c1d0*/  IMAD.MOV.U32 R12, RZ, RZ, 0x2 ;  /* 0x00000002ff0c7424 */ /* 0x000fe400078e00ff */
[----:B------:R-:W-:-:S07]  /*2c1e0*/  IMAD.MOV.U32 R2, RZ, RZ, R14 ;  /* 0x000000ffff027224 */ /* 0x000fce00078e000e */
[----:B------:R-:W-:Y:S05]  /*2c1f0*/  WARPSYNC.COLLECTIVE R15, `(.L_x_2331) ;  /* 0x000000000f087348 */ /* 0x000fea0003c00000 */
[----:B------:R0:W1:Y:S02]  /*2c200*/  SHFL.IDX P6, R14, R13, R12, R11 ;  /* 0x0000000c0d0e7389 */ /* 0x00006400000c000b */
[----:B01----:R-:W-:Y:S01]  /*2c210*/  ENDCOLLECTIVE ;  /* 0x000000000000791b */ /* 0x003fe20003800000 */
.L_x_2331:
        /* <DEDUP_REMOVED lines=12> */
.L_x_2332:
[----:B------:R-:W-:Y:S02]  /*2c2e0*/  IMAD.MOV.U32 R13, RZ, RZ, R24 ;  /* 0x000000ffff0d7224 */ /* 0x000fe400078e0018 */
[----:B------:R-:W-:Y:S02]  /*2c2f0*/  IMAD.MOV.U32 R12, RZ, RZ, 0x3 ;  /* 0x00000003ff0c7424 */ /* 0x000fe400078e00ff */
[----:B------:R-:W-:-:S07]  /*2c300*/  IMAD.MOV.U32 R2, RZ, RZ, R14 ;  /* 0x000000ffff027224 */ /* 0x000fce00078e000e */
[----:B------:R-:W-:Y:S05]  /*2c310*/  WARPSYNC.COLLECTIVE R15, `(.L_x_2333) ;  /* 0x000000000f087348 */ /* 0x000fea0003c00000 */
[----:B------:R0:W1:Y:S02]  /*2c320*/  SHFL.IDX P6, R14, R13, R12, R11 ;  /* 0x0000000c0d0e7389 */ /* 0x00006400000c000b */
[----:B01----:R-:W-:Y:S01]  /*2c330*/  ENDCOLLECTIVE ;  /* 0x000000000000791b */ /* 0x003fe20003800000 */
.L_x_2333:
        /* <DEDUP_REMOVED lines=12> */
.L_x_2334:
[----:B------:R-:W-:Y:S01]  /*2c400*/  IMAD.MOV.U32 R2, RZ, RZ, R14 ;  /* 0x000000ffff027224 */ /* 0x000fe200078e000e */
[----:B------:R-:W-:Y:S06]  /*2c410*/  BRA `(.L_x_2335) ;  /* 0xffffff7800dc7947 */ /* 0x000fec000383ffff */
.L_x_2065:
[----:B----4-:R4:W0:Y:S02]  /*2c420*/  SYNCS.PHASECHK.TRANS64.TRYWAIT P0, [R0+URZ+0x28440], R17 ;  /* 0x02844011000075a7 */ /* 0x010824000800017f */
[----:B0-----:R-:W-:Y:S05]  /*2c430*/  @!P0 NANOSLEEP.SYNCS 0x989680 ;  /* 0x009896800000895d */ /* 0x001fea0003900000 */
[----:B------:R-:W0:Y:S02]  /*2c440*/  @!P0 SYNCS.PHASECHK.TRANS64 P0, [R0+URZ+0x28440], R17 ;  /* 0x02844011000085a7 */ /* 0x000e24000800007f */
[----:B0-----:R-:W-:Y:S05]  /*2c450*/  @!P0 BRA `(.L_x_2065) ;  /* 0xfffffffc00f08947 */ /* 0x001fea000383ffff */
[----:B------:R-:W-:Y:S05]  /*2c460*/  BRA `(.L_x_2336) ;  /* 0xffffff7c002c7947 */ /* 0x000fea000383ffff */
.L_x_2066:
[----:B------:R-:W-:Y:S01]  /*2c470*/  BSSY B0, `(.L_x_2337) ;  /* 0x0000008000007945 */ /* 0x000fe20003800000 */
[----:B------:R-:W-:Y:S02]  /*2c480*/  IMAD.MOV.U32 R13, RZ, RZ, R8 ;  /* 0x000000ffff0d7224 */ /* 0x000fe400078e0008 */
[----:B------:R-:W-:Y:S02]  /*2c490*/  IMAD.MOV.U32 R12, RZ, RZ, RZ ;  /* 0x000000ffff0c7224 */ /* 0x000fe400078e00ff */
[----:B------:R-:W-:Y:S02]  /*2c4a0*/  IMAD.MOV.U32 R11, RZ, RZ, 0x181f ;  /* 0x0000181fff0b7424 */ /* 0x000fe400078e00ff */
[----:B------:R-:W-:-:S07]  /*2c4b0*/  IMAD.MOV.U32 R15, RZ, RZ, -0x1 ;  /* 0xffffffffff0f7424 */ /* 0x000fce00078e00ff */
[----:B01-34-:R-:W-:Y:S05]  /*2c4c0*/  WARPSYNC.COLLECTIVE R15, `(.L_x_2338) ;  /* 0x000000000f087348 */ /* 0x01bfea0003c00000 */
[----:B------:R2:W0:Y:S02]  /*2c4d0*/  SHFL.IDX P6, R14, R13, R12, R11 ;  /* 0x0000000c0d0e7389 */ /* 0x00042400000c000b */
[----:B01234-:R-:W-:Y:S01]  /*2c4e0*/  ENDCOLLECTIVE ;  /* 0x000000000000791b */ /* 0x01ffe20003800000 */
.L_x_2338:
[----:B------:R-:W-:Y:S05]  /*2c4f0*/  BSYNC B0 ;  /* 0x0000000000007941 */ /* 0x000fea0003800000 */
.L_x_2337:
        /* <DEDUP_REMOVED lines=8> */
.L_x_2339:
[----:B------:R-:W-:Y:S02]  /*2c580*/  IMAD.MOV.U32 R13, RZ, RZ, R8 ;  /* 0x000000ffff0d7224 */ /* 0x000fe400078e0008 */
[----:B------:R-:W-:Y:S02]  /*2c590*/  IMAD.MOV.U32 R12, RZ, RZ, 0x1 ;  /* 0x00000001ff0c7424 */ /* 0x000fe400078e00ff */
[----:B------:R-:W-:-:S07]  /*2c5a0*/  IMAD.MOV.U32 R2, RZ, RZ, R14 ;  /* 0x000000ffff027224 */ /* 0x000fce00078e000e */
[----:B------:R-:W-:Y:S05]  /*2c5b0*/  WARPSYNC.COLLECTIVE R15, `(.L_x_2340) ;  /* 0x000000000f087348 */ /* 0x000fea0003c00000 */
[----:B------:R0:W1:Y:S02]  /*2c5c0*/  SHFL.IDX P6, R14, R13, R12, R11 ;  /* 0x0000000c0d0e7389 */ /* 0x00006400000c000b */
[----:B01----:R-:W-:Y:S01]  /*2c5d0*/  ENDCOLLECTIVE ;  /* 0x000000000000791b */ /* 0x003fe20003800000 */
.L_x_2340:
        /* <DEDUP_REMOVED lines=12> */
.L_x_2341:
[----:B------:R-:W-:Y:S02]  /*2c6a0*/  IMAD.MOV.U32 R13, RZ, RZ, R8 ;  /* 0x000000ffff0d7224 */ /* 0x000fe400078e0008 */
[----:B------:R-:W-:Y:S01]  /*2c6b0*/  IMAD.MOV.U32 R12, RZ, RZ, 0x2 ;  /* 0x00000002ff0c7424 */ /* 0x000fe200078e00ff */
[----:B------:R-:W-:-:S07]  /*2c6c0*/  MOV R2, R14 ;  /* 0x0000000e00027202 */ /* 0x000fce0000000f00 */
[----:B------:R-:W-:Y:S05]  /*2c6d0*/  WARPSYNC.COLLECTIVE R15, `(.L_x_2342) ;  /* 0x000000000f087348 */ /* 0x000fea0003c00000 */
[----:B------:R0:W1:Y:S02]  /*2c6e0*/  SHFL.IDX P6, R14, R13, R12, R11 ;  /* 0x0000000c0d0e7389 */ /* 0x00006400000c000b */
[----:B01----:R-:W-:Y:S01]  /*2c6f0*/  ENDCOLLECTIVE ;  /* 0x000000000000791b */ /* 0x003fe20003800000 */
.L_x_2342:
        /* <DEDUP_REMOVED lines=12> */
.L_x_2343:
[----:B------:R-:W-:Y:S01]  /*2c7c0*/  IMAD.MOV.U32 R13, RZ, RZ, R8 ;  /* 0x000000ffff0d7224 */ /* 0x000fe200078e0008 */
[----:B------:R-:W-:Y:S01]  /*2c7d0*/  MOV R12, 0x3 ;  /* 0x00000003000c7802 */ /* 0x000fe20000000f00 */
[----:B------:R-:W-:-:S07]  /*2c7e0*/  IMAD.MOV.U32 R2, RZ, RZ, R14 ;  /* 0x000000ffff027224 */ /* 0x000fce00078e000e */
[----:B------:R-:W-:Y:S05]  /*2c7f0*/  WARPSYNC.COLLECTIVE R15, `(.L_x_2344) ;  /* 0x000000000f087348 */ /* 0x000fea0003c00000 */
[----:B------:R0:W1:Y:S02]  /*2c800*/  SHFL.IDX P6, R14, R13, R12, R11 ;  /* 0x0000000c0d0e7389 */ /* 0x00006400000c000b */
[----:B01----:R-:W-:Y:S01]  /*2c810*/  ENDCOLLECTIVE ;  /* 0x000000000000791b */ /* 0x003fe20003800000 */
.L_x_2344:
        /* <DEDUP_REMOVED lines=12> */
.L_x_2345:
[----:B------:R-:W-:Y:S01]  /*2c8e0*/  IMAD.MOV.U32 R2, RZ, RZ, R14 ;  /* 0x000000ffff027224 */ /* 0x000fe200078e000e */
[----:B------:R-:W-:Y:S06]  /*2c8f0*/  BRA `(.L_x_2346) ;  /* 0xffffff7800bc7947 */ /* 0x000fec000383ffff */
.L_x_2071:
[----:B0-----:R0:W1:Y:S02]  /*2c900*/  SYNCS.PHASECHK.TRANS64.TRYWAIT P2, [R0+URZ+0x28470], R3 ;  /* 0x02847003000075a7 */ /* 0x001064000804017f */
[----:B-1----:R-:W-:Y:S05]  /*2c910*/  @!P2 NANOSLEEP.SYNCS 0x989680 ;  /* 0x009896800000a95d */ /* 0x002fea0003900000 */
[----:B------:R-:W1:Y:S02]  /*2c920*/  @!P2 SYNCS.PHASECHK.TRANS64 P2, [R0+URZ+0x28470], R3 ;  /* 0x028470030000a5a7 */ /* 0x000e64000804007f */
[----:B-1----:R-:W-:Y:S05]  /*2c930*/  @!P2 BRA `(.L_x_2071) ;  /* 0xfffffffc00f0a947 */ /* 0x002fea000383ffff */
[----:B------:R-:W-:Y:S05]  /*2c940*/  BRA `(.L_x_2347) ;  /* 0xffffff7c00207947 */ /* 0x000fea000383ffff */
.L_x_2073:
[----:B0-----:R0:W1:Y:S02]  /*2c950*/  SYNCS.PHASECHK.TRANS64.TRYWAIT P2, [R0+URZ+0x28460], R3 ;  /* 0x02846003000075a7 */ /* 0x001064000804017f */
[----:B-1----:R-:W-:Y:S05]  /*2c960*/  @!P2 NANOSLEEP.SYNCS 0x989680 ;  /* 0x009896800000a95d */ /* 0x002fea0003900000 */
[----:B------:R-:W1:Y:S02]  /*2c970*/  @!P2 SYNCS.PHASECHK.TRANS64 P2, [R0+URZ+0x28460], R3 ;  /* 0x028460030000a5a7 */ /* 0x000e64000804007f */
[----:B-1----:R-:W-:Y:S05]  /*2c980*/  @!P2 BRA `(.L_x_2073) ;  /* 0xfffffffc00f0a947 */ /* 0x002fea000383ffff */
[----:B------:R-:W-:Y:S05]  /*2c990*/  BRA `(.L_x_2348) ;  /* 0xffffff7c002c7947 */ /* 0x000fea000383ffff */
.L_x_2081:
[----:B0-----:R0:W1:Y:S02]  /*2c9a0*/  SYNCS.PHASECHK.TRANS64.TRYWAIT P1, [R17+URZ+0x28470], R0 ;  /* 0x02847000110075a7 */ /* 0x001064000802017f */
[----:B-1----:R-:W-:Y:S05]  /*2c9b0*/  @!P1 NANOSLEEP.SYNCS 0x989680 ;  /* 0x009896800000995d */ /* 0x002fea0003900000 */
[----:B------:R-:W1:Y:S02]  /*2c9c0*/  @!P1 SYNCS.PHASECHK.TRANS64 P1, [R17+URZ+0x28470], R0 ;  /* 0x02847000110095a7 */ /* 0x000e64000802007f */
[----:B-1----:R-:W-:Y:S05]  /*2c9d0*/  @!P1 BRA `(.L_x_2081) ;  /* 0xfffffffc00f09947 */ /* 0x002fea000383ffff */
[----:B------:R-:W-:Y:S05]  /*2c9e0*/  BRA `(.L_x_2349) ;  /* 0xffffff8000dc7947 */ /* 0x000fea000383ffff */
.L_x_2083:
[----:B0-----:R0:W1:Y:S02]  /*2c9f0*/  SYNCS.PHASECHK.TRANS64.TRYWAIT P1, [R17+URZ+0x28460], R0 ;  /* 0x02846000110075a7 */ /* 0x001064000802017f */
[----:B-1----:R-:W-:Y:S05]  /*2ca00*/  @!P1 NANOSLEEP.SYNCS 0x989680 ;  /* 0x009896800000995d */ /* 0x002fea0003900000 */
[----:B------:R-:W1:Y:S02]  /*2ca10*/  @!P1 SYNCS.PHASECHK.TRANS64 P1, [R17+URZ+0x28460], R0 ;  /* 0x02846000110095a7 */ /* 0x000e64000802007f */
[----:B-1----:R-:W-:Y:S05]  /*2ca20*/  @!P1 BRA `(.L_x_2083) ;  /* 0xfffffffc00f09947 */ /* 0x002fea000383ffff */
[----:B------:R-:W-:Y:S05]  /*2ca30*/  BRA `(.L_x_2350) ;  /* 0xffffff8000e47947 */ /* 0x000fea000383ffff */
.L_x_2088:
        /* <DEDUP_REMOVED lines=8> */
.L_x_2352:
[----:B------:R-:W-:Y:S05]  /*2cac0*/  BSYNC B0 ;  /* 0x0000000000007941 */ /* 0x000fea0003800000 */
.L_x_2351:
[----:B------:R-:W-:Y:S01]  /*2cad0*/  MOV R13, R16 ;  /* 0x00000010000d7202 */ /* 0x000fe20000000f00 */
[----:B------:R-:W-:Y:S02]  /*2cae0*/  IMAD.MOV.U32 R12, RZ, RZ, 0x1 ;  /* 0x00000001ff0c7424 */ /* 0x000fe400078e00ff */
[----:B------:R-:W-:Y:S02]  /*2caf0*/  IMAD.MOV.U32 R11, RZ, RZ, 0x1f ;  /* 0x0000001fff0b7424 */ /* 0x000fe400078e00ff */
[----:B------:R-:W-:Y:S02]  /*2cb00*/  IMAD.MOV.U32 R15, RZ, RZ, -0x1 ;  /* 0xffffffffff0f7424 */ /* 0x000fe400078e00ff */
[----:B------:R-:W-:Y:S02]  /*2cb10*/  IMAD.IADD R7, R19, 0x1, R8 ;  /* 0x0000000113077824 */ /* 0x000fe400078e0208 */
[----:B------:R-:W-:-:S07]  /*2cb20*/  IMAD.MOV.U32 R0, RZ, RZ, R14 ;  /* 0x000000ffff007224 */ /* 0x000fce00078e000e */
[----:B------:R-:W-:Y:S05]  /*2cb30*/  WARPSYNC.COLLECTIVE R15, `(.L_x_2353) ;  /* 0x000000000f087348 */ /* 0x000fea0003c00000 */
[----:B------:R0:W1:Y:S02]  /*2cb40*/  SHFL.IDX P6, R14, R13, R12, R11 ;  /* 0x0000000c0d0e7389 */ /* 0x00006400000c000b */
[----:B01----:R-:W-:Y:S01]  /*2cb50*/  ENDCOLLECTIVE ;  /* 0x000000000000791b */ /* 0x003fe20003800000 */
.L_x_2353:
[----:B------:R-:W-:Y:S02]  /*2cb60*/  ULDC UR4, c[0x0][0xc3c] ;  /* 0x00030f0000047ab9 */ /* 0x000fe40000000800 */
[----:B------:R-:W-:-:S13]  /*2cb70*/  ISETP.GE.OR P1, PT, R7, UR4, !P0 ;  /* 0x0000000407007c0c */ /* 0x000fda000c726670 */
[----:B------:R-:W0:Y:S01]  /*2cb80*/  @!P1 LDC.64 R2, c[0x0][0xc80] ;  /* 0x00032000ff029b82 */ /* 0x000e220000000a00 */
[----:B------:R-:W-:Y:S01]  /*2cb90*/  IMAD.MOV.U32 R17, RZ, RZ, RZ ;  /* 0x000000ffff117224 */ /* 0x000fe200078e00ff */
[----:B------:R-:W-:Y:S01]  /*2cba0*/  MOV R11, RZ ;  /* 0x000000ff000b7202 */ /* 0x000fe20000000f00 */
[----:B------:R-:W-:Y:S02]  /*2cbb0*/  IMAD.MOV.U32 R5, RZ, RZ, R14 ;  /* 0x000000ffff057224 */ /* 0x000fe400078e000e */
[----:B0-----:R-:W-:-:S06]  /*2cbc0*/  @!P1 IMAD.WIDE R2, R7, 0x4, R2 ;  /* 0x0000000407029825 */ /* 0x001fcc00078e0202 */
[----:B------:R-:W2:Y:S01]  /*2cbd0*/  @!P1 LDG.E R2, desc[UR36][R2.64] ;  /* 0x0000002402029981 */ /* 0x000ea2000c1e1900 */
        /* <DEDUP_REMOVED lines=10> */
.L_x_2354:
[----:B------:R-:W-:Y:S01]  /*2cc80*/  IMAD.MOV.U32 R12, RZ, RZ, 0x2 ;  /* 0x00000002ff0c7424 */ /* 0x000fe200078e00ff */
[----:B------:R-:W-:-:S05]  /*2cc90*/  SEL R4, R14, RZ, P1 ;  /* 0x000000ff0e047207 */ /* 0x000fca0000800000 */
[----:B------:R-:W-:-:S04]  /*2cca0*/  IMAD.IADD R4, R17, 0x1, R4 ;  /* 0x0000000111047824 */ /* 0x000fc800078e0204 */
[----:B------:R-:W-:-:S07]  /*2ccb0*/  IMAD.MOV.U32 R13, RZ, RZ, R4 ;  /* 0x000000ffff0d7224 */ /* 0x000fce00078e0004 */
[----:B------:R-:W-:Y:S05]  /*2ccc0*/  WARPSYNC.COLLECTIVE R15, `(.L_x_2355) ;  /* 0x000000000f087348 */ /* 0x000fea0003c00000 */
[----:B------:R0:W1:Y:S02]  /*2ccd0*/  SHFL.UP P6, R14, R13, R12, R11 ;  /* 0x0400000c0d0e7389 */ /* 0x00006400000c000b */
[----:B01----:R-:W-:Y:S01]  /*2cce0*/  ENDCOLLECTIVE ;  /* 0x000000000000791b */ /* 0x003fe20003800000 */
.L_x_2355:
[----:B------:R-:W-:Y:S01]  /*2ccf0*/  IMAD.MOV.U32 R12, RZ, RZ, 0x4 ;  /* 0x00000004ff0c7424 */ /* 0x000fe200078e00ff */
[----:B------:R-:W-:-:S05]  /*2cd00*/  SEL R3, R14, RZ, P2 ;  /* 0x000000ff0e037207 */ /* 0x000fca0001000000 */
[----:B------:R-:W-:-:S04]  /*2cd10*/  IMAD.IADD R6, R4, 0x1, R3 ;  /* 0x0000000104067824 */ /* 0x000fc800078e0203 */
[----:B------:R-:W-:-:S07]  /*2cd20*/  IMAD.MOV.U32 R13, RZ, RZ, R6 ;  /* 0x000000ffff0d7224 */ /* 0x000fce00078e0006 */
[----:B------:R-:W-:Y:S05]  /*2cd30*/  WARPSYNC.COLLECTIVE R15, `(.L_x_2356) ;  /* 0x000000000f087348 */ /* 0x000fea0003c00000 */
[----:B------:R0:W1:Y:S02]  /*2cd40*/  SHFL.UP P6, R14, R13, R12, R11 ;  /* 0x0400000c0d0e7389 */ /* 0x00006400000c000b */
[----:B01----:R-:W-:Y:S01]  /*2cd50*/  ENDCOLLECTIVE ;  /* 0x000000000000791b */ /* 0x003fe20003800000 */
.L_x_2356:
[----:B------:R-:W-:Y:S02]  /*2cd60*/  MOV R12, 0x8 ;  /* 0x00000008000c7802 */ /* 0x000fe40000000f00 */
[----:B------:R-:W-:-:S05]  /*2cd70*/  SEL R3, R14, RZ, P3 ;  /* 0x000000ff0e037207 */ /* 0x000fca0001800000 */
[----:B------:R-:W-:-:S04]  /*2cd80*/  IMAD.IADD R2, R6, 0x1, R3 ;  /* 0x0000000106027824 */ /* 0x000fc800078e0203 */
[----:B------:R-:W-:-:S07]  /*2cd90*/  IMAD.MOV.U32 R13, RZ, RZ, R2 ;  /* 0x000000ffff0d7224 */ /* 0x000fce00078e0002 */
[----:B------:R-:W-:Y:S05]  /*2cda0*/  WARPSYNC.COLLECTIVE R15, `(.L_x_2357) ;  /* 0x000000000f087348 */ /* 0x000fea0003c00000 */
[----:B------:R0:W1:Y:S02]  /*2cdb0*/  SHFL.UP P6, R14, R13, R12, R11 ;  /* 0x0400000c0d0e7389 */ /* 0x00006400000c000b */
[----:B01----:R-:W-:Y:S01]  /*2cdc0*/  ENDCOLLECTIVE ;  /* 0x000000000000791b */ /* 0x003fe20003800000 */
.L_x_2357:
[----:B------:R-:W-:Y:S01]  /*2cdd0*/  IMAD.MOV.U32 R12, RZ, RZ, 0x10 ;  /* 0x00000010ff0c7424 */ /* 0x000fe200078e00ff */
[----:B------:R-:W-:-:S05]  /*2cde0*/  SEL R3, R14, RZ, P4 ;  /* 0x000000ff0e037207 */ /* 0x000fca0002000000 */
[----:B------:R-:W-:-:S04]  /*2cdf0*/  IMAD.IADD R3, R2, 0x1, R3 ;  /* 0x0000000102037824 */ /* 0x000fc800078e0203 */
[----:B------:R-:W-:-:S07]  /*2ce00*/  IMAD.MOV.U32 R13, RZ, RZ, R3 ;  /* 0x000000ffff0d7224 */ /* 0x000fce00078e0003 */
[----:B------:R-:W-:Y:S05]  /*2ce10*/  WARPSYNC.COLLECTIVE R15, `(.L_x_2358) ;  /* 0x000000000f087348 */ /* 0x000fea0003c00000 */
[----:B------:R0:W1:Y:S02]  /*2ce20*/  SHFL.UP P6, R14, R13, R12, R11 ;  /* 0x0400000c0d0e7389 */ /* 0x00006400000c000b */
[----:B01----:R-:W-:Y:S01]  /*2ce30*/  ENDCOLLECTIVE ;  /* 0x000000000000791b */ /* 0x003fe20003800000 */
.L_x_2358:
[----:B------:R-:W-:Y:S02]  /*2ce40*/  IMAD.MOV.U32 R12, RZ, RZ, 0x1f ;  /* 0x0000001fff0c7424 */ /* 0x000fe400078e00ff */
[----:B------:R-:W-:Y:S01]  /*2ce50*/  IMAD.MOV.U32 R11, RZ, RZ, 0x1f ;  /* 0x0000001fff0b7424 */ /* 0x000fe200078e00ff */
[----:B------:R-:W-:-:S05]  /*2ce60*/  SEL R14, R14, RZ, P5 ;  /* 0x000000ff0e0e7207 */ /* 0x000fca0002800000 */
[----:B------:R-:W-:-:S04]  /*2ce70*/  IMAD.IADD R3, R3, 0x1, R14 ;  /* 0x0000000103037824 */ /* 0x000fc800078e020e */
[----:B------:R-:W-:-:S07]  /*2ce80*/  IMAD.MOV.U32 R13, RZ, RZ, R3 ;  /* 0x000000ffff0d7224 */ /* 0x000fce00078e0003 */
[----:B------:R-:W-:Y:S05]  /*2ce90*/  WARPSYNC.COLLECTIVE R15, `(.L_x_2359) ;  /* 0x000000000f087348 */ /* 0x000fea0003c00000 */
[----:B------:R0:W1:Y:S02]  /*2cea0*/  SHFL.IDX P6, R14, R13, R12, R11 ;  /* 0x0000000c0d0e7389 */ /* 0x00006400000c000b */
[----:B01----:R-:W-:Y:S01]  /*2ceb0*/  ENDCOLLECTIVE ;  /* 0x000000000000791b */ /* 0x003fe20003800000 */
.L_x_2359:
[----:B------:R-:W-:Y:S05]  /*2cec0*/  BRA `(.L_x_2360) ;  /* 0xffffff8400e07947 */ /* 0x000fea000383ffff */
.L_x_2093:
        /* <DEDUP_REMOVED lines=8> */
.L_x_2362:
[----:B------:R-:W-:Y:S05]  /*2cf50*/  BSYNC B0 ;  /* 0x0000000000007941 */ /* 0x000fea0003800000 */
.L_x_2361:
[----:B------:R-:W-:Y:S01]  /*2cf60*/  SEL R14, R14, RZ, P1 ;  /* 0x000000ff0e0e7207 */ /* 0x000fe20000800000 */
[----:B------:R-:W-:Y:S02]  /*2cf70*/  IMAD.MOV.U32 R12, RZ, RZ, 0x2 ;  /* 0x00000002ff0c7424 */ /* 0x000fe400078e00ff */
[----:B------:R-:W-:Y:S02]  /*2cf80*/  IMAD.MOV.U32 R11, RZ, RZ, RZ ;  /* 0x000000ffff0b7224 */ /* 0x000fe400078e00ff */
[----:B------:R-:W-:Y:S02]  /*2cf90*/  IMAD.IADD R13, R17, 0x1, R14 ;  /* 0x00000001110d7824 */ /* 0x000fe400078e020e */
[----:B------:R-:W-:-:S07]  /*2cfa0*/  IMAD.MOV.U32 R15, RZ, RZ, -0x1 ;  /* 0xffffffffff0f7424 */ /* 0x000fce00078e00ff */
[----:B------:R-:W-:Y:S05]  /*2cfb0*/  WARPSYNC.COLLECTIVE R15, `(.L_x_2363) ;  /* 0x000000000f087348 */ /* 0x000fea0003c00000 */
[----:B------:R0:W1:Y:S02]  /*2cfc0*/  SHFL.UP P6, R14, R13, R12, R11 ;  /* 0x0400000c0d0e7389 */ /* 0x00006400000c000b */
[----:B01----:R-:W-:Y:S01]  /*2cfd0*/  ENDCOLLECTIVE ;  /* 0x000000000000791b */ /* 0x003fe20003800000 */
.L_x_2363:
[----:B------:R-:W-:Y:S02]  /*2cfe0*/  MOV R12, 0x4 ;  /* 0x00000004000c7802 */ /* 0x000fe40000000f00 */
[----:B------:R-:W-:-:S05]  /*2cff0*/  SEL R2, R14, RZ, P2 ;  /* 0x000000ff0e027207 */ /* 0x000fca0001000000 */
[----:B------:R-:W-:-:S04]  /*2d000*/  IMAD.IADD R2, R13, 0x1, R2 ;  /* 0x000000010d027824 */ /* 0x000fc800078e0202 */
[----:B------:R-:W-:-:S07]  /*2d010*/  IMAD.MOV.U32 R13, RZ, RZ, R2 ;  /* 0x000000ffff0d7224 */ /* 0x000fce00078e0002 */
[----:B------:R-:W-:Y:S05]  /*2d020*/  WARPSYNC.COLLECTIVE R15, `(.L_x_2364) ;  /* 0x000000000f087348 */ /* 0x000fea0003c00000 */
[----:B------:R0:W1:Y:S02]  /*2d030*/  SHFL.UP P6, R14, R13, R12, R11 ;  /* 0x0400000c0d0e7389 */ /* 0x00006400000c000b */
[----:B01----:R-:W-:Y:S01]  /*2d040*/  ENDCOLLECTIVE ;  /* 0x000000000000791b */ /* 0x003fe20003800000 */
.L_x_2364:
[----:B------:R-:W-:Y:S01]  /*2d050*/  IMAD.MOV.U32 R12, RZ, RZ, 0x8 ;  /* 0x00000008ff0c7424 */ /* 0x000fe200078e00ff */
[----:B------:R-:W-:-:S05]  /*2d060*/  SEL R3, R14, RZ, P3 ;  /* 0x000000ff0e037207 */ /* 0x000fca0001800000 */
[----:B------:R-:W-:-:S04]  /*2d070*/  IMAD.IADD R3, R2, 0x1, R3 ;  /* 0x0000000102037824 */ /* 0x000fc800078e0203 */
[----:B------:R-:W-:-:S07]  /*2d080*/  IMAD.MOV.U32 R13, RZ, RZ, R3 ;  /* 0x000000ffff0d7224 */ /* 0x000fce00078e0003 */
[----:B------:R-:W-:Y:S05]  /*2d090*/  WARPSYNC.COLLECTIVE R15, `(.L_x_2365) ;  /* 0x000000000f087348 */ /* 0x000fea0003c00000 */
[----:B------:R0:W1:Y:S02]  /*2d0a0*/  SHFL.UP P6, R14, R13, R12, R11 ;  /* 0x0400000c0d0e7389 */ /* 0x00006400000c000b */
[----:B01----:R-:W-:Y:S01]  /*2d0b0*/  ENDCOLLECTIVE ;  /* 0x000000000000791b */ /* 0x003fe20003800000 */
.L_x_2365:
[----:B------:R-:W-:Y:S01]  /*2d0c0*/  IMAD.MOV.U32 R12, RZ, RZ, 0x10 ;  /* 0x00000010ff0c7424 */ /* 0x000fe200078e00ff */
[----:B------:R-:W-:-:S05]  /*2d0d0*/  SEL R4, R14, RZ, P4 ;  /* 0x000000ff0e047207 */ /* 0x000fca0002000000 */
[----:B------:R-:W-:-:S04]  /*2d0e0*/  IMAD.IADD R4, R3, 0x1, R4 ;  /* 0x0000000103047824 */ /* 0x000fc800078e0204 */
[----:B------:R-:W-:-:S07]  /*2d0f0*/  IMAD.MOV.U32 R13, RZ, RZ, R4 ;  /* 0x000000ffff0d7224 */ /* 0x000fce00078e0004 */
[----:B------:R-:W-:Y:S05]  /*2d100*/  WARPSYNC.COLLECTIVE R15, `(.L_x_2366) ;  /* 0x000000000f087348 */ /* 0x000fea0003c00000 */
[----:B------:R0:W1:Y:S02]  /*2d110*/  SHFL.UP P6, R14, R13, R12, R11 ;  /* 0x0400000c0d0e7389 */ /* 0x00006400000c000b */
[----:B01----:R-:W-:Y:S01]  /*2d120*/  ENDCOLLECTIVE ;  /* 0x000000000000791b */ /* 0x003fe20003800000 */
.L_x_2366:
        /* <DEDUP_REMOVED lines=8> */
.L_x_2367:
[----:B------:R-:W-:Y:S05]  /*2d1b0*/  BRA `(.L_x_2368) ;  /* 0xffffff8400c07947 */ /* 0x000fea000383ffff */
.L_x_2095:
[----:B------:R-:W-:Y:S01]  /*2d1c0*/  BSSY B0, `(.L_x_2369) ;  /* 0x0000006000007945 */ /* 0x000fe20003800000 */
[----:B------:R-:W-:Y:S01]  /*2d1d0*/  PLOP3.LUT P6, PT, P6, PT, PT, 0x8, 0x0 ;  /* 0x000000000000781c */ /* 0x000fe200037ce170 */
[----:B------:R-:W-:-:S12]  /*2d1e0*/  IMAD.MOV.U32 R15, RZ, RZ, -0x1 ;  /* 0xffffffffff0f7424 */ /* 0x000fd800078e00ff */
[----:B0-----:R-:W-:Y:S05]  /*2d1f0*/  WARPSYNC.COLLECTIVE R15, `(.L_x_2370) ;  /* 0x000000000f087348 */ /* 0x001fea0003c00000 */
[----:B------:R-:W-:Y:S01]  /*2d200*/  VOTE.ANY R14, PT, P6 ;  /* 0x00000000000e7806 */ /* 0x000fe200030e0100 */
[----:B0-----:R-:W-:Y:S06]  /*2d210*/  ENDCOLLECTIVE ;  /* 0x000000000000791b */ /* 0x001fec0003800000 */
.L_x_2370:
[----:B------:R-:W-:Y:S05]  /*2d220*/  BSYNC B0 ;  /* 0x0000000000007941 */ /* 0x000fea0003800000 */
.L_x_2369:
[----:B------:R-:W-:Y:S02]  /*2d230*/  IMAD.MOV.U32 R2, RZ, RZ, R14 ;  /* 0x000000ffff027224 */ /* 0x000fe400078e000e */
[----:B------:R-:W-:Y:S02]  /*2d240*/  IMAD.MOV.U32 R13, RZ, RZ, R17 ;  /* 0x000000ffff0d7224 */ /* 0x000fe400078e0011 */
[----:B------:R-:W0:Y:S01]  /*2d250*/  POPC R6, R2 ;  /* 0x0000000200067309 */ /* 0x000e220000000000 */
[----:B------:R-:W-:Y:S02]  /*2d260*/  IMAD.MOV.U32 R11, RZ, RZ, 0x1f ;  /* 0x0000001fff0b7424 */ /* 0x000fe400078e00ff */
[----:B------:R-:W-:Y:S02]  /*2d270*/  IMAD.MOV.U32 R15, RZ, RZ, -0x1 ;  /* 0xffffffffff0f7424 */ /* 0x000fe400078e00ff */
[----:B0-----:R-:W-:-:S07]  /*2d280*/  IMAD.MOV.U32 R12, RZ, RZ, R6 ;  /* 0x000000ffff0c7224 */ /* 0x001fce00078e0006 */
[----:B------:R-:W-:Y:S05]  /*2d290*/  WARPSYNC.COLLECTIVE R15, `(.L_x_2371) ;  /* 0x000000000f087348 */ /* 0x000fea0003c00000 */
[----:B------:R0:W1:Y:S02]  /*2d2a0*/  SHFL.IDX P6, R14, R13, R12, R11 ;  /* 0x0000000c0d0e7389 */ /* 0x00006400000c000b */
[----:B01----:R-:W-:Y:S01]  /*2d2b0*/  ENDCOLLECTIVE ;  /* 0x000000000000791b */ /* 0x003fe20003800000 */
.L_x_2371:
[----:B------:R-:W-:Y:S01]  /*2d2c0*/  IMAD.MOV.U32 R17, RZ, RZ, R14 ;  /* 0x000000ffff117224 */ /* 0x000fe200078e000e */
[----:B------:R-:W-:Y:S06]  /*2d2d0*/  BRA `(.L_x_2372) ;  /* 0xffffff8400b07947 */ /* 0x000fec000383ffff */
.L_x_2097:
[----:B------:R-:W-:Y:S01]  /*2d2e0*/  BSSY B0, `(.L_x_2373) ;  /* 0x0000007000007945 */ /* 0x000fe20003800000 */
[----:B------:R-:W-:Y:S01]  /*2d2f0*/  MOV R13, R3 ;  /* 0x00000003000d7202 */ /* 0x000fe20000000f00 */
[----:B------:R-:W-:Y:S02]  /*2d300*/  IMAD.MOV.U32 R11, RZ, RZ, 0x1f ;  /* 0x0000001fff0b7424 */ /* 0x000fe400078e00ff */
[----:B------:R-:W-:-:S07]  /*2d310*/  IMAD.MOV.U32 R15, RZ, RZ, -0x1 ;  /* 0xffffffffff0f7424 */ /* 0x000fce00078e00ff */
[----:B012---:R-:W-:Y:S05]  /*2d320*/  WARPSYNC.COLLECTIVE R15, `(.L_x_2374) ;  /* 0x000000000f087348 */ /* 0x007fea0003c00000 */
[----:B------:R3:W4:Y:S02]  /*2d330*/  SHFL.IDX P6, R14, R13, R12, R11 ;  /* 0x0000000c0d0e7389 */ /* 0x00072400000c000b */
[----:B01234-:R-:W-:Y:S01]  /*2d340*/  ENDCOLLECTIVE ;  /* 0x000000000000791b */ /* 0x01ffe20003800000 */
.L_x_2374:
[----:B------:R-:W-:Y:S05]  /*2d350*/  BSYNC B0 ;  /* 0x0000000000007941 */ /* 0x000fea0003800000 */
.L_x_2373:
[----:B------:R-:W-:Y:S05]  /*2d360*/  BRA `(.L_x_2096) ;  /* 0xffffff8400a87947 */ /* 0x000fea000383ffff */
.L_x_2101:
[----:B0-----:R0:W1:Y:S02]  /*2d370*/  SYNCS.PHASECHK.TRANS64.TRYWAIT P0, [R7+URZ+0x28420], R0 ;  /* 0x02842000070075a7 */ /* 0x001064000800017f */
[----:B-1----:R-:W-:Y:S05]  /*2d380*/  @!P0 NANOSLEEP.SYNCS 0x989680 ;  /* 0x009896800000895d */ /* 0x002fea0003900000 */
[----:B------:R-:W1:Y:S02]  /*2d390*/  @!P0 SYNCS.PHASECHK.TRANS64 P0, [R7+URZ+0x28420], R0 ;  /* 0x02842000070085a7 */ /* 0x000e64000800007f */
[----:B-1----:R-:W-:Y:S05]  /*2d3a0*/  @!P0 BRA `(.L_x_2101) ;  /* 0xfffffffc00f08947 */ /* 0x002fea000383ffff */
[----:B------:R-:W-:Y:S05]  /*2d3b0*/  BRA `(.L_x_2375) ;  /* 0xffffff8c00287947 */ /* 0x000fea000383ffff */
.L_x_2102:
[----:B------:R-:W1:Y:S01]  /*2d3c0*/  S2R R2, SR_TID.X ;  /* 0x0000000000027919 */ /* 0x000e620000002100 */
[----:B------:R-:W-:Y:S01]  /*2d3d0*/  BSSY B0, `(.L_x_2376) ;  /* 0x000000a000007945 */ /* 0x000fe20003800000 */
[----:B------:R-:W-:Y:S02]  /*2d3e0*/  IMAD.MOV.U32 R12, RZ, RZ, RZ ;  /* 0x000000ffff0c7224 */ /* 0x000fe400078e00ff */
[----:B------:R-:W-:Y:S02]  /*2d3f0*/  IMAD.MOV.U32 R11, RZ, RZ, 0x1f ;  /* 0x0000001fff0b7424 */ /* 0x000fe400078e00ff */
[----:B------:R-:W-:Y:S01]  /*2d400*/  IMAD.MOV.U32 R15, RZ, RZ, -0x1 ;  /* 0xffffffffff0f7424 */ /* 0x000fe200078e00ff */
[----:B-1----:R-:W-:-:S04]  /*2d410*/  SHF.R.U32.HI R2, RZ, 0x5, R2 ;  /* 0x00000005ff027819 */ /* 0x002fc80000011602 */
[----:B------:R-:W-:-:S05]  /*2d420*/  LOP3.LUT R2, R2, 0x3, RZ, 0xc0, !PT ;  /* 0x0000000302027812 */ /* 0x000fca00078ec0ff */
[----:B------:R-:W-:-:S07]  /*2d430*/  IMAD.MOV.U32 R13, RZ, RZ, R2 ;  /* 0x000000ffff0d7224 */ /* 0x000fce00078e0002 */
[----:B0-----:R-:W-:Y:S05]  /*2d440*/  WARPSYNC.COLLECTIVE R15, `(.L_x_2377) ;  /* 0x000000000f087348 */ /* 0x001fea0003c00000 */
[----:B------:R1:W2:Y:S02]  /*2d450*/  SHFL.IDX P6, R14, R13, R12, R11 ;  /* 0x0000000c0d0e7389 */ /* 0x0002a400000c000b */
[----:B012---:R-:W-:Y:S01]  /*2d460*/  ENDCOLLECTIVE ;  /* 0x000000000000791b */ /* 0x007fe20003800000 */
.L_x_2377:
[----:B------:R-:W-:Y:S05]  /*2d470*/  BSYNC B0 ;  /* 0x0000000000007941 */ /* 0x000fea0003800000 */
.L_x_2376:
[----:B------:R-:W-:Y:S05]  /*2d480*/  BRA `(.L_x_2378) ;  /* 0xffffff8c00107947 */ /* 0x000fea000383ffff */
.L_x_2103:
[----:B------:R-:W-:Y:S01]  /*2d490*/  BSSY B0, `(.L_x_2379) ;  /* 0x0000006000007945 */ /* 0x000fe20003800000 */
[----:B------:R-:W-:-:S07]  /*2d4a0*/  IMAD.MOV.U32 R15, RZ, RZ, -0x1 ;  /* 0xffffffffff0f7424 */ /* 0x000fce00078e00ff */
[----:B0-----:R-:W-:Y:S05]  /*2d4b0*/  WARPSYNC.COLLECTIVE R15, `(.L_x_2380) ;  /* 0x000000000f0c7348 */ /* 0x001fea0003c00000 */
[----:B------:R-:W-:Y:S02]  /*2d4c0*/  ELECT P6, UR62, PT ;  /* 0x00000000003e782f */ /* 0x000fe400038c0000 */
[----:B------:R-:W-:Y:S01]  /*2d4d0*/  MOV R14, UR62 ;  /* 0x0000003e000e7c02 */ /* 0x000fe20008000f00 */
[----:B0-----:R-:W-:Y:S10]  /*2d4e0*/  ENDCOLLECTIVE ;  /* 0x000000000000791b */ /* 0x001ff40003800000 */
.L_x_2380:
[----:B------:R-:W-:Y:S05]  /*2d4f0*/  BSYNC B0 ;  /* 0x0000000000007941 */ /* 0x000fea0003800000 */
.L_x_2379:
[----:B------:R-:W-:Y:S05]  /*2d500*/  BRA `(.L_x_2381) ;  /* 0xffffff8c00047947 */ /* 0x000fea000383ffff */
.L_x_2105:
[----:B0-----:R0:W1:Y:S02]  /*2d510*/  SYNCS.PHASECHK.TRANS64.TRYWAIT P1, [R5+URZ+0x28440], R0 ;  /* 0x02844000050075a7 */ /* 0x001064000802017f */
[----:B-1----:R-:W-:Y:S05]  /*2d520*/  @!P1 NANOSLEEP.SYNCS 0x989680 ;  /* 0x009896800000995d */ /* 0x002fea0003900000 */
[----:B------:R-:W1:Y:S02]  /*2d530*/  @!P1 SYNCS.PHASECHK.TRANS64 P1, [R5+URZ+0x28440], R0 ;  /* 0x02844000050095a7 */ /* 0x000e64000802007f */
[----:B-1----:R-:W-:Y:S05]  /*2d540*/  @!P1 BRA `(.L_x_2105) ;  /* 0xfffffffc00f09947 */ /* 0x002fea000383ffff */
[----:B------:R-:W-:Y:S05]  /*2d550*/  BRA `(.L_x_2382) ;  /* 0xffffff8c002c7947 */ /* 0x000fea000383ffff */
.L_x_2107:
[----:B-1----:R1:W2:Y:S02]  /*2d560*/  SYNCS.PHASECHK.TRANS64.TRYWAIT P1, [R3+URZ+0x28440], R2 ;  /* 0x02844002030075a7 */ /* 0x0022a4000802017f */
[----:B--2---:R-:W-:Y:S05]  /*2d570*/  @!P1 NANOSLEEP.SYNCS 0x989680 ;  /* 0x009896800000995d */ /* 0x004fea0003900000 */
[----:B------:R-:W2:Y:S02]  /*2d580*/  @!P1 SYNCS.PHASECHK.TRANS64 P1, [R3+URZ+0x28440], R2 ;  /* 0x02844002030095a7 */ /* 0x000ea4000802007f */
[----:B--2---:R-:W-:Y:S05]  /*2d590*/  @!P1 BRA `(.L_x_2107) ;  /* 0xfffffffc00f09947 */ /* 0x004fea000383ffff */
[----:B------:R-:W-:Y:S05]  /*2d5a0*/  BRA `(.L_x_2383) ;  /* 0xffffff8c00387947 */ /* 0x000fea000383ffff */
.L_x_2109:
[----:B--2---:R2:W3:Y:S02]  /*2d5b0*/  SYNCS.PHASECHK.TRANS64.TRYWAIT P1, [R5+URZ+0x28460], R0 ;  /* 0x02846000050075a7 */ /* 0x0044e4000802017f */
[----:B---3--:R-:W-:Y:S05]  /*2d5c0*/  @!P1 NANOSLEEP.SYNCS 0x989680 ;  /* 0x009896800000995d */ /* 0x008fea0003900000 */
[----:B------:R-:W3:Y:S02]  /*2d5d0*/  @!P1 SYNCS.PHASECHK.TRANS64 P1, [R5+URZ+0x28460], R0 ;  /* 0x02846000050095a7 */ /* 0x000ee4000802007f */
[----:B---3--:R-:W-:Y:S05]  /*2d5e0*/  @!P1 BRA `(.L_x_2109) ;  /* 0xfffffffc00f09947 */ /* 0x008fea000383ffff */
[----:B------:R-:W-:Y:S05]  /*2d5f0*/  BRA `(.L_x_2384) ;  /* 0xffffff8c00347947 */ /* 0x000fea000383ffff */
.L_x_2111:
[----:B---3--:R3:W4:Y:S02]  /*2d600*/  SYNCS.PHASECHK.TRANS64.TRYWAIT P1, [R3+URZ+0x28460], R2 ;  /* 0x02846002030075a7 */ /* 0x008724000802017f */
[----:B----4-:R-:W-:Y:S05]  /*2d610*/  @!P1 NANOSLEEP.SYNCS 0x989680 ;  /* 0x009896800000995d */ /* 0x010fea0003900000 */
[----:B------:R-:W4:Y:S02]  /*2d620*/  @!P1 SYNCS.PHASECHK.TRANS64 P1, [R3+URZ+0x28460], R2 ;  /* 0x02846002030095a7 */ /* 0x000f24000802007f */
[----:B----4-:R-:W-:Y:S05]  /*2d630*/  @!P1 BRA `(.L_x_2111) ;  /* 0xfffffffc00f09947 */ /* 0x010fea000383ffff */
[----:B------:R-:W-:Y:S05]  /*2d640*/  BRA `(.L_x_2385) ;  /* 0xffffff8c00307947 */ /* 0x000fea000383ffff */
.L_x_2113:
[----:B----4-:R4:W0:Y:S02]  /*2d650*/  SYNCS.PHASECHK.TRANS64.TRYWAIT P1, [R5+URZ+0x28480], R0 ;  /* 0x02848000050075a7 */ /* 0x010824000802017f */
[----:B0-----:R-:W-:Y:S05]  /*2d660*/  @!P1 NANOSLEEP.SYNCS 0x989680 ;  /* 0x009896800000995d */ /* 0x001fea0003900000 */
[----:B------:R-:W0:Y:S02]  /*2d670*/  @!P1 SYNCS.PHASECHK.TRANS64 P1, [R5+URZ+0x28480], R0 ;  /* 0x02848000050095a7 */ /* 0x000e24000802007f */
[----:B0-----:R-:W-:Y:S05]  /*2d680*/  @!P1 BRA `(.L_x_2113) ;  /* 0xfffffffc00f09947 */ /* 0x001fea000383ffff */
[----:B------:R-:W-:Y:S05]  /*2d690*/  BRA `(.L_x_2386) ;  /* 0xffffff8c002c7947 */ /* 0x000fea000383ffff */
.L_x_2387:
        /* <DEDUP_REMOVED lines=14> */
.L_x_3635:


//--------------------- .text._ZN7cutlass13device_kernelIN5flash11enable_sm90INS1_16FlashAttnFwdSm90INS1_25CollectiveMainloopFwdSm90ILi2EN4cute5tupleIJNS5_1CILi1EEES8_S8_EEENS6_IJNS7_ILi128EEESA_NS7_ILi256EEEEEELi256ENS_12float_e4m3_tEfNS_4arch4Sm90ELb1ELb0ELb0ELb0ELb1ELb0ELb0ELb1ELb0ELb1ELb0ELb0EEENS1_21CollectiveEpilogueFwdINS6_IJSA_SB_SA_EEES9_NS_10bfloat16_tESF_Li256ELb0ELb1ELb0ELb1EEENS1_30DynamicPersistentTileSchedulerILi256ELi128ELb0ELb1ELb1EEEEEEEEEvNT_6ParamsE --------------------------
	.section	.text._ZN7cutlass13device_kernelIN5flash11enable_sm90INS1_16FlashAttnFwdSm90INS1_25CollectiveMainloopFwdSm90ILi2EN4cute5tupleIJNS5_1CILi1EEES8_S8_EEENS6_IJNS7_ILi128EEESA_NS7_ILi256EEEEEELi256ENS_12float_e4m3_tEfNS_4arch4Sm90ELb1ELb0ELb0ELb0ELb1ELb0ELb0ELb1ELb0ELb1ELb0ELb0EEENS1_21CollectiveEpilogueFwdINS6_IJSA_SB_SA_EEES9_NS_10bfloat16_tESF_Li256ELb0ELb1ELb0ELb1EEENS1_30DynamicPersistentTileSchedulerILi256ELi128ELb0ELb1ELb1EEEEEEEEEvNT_6ParamsE,"ax",@progbits
	.align	128
.text._ZN7cutlass13device_kernelIN5flash11enable_sm90INS1_16FlashAttnFwdSm90INS1_25CollectiveMainloopFwdSm90ILi2EN4cute5tupleIJNS5_1CILi1EEES8_S8_EEENS6_IJNS7_ILi128EEESA_NS7_ILi256EEEEEELi256ENS_12float_e4m3_tEfNS_4arch4Sm90ELb1ELb0ELb0ELb0ELb1ELb0ELb0ELb1ELb0ELb1ELb0ELb0EEENS1_21CollectiveEpilogueFwdINS6_IJSA_SB_SA_EEES9_NS_10bfloat16_tESF_Li256ELb0ELb1ELb0ELb1EEENS1_30DynamicPersistentTileSchedulerILi256ELi128ELb0ELb1ELb1EEEEEEEEEvNT_6ParamsE:
        .type           _ZN7cutlass13device_kernelIN5flash11enable_sm90INS1_16FlashAttnFwdSm90INS1_25CollectiveMainloopFwdSm90ILi2EN4cute5tupleIJNS5_1CILi1EEES8_S8_EEENS6_IJNS7_ILi128EEESA_NS7_ILi256EEEEEELi256ENS_12float_e4m3_tEfNS_4arch4Sm90ELb1ELb0ELb0ELb0ELb1ELb0ELb0ELb1ELb0ELb1ELb0ELb0EEENS1_21CollectiveEpilogueFwdINS6_IJSA_SB_SA_EEES9_NS_10bfloat16_tESF_Li256ELb0ELb1ELb0ELb1EEENS1_30DynamicPersistentTileSchedulerILi256ELi128ELb0ELb1ELb1EEEEEEEEEvNT_6ParamsE,@function
        .size           _ZN7cutlass13device_kernelIN5flash11enable_sm90INS1_16FlashAttnFwdSm90INS1_25CollectiveMainloopFwdSm90ILi2EN4cute5tupleIJNS5_1CILi1EEES8_S8_EEENS6_IJNS7_ILi128EEESA_NS7_ILi256EEEEEELi256ENS_12float_e4m3_tEfNS_4arch4Sm90ELb1ELb0ELb0ELb0ELb1ELb0ELb0ELb1ELb0ELb1ELb0ELb0EEENS1_21CollectiveEpilogueFwdINS6_IJSA_SB_SA_EEES9_NS_10bfloat16_tESF_Li256ELb0ELb1ELb0ELb1EEENS1_30DynamicPersistentTileSchedulerILi256ELi128ELb0ELb1ELb1EEEEEEEEEvNT_6ParamsE,(.L_x_3636 - _ZN7cutlass13device_kernelIN5flash11enable_sm90INS1_16FlashAttnFwdSm90INS1_25CollectiveMainloopFwdSm90ILi2EN4cute5tupleIJNS5_1CILi1EEES8_S8_EEENS6_IJNS7_ILi128EEESA_NS7_ILi256EEEEEELi256ENS_12float_e4m3_tEfNS_4arch4Sm90ELb1ELb0ELb0ELb0ELb1ELb0ELb0ELb1ELb0ELb1ELb0ELb0EEENS1_21CollectiveEpilogueFwdINS6_IJSA_SB_SA_EEES9_NS_10bfloat16_tESF_Li256ELb0ELb1ELb0ELb1EEENS1_30DynamicPersistentTileSchedulerILi256ELi128ELb0ELb1ELb1EEEEEEEEEvNT_6ParamsE)
        .other          _ZN7cutlass13device_kernelIN5flash11enable_sm90INS1_16FlashAttnFwdSm90INS1_25CollectiveMainloopFwdSm90ILi2EN4cute5tupleIJNS5_1CILi1EEES8_S8_EEENS6_IJNS7_ILi128EEESA_NS7_ILi256EEEEEELi256ENS_12float_e4m3_tEfNS_4arch4Sm90ELb1ELb0ELb0ELb0ELb1ELb0ELb0ELb1ELb0ELb1ELb0ELb0EEENS1_21CollectiveEpilogueFwdINS6_IJSA_SB_SA_EEES9_NS_10bfloat16_tESF_Li256ELb0ELb1ELb0ELb1EEENS1_30DynamicPersistentTileSchedulerILi256ELi128ELb0ELb1ELb1EEEEEEEEEvNT_6ParamsE,@"STO_CUDA_ENTRY STV_DEFAULT"
_ZN7cutlass13device_kernelIN5flash11enable_sm90INS1_16FlashAttnFwdSm90INS1_25CollectiveMainloopFwdSm90ILi2EN4cute5tupleIJNS5_1CILi1EEES8_S8_EEENS6_IJNS7_ILi128EEESA_NS7_ILi256EEEEEELi256ENS_12float_e4m3_tEfNS_4arch4Sm90ELb1ELb0ELb0ELb0ELb1ELb0ELb0ELb1ELb0ELb1ELb0ELb0EEENS1_21CollectiveEpilogueFwdINS6_IJSA_SB_SA_EEES9_NS_10bfloat16_tESF_Li256ELb0ELb1ELb0ELb1EEENS1_30DynamicPersistentTileSchedulerILi256ELi128ELb0ELb1ELb1EEEEEEEEEvNT_6ParamsE:
        /* <DEDUP_REMOVED lines=45> */
.L_x_2388:
        /* <DEDUP_REMOVED lines=22> */
.L_x_2389:
        /* <DEDUP_REMOVED lines=18> */
.L_x_2390:
        /* <DEDUP_REMOVED lines=22> */
.L_x_2391:
        /* <DEDUP_REMOVED lines=24> */
.L_x_2392:
        /* <DEDUP_REMOVED lines=9> */
.L_x_2394:
        /* <DEDUP_REMOVED lines=24> */
[CC--:B------:R-:W-:Y:S01]  /*0a40*/  LEA.HI R2, R3.reuse, R226.reuse, RZ, 0x4 ;  /* 0x000000e203027211 */ /* 0x0c0fe200078f20ff */
[----:B------:R-:W-:Y:S01]  /*0a50*/  IMAD.SHL.U32 R4, R4, 0x20, RZ ;  /* 0x0000002004047824 */ /* 0x000fe200078e00ff */
[----:B------:R-:W-:Y:S01]  /*0a60*/  LEA.HI R10, R3, R226, RZ, 0x2 ;  /* 0x000000e2030a7211 */ /* 0x000fe200078f10ff */
[----:B------:R-:W-:Y:S01]  /*0a70*/  IMAD.IADD R218, R226, 0x1, -R5 ;  /* 0x00000001e2da7824 */ /* 0x000fe200078e0a05 */
[----:B------:R-:W-:-:S02]  /*0a80*/  LOP3.LUT R5, R2, 0x3fffff0, RZ, 0xc0, !PT ;  /* 0x03fffff002057812 */ /* 0x000fc400078ec0ff */
[----:B------:R-:W-:Y:S02]  /*0a90*/  LOP3.LUT R4, R4, 0xfffffc00, RZ, 0xc0, !PT ;  /* 0xfffffc0004047812 */ /* 0x000fe400078ec0ff */
[----:B------:R-:W-:Y:S01]  /*0aa0*/  SHF.R.S32.HI R9, RZ, 0x1f, R218 ;  /* 0x0000001fff097819 */ /* 0x000fe200000114da */
[----:B------:R-:W-:Y:S01]  /*0ab0*/  IMAD.IADD R5, R226, 0x1, -R5 ;  /* 0x00000001e2057824 */ /* 0x000fe200078e0a05 */
[----:B------:R-:W-:Y:S02]  /*0ac0*/  SHF.R.S32.HI R7, RZ, 0x4, R2 ;  /* 0x00000004ff077819 */ /* 0x000fe40000011402 */
[----:B------:R-:W-:Y:S01]  /*0ad0*/  LEA.HI R6, R9, R218, RZ, 0x2 ;  /* 0x000000da09067211 */ /* 0x000fe200078f10ff */
[----:B------:R-:W-:Y:S01]  /*0ae0*/  IMAD R221, R5, 0x40, R4 ;  /* 0x0000004005dd7824 */ /* 0x000fe200078e0204 */
[----:B------:R-:W-:Y:S02]  /*0af0*/  LOP3.LUT R5, R10, 0xfffffffc, RZ, 0xc0, !PT ;  /* 0xfffffffc0a057812 */ /* 0x000fe400078ec0ff */
[----:B------:R-:W-:-:S02]  /*0b00*/  SHF.R.S32.HI R8, RZ, 0x2, R6 ;  /* 0x00000002ff087819 */ /* 0x000fc40000011406 */
[----:B------:R-:W-:Y:S01]  /*0b10*/  SHF.R.S32.HI R11, RZ, 0x1f, R6 ;  /* 0x0000001fff0b7819 */ /* 0x000fe20000011406 */
[----:B------:R-:W-:Y:S01]  /*0b20*/  IMAD.IADD R4, R226, 0x1, -R5 ;  /* 0x00000001e2047824 */ /* 0x000fe200078e0a05 */
[----:B------:R-:W-:Y:S02]  /*0b30*/  LEA.HI R2, R2, R7, RZ, 0x1 ;  /* 0x0000000702027211 */ /* 0x000fe400078f08ff */
[----:B------:R-:W-:Y:S02]  /*0b40*/  LEA.HI R3, R3, R226, RZ, 0x3 ;  /* 0x000000e203037211 */ /* 0x000fe400078f18ff */
[----:B------:R-:W-:Y:S02]  /*0b50*/  LEA.HI R11, R11, R8, RZ, 0x3 ;  /* 0x000000080b0b7211 */ /* 0x000fe400078f18ff */
[----:B------:R-:W-:Y:S02]  /*0b60*/  SHF.R.S32.HI R219, RZ, 0x7, R0 ;  /* 0x00000007ffdb7819 */ /* 0x000fe40000011400 */
[----:B------:R-:W-:-:S02]  /*0b70*/  LOP3.LUT R2, R2, 0x1ffffffe, RZ, 0xc0, !PT ;  /* 0x1ffffffe02027812 */ /* 0x000fc400078ec0ff */
[----:B------:R-:W-:Y:S02]  /*0b80*/  LOP3.LUT R5, R3, 0xfffffff8, RZ, 0xc0, !PT ;  /* 0xfffffff803057812 */ /* 0x000fe400078ec0ff */
[----:B------:R-:W-:Y:S01]  /*0b90*/  LOP3.LUT R11, R11, 0xfffffff8, RZ, 0xc0, !PT ;  /* 0xfffffff80b0b7812 */ /* 0x000fe200078ec0ff */
[----:B------:R-:W-:Y:S01]  /*0ba0*/  IMAD.IADD R2, R7, 0x1, -R2 ;  /* 0x0000000107027824 */ /* 0x000fe200078e0a02 */
[----:B------:R-:W-:Y:S01]  /*0bb0*/  LEA.HI R9, R9, R218, RZ, 0x5 ;  /* 0x000000da09097211 */ /* 0x000fe200078f28ff */
[----:B------:R-:W-:Y:S01]  /*0bc0*/  IMAD.IADD R216, R226, 0x1, -R5 ;  /* 0x00000001e2d87824 */ /* 0x000fe200078e0a05 */
[----:B------:R-:W-:Y:S01]  /*0bd0*/  LEA.HI R0, R0, R219, RZ, 0x1 ;  /* 0x000000db00007211 */ /* 0x000fe200078f08ff */
[----:B------:R-:W-:Y:S01]  /*0be0*/  IMAD.IADD R8, R8, 0x1, -R11 ;  /* 0x0000000108087824 */ /* 0x000fe200078e0a0b */
[----:B------:R-:W-:Y:S01]  /*0bf0*/  SHF.R.S32.HI R9, RZ, 0x5, R9 ;  /* 0x00000005ff097819 */ /* 0x000fe20000011409 */
[----:B------:R-:W-:Y:S01]  /*0c00*/  IMAD.SHL.U32 R16, R216, 0x8, RZ ;  /* 0x00000008d8107824 */ /* 0x000fe200078e00ff */
[----:B------:R-:W-:Y:S01]  /*0c10*/  LEA.HI R7, R4, R4, RZ, 0x1 ;  /* 0x0000000404077211 */ /* 0x000fe200078f08ff */
[----:B------:R-:W-:Y:S01]  /*0c20*/  IMAD R221, R2, 0x8, R221 ;  /* 0x0000000802dd7824 */ /* 0x000fe200078e02dd */
        /* <DEDUP_REMOVED lines=17> */
.L_x_2451:
        /* <DEDUP_REMOVED lines=21> */
.L_x_2395:
[----:B------:R-:W-:Y:S01]  /*0e90*/  ULDC UR6, c[0x0][0xc54] ;  /* 0x0003150000067ab9 */ /* 0x000fe20000000800 */
[----:B------:R-:W-:Y:S01]  /*0ea0*/  UMOV UR8, UR7 ;  /* 0x0000000700087c82 */ /* 0x000fe20008000000 */
[----:B------:R-:W-:-:S11]  /*0eb0*/  UISETP.NE.AND UP0, UPT, UR6, 0x1, UPT ;  /* 0x000000010600788c */ /* 0x000fd6000bf05270 */
[----:B------:R-:W-:Y:S02]  /*0ec0*/  @UP0 ULDC.64 UR10, c[0x0][0xc58] ;  /* 0x00031600000a0ab9 */ /* 0x000fe40000000a00 */
[----:B------:R-:W-:-:S04]  /*0ed0*/  UIMAD.WIDE.U32 UR4, UR7, UR10, URZ ;  /* 0x0000000a070472a5 */ /* 0x000fc8000f8e003f */
[----:B------:R-:W-:-:S04]  /*0ee0*/  @UP0 USHF.R.U32.HI UR8, URZ, UR11, UR5 ;  /* 0x0000000b3f080299 */ /* 0x000fc80008011605 */
[----:B------:R-:W-:-:S12]  /*0ef0*/  UIMAD UR4, UR8, UR6, URZ ;  /* 0x00000006080472a4 */ /* 0x000fd8000f8e023f */
.L_x_2396:
        /* <DEDUP_REMOVED lines=55> */
[----:B------:R-:W-:Y:S01]  /*1270*/  ULDC UR5, c[0x0][0x448] ;  /* 0x0001120000057ab9 */ /* 0x000fe20000000800 */
[----:B------:R-:W-:Y:S01]  /*1280*/  IMAD.U32 R5, RZ, RZ, UR7 ;  /* 0x00000007ff057e24 */ /* 0x000fe2000f8e00ff */
[----:B------:R-:W-:Y:S01]  /*1290*/  ULDC UR46, c[0x0][0x424] ;  /* 0x00010900002e7ab9 */ /* 0x000fe20000000800 */
[----:B------:R-:W-:Y:S01]  /*12a0*/  ULDC UR9, c[0x0][0x2f0] ;  /* 0x0000bc0000097ab9 */ /* 0x000fe20000000800 */
[----:B------:R0:W2:Y:S01]  /*12b0*/  @P0 LDG.E R7, desc[UR50][R2.64] ;  /* 0x0000003202070981 */ /* 0x0000a2000c1e1900 */
[----:B------:R-:W-:Y:S01]  /*12c0*/  UISETP.NE.AND UP4, UPT, UR5, 0x1, UPT ;  /* 0x000000010500788c */ /* 0x000fe2000bf85270 */
[----:B------:R-:W-:Y:S02]  /*12d0*/  ULDC.64 UR6, c[0x0][0x418] ;  /* 0x0001060000067ab9 */ /* 0x000fe40000000a00 */
[----:B------:R1:W2:Y:S01]  /*12e0*/  @P1 LDG.E R0, desc[UR50][R4.64] ;  /* 0x0000003204001981 */ /* 0x0002a2000c1e1900 */
[----:B------:R-:W-:Y:S01]  /*12f0*/  UISETP.NE.U32.AND UP0, UPT, UR6, URZ, UPT ;  /* 0x0000003f0600728c */ /* 0x000fe2000bf05070 */
[----:B------:R-:W-:Y:S01]  /*1300*/  PLOP3.LUT P0, PT, PT, PT, PT, 0x80, 0x0 ;  /* 0x000000000000781c */ /* 0x000fe20003f0f070 */
[----:B------:R-:W-:Y:S01]  /*1310*/  UP2UR UR47, UPR, URZ, 0x10 ;  /* 0x000000103f2f7883 */ /* 0x000fe20008000000 */
[----:B------:R-:W-:Y:S01]  /*1320*/  CS2R R150, SRZ ;  /* 0x0000000000967805 */ /* 0x000fe2000001ff00 */
[----:B------:R-:W-:Y:S01]  /*1330*/  UISETP.NE.AND.EX UP0, UPT, UR7, URZ, UPT, UP0 ;  /* 0x0000003f0700728c */ /* 0x000fe2000bf05300 */
[----:B0-----:R-:W-:Y:S01]  /*1340*/  IMAD.MOV.U32 R2, RZ, RZ, RZ ;  /* 0x000000ffff027224 */ /* 0x001fe200078e00ff */
[----:B------:R-:W-:Y:S01]  /*1350*/  CS2R R26, SRZ ;  /* 0x00000000001a7805 */ /* 0x000fe2000001ff00 */
[----:B------:R-:W-:Y:S01]  /*1360*/  ULDC UR7, c[0x0][0x288] ;  /* 0x0000a20000077ab9 */ /* 0x000fe20000000800 */
[----:B------:R-:W-:Y:S01]  /*1370*/  USEL UR46, UR46, 0x1, UP0 ;  /* 0x000000012e2e7887 */ /* 0x000fe20008000000 */
[----:B------:R-:W-:Y:S01]  /*1380*/  CS2R R92, SRZ ;  /* 0x00000000005c7805 */ /* 0x000fe2000001ff00 */
[----:B------:R-:W-:Y:S01]  /*1390*/  UIADD3 UR7, -UR7, 0x80, URZ ;  /* 0x0000008007077890 */ /* 0x000fe2000fffe13f */
[----:B------:R-:W-:-:S02]  /*13a0*/  CS2R R144, SRZ ;  /* 0x0000000000907805 */ /* 0x000fc4000001ff00 */
[----:B------:R-:W-:Y:S02]  /*13b0*/  CS2R R142, SRZ ;  /* 0x00000000008e7805 */ /* 0x000fe4000001ff00 */
[----:B------:R-:W-:Y:S01]  /*13c0*/  CS2R R30, SRZ ;  /* 0x00000000001e7805 */ /* 0x000fe2000001ff00 */
[----:B------:R-:W-:Y:S01]  /*13d0*/  UIMAD UR7, UR46, UR9, UR7 ;  /* 0x000000092e0772a4 */ /* 0x000fe2000f8e0207 */
        /* <DEDUP_REMOVED lines=55> */
[----:B-1----:R-:W-:Y:S02]  /*1750*/  CS2R R4, SRZ ;  /* 0x0000000000047805 */ /* 0x002fe4000001ff00 */
[----:B------:R-:W-:Y:S01]  /*1760*/  CS2R R24, SRZ ;  /* 0x0000000000187805 */ /* 0x000fe2000001ff00 */
[----:B------:R-:W-:Y:S02]  /*1770*/  IMAD.MOV.U32 R159, RZ, RZ, RZ ;  /* 0x000000ffff9f7224 */ /* 0x000fe400078e00ff */
[----:B--2---:R-:W-:Y:S01]  /*1780*/  FMUL.FTZ R0, R7, R0 ;  /* 0x0000000007007220 */ /* 0x004fe20000410000 */
[----:B------:R-:W-:-:S03]  /*1790*/  CS2R R6, SRZ ;  /* 0x0000000000067805 */ /* 0x000fc6000001ff00 */
[----:B------:R-:W-:Y:S01]  /*17a0*/  FMUL.FTZ R0, R0, UR4 ;  /* 0x0000000400007c20 */ /* 0x000fe20008410000 */
[----:B------:R-:W-:Y:S02]  /*17b0*/  ULDC UR4, c[0x0][0xc3c] ;  /* 0x00030f0000047ab9 */ /* 0x000fe40000000800 */
[----:B------:R-:W-:Y:S02]  /*17c0*/  UIADD3 UR4, UR8, UR4, URZ ;  /* 0x0000000408047290 */ /* 0x000fe4000fffe03f */
[----:B------:R-:W-:Y:S01]  /*17d0*/  R2UR UR40, R0 ;  /* 0x00000000002872ca */ /* 0x000fe200000e0000 */
[----:B------:R-:W-:Y:S01]  /*17e0*/  @UP4 ULDC UR8, c[0x0][0x450] ;  /* 0x0001140000084ab9 */ /* 0x000fe20000000800 */
[----:B------:R-:W-:Y:S01]  /*17f0*/  USHF.L.U32 UR41, UR4, 0x7, URZ ;  /* 0x0000000704297899 */ /* 0x000fe2000800063f */
[----:B------:R-:W-:Y:S02]  /*1800*/  IMAD.MOV.U32 R0, RZ, RZ, RZ ;  /* 0x000000ffff007224 */ /* 0x000fe400078e00ff */
[----:B------:R-:W-:Y:S01]  /*1810*/  @UP4 ULDC UR4, c[0x0][0x44c] ;  /* 0x0001130000044ab9 */ /* 0x000fe20000000800 */
[----:B------:R-:W-:-:S04]  /*1820*/  UIADD3 UR6, UR41, 0x7f, URZ ;  /* 0x0000007f29067890 */ /* 0x000fc8000fffe03f */
[----:B------:R-:W-:Y:S02]  /*1830*/  UIMAD.WIDE.U32 UR4, UR6, UR4, URZ ;  /* 0x00000004060472a5 */ /* 0x000fe4000f8e003f */
[----:B------:R-:W-:Y:S02]  /*1840*/  UIMAD UR4, UR46, UR9, 0x7f ;  /* 0x0000007f2e0474a4 */ /* 0x000fe4000f8e0209 */
[----:B------:R-:W-:Y:S02]  /*1850*/  @UP4 USHF.R.U32.HI UR6, URZ, UR8, UR5 ;  /* 0x000000083f064299 */ /* 0x000fe40008011605 */
[----:B------:R-:W-:Y:S02]  /*1860*/  USHF.R.S32.HI UR5, URZ, 0x1f, UR4 ;  /* 0x0000001f3f057899 */ /* 0x000fe40008011404 */
[----:B------:R-:W-:Y:S02]  /*1870*/  UIADD3 UR6, UR7, UR6, URZ ;  /* 0x0000000607067290 */ /* 0x000fe4000fffe03f */
[----:B------:R-:W-:-:S02]  /*1880*/  ULEA.HI UR5, UR5, UR4, URZ, 0x7 ;  /* 0x0000000405057291 */ /* 0x000fc4000f8f383f */
[----:B------:R-:W-:Y:S02]  /*1890*/  USHF.R.S32.HI UR7, URZ, 0x1f, UR6 ;  /* 0x0000001f3f077899 */ /* 0x000fe40008011406 */
[----:B------:R-:W-:Y:S02]  /*18a0*/  USHF.R.S32.HI UR5, URZ, 0x7, UR5 ;  /* 0x000000073f057899 */ /* 0x000fe40008011405 */
[----:B------:R-:W-:-:S04]  /*18b0*/  ULEA.HI UR7, UR7, UR6, URZ, 0x7 ;  /* 0x0000000607077291 */ /* 0x000fc8000f8f383f */
[----:B------:R-:W-:-:S04]  /*18c0*/  USHF.R.S32.HI UR7, URZ, 0x7, UR7 ;  /* 0x000000073f077899 */ /* 0x000fc80008011407 */
[----:B------:R-:W-:-:S04]  /*18d0*/  UISETP.LT.AND UP0, UPT, UR5, UR7, UPT ;  /* 0x000000070500728c */ /* 0x000fc8000bf01270 */
[----:B------:R-:W-:-:S04]  /*18e0*/  USEL UR52, UR5, UR7, UP0 ;  /* 0x0000000705347287 */ /* 0x000fc80008000000 */
[----:B------:R-:W-:-:S06]  /*18f0*/  UISETP.GE.AND UP0, UPT, UR52, 0x1, UPT ;  /* 0x000000013400788c */ /* 0x000fcc000bf06270 */
[----:B------:R-:W-:-:S13]  /*1900*/  PLOP3.LUT P1, PT, PT, PT, UP0, 0x80, 0x0 ;  /* 0x000000000000781c */ /* 0x000fda0003f2f008 */
[----:B------:R-:W-:Y:S05]  /*1910*/  @!P1 BRA `(.L_x_2397) ;  /* 0x0000008000949947 */ /* 0x000fea0003800000 */
        /* <DEDUP_REMOVED lines=31> */
.L_x_2398:
        /* <DEDUP_REMOVED lines=10> */
.L_x_2535:
[----:B0-----:R-:W-:Y:S01]  /*1bb0*/  IMAD.U32 R0, RZ, RZ, UR44 ;  /* 0x0000002cff007e24 */ /* 0x001fe2000f8e00ff */
[----:B------:R-:W-:Y:S05]  /*1bc0*/  WARPSYNC.ALL ;  /* 0x0000000000007948 */ /* 0x000fea0003800000 */
[----:B------:R0:W-:Y:S01]  /*1bd0*/  BAR.SYNC.DEFER_BLOCKING R6, 0x100 ;  /* 0x000400060000751d */ /* 0x0001e20000010000 */
[----:B------:R-:W-:-:S13]  /*1be0*/  ISETP.NE.AND P0, PT, R0, 0x3, PT ;  /* 0x000000030000780c */ /* 0x000fda0003f05270 */
[----:B0-----:R-:W-:Y:S05]  /*1bf0*/  @!P0 BRA `(.L_x_2400) ;  /* 0x0000000000048947 */ /* 0x001fea0003800000 */
[----:B------:R-:W-:Y:S01]  /*1c00*/  BPT.TRAP 0x1 ;  /* 0x000000040000795c */ /* 0x000fe20000300000 */
.L_x_2400:
[----:B------:R-:W-:Y:S01]  /*1c10*/  ULEA UR53, UR36, UR48, 0x3 ;  /* 0x0000003024357291 */ /* 0x000fe2000f8e183f */
[----:B------:R-:W-:-:S05]  /*1c20*/  IMAD.U32 R7, RZ, RZ, UR42 ;  /* 0x0000002aff077e24 */ /* 0x000fca000f8e00ff */
[----:B------:R-:W-:-:S04]  /*1c30*/  SHF.L.U32 R7, R7, 0x1f, RZ ;  /* 0x0000001f07077819 */ /* 0x000fc800000006ff */
[----:B------:R0:W1:Y:S01]  /*1c40*/  SYNCS.PHASECHK.TRANS64.TRYWAIT P1, [UR53+0x38830], R7 ;  /* 0x03883007ff0075a7 */ /* 0x0000620008020175 */
[----:B------:R-:W-:Y:S05]  /*1c50*/  @!P0 BRA `(.L_x_2401) ;  /* 0x0000000000048947 */ /* 0x000fea0003800000 */
[----:B------:R-:W-:Y:S01]  /*1c60*/  BPT.TRAP 0x1 ;  /* 0x000000040000795c */ /* 0x000fe20000300000 */
.L_x_2401:
[----:B-1----:R-:W-:Y:S05]  /*1c70*/  @P1 BRA `(.L_x_2402) ;  /* 0x0000000000081947 */ /* 0x002fea0003800000 */
[----:B------:R-:W1:Y:S02]  /*1c80*/  SYNCS.PHASECHK.TRANS64.TRYWAIT P1, [UR53+0x38830], R7 ;  /* 0x03883007ff0075a7 */ /* 0x000e640008020175 */
[----:B-1----:R-:W-:Y:S05]  /*1c90*/  @!P1 BRA `(.L_x_2403) ;  /* 0x0000010c00089947 */ /* 0x002fea0003800000 */
.L_x_2402:
        /* <DEDUP_REMOVED lines=66> */
.L_x_2404:
[----:B------:R-:W-:Y:S01]  /*20c0*/  UISETP.NE.AND UP0, UPT, UR47, URZ, UPT ;  /* 0x0000003f2f00728c */ /* 0x000fe2000bf05270 */
[----:B------:R-:W-:Y:S01]  /*20d0*/  VIADD R0, R18, UR41 ;  /* 0x0000002912007c36 */ /* 0x000fe20008000000 */
[----:B------:R-:W-:Y:S01]  /*20e0*/  ULDC UR10, c[0x0][0x2f0] ;  /* 0x0000bc00000a7ab9 */ /* 0x000fe20000000800 */
[----:B------:R-:W-:-:S03]  /*20f0*/  ULDC UR11, c[0x0][0x288] ;  /* 0x0000a200000b7ab9 */ /* 0x000fc60000000800 */
[----:B------:R-:W-:Y:S02]  /*2100*/  PLOP3.LUT P1, PT, PT, PT, UP0, 0x80, 0x0 ;  /* 0x000000000000781c */ /* 0x000fe40003f2f008 */
[----:B------:R-:W-:-:S03]  /*2110*/  PLOP3.LUT P2, PT, PT, PT, UP0, 0x80, 0x0 ;  /* 0x000000000000781c */ /* 0x000fc60003f4f008 */
[----:B------:R-:W-:-:S08]  /*2120*/  @UP0 ULDC UR6, c[0x0][0x44c] ;  /* 0x0001130000060ab9 */ /* 0x000fd00000000800 */
[----:B------:R-:W-:Y:S01]  /*2130*/  @P1 IMAD.HI.U32 R2, R0, UR6, RZ ;  /* 0x0000000600021c27 */ /* 0x000fe2000f8e00ff */
[----:B------:R-:W-:-:S04]  /*2140*/  @UP0 ULDC UR6, c[0x0][0x450] ;  /* 0x0001140000060ab9 */ /* 0x000fc80000000800 */
[----:B------:R-:W-:Y:S01]  /*2150*/  @P2 SHF.R.U32.HI R0, RZ, UR6, R2 ;  /* 0x00000006ff002c19 */ /* 0x000fe20008011602 */
[----:B------:R-:W-:Y:S02]  /*2160*/  UMOV UR6, 0xffffff80 ;  /* 0xffffff8000067882 */ /* 0x000fe40000000000 */
[----:B------:R-:W-:Y:S02]  /*2170*/  UIMAD UR7, UR52, UR6, 0x81 ;  /* 0x00000081340774a4 */ /* 0x000fe4000f8e0206 */
[----:B------:R-:W2:Y:S01]  /*2180*/  SHFL.IDX PT, R4, R0, 0x1, 0x1c1f ;  /* 0x003c1f0000047f89 */ /* 0x000ea200000e0000 */
[----:B------:R-:W-:Y:S02]  /*2190*/  UIMAD UR6, UR52, UR6, 0x80 ;  /* 0x00000080340674a4 */ /* 0x000fe4000f8e0206 */
[----:B------:R-:W-:Y:S01]  /*21a0*/  UIMAD UR7, UR46, UR10, UR7 ;  /* 0x0000000a2e0772a4 */ /* 0x000fe2000f8e0207 */
[----:B------:R-:W3:Y:S01]  /*21b0*/  SHFL.IDX PT, R0, R0, RZ, 0x1c1f ;  /* 0x001c1fff00007589 */ /* 0x000ee200000e0000 */
[----:B------:R-:W-:-:S04]  /*21c0*/  UIMAD UR6, UR46, UR10, UR6 ;  /* 0x0000000a2e0672a4 */ /* 0x000fc8000f8e0206 */
[----:B------:R-:W-:Y:S02]  /*21d0*/  IMAD.U32 R8, RZ, RZ, UR7 ;  /* 0x00000007ff087e24 */ /* 0x000fe4000f8e00ff */
[----:B------:R-:W-:Y:S01]  /*21e0*/  IMAD.U32 R2, RZ, RZ, UR6 ;  /* 0x00000006ff027e24 */ /* 0x000fe2000f8e00ff */
[----:B------:R-:W-:Y:S01]  /*21f0*/  UIADD3 UR6, UR53, 0x38840, URZ ;  /* 0x0003884035067890 */ /* 0x000fe2000fffe03f */
[C---:B------:R-:W-:Y:S02]  /*2200*/  IMAD R5, R17.reuse, -0x2, R8 ;  /* 0xfffffffe11057824 */ /* 0x040fe400078e0208 */
[----:B------:R-:W-:Y:S01]  /*2210*/  IMAD R2, R17, -0x2, R2 ;  /* 0xfffffffe11027824 */ /* 0x000fe200078e0202 */
[----:B------:R-:W-:Y:S02]  /*2220*/  UPRMT UR6, UR49, 0x654, UR6 ;  /* 0x0000065431067896 */ /* 0x000fe40008000006 */
[----:B--2---:R-:W-:Y:S01]  /*2230*/  IADD3 R9, R4, -UR11, R5 ;  /* 0x8000000b04097c10 */ /* 0x004fe2000fffe005 */
[----:B------:R-:W-:-:S06]  /*2240*/  VIADD R5, R5, -UR11 ;  /* 0x8000000b05057c36 */ /* 0x000fcc0008000000 */
[----:B------:R-:W-:Y:S01]  /*2250*/  SYNCS.ARRIVE.TRANS64.RED.A1T0 RZ, [UR6], RZ ;  /* 0x000000ffffff79a7 */ /* 0x000fe20008100406 */
[----:B------:R-:W-:Y:S02]  /*2260*/  VIMNMX R9, R2, R9, PT ;  /* 0x0000000902097248 */ /* 0x000fe40003fe0100 */
[----:B---3--:R-:W-:Y:S02]  /*2270*/  VIADDMNMX R5, R0, R5, R2, PT ;  /* 0x0000000500057246 */ /* 0x008fe40003800102 */
[C---:B------:R-:W-:Y:S02]  /*2280*/  ISETP.GT.AND P1, PT, R9.reuse, RZ, PT ;  /* 0x000000ff0900720c */ /* 0x040fe40003f24270 */
[C---:B------:R-:W-:Y:S02]  /*2290*/  ISETP.GT.AND P2, PT, R9.reuse, 0x1, PT ;  /* 0x000000010900780c */ /* 0x040fe40003f44270 */
[----:B------:R-:W-:Y:S02]  /*22a0*/  ISETP.GT.AND P3, PT, R9, 0x8, PT ;  /* 0x000000080900780c */ /* 0x000fe40003f64270 */
[----:B------:R-:W-:-:S02]  /*22b0*/  FSEL R26, R26, -INF , P1 ;  /* 0xff8000001a1a7808 */ /* 0x000fc40000800000 */
[----:B------:R-:W-:Y:S02]  /*22c0*/  FSEL R27, R27, -INF , P2 ;  /* 0xff8000001b1b7808 */ /* 0x000fe40001000000 */
[C---:B------:R-:W-:Y:S02]  /*22d0*/  ISETP.GT.AND P1, PT, R9.reuse, 0x9, PT ;  /* 0x000000090900780c */ /* 0x040fe40003f24270 */
[----:B------:R-:W-:Y:S02]  /*22e0*/  FSEL R30, R30, -INF , P3 ;  /* 0xff8000001e1e7808 */ /* 0x000fe40001800000 */
[----:B------:R-:W-:Y:S02]  /*22f0*/  FMNMX.FTZ R11, R26, R27, !PT ;  /* 0x0000001b1a0b7209 */ /* 0x000fe40007810000 */
[----:B------:R-:W-:Y:S02]  /*2300*/  ISETP.GT.AND P2, PT, R9, 0x10, PT ;  /* 0x000000100900780c */ /* 0x000fe40003f44270 */
[----:B------:R-:W-:-:S02]  /*2310*/  FSEL R10, R31, -INF , P1 ;  /* 0xff8000001f0a7808 */ /* 0x000fc40000800000 */
[----:B------:R-:W-:Y:S02]  /*2320*/  FMNMX.FTZ R11, R30, R11, !PT ;  /* 0x0000000b1e0b7209 */ /* 0x000fe40007810000 */
[C---:B------:R-:W-:Y:S02]  /*2330*/  ISETP.GT.AND P1, PT, R9.reuse, 0x11, PT ;  /* 0x000000110900780c */ /* 0x040fe40003f24270 */
[----:B------:R-:W-:Y:S02]  /*2340*/  FSEL R34, R34, -INF , P2 ;  /* 0xff80000022227808 */ /* 0x000fe40001000000 */
[----:B------:R-:W-:Y:S02]  /*2350*/  FMNMX.FTZ R13, R10, R11, !PT ;  /* 0x0000000b0a0d7209 */ /* 0x000fe40007810000 */
[----:B------:R-:W-:Y:S02]  /*2360*/  ISETP.GT.AND P2, PT, R9, 0x18, PT ;  /* 0x000000180900780c */ /* 0x000fe40003f44270 */
[----:B------:R-:W-:-:S02]  /*2370*/  FSEL R11, R35, -INF , P1 ;  /* 0xff800000230b7808 */ /* 0x000fc40000800000 */
[----:B------:R-:W-:Y:S02]  /*2380*/  FMNMX.FTZ R4, R34, R13, !PT ;  /* 0x0000000d22047209 */ /* 0x000fe40007810000 */
[----:B------:R-:W-:Y:S02]  /*2390*/  ISETP.GT.AND P1, PT, R9, 0x19, PT ;  /* 0x000000190900780c */ /* 0x000fe40003f24270 */
        /* <DEDUP_REMOVED lines=70> */
[----:B------:R-:W-:Y:S01]  /*2800*/  FMNMX.FTZ R4, R82, R21, !PT ;  /* 0x0000001552047209 */ /* 0x000fe20007810000 */
[----:B------:R-:W-:Y:S01]  /*2810*/  IMAD.U32 R21, RZ, RZ, UR40 ;  /* 0x00000028ff157e24 */ /* 0x000fe2000f8e00ff */
[----:B------:R-:W-:Y:S02]  /*2820*/  ISETP.GT.AND P1, PT, R9, 0x79, PT ;  /* 0x000000790900780c */ /* 0x000fe40003f24270 */
[----:B------:R-:W-:Y:S02]  /*2830*/  FSEL R86, R86, -INF , P2 ;  /* 0xff80000056567808 */ /* 0x000fe40001000000 */
[----:B------:R-:W-:Y:S02]  /*2840*/  FMNMX.FTZ R9, R83, R4, !PT ;  /* 0x0000000453097209 */ /* 0x000fe40007810000 */
[----:B------:R-:W-:Y:S02]  /*2850*/  FSEL R87, R87, -INF , P1 ;  /* 0xff80000057577808 */ /* 0x000fe40000800000 */
[----:B------:R-:W-:-:S02]  /*2860*/  FMNMX.FTZ R4, R86, R9, !PT ;  /* 0x0000000956047209 */ /* 0x000fc40007810000 */
[----:B------:R-:W-:Y:S02]  /*2870*/  ISETP.GT.AND P2, PT, R5, 0x1, PT ;  /* 0x000000010500780c */ /* 0x000fe40003f44270 */
[----:B------:R-:W-:Y:S02]  /*2880*/  FMNMX.FTZ R8, R87, R4, !PT ;  /* 0x0000000457087209 */ /* 0x000fe40007810000 */
[----:B------:R-:W-:Y:S02]  /*2890*/  ISETP.GT.AND P3, PT, R5, 0x8, PT ;  /* 0x000000080500780c */ /* 0x000fe40003f64270 */
[----:B------:R-:W-:Y:S01]  /*28a0*/  FSEL R42, R25, -INF , P2 ;  /* 0xff800000192a7808 */ /* 0x000fe20001000000 */
[----:B------:R-:W2:Y:S01]  /*28b0*/  SHFL.BFLY PT, R9, R8, 0x2, 0x1f ;  /* 0x0c401f0008097f89 */ /* 0x000ea200000e0000 */
[----:B------:R-:W-:Y:S02]  /*28c0*/  FSEL R35, R28, -INF , P3 ;  /* 0xff8000001c237808 */ /* 0x000fe40001800000 */
[----:B------:R-:W-:-:S04]  /*28d0*/  ISETP.GT.AND P2, PT, R5, 0x10, PT ;  /* 0x000000100500780c */ /* 0x000fc80003f44270 */
[----:B------:R-:W-:Y:S02]  /*28e0*/  FSEL R43, R32, -INF , P2 ;  /* 0xff800000202b7808 */ /* 0x000fe40001000000 */
[----:B------:R-:W-:-:S04]  /*28f0*/  ISETP.GT.AND P2, PT, R5, 0x18, PT ;  /* 0x000000180500780c */ /* 0x000fc80003f44270 */
[----:B------:R-:W-:Y:S02]  /*2900*/  FSEL R46, R36, -INF , P2 ;  /* 0xff800000242e7808 */ /* 0x000fe40001000000 */
[----:B------:R-:W-:-:S04]  /*2910*/  ISETP.GT.AND P2, PT, R5, 0x20, PT ;  /* 0x000000200500780c */ /* 0x000fc80003f44270 */
[----:B------:R-:W-:Y:S02]  /*2920*/  FSEL R40, R40, -INF , P2 ;  /* 0xff80000028287808 */ /* 0x000fe40001000000 */
[C---:B------:R-:W-:Y:S02]  /*2930*/  ISETP.GT.AND P2, PT, R5.reuse, 0x28, PT ;  /* 0x000000280500780c */ /* 0x040fe40003f44270 */
[----:B--2---:R-:W-:Y:S02]  /*2940*/  FMNMX.FTZ R9, R8, R9, !PT ;  /* 0x0000000908097209 */ /* 0x004fe40007810000 */
[----:B------:R-:W-:Y:S02]  /*2950*/  FSEL R44, R44, -INF , P2 ;  /* 0xff8000002c2c7808 */ /* 0x000fe40001000000 */
[----:B------:R-:W-:Y:S01]  /*2960*/  ISETP.GT.AND P2, PT, R5, 0x30, PT ;  /* 0x000000300500780c */ /* 0x000fe20003f44270 */
[----:B------:R-:W2:Y:S03]  /*2970*/  SHFL.BFLY PT, R4, R9, 0x1, 0x1f ;  /* 0x0c201f0009047f89 */ /* 0x000ea600000e0000 */
[----:B------:R-:W-:-:S02]  /*2980*/  FSEL R48, R48, -INF , P2 ;  /* 0xff80000030307808 */ /* 0x000fc40001000000 */
[----:B------:R-:W-:-:S04]  /*2990*/  ISETP.GT.AND P2, PT, R5, 0x38, PT ;  /* 0x000000380500780c */ /* 0x000fc80003f44270 */
[----:B------:R-:W-:Y:S02]  /*29a0*/  FSEL R52, R52, -INF , P2 ;  /* 0xff80000034347808 */ /* 0x000fe40001000000 */
[----:B------:R-:W-:-:S04]  /*29b0*/  ISETP.GT.AND P2, PT, R5, 0x40, PT ;  /* 0x000000400500780c */ /* 0x000fc80003f44270 */
[----:B------:R-:W-:Y:S02]  /*29c0*/  FSEL R56, R56, -INF , P2 ;  /* 0xff80000038387808 */ /* 0x000fe40001000000 */
[----:B------:R-:W-:-:S04]  /*29d0*/  ISETP.GT.AND P2, PT, R5, 0x48, PT ;  /* 0x000000480500780c */ /* 0x000fc80003f44270 */
[----:B------:R-:W-:Y:S02]  /*29e0*/  FSEL R60, R60, -INF , P2 ;  /* 0xff8000003c3c7808 */ /* 0x000fe40001000000 */
[----:B------:R-:W-:Y:S02]  /*29f0*/  ISETP.GT.AND P2, PT, R5, 0x50, PT ;  /* 0x000000500500780c */ /* 0x000fe40003f44270 */
[----:B--2---:R-:W-:Y:S02]  /*2a00*/  FMNMX.FTZ R4, R9, R4, !PT ;  /* 0x0000000409047209 */ /* 0x004fe40007810000 */
[----:B------:R-:W-:Y:S02]  /*2a10*/  FSEL R64, R64, -INF , P2 ;  /* 0xff80000040407808 */ /* 0x000fe40001000000 */
[C---:B------:R-:W-:Y:S01]  /*2a20*/  FSETP.NEU.FTZ.AND P1, PT, R4.reuse, -INF , PT ;  /* 0xff8000000400780b */ /* 0x040fe20003f3d000 */
[----:B------:R-:W-:-:S01]  /*2a30*/  FFMA.FTZ R20, R4, R21, -8 ;  /* 0xc100000004147423 */ /* 0x000fc20000010015 */
[----:B------:R-:W-:-:S04]  /*2a40*/  ISETP.GT.AND P2, PT, R5, 0x58, PT ;  /* 0x000000580500780c */ /* 0x000fc80003f44270 */
[----:B------:R-:W-:Y:S02]  /*2a50*/  FSEL R89, R20, RZ, P1 ;  /* 0x000000ff14597208 */ /* 0x000fe40000800000 */
[----:B------:R-:W-:Y:S02]  /*2a60*/  ISETP.GT.AND P1, PT, R5, RZ, PT ;  /* 0x000000ff0500720c */ /* 0x000fe40003f24270 */
[----:B------:R-:W-:Y:S01]  /*2a70*/  FSEL R68, R68, -INF , P2 ;  /* 0xff80000044447808 */ /* 0x000fe20001000000 */
[----:B------:R-:W-:-:S01]  /*2a80*/  FFMA.FTZ R9, R10, UR40, -R89 ;  /* 0x000000280a097c23 */ /* 0x000fc20008010859 */
[----:B------:R-:W-:Y:S01]  /*2a90*/  FSEL R31, R24, -INF , P1 ;  /* 0xff800000181f7808 */ /* 0x000fe20000800000 */
[----:B------:R-:W-:-:S01]  /*2aa0*/  FFMA.FTZ R10, R11, UR40, -R89 ;  /* 0x000000280b0a7c23 */ /* 0x000fc20008010859 */
[----:B------:R-:W-:Y:S01]  /*2ab0*/  ISETP.GT.AND P1, PT, R5, 0x9, PT ;  /* 0x000000090500780c */ /* 0x000fe20003f24270 */
[----:B------:R-:W-:-:S01]  /*2ac0*/  FFMA.FTZ R157, R13, UR40, -R89 ;  /* 0x000000280d9d7c23 */ /* 0x000fc20008010859 */
[----:B------:R-:W-:Y:S01]  /*2ad0*/  FMNMX.FTZ R2, R31, R42, !PT ;  /* 0x0000002a1f027209 */ /* 0x000fe20007810000 */
[----:B------:R-:W-:-:S01]  /*2ae0*/  FFMA.FTZ R0, R30, UR40, -R89 ;  /* 0x000000281e007c23 */ /* 0x000fc20008010859 */
[----:B------:R-:W-:Y:S01]  /*2af0*/  FSEL R39, R29, -INF , P1 ;  /* 0xff8000001d277808 */ /* 0x000fe20000800000 */
[----:B------:R-:W-:-:S01]  /*2b00*/  FFMA.FTZ R155, R34, UR40, -R89 ;  /* 0x00000028229b7c23 */ /* 0x000fc20008010859 */
[----:B------:R-:W-:Y:S01]  /*2b10*/  FMNMX.FTZ R2, R35, R2, !PT ;  /* 0x0000000223027209 */ /* 0x000fe20007810000 */
[----:B------:R-:W-:-:S01]  /*2b20*/  FFMA.FTZ R159, R50, UR40, -R89 ;  /* 0x00000028329f7c23 */ /* 0x000fc20008010859 */
[----:B------:R-:W-:Y:S01]  /*2b30*/  ISETP.GT.AND P1, PT, R5, 0x11, PT ;  /* 0x000000110500780c */ /* 0x000fe20003f24270 */
[----:B------:R-:W-:Y:S01]  /*2b40*/  IMAD.U32 R50, RZ, RZ, UR40 ;  /* 0x00000028ff327e24 */ /* 0x000fe2000f8e00ff */
[----:B------:R-:W-:Y:S01]  /*2b50*/  FMNMX.FTZ R2, R39, R2, !PT ;  /* 0x0000000227027209 */ /* 0x000fe20007810000 */
[----:B------:R-:W-:-:S01]  /*2b60*/  FFMA.FTZ R153, R26, UR40, -R89 ;  /* 0x000000281a997c23 */ /* 0x000fc20008010859 */
[----:B------:R-:W-:Y:S01]  /*2b70*/  FSEL R33, R33, -INF , P1 ;  /* 0xff80000021217808 */ /* 0x000fe20000800000 */
[----:B------:R-:W-:-:S01]  /*2b80*/  FFMA.FTZ R8, R27, UR40, -R89 ;  /* 0x000000281b087c23 */ /* 0x000fc20008010859 */
[----:B------:R-:W-:Y:S01]  /*2b90*/  FMNMX.FTZ R2, R43, R2, !PT ;  /* 0x000000022b027209 */ /* 0x000fe20007810000 */
[----:B------:R-:W-:-:S01]  /*2ba0*/  FFMA.FTZ R54, R54, UR40, -R89 ;  /* 0x0000002836367c23 */ /* 0x000fc20008010859 */
[----:B------:R-:W-:Y:S01]  /*2bb0*/  ISETP.GT.AND P1, PT, R5, 0x19, PT ;  /* 0x000000190500780c */ /* 0x000fe20003f24270 */
[----:B------:R-:W-:Y:S01]  /*2bc0*/  MUFU.EX2 R153, R153 ;  /* 0x0000009900997308 */ /* 0x000fe20000000800 */
[----:B------:R-:W-:Y:S01]  /*2bd0*/  FMNMX.FTZ R21, R33, R2, !PT ;  /* 0x0000000221157209 */ /* 0x000fe20007810000 */
[--C-:B------:R-:W-:Y:S01]  /*2be0*/  FFMA.FTZ R26, R55, UR40, -R89.reuse ;  /* 0x00000028371a7c23 */ /* 0x100fe20008010859 */
[----:B------:R-:W-:Y:S01]  /*2bf0*/  FSEL R37, R37, -INF , P1 ;  /* 0xff80000025257808 */ /* 0x000fe20000800000 */
[--C-:B------:R-:W-:Y:S01]  /*2c00*/  FFMA.FTZ R161, R58, UR40, -R89.reuse ;  /* 0x000000283aa17c23 */ /* 0x100fe20008010859 */
[----:B------:R-:W-:Y:S01]  /*2c10*/  FMNMX.FTZ R2, R46, R21, !PT ;  /* 0x000000152e027209 */ /* 0x000fe20007810000 */
[--C-:B------:R-:W-:Y:S01]  /*2c20*/  FFMA.FTZ R32, R63, UR40, -R89.reuse ;  /* 0x000000283f207c23 */ /* 0x100fe20008010859 */
        /* <DEDUP_REMOVED lines=17> */
[----:B------:R2:W-:Y:S01]  /*2d40*/  MUFU.EX2 R11, R20 ;  /* 0x00000014000b7308 */ /* 0x0005e20000000800 */
[----:B------:R-:W-:Y:S01]  /*2d50*/  FMNMX.FTZ R21, R45, R12, !PT ;  /* 0x0000000c2d157209 */ /* 0x000fe20007810000 */
[--C-:B------:R-:W-:Y:S01]  /*2d60*/  FFMA.FTZ R27, R78, UR40, -R89.reuse ;  /* 0x000000284e1b7c23 */ /* 0x100fe20008010859 */
[----:B------:R-:W-:Y:S01]  /*2d70*/  FSEL R49, R49, -INF , P1 ;  /* 0xff80000031317808 */ /* 0x000fe20000800000 */
[--C-:B------:R-:W-:Y:S01]  /*2d80*/  FFMA.FTZ R38, R79, UR40, -R89.reuse ;  /* 0x000000284f267c23 */ /* 0x100fe20008010859 */
[----:B------:R-:W-:Y:S01]  /*2d90*/  FMNMX.FTZ R12, R48, R21, !PT ;  /* 0x00000015300c7209 */ /* 0x000fe20007810000 */
[--C-:B------:R-:W-:Y:S01]  /*2da0*/  FFMA.FTZ R21, R15, UR40, -R89.reuse ;  /* 0x000000280f157c23 */ /* 0x100fe20008010859 */
[----:B------:R-:W-:Y:S01]  /*2db0*/  ISETP.GT.AND P1, PT, R5, 0x39, PT ;  /* 0x000000390500780c */ /* 0x000fe20003f24270 */
[----:B------:R-:W3:Y:S01]  /*2dc0*/  MUFU.EX2 R9, R9 ;  /* 0x0000000900097308 */ /* 0x000ee20000000800 */
[----:B------:R-:W-:Y:S01]  /*2dd0*/  FMNMX.FTZ R13, R49, R12, !PT ;  /* 0x0000000c310d7209 */ /* 0x000fe20007810000 */
[--C-:B------:R-:W-:Y:S01]  /*2de0*/  FFMA.FTZ R12, R14, UR40, -R89.reuse ;  /* 0x000000280e0c7c23 */ /* 0x100fe20008010859 */
[----:B------:R-:W-:Y:S01]  /*2df0*/  FSEL R53, R53, -INF , P1 ;  /* 0xff80000035357808 */ /* 0x000fe20000800000 */
[--C-:B------:R-:W-:Y:S01]  /*2e00*/  FFMA.FTZ R167, R82, UR40, -R89.reuse ;  /* 0x0000002852a77c23 */ /* 0x100fe20008010859 */
[----:B------:R-:W-:Y:S01]  /*2e10*/  FMNMX.FTZ R14, R52, R13, !PT ;  /* 0x0000000d340e7209 */ /* 0x000fe20007810000 */
[----:B------:R-:W-:Y:S01]  /*2e20*/  FFMA.FTZ R87, R87, UR40, -R89 ;  /* 0x0000002857577c23 */ /* 0x000fe20008010859 */
[----:B------:R-:W-:Y:S01]  /*2e30*/  ISETP.GT.AND P1, PT, R5, 0x41, PT ;  /* 0x000000410500780c */ /* 0x000fe20003f24270 */
[----:B------:R-:W-:Y:S01]  /*2e40*/  MUFU.EX2 R155, R155 ;  /* 0x0000009b009b7308 */ /* 0x000fe20000000800 */
[----:B------:R-:W-:-:S02]  /*2e50*/  FMNMX.FTZ R13, R53, R14, !PT ;  /* 0x0000000e350d7209 */ /* 0x000fc40007810000 */
[----:B------:R-:W-:Y:S02]  /*2e60*/  FSEL R57, R57, -INF , P1 ;  /* 0xff80000039397808 */ /* 0x000fe40000800000 */
[----:B------:R-:W-:Y:S02]  /*2e70*/  FMNMX.FTZ R14, R56, R13, !PT ;  /* 0x0000000d380e7209 */ /* 0x000fe40007810000 */
[----:B------:R-:W-:Y:S01]  /*2e80*/  ISETP.GT.AND P1, PT, R5, 0x49, PT ;  /* 0x000000490500780c */ /* 0x000fe20003f24270 */
[----:B------:R4:W-:Y:S01]  /*2e90*/  MUFU.EX2 R13, R21 ;  /* 0x00000015000d7308 */ /* 0x0009e20000000800 */
[----:B------:R-:W-:Y:S01]  /*2ea0*/  FMNMX.FTZ R15, R57, R14, !PT ;  /* 0x0000000e390f7209 */ /* 0x000fe20007810000 */
[----:B------:R-:W-:Y:S01]  /*2eb0*/  FFMA.FTZ R14, R47, UR40, -R89 ;  /* 0x000000282f0e7c23 */ /* 0x000fe20008010859 */
[----:B------:R-:W-:Y:S02]  /*2ec0*/  FSEL R61, R61, -INF , P1 ;  /* 0xff8000003d3d7808 */ /* 0x000fe40000800000 */
[----:B--2---:R-:W-:-:S02]  /*2ed0*/  FMNMX.FTZ R20, R60, R15, !PT ;  /* 0x0000000f3c147209 */ /* 0x004fc40007810000 */
[----:B------:R-:W-:Y:S01]  /*2ee0*/  ISETP.GT.AND P1, PT, R5, 0x51, PT ;  /* 0x000000510500780c */ /* 0x000fe20003f24270 */
[----:B------:R-:W-:Y:S01]  /*2ef0*/  MUFU.EX2 R10, R10 ;  /* 0x0000000a000a7308 */ /* 0x000fe20000000800 */
[----:B------:R-:W-:Y:S02]  /*2f00*/  FMNMX.FTZ R15, R61, R20, !PT ;  /* 0x000000143d0f7209 */ /* 0x000fe40007810000 */
[----:B------:R-:W-:Y:S02]  /*2f10*/  FSEL R65, R65, -INF , P1 ;  /* 0xff80000041417808 */ /* 0x000fe40000800000 */
[----:B------:R-:W-:Y:S02]  /*2f20*/  FMNMX.FTZ R20, R64, R15, !PT ;  /* 0x0000000f40147209 */ /* 0x000fe40007810000 */
[----:B------:R-:W-:Y:S01]  /*2f30*/  ISETP.GT.AND P1, PT, R5, 0x59, PT ;  /* 0x000000590500780c */ /* 0x000fe20003f24270 */
[----:B------:R-:W-:Y:S01]  /*2f40*/  MUFU.EX2 R2, R2 ;  /* 0x0000000200027308 */ /* 0x000fe20000000800 */
[----:B------:R-:W-:Y:S01]  /*2f50*/  FMNMX.FTZ R15, R65, R20, !PT ;  /* 0x00000014410f7209 */ /* 0x000fe20007810000 */
[----:B------:R-:W-:Y:S01]  /*2f60*/  FFMA.FTZ R20, R51, UR40, -R89 ;  /* 0x0000002833147c23 */ /* 0x000fe20008010859 */
[----:B------:R-:W-:-:S02]  /*2f70*/  ISETP.GT.AND P2, PT, R5, 0x60, PT ;  /* 0x000000600500780c */ /* 0x000fc40003f44270 */
[----:B------:R-:W-:Y:S02]  /*2f80*/  FSEL R69, R69, -INF , P1 ;  /* 0xff80000045457808 */ /* 0x000fe40000800000 */
[----:B------:R-:W-:Y:S01]  /*2f90*/  FMNMX.FTZ R24, R68, R15, !PT ;  /* 0x0000000f44187209 */ /* 0x000fe20007810000 */
[----:B------:R-:W-:Y:S01]  /*2fa0*/  MUFU.EX2 R157, R157 ;  /* 0x0000009d009d7308 */ /* 0x000fe20000000800 */
[----:B------:R-:W-:Y:S02]  /*2fb0*/  ISETP.GT.AND P1, PT, R5, 0x61, PT ;  /* 0x000000610500780c */ /* 0x000fe40003f24270 */
[----:B------:R-:W-:Y:S02]  /*2fc0*/  FSEL R72, R72, -INF , P2 ;  /* 0xff80000048487808 */ /* 0x000fe40001000000 */
[----:B------:R-:W-:Y:S02]  /*2fd0*/  FMNMX.FTZ R15, R69, R24, !PT ;  /* 0x00000018450f7209 */ /* 0x000fe40007810000 */
[----:B------:R-:W-:Y:S01]  /*2fe0*/  ISETP.GT.AND P2, PT, R5, 0x68, PT ;  /* 0x000000680500780c */ /* 0x000fe20003f44270 */
[----:B------:R-:W-:Y:S01]  /*2ff0*/  MUFU.EX2 R12, R12 ;  /* 0x0000000c000c7308 */ /* 0x000fe20000000800 */
[----:B------:R-:W-:-:S02]  /*3000*/  FSEL R73, R73, -INF , P1 ;  /* 0xff80000049497808 */ /* 0x000fc40000800000 */
[----:B------:R-:W-:Y:S02]  /*3010*/  FMNMX.FTZ R24, R72, R15, !PT ;  /* 0x0000000f48187209 */ /* 0x000fe40007810000 */
[----:B------:R-:W-:Y:S02]  /*3020*/  ISETP.GT.AND P1, PT, R5, 0x69, PT ;  /* 0x000000690500780c */ /* 0x000fe40003f24270 */
[----:B------:R-:W-:Y:S01]  /*3030*/  FSEL R76, R76, -INF , P2 ;  /* 0xff8000004c4c7808 */ /* 0x000fe20001000000 */
[----:B------:R-:W-:Y:S01]  /*3040*/  MUFU.EX2 R15, R54 ;  /* 0x00000036000f7308 */ /* 0x000fe20000000800 */
[----:B----4-:R-:W-:Y:S02]  /*3050*/  FMNMX.FTZ R21, R73, R24, !PT ;  /* 0x0000001849157209 */ /* 0x010fe40007810000 */
[----:B------:R-:W-:Y:S02]  /*3060*/  ISETP.GT.AND P2, PT, R5, 0x70, PT ;  /* 0x000000700500780c */ /* 0x000fe40003f44270 */
[----:B------:R-:W-:-:S02]  /*3070*/  FSEL R77, R77, -INF , P1 ;  /* 0xff8000004d4d7808 */ /* 0x000fc40000800000 */
        /* <DEDUP_REMOVED lines=8> */
[----:B------:R-:W-:Y:S01]  /*3100*/  FMNMX.FTZ R24, R80, R21, !PT ;  /* 0x0000001550187209 */ /* 0x000fe20007810000 */
[----:B------:R-:W-:-:S01]  /*3110*/  FFMA.FTZ R21, R62, UR40, -R89 ;  /* 0x000000283e157c23 */ /* 0x000fc20008010859 */
[----:B------:R-:W-:Y:S02]  /*3120*/  ISETP.GT.AND P1, PT, R5, 0x79, PT ;  /* 0x000000790500780c */ /* 0x000fe40003f24270 */
[----:B------:R-:W-:Y:S01]  /*3130*/  FSEL R84, R84, -INF , P2 ;  /* 0xff80000054547808 */ /* 0x000fe20001000000 */
[----:B------:R-:W-:Y:S01]  /*3140*/  MUFU.EX2 R20, R20 ;  /* 0x0000001400147308 */ /* 0x000fe20000000800 */
[----:B------:R-:W-:Y:S01]  /*3150*/  FMNMX.FTZ R5, R81, R24, !PT ;  /* 0x0000001851057209 */ /* 0x000fe20007810000 */
[----:B------:R-:W-:Y:S01]  /*3160*/  FFMA.FTZ R24, R59, UR40, -R89 ;  /* 0x000000283b187c23 */ /* 0x000fe20008010859 */
[----:B------:R-:W-:Y:S02]  /*3170*/  FSEL R85, R85, -INF , P1 ;  /* 0xff80000055557808 */ /* 0x000fe40000800000 */
[----:B------:R-:W-:-:S03]  /*3180*/  FMNMX.FTZ R28, R84, R5, !PT ;  /* 0x00000005541c7209 */ /* 0x000fc60007810000 */
[----:B------:R-:W-:Y:S01]  /*3190*/  MUFU.EX2 R26, R26 ;  /* 0x0000001a001a7308 */ /* 0x000fe20000000800 */
[----:B------:R-:W-:Y:S01]  /*31a0*/  FMNMX.FTZ R5, R85, R28, !PT ;  /* 0x0000001c55057209 */ /* 0x000fe20007810000 */
[----:B------:R-:W-:-:S04]  /*31b0*/  FFMA.FTZ R28, R67, UR40, -R89 ;  /* 0x00000028431c7c23 */ /* 0x000fc80008010859 */
[----:B------:R-:W2:Y:S02]  /*31c0*/  SHFL.BFLY PT, R30, R5, 0x2, 0x1f ;  /* 0x0c401f00051e7f89 */ /* 0x000ea400000e0000 */
        /* <DEDUP_REMOVED lines=11> */
[--C-:B------:R-:W-:Y:S01]  /*3280*/  FFMA.FTZ R34, R83, UR40, -R89.reuse ;  /* 0x0000002853227c23 */ /* 0x100fe20008010859 */
[----:B------:R-:W-:-:S02]  /*3290*/  FFMA.FTZ R29, R86, UR40, -R89 ;  /* 0x00000028561d7c23 */ /* 0x000fc40008010859 */
[C---:B------:R-:W-:Y:S01]  /*32a0*/  FSETP.NEU.FTZ.AND P1, PT, R5.reuse, -INF , PT ;  /* 0xff8000000500780b */ /* 0x040fe20003f3d000 */
[----:B------:R-:W-:-:S02]  /*32b0*/  FFMA.FTZ R47, R5, R50, -8 ;  /* 0xc1000000052f7423 */ /* 0x000fc40000010032 */
[----:B------:R-:W-:Y:S03]  /*32c0*/  MUFU.EX2 R36, R36 ;  /* 0x0000002400247308 */ /* 0x000fe60000000800 */
[----:B------:R-:W-:Y:S02]  /*32d0*/  FSEL R50, R47, RZ, P1 ;  /* 0x000000ff2f327208 */ /* 0x000fe40000800000 */
[----:B---3--:R-:W-:-:S03]  /*32e0*/  F2FP.SATFINITE.E4M3.F32.PACK_AB_MERGE_C R47, R9, R0, RZ ;  /* 0x00000000092f723e */ /* 0x008fc600048070ff */
        /* <DEDUP_REMOVED lines=33> */
[----:B--2---:R-:W-:-:S01]  /*3500*/  FADD.FTZ R42, R152, R31 ;  /* 0x0000001f982a7221 */ /* 0x004fc20000010000 */
[--C-:B------:R-:W-:Y:S01]  /*3510*/  FFMA.FTZ R80, R80, UR40, -R50.reuse ;  /* 0x0000002850507c23 */ /* 0x100fe20008010832 */
[----:B------:R-:W-:-:S01]  /*3520*/  FFMA.FTZ R81, R81, UR40, -R50 ;  /* 0x0000002851517c23 */ /* 0x000fc20008010832 */
[--C-:B------:R-:W-:Y:S01]  /*3530*/  FFMA.FTZ R84, R84, UR40, -R50.reuse ;  /* 0x0000002854547c23 */ /* 0x100fe20008010832 */
[----:B------:R-:W-:-:S03]  /*3540*/  FFMA.FTZ R50, R85, UR40, -R50 ;  /* 0x0000002855327c23 */ /* 0x000fc60008010832 */
[----:B------:R-:W2:Y:S08]  /*3550*/  MUFU.EX2 R43, R43 ;  /* 0x0000002b002b7308 */ /* 0x000eb00000000800 */
[----:B------:R5:W0:Y:S08]  /*3560*/  MUFU.EX2 R154, R33 ;  /* 0x00000021009a7308 */ /* 0x000a300000000800 */
[----:B------:R-:W1:Y:S01]  /*3570*/  MUFU.EX2 R46, R46 ;  /* 0x0000002e002e7308 */ /* 0x000e620000000800 */
[----:B-----5:R-:W-:-:S01]  /*3580*/  FADD.FTZ R33, R153, R8 ;  /* 0x0000000899217221 */ /* 0x020fc20000010000 */
[----:B------:R-:W-:-:S03]  /*3590*/  F2FP.SATFINITE.E4M3.F32.PACK_AB_MERGE_C R153, R8, R153, R47 ;  /* 0x000000990899723e */ /* 0x000fc6000480702f */
[----:B------:R-:W-:Y:S01]  /*35a0*/  FADD.FTZ R62, R0, R33 ;  /* 0x00000021003e7221 */ /* 0x000fe20000010000 */
[----:B---3--:R-:W-:-:S01]  /*35b0*/  FADD.FTZ R33, R35, R42 ;  /* 0x0000002a23217221 */ /* 0x008fc20000010000 */
[----:B----4-:R-:W-:Y:S01]  /*35c0*/  F2FP.SATFINITE.E4M3.F32.PACK_AB_MERGE_C R35, R54, R35, RZ ;  /* 0x000000233623723e */ /* 0x010fe200048070ff */
[----:B------:R-:W3:Y:S01]  /*35d0*/  MUFU.EX2 R37, R37 ;  /* 0x0000002500257308 */ /* 0x000ee20000000800 */
[----:B------:R-:W-:-:S01]  /*35e0*/  FADD.FTZ R62, R9, R62 ;  /* 0x0000003e093e7221 */ /* 0x000fc20000010000 */
[----:B------:R-:W-:Y:S01]  /*35f0*/  FADD.FTZ R42, R54, R33 ;  /* 0x00000021362a7221 */ /* 0x000fe20000010000 */
[----:B------:R-:W-:Y:S02]  /*3600*/  F2FP.SATFINITE.E4M3.F32.PACK_AB_MERGE_C R152, R31, R152, R35 ;  /* 0x000000981f98723e */ /* 0x000fe40004807023 */
[----:B------:R-:W-:Y:S01]  /*3610*/  FADD.FTZ R39, R155, R62 ;  /* 0x0000003e9b277221 */ /* 0x000fe20000010000 */
[----:B--2---:R-:W-:-:S02]  /*3620*/  FADD.FTZ R33, R43, R42 ;  /* 0x0000002a2b217221 */ /* 0x004fc40000010000 */
[----:B------:R-:W2:Y:S01]  /*3630*/  MUFU.EX2 R40, R40 ;  /* 0x0000002800287308 */ /* 0x000ea20000000800 */
[----:B------:R-:W-:-:S01]  /*3640*/  FADD.FTZ R39, R10, R39 ;  /* 0x000000270a277221 */ /* 0x000fc20000010000 */
[----:B0-----:R-:W-:-:S03]  /*3650*/  FADD.FTZ R33, R154, R33 ;  /* 0x000000219a217221 */ /* 0x001fc60000010000 */
[----:B------:R-:W-:Y:S01]  /*3660*/  FADD.FTZ R62, R2, R39 ;  /* 0x00000027023e7221 */ /* 0x000fe20000010000 */
[----:B-1----:R-:W-:-:S02]  /*3670*/  FADD.FTZ R42, R46, R33 ;  /* 0x000000212e2a7221 */ /* 0x002fc40000010000 */
[----:B------:R-:W0:Y:S01]  /*3680*/  MUFU.EX2 R41, R41 ;  /* 0x0000002900297308 */ /* 0x000e220000000800 */
[----:B------:R-:W-:-:S01]  /*3690*/  FADD.FTZ R62, R11, R62 ;  /* 0x0000003e0b3e7221 */ /* 0x000fc20000010000 */
[C---:B---3--:R-:W-:Y:S01]  /*36a0*/  FADD.FTZ R33, R37.reuse, R42 ;  /* 0x0000002a25217221 */ /* 0x048fe20000010000 */
[----:B------:R-:W-:Y:S02]  /*36b0*/  F2FP.SATFINITE.E4M3.F32.PACK_AB_MERGE_C R37, R37, R46, RZ ;  /* 0x0000002e2525723e */ /* 0x000fe400048070ff */
[----:B------:R-:W-:Y:S02]  /*36c0*/  FADD.FTZ R39, R157, R62 ;  /* 0x0000003e9d277221 */ /* 0x000fe40000010000 */
[----:B------:R-:W-:Y:S01]  /*36d0*/  F2FP.SATFINITE.E4M3.F32.PACK_AB_MERGE_C R154, R154, R43, R37 ;  /* 0x0000002b9a9a723e */ /* 0x000fe20004807025 */
[----:B------:R-:W1:Y:S01]  /*36e0*/  MUFU.EX2 R44, R44 ;  /* 0x0000002c002c7308 */ /* 0x000e620000000800 */
[----:B--2---:R-:W-:-:S01]  /*36f0*/  FADD.FTZ R42, R40, R33 ;  /* 0x00000021282a7221 */ /* 0x004fc20000010000 */
[----:B------:R-:W-:-:S04]  /*3700*/  FADD.FTZ R62, R12, R39 ;  /* 0x000000270c3e7221 */ /* 0x000fc80000010000 */
[----:B------:R-:W-:Y:S02]  /*3710*/  FADD.FTZ R39, R13, R62 ;  /* 0x0000003e0d277221 */ /* 0x000fe40000010000 */
[----:B------:R-:W2:Y:S01]  /*3720*/  MUFU.EX2 R45, R45 ;  /* 0x0000002d002d7308 */ /* 0x000ea20000000800 */
[----:B0-----:R-:W-:-:S01]  /*3730*/  FADD.FTZ R33, R41, R42 ;  /* 0x0000002a29217221 */ /* 0x001fc20000010000 */
[C---:B------:R-:W-:Y:S01]  /*3740*/  FADD.FTZ R62, R14.reuse, R39 ;  /* 0x000000270e3e7221 */ /* 0x040fe20000010000 */
[----:B------:R-:W-:-:S03]  /*3750*/  F2FP.SATFINITE.E4M3.F32.PACK_AB_MERGE_C R14, R14, R13, RZ ;  /* 0x0000000d0e0e723e */ /* 0x000fc600048070ff */
[----:B------:R-:W-:Y:S01]  /*3760*/  FADD.FTZ R39, R159, R62 ;  /* 0x0000003e9f277221 */ /* 0x000fe20000010000 */
[----:B------:R-:W-:Y:S01]  /*3770*/  F2FP.SATFINITE.E4M3.F32.PACK_AB_MERGE_C R157, R12, R157, R14 ;  /* 0x0000009d0c9d723e */ /* 0x000fe2000480700e */
[----:B------:R-:W0:Y:S01]  /*3780*/  MUFU.EX2 R48, R48 ;  /* 0x0000003000307308 */ /* 0x000e220000000800 */
[----:B-1----:R-:W-:-:S01]  /*3790*/  FADD.FTZ R42, R44, R33 ;  /* 0x000000212c2a7221 */ /* 0x002fc20000010000 */
[----:B------:R-:W-:-:S04]  /*37a0*/  FADD.FTZ R62, R20, R39 ;  /* 0x00000027143e7221 */ /* 0x000fc80000010000 */
[----:B------:R-:W-:Y:S01]  /*37b0*/  FADD.FTZ R39, R15, R62 ;  /* 0x0000003e0f277221 */ /* 0x000fe20000010000 */
[----:B------:R-:W-:Y:S01]  /*37c0*/  F2FP.SATFINITE.E4M3.F32.PACK_AB_MERGE_C R15, R26, R15, RZ ;  /* 0x0000000f1a0f723e */ /* 0x000fe200048070ff */
[----:B------:R-:W1:Y:S01]  /*37d0*/  MUFU.EX2 R49, R49 ;  /* 0x0000003100317308 */ /* 0x000e620000000800 */
[----:B--2---:R-:W-:-:S01]  /*37e0*/  FADD.FTZ R33, R45, R42 ;  /* 0x0000002a2d217221 */ /* 0x004fc20000010000 */
[----:B------:R-:W-:Y:S01]  /*37f0*/  FADD.FTZ R62, R26, R39 ;  /* 0x000000271a3e7221 */ /* 0x000fe20000010000 */
[----:B------:R-:W-:Y:S02]  /*3800*/  F2FP.SATFINITE.E4M3.F32.PACK_AB_MERGE_C R44, R45, R44, RZ ;  /* 0x0000002c2d2c723e */ /* 0x000fe400048070ff */
[----:B------:R-:W-:Y:S01]  /*3810*/  F2FP.SATFINITE.E4M3.F32.PACK_AB_MERGE_C R159, R20, R159, R15 ;  /* 0x0000009f149f723e */ /* 0x000fe2000480700f */
[----:B------:R-:W-:-:S01]  /*3820*/  FADD.FTZ R39, R161, R62 ;  /* 0x0000003ea1277221 */ /* 0x000fc20000010000 */
[----:B------:R-:W-:Y:S01]  /*3830*/  F2FP.SATFINITE.E4M3.F32.PACK_AB_MERGE_C R156, R41, R40, R44 ;  /* 0x00000028299c723e */ /* 0x000fe2000480702c */
[----:B------:R-:W2:Y:S01]  /*3840*/  MUFU.EX2 R52, R52 ;  /* 0x0000003400347308 */ /* 0x000ea20000000800 */
[----:B0-----:R-:W-:-:S01]  /*3850*/  FADD.FTZ R42, R48, R33 ;  /* 0x00000021302a7221 */ /* 0x001fc20000010000 */
[----:B------:R-:W-:-:S04]  /*3860*/  FADD.FTZ R62, R24, R39 ;  /* 0x00000027183e7221 */ /* 0x000fc80000010000 */
[----:B------:R-:W-:Y:S01]  /*3870*/  FADD.FTZ R39, R21, R62 ;  /* 0x0000003e15277221 */ /* 0x000fe20000010000 */
[----:B------:R-:W-:Y:S01]  /*3880*/  F2FP.SATFINITE.E4M3.F32.PACK_AB_MERGE_C R21, R32, R21, RZ ;  /* 0x000000152015723e */ /* 0x000fe200048070ff */
[----:B------:R-:W0:Y:S01]  /*3890*/  MUFU.EX2 R53, R53 ;  /* 0x0000003500357308 */ /* 0x000e220000000800 */
[----:B-1----:R-:W-:-:S01]  /*38a0*/  FADD.FTZ R33, R49, R42 ;  /* 0x0000002a31217221 */ /* 0x002fc20000010000 */
[----:B------:R-:W-:Y:S01]  /*38b0*/  FADD.FTZ R62, R32, R39 ;  /* 0x00000027203e7221 */ /* 0x000fe20000010000 */
[----:B------:R-:W-:-:S03]  /*38c0*/  F2FP.SATFINITE.E4M3.F32.PACK_AB_MERGE_C R161, R24, R161, R21 ;  /* 0x000000a118a1723e */ /* 0x000fc60004807015 */
[----:B------:R-:W-:Y:S02]  /*38d0*/  FADD.FTZ R39, R163, R62 ;  /* 0x0000003ea3277221 */ /* 0x000fe40000010000 */
[----:B------:R-:W1:Y:S01]  /*38e0*/  MUFU.EX2 R56, R56 ;  /* 0x0000003800387308 */ /* 0x000e620000000800 */
[----:B--2---:R-:W-:-:S07]  /*38f0*/  FADD.FTZ R42, R52, R33 ;  /* 0x00000021342a7221 */ /* 0x004fce0000010000 */
[----:B------:R-:W2:Y:S01]  /*3900*/  MUFU.EX2 R57, R57 ;  /* 0x0000003900397308 */ /* 0x000ea20000000800 */
[----:B0-----:R-:W-:-:S01]  /*3910*/  FADD.FTZ R33, R53, R42 ;  /* 0x0000002a35217221 */ /* 0x001fc20000010000 */
[----:B------:R-:W-:-:S04]  /*3920*/  F2FP.SATFINITE.E4M3.F32.PACK_AB_MERGE_C R52, R53, R52, RZ ;  /* 0x000000343534723e */ /* 0x000fc800048070ff */
[----:B------:R-:W-:Y:S02]  /*3930*/  F2FP.SATFINITE.E4M3.F32.PACK_AB_MERGE_C R158, R49, R48, R52 ;  /* 0x00000030319e723e */ /* 0x000fe40004807034 */
[----:B------:R-:W0:Y:S01]  /*3940*/  MUFU.EX2 R60, R60 ;  /* 0x0000003c003c7308 */ /* 0x000e220000000800 */
[----:B-1----:R-:W-:-:S07]  /*3950*/  FADD.FTZ R42, R56, R33 ;  /* 0x00000021382a7221 */ /* 0x002fce0000010000 */
[----:B------:R-:W1:Y:S01]  /*3960*/  MUFU.EX2 R61, R61 ;  /* 0x0000003d003d7308 */ /* 0x000e620000000800 */
[----:B--2---:R-:W-:-:S07]  /*3970*/  FADD.FTZ R33, R57, R42 ;  /* 0x0000002a39217221 */ /* 0x004fce0000010000 */
[----:B------:R-:W2:Y:S01]  /*3980*/  MUFU.EX2 R64, R64 ;  /* 0x0000004000407308 */ /* 0x000ea20000000800 */
[----:B0-----:R-:W-:-:S07]  /*3990*/  FADD.FTZ R42, R60, R33 ;  /* 0x000000213c2a7221 */ /* 0x001fce0000010000 */
[----:B------:R-:W0:Y:S01]  /*39a0*/  MUFU.EX2 R65, R65 ;  /* 0x0000004100417308 */ /* 0x000e220000000800 */
[----:B-1----:R-:W-:-:S01]  /*39b0*/  FADD.FTZ R33, R61, R42 ;  /* 0x0000002a3d217221 */ /* 0x002fc20000010000 */
[----:B------:R-:W-:Y:S01]  /*39c0*/  FADD.FTZ R42, R28, R39 ;  /* 0x000000271c2a7221 */ /* 0x000fe20000010000 */
[----:B------:R-:W-:-:S04]  /*39d0*/  F2FP.SATFINITE.E4M3.F32.PACK_AB_MERGE_C R60, R61, R60, RZ ;  /* 0x0000003c3d3c723e */ /* 0x000fc800048070ff */
[----:B------:R-:W-:Y:S01]  /*39e0*/  F2FP.SATFINITE.E4M3.F32.PACK_AB_MERGE_C R160, R57, R56, R60 ;  /* 0x0000003839a0723e */ /* 0x000fe2000480703c */
[----:B------:R-:W1:Y:S01]  /*39f0*/  MUFU.EX2 R68, R68 ;  /* 0x0000004400447308 */ /* 0x000e620000000800 */
[----:B--2---:R-:W-:-:S01]  /*3a00*/  FADD.FTZ R0, R64, R33 ;  /* 0x0000002140007221 */ /* 0x004fc20000010000 */
[----:B------:R-:W-:Y:S01]  /*3a10*/  F2FP.SATFINITE.E4M3.F32.PACK_AB_MERGE_C R33, R11, R2, RZ ;  /* 0x000000020b21723e */ /* 0x000fe200048070ff */
[----:B------:R-:W-:-:S01]  /*3a20*/  FADD.FTZ R11, R25, R42 ;  /* 0x0000002a190b7221 */ /* 0x000fc20000010000 */
[----:B------:R-:W-:Y:S02]  /*3a30*/  F2FP.SATFINITE.E4M3.F32.PACK_AB_MERGE_C R25, R36, R25, RZ ;  /* 0x000000192419723e */ /* 0x000fe400048070ff */
[----:B------:R-:W-:Y:S01]  /*3a40*/  F2FP.SATFINITE.E4M3.F32.PACK_AB_MERGE_C R155, R10, R155, R33 ;  /* 0x0000009b0a9b723e */ /* 0x000fe20004807021 */
[----:B------:R-:W-:Y:S01]  /*3a50*/  FADD.FTZ R2, R36, R11 ;  /* 0x0000000b24027221 */ /* 0x000fe20000010000 */
[----:B------:R-:W2:Y:S01]  /*3a60*/  MUFU.EX2 R69, R69 ;  /* 0x0000004500457308 */ /* 0x000ea20000000800 */
[----:B0-----:R-:W-:-:S01]  /*3a70*/  FADD.FTZ R9, R65, R0 ;  /* 0x0000000041097221 */ /* 0x001fc20000010000 */
[----:B------:R-:W-:Y:S01]  /*3a80*/  F2FP.SATFINITE.E4M3.F32.PACK_AB_MERGE_C R163, R28, R163, R25 ;  /* 0x000000a31ca3723e */ /* 0x000fe20004807019 */
[----:B------:R-:W-:-:S05]  /*3a90*/  FADD.FTZ R11, R165, R2 ;  /* 0x00000002a50b7221 */ /* 0x000fca0000010000 */
        /* <DEDUP_REMOVED lines=36> */
[C---:B-1----:R-:W-:Y:S01]  /*3ce0*/  F2FP.SATFINITE.E4M3.F32.PACK_AB_MERGE_C R29, R58.reuse, R29, RZ ;  /* 0x0000001d3a1d723e */ /* 0x042fe200048070ff */
[----:B------:R-:W-:-:S03]  /*3cf0*/  FADD.FTZ R0, R58, R13 ;  /* 0x0000000d3a007221 */ /* 0x000fc60000010000 */
[----:B------:R-:W-:Y:S02]  /*3d00*/  F2FP.SATFINITE.E4M3.F32.PACK_AB_MERGE_C R167, R34, R167, R29 ;  /* 0x000000a722a7723e */ /* 0x000fe4000480701d */
[C---:B--2---:R-:W-:Y:S01]  /*3d10*/  F2FP.SATFINITE.E4M3.F32.PACK_AB_MERGE_C R84, R9.reuse, R84, RZ ;  /* 0x000000540954723e */ /* 0x044fe200048070ff */
[----:B------:R-:W-:-:S03]  /*3d20*/  FADD.FTZ R2, R9, R2 ;  /* 0x0000000209027221 */ /* 0x000fc60000010000 */
[----:B------:R-:W-:Y:S01]  /*3d30*/  F2FP.SATFINITE.E4M3.F32.PACK_AB_MERGE_C R166, R81, R80, R84 ;  /* 0x0000005051a6723e */ /* 0x000fe20004807054 */
[----:B------:R-:W-:Y:S06]  /*3d40*/  @!P0 BRA `(.L_x_2405) ;  /* 0x0000000000048947 */ /* 0x000fec0003800000 */
[----:B------:R-:W-:Y:S01]  /*3d50*/  BPT.TRAP 0x1 ;  /* 0x000000040000795c */ /* 0x000fe20000300000 */
.L_x_2405:
[----:B------:R0:W1:Y:S01]  /*3d60*/  SYNCS.PHASECHK.TRANS64.TRYWAIT P1, [UR53+0x38850], R7 ;  /* 0x03885007ff0075a7 */ /* 0x0000620008020175 */
[----:B------:R-:W-:Y:S05]  /*3d70*/  @!P0 BRA `(.L_x_2406) ;  /* 0x0000000000048947 */ /* 0x000fea0003800000 */
[----:B------:R-:W-:Y:S01]  /*3d80*/  BPT.TRAP 0x1 ;  /* 0x000000040000795c */ /* 0x000fe20000300000 */
.L_x_2406:
[----:B-1----:R-:W-:Y:S05]  /*3d90*/  @P1 BRA `(.L_x_2407) ;  /* 0x0000000000081947 */ /* 0x002fea0003800000 */
[----:B------:R-:W1:Y:S02]  /*3da0*/  SYNCS.PHASECHK.TRANS64.TRYWAIT P1, [UR53+0x38850], R7 ;  /* 0x03885007ff0075a7 */ /* 0x000e640008020175 */
[----:B-1----:R-:W-:Y:S05]  /*3db0*/  @!P1 BRA `(.L_x_2408) ;  /* 0x000000e800d89947 */ /* 0x002fea0003800000 */
.L_x_2407:
        /* <DEDUP_REMOVED lines=31> */
.L_x_2409:
[----:B------:R-:W-:Y:S01]  /*3fb0*/  UISETP.NE.AND UP0, UPT, UR47, URZ, UPT ;  /* 0x0000003f2f00728c */ /* 0x000fe2000bf05270 */
[----:B------:R-:W-:Y:S01]  /*3fc0*/  UMOV UR14, UR41 ;  /* 0x00000029000e7c82 */ /* 0x000fe20008000000 */
[----:B------:R-:W-:Y:S02]  /*3fd0*/  UIMAD UR10, UR46, UR10, -UR11 ;  /* 0x0000000a2e0a72a4 */ /* 0x000fe4000f8e0a0b */
[----:B------:R-:W-:Y:S02]  /*3fe0*/  UIADD3 UR55, UR52, -0x2, URZ ;  /* 0xfffffffe34377890 */ /* 0x000fe4000fffe03f */
[----:B------:R-:W-:-:S05]  /*3ff0*/  UIADD3 UR53, UR53, 0x38860, URZ ;  /* 0x0003886035357890 */ /* 0x000fca000fffe03f */
[----:B------:R-:W-:Y:S01]  /*4000*/  @UP0 ULDC UR6, c[0x0][0x44c] ;  /* 0x0001130000060ab9 */ /* 0x000fe20000000800 */
[----:B------:R-:W-:Y:S01]  /*4010*/  @UP0 ULDC UR15, c[0x0][0x450] ;  /* 0x00011400000f0ab9 */ /* 0x000fe20000000800 */
[----:B------:R-:W-:Y:S02]  /*4020*/  UIMAD.WIDE.U32 UR6, UR41, UR6, URZ ;  /* 0x00000006290672a5 */ /* 0x000fe4000f8e003f */
[----:B------:R-:W-:Y:S02]  /*4030*/  UPRMT UR53, UR49, 0x654, UR53 ;  /* 0x0000065431357896 */ /* 0x000fe40008000035 */
[----:B------:R-:W-:-:S04]  /*4040*/  @UP0 USHF.R.U32.HI UR14, URZ, UR15, UR7 ;  /* 0x0000000f3f0e0299 */ /* 0x000fc80008011607 */
[----:B------:R-:W-:-:S03]  /*4050*/  UIADD3 UR10, UR10, UR14, URZ ;  /* 0x0000000e0a0a7290 */ /* 0x000fc6000fffe03f */
[----:B------:R-:W-:Y:S01]  /*4060*/  SYNCS.ARRIVE.TRANS64.RED.A1T0 RZ, [UR53], RZ ;  /* 0x000000ffffff79a7 */ /* 0x000fe20008100435 */
[----:B------:R-:W-:-:S04]  /*4070*/  USHF.R.S32.HI UR6, URZ, 0x1f, UR10 ;  /* 0x0000001f3f067899 */ /* 0x000fc8000801140a */
[----:B------:R-:W-:-:S04]  /*4080*/  ULEA.HI UR6, UR6, UR10, URZ, 0x7 ;  /* 0x0000000a06067291 */ /* 0x000fc8000f8f383f */
[----:B------:R-:W-:-:S04]  /*4090*/  USHF.R.S32.HI UR6, URZ, 0x7, UR6 ;  /* 0x000000073f067899 */ /* 0x000fc80008011406 */
[----:B------:R-:W-:-:S04]  /*40a0*/  UISETP.LT.AND UP0, UPT, URZ, UR6, UPT ;  /* 0x000000063f00728c */ /* 0x000fc8000bf01270 */
[----:B------:R-:W-:-:S04]  /*40b0*/  USEL UR54, URZ, UR6, !UP0 ;  /* 0x000000063f367287 */ /* 0x000fc8000c000000 */
[----:B------:R-:W-:-:S06]  /*40c0*/  UISETP.GE.AND UP0, UPT, UR55, UR54, UPT ;  /* 0x000000363700728c */ /* 0x000fcc000bf06270 */
[----:B------:R-:W-:-:S13]  /*40d0*/  PLOP3.LUT P1, PT, PT, PT, UP0, 0x80, 0x0 ;  /* 0x000000000000781c */ /* 0x000fda0003f2f008 */
[----:B------:R-:W-:Y:S05]  /*40e0*/  @!P1 BRA `(.L_x_2410) ;  /* 0x0000002c000c9947 */ /* 0x000fea0003800000 */
[----:B------:R-:W-:Y:S01]  /*40f0*/  IMAD.MOV.U32 R6, RZ, RZ, R4 ;  /* 0x000000ffff067224 */ /* 0x000fe200078e0004 */
[----:B------:R-:W-:Y:S01]  /*4100*/  ULDC UR49, c[0x0][0x288] ;  /* 0x0000a20000317ab9 */ /* 0x000fe20000000800 */
[----:B01----:R-:W-:-:S07]  /*4110*/  IMAD.MOV.U32 R7, RZ, RZ, R5 ;  /* 0x000000ffff077224 */ /* 0x003fce00078e0005 */
.L_x_2421:
[----:B------:R-:W-:-:S04]  /*4120*/  UIADD3 UR36, UR36, 0x1, URZ ;  /* 0x0000000124247890 */ /* 0x000fc8000fffe03f */
[----:B------:R-:W-:-:S04]  /*4130*/  UISETP.NE.AND UP0, UPT, UR36, 0x2, UPT ;  /* 0x000000022400788c */ /* 0x000fc8000bf05270 */
[----:B------:R-:W-:Y:S02]  /*4140*/  USEL UR6, URZ, 0x1, UP0 ;  /* 0x000000013f067887 */ /* 0x000fe40008000000 */
[----:B------:R-:W-:Y:S02]  /*4150*/  USEL UR36, UR36, URZ, UP0 ;  /* 0x0000003f24247287 */ /* 0x000fe40008000000 */
[----:B------:R-:W-:Y:S01]  /*4160*/  ULOP3.LUT UR42, UR42, UR6, URZ, 0x3c, !UPT ;  /* 0x000000062a2a7292 */ /* 0x000fe2000f8e3c3f */
[----:B0-----:R-:W-:Y:S11]  /*4170*/  @!P0 BRA `(.L_x_2411) ;  /* 0x0000000000048947 */ /* 0x001ff60003800000 */
[----:B------:R-:W-:Y:S01]  /*4180*/  BPT.TRAP 0x1 ;  /* 0x000000040000795c */ /* 0x000fe20000300000 */
.L_x_2411:
        /* <DEDUP_REMOVED lines=11> */
.L_x_2412:
[----:B-1----:R-:W-:Y:S05]  /*4240*/  @P1 BRA `(.L_x_2413) ;  /* 0x00000000000c1947 */ /* 0x002fea0003800000 */
[----:B0-----:R-:W-:-:S04]  /*4250*/  IMAD.U32 R3, RZ, RZ, UR56 ;  /* 0x00000038ff037e24 */ /* 0x001fc8000f8e00ff */
[----:B------:R-:W0:Y:S02]  /*4260*/  SYNCS.PHASECHK.TRANS64.TRYWAIT P1, [UR52+0x38830], R3 ;  /* 0x03883003ff0075a7 */ /* 0x000e240008020174 */
[----:B0-----:R-:W-:Y:S05]  /*4270*/  @!P1 BRA `(.L_x_2414) ;  /* 0x000000e400c09947 */ /* 0x001fea0003800000 */
.L_x_2413:
        /* <DEDUP_REMOVED lines=46> */
.L_x_2415:
[----:B------:R-:W-:Y:S01]  /*4560*/  UISETP.NE.AND UP0, UPT, UR47, URZ, UPT ;  /* 0x0000003f2f00728c */ /* 0x000fe2000bf05270 */
[----:B------:R-:W-:Y:S01]  /*4570*/  VIADD R8, R18, UR41 ;  /* 0x0000002912087c36 */ /* 0x000fe20008000000 */
[----:B------:R-:W1:Y:S04]  /*4580*/  LDC R9, c[0x0][0x2f0] ;  /* 0x0000bc00ff097b82 */ /* 0x000e680000000800 */
[----:B------:R-:W-:Y:S02]  /*4590*/  PLOP3.LUT P1, PT, PT, PT, UP0, 0x80, 0x0 ;  /* 0x000000000000781c */ /* 0x000fe40003f2f008 */
[----:B------:R-:W-:-:S03]  /*45a0*/  PLOP3.LUT P2, PT, PT, PT, UP0, 0x80, 0x0 ;  /* 0x000000000000781c */ /* 0x000fc60003f4f008 */
[----:B------:R-:W-:-:S08]  /*45b0*/  @UP0 ULDC UR6, c[0x0][0x44c] ;  /* 0x0001130000060ab9 */ /* 0x000fd00000000800 */
[----:B------:R-:W-:Y:S01]  /*45c0*/  @P1 IMAD.HI.U32 R4, R8, UR6, RZ ;  /* 0x0000000608041c27 */ /* 0x000fe2000f8e00ff */
[----:B------:R-:W-:-:S04]  /*45d0*/  @UP0 ULDC UR6, c[0x0][0x450] ;  /* 0x0001140000060ab9 */ /* 0x000fc80000000800 */
[----:B------:R-:W-:Y:S01]  /*45e0*/  @P2 SHF.R.U32.HI R8, RZ, UR6, R4 ;  /* 0x00000006ff082c19 */ /* 0x000fe20008011604 */
[----:B------:R-:W-:Y:S01]  /*45f0*/  UMOV UR6, 0xffffff80 ;  /* 0xffffff8000067882 */ /* 0x000fe20000000000 */
[----:B------:R-:W-:Y:S01]  /*4600*/  IMAD.MOV.U32 R4, RZ, RZ, -0x2 ;  /* 0xfffffffeff047424 */ /* 0x000fe200078e00ff */
[----:B------:R-:W-:Y:S02]  /*4610*/  UIMAD UR6, UR55, UR6, 0x1 ;  /* 0x00000001370674a4 */ /* 0x000fe4000f8e0206 */
[----:B------:R-:W2:Y:S04]  /*4620*/  SHFL.IDX PT, R5, R8, 0x1, 0x1c1f ;  /* 0x003c1f0008057f89 */ /* 0x000ea800000e0000 */
[----:B------:R-:W-:Y:S01]  /*4630*/  IMAD R4, R17, R4, UR6 ;  /* 0x0000000611047e24 */ /* 0x000fe2000f8e0204 */
[----:B------:R-:W-:-:S03]  /*4640*/  UIADD3 UR6, UR52, 0x38840, URZ ;  /* 0x0003884034067890 */ /* 0x000fc6000fffe03f */
[----:B-1----:R-:W-:Y:S01]  /*4650*/  IMAD R4, R9, UR46, R4 ;  /* 0x0000002e09047c24 */ /* 0x002fe2000f8e0204 */
[----:B------:R-:W-:-:S09]  /*4660*/  UPRMT UR6, UR53, 0x654, UR6 ;  /* 0x0000065435067896 */ /* 0x000fd20008000006 */
[----:B------:R-:W-:Y:S01]  /*4670*/  SYNCS.ARRIVE.TRANS64.RED.A1T0 RZ, [UR6], RZ ;  /* 0x000000ffffff79a7 */ /* 0x000fe20008100406 */
[----:B--2---:R-:W-:-:S04]  /*4680*/  IADD3 R5, R5, -UR49, R4 ;  /* 0x8000003105057c10 */ /* 0x004fc8000fffe004 */
[C---:B------:R-:W-:Y:S02]  /*4690*/  ISETP.GT.AND P1, PT, R5.reuse, RZ, PT ;  /* 0x000000ff0500720c */ /* 0x040fe40003f24270 */
[C---:B------:R-:W-:Y:S02]  /*46a0*/  ISETP.GT.AND P2, PT, R5.reuse, 0x1, PT ;  /* 0x000000010500780c */ /* 0x040fe40003f44270 */
[----:B------:R-:W-:Y:S02]  /*46b0*/  FSEL R9, R154, -INF , P1 ;  /* 0xff8000009a097808 */ /* 0x000fe40000800000 */
[----:B------:R-:W-:Y:S02]  /*46c0*/  ISETP.GT.AND P1, PT, R5, 0x8, PT ;  /* 0x000000080500780c */ /* 0x000fe40003f24270 */
[----:B------:R-:W-:Y:S02]  /*46d0*/  FSEL R155, R155, -INF , P2 ;  /* 0xff8000009b9b7808 */ /* 0x000fe40001000000 */
[----:B------:R-:W-:-:S02]  /*46e0*/  FMNMX.FTZ R10, R9, R6, !PT ;  /* 0x00000006090a7209 */ /* 0x000fc40007810000 */
[----:B------:R-:W-:Y:S02]  /*46f0*/  ISETP.GT.AND P2, PT, R5, 0x9, PT ;  /* 0x000000090500780c */ /* 0x000fe40003f44270 */
[----:B------:R-:W-:Y:S02]  /*4700*/  FSEL R158, R158, -INF , P1 ;  /* 0xff8000009e9e7808 */ /* 0x000fe40000800000 */
[----:B------:R-:W-:Y:S02]  /*4710*/  FMNMX.FTZ R11, R155, R10, !PT ;  /* 0x0000000a9b0b7209 */ /* 0x000fe40007810000 */
        /* <DEDUP_REMOVED lines=69> */
[C---:B------:R-:W-:Y:S02]  /*4b70*/  ISETP.GT.AND P4, PT, R5.reuse, 0x69, PT ;  /* 0x000000690500780c */ /* 0x040fe40003f84270 */
[C---:B------:R-:W-:Y:S02]  /*4b80*/  ISETP.GT.AND P6, PT, R5.reuse, 0x70, PT ;  /* 0x000000700500780c */ /* 0x040fe40003fc4270 */
[C---:B------:R-:W-:Y:S02]  /*4b90*/  ISETP.GT.AND P5, PT, R5.reuse, 0x71, PT ;  /* 0x000000710500780c */ /* 0x040fe40003fa4270 */
[C---:B------:R-:W-:Y:S02]  /*4ba0*/  ISETP.GT.AND P1, PT, R5.reuse, 0x78, PT ;  /* 0x000000780500780c */ /* 0x040fe40003f24270 */
[----:B------:R-:W-:Y:S02]  /*4bb0*/  ISETP.GT.AND P2, PT, R5, 0x79, PT ;  /* 0x000000790500780c */ /* 0x000fe40003f44270 */
[----:B------:R-:W-:-:S02]  /*4bc0*/  FSEL R206, R206, -INF , P3 ;  /* 0xff800000cece7808 */ /* 0x000fc40001800000 */
[----:B------:R-:W-:Y:S02]  /*4bd0*/  FMNMX.FTZ R5, R203, R10, !PT ;  /* 0x0000000acb057209 */ /* 0x000fe40007810000 */
[----:B------:R-:W-:Y:S02]  /*4be0*/  FSEL R207, R207, -INF , P4 ;  /* 0xff800000cfcf7808 */ /* 0x000fe40002000000 */
[----:B------:R-:W-:Y:S02]  /*4bf0*/  FMNMX.FTZ R10, R206, R5, !PT ;  /* 0x00000005ce0a7209 */ /* 0x000fe40007810000 */
[----:B------:R-:W-:Y:S02]  /*4c00*/  FSEL R210, R210, -INF , P6 ;  /* 0xff800000d2d27808 */ /* 0x000fe40003000000 */
[----:B------:R-:W-:Y:S02]  /*4c10*/  FMNMX.FTZ R5, R207, R10, !PT ;  /* 0x0000000acf057209 */ /* 0x000fe40007810000 */
[----:B------:R-:W-:-:S02]  /*4c20*/  FSEL R211, R211, -INF , P5 ;  /* 0xff800000d3d37808 */ /* 0x000fc40002800000 */
[----:B------:R-:W-:Y:S02]  /*4c30*/  FMNMX.FTZ R10, R210, R5, !PT ;  /* 0x00000005d20a7209 */ /* 0x000fe40007810000 */
[----:B------:R-:W-:Y:S02]  /*4c40*/  FSEL R214, R214, -INF , P1 ;  /* 0xff800000d6d67808 */ /* 0x000fe40000800000 */
[----:B------:R-:W-:Y:S02]  /*4c50*/  FMNMX.FTZ R5, R211, R10, !PT ;  /* 0x0000000ad3057209 */ /* 0x000fe40007810000 */
[----:B------:R-:W-:Y:S02]  /*4c60*/  FSEL R215, R215, -INF , P2 ;  /* 0xff800000d7d77808 */ /* 0x000fe40001000000 */
[----:B------:R-:W-:-:S04]  /*4c70*/  FMNMX.FTZ R10, R214, R5, !PT ;  /* 0x00000005d60a7209 */ /* 0x000fc80007810000 */
[----:B------:R-:W-:-:S05]  /*4c80*/  FMNMX.FTZ R10, R215, R10, !PT ;  /* 0x0000000ad70a7209 */ /* 0x000fca0007810000 */
[----:B------:R-:W1:Y:S02]  /*4c90*/  SHFL.BFLY PT, R5, R10, 0x2, 0x1f ;  /* 0x0c401f000a057f89 */ /* 0x000e6400000e0000 */
[----:B-1----:R-:W-:Y:S02]  /*4ca0*/  FMNMX.FTZ R11, R10, R5, !PT ;  /* 0x000000050a0b7209 */ /* 0x002fe40007810000 */
[----:B------:R-:W1:Y:S04]  /*4cb0*/  SHFL.IDX PT, R5, R8, RZ, 0x1c1f ;  /* 0x001c1fff08057589 */ /* 0x000e6800000e0000 */
[----:B------:R-:W2:Y:S01]  /*4cc0*/  SHFL.BFLY PT, R12, R11, 0x1, 0x1f ;  /* 0x0c201f000b0c7f89 */ /* 0x000ea200000e0000 */
[----:B-1----:R-:W-:-:S04]  /*4cd0*/  IADD3 R5, R5, -UR49, R4 ;  /* 0x8000003105057c10 */ /* 0x002fc8000fffe004 */
[C---:B------:R-:W-:Y:S02]  /*4ce0*/  ISETP.GT.AND P6, PT, R5.reuse, RZ, PT ;  /* 0x000000ff0500720c */ /* 0x040fe40003fc4270 */
[C---:B------:R-:W-:Y:S02]  /*4cf0*/  ISETP.GT.AND P2, PT, R5.reuse, 0x8, PT ;  /* 0x000000080500780c */ /* 0x040fe40003f44270 */
[C---:B------:R-:W-:Y:S02]  /*4d00*/  ISETP.GT.AND P3, PT, R5.reuse, 0x9, PT ;  /* 0x000000090500780c */ /* 0x040fe40003f64270 */
[----:B------:R-:W-:Y:S02]  /*4d10*/  ISETP.GT.AND P4, PT, R5, 0x10, PT ;  /* 0x000000100500780c */ /* 0x000fe40003f84270 */
[----:B------:R-:W-:Y:S02]  /*4d20*/  FSEL R152, R152, -INF , P6 ;  /* 0xff80000098987808 */ /* 0x000fe40003000000 */
[----:B------:R-:W-:-:S02]  /*4d30*/  FSEL R156, R156, -INF , P2 ;  /* 0xff8000009c9c7808 */ /* 0x000fc40001000000 */
[----:B------:R-:W-:Y:S02]  /*4d40*/  FSEL R157, R157, -INF , P3 ;  /* 0xff8000009d9d7808 */ /* 0x000fe40001800000 */
[----:B------:R-:W-:Y:S02]  /*4d50*/  FSEL R160, R160, -INF , P4 ;  /* 0xff800000a0a07808 */ /* 0x000fe40002000000 */
[C---:B------:R-:W-:Y:S02]  /*4d60*/  ISETP.GT.AND P5, PT, R5.reuse, 0x11, PT ;  /* 0x000000110500780c */ /* 0x040fe40003fa4270 */
[C---:B------:R-:W-:Y:S02]  /*4d70*/  ISETP.GT.AND P6, PT, R5.reuse, 0x18, PT ;  /* 0x000000180500780c */ /* 0x040fe40003fc4270 */
[C---:B------:R-:W-:Y:S02]  /*4d80*/  ISETP.GT.AND P2, PT, R5.reuse, 0x20, PT ;  /* 0x000000200500780c */ /* 0x040fe40003f44270 */
[----:B------:R-:W-:-:S02]  /*4d90*/  ISETP.GT.AND P3, PT, R5, 0x21, PT ;  /* 0x000000210500780c */ /* 0x000fc40003f64270 */
[----:B------:R-:W-:Y:S02]  /*4da0*/  ISETP.GT.AND P4, PT, R5, 0x28, PT ;  /* 0x000000280500780c */ /* 0x000fe40003f84270 */
[----:B------:R-:W-:Y:S02]  /*4db0*/  FSEL R161, R161, -INF , P5 ;  /* 0xff800000a1a17808 */ /* 0x000fe40002800000 */
[----:B------:R-:W-:Y:S02]  /*4dc0*/  FSEL R164, R164, -INF , P6 ;  /* 0xff800000a4a47808 */ /* 0x000fe40003000000 */
[----:B------:R-:W-:Y:S02]  /*4dd0*/  FSEL R168, R168, -INF , P2 ;  /* 0xff800000a8a87808 */ /* 0x000fe40001000000 */
[----:B------:R-:W-:Y:S02]  /*4de0*/  FSEL R169, R169, -INF , P3 ;  /* 0xff800000a9a97808 */ /* 0x000fe40001800000 */
[----:B------:R-:W-:-:S02]  /*4df0*/  FSEL R172, R172, -INF , P4 ;  /* 0xff800000acac7808 */ /* 0x000fc40002000000 */
[C---:B------:R-:W-:Y:S02]  /*4e00*/  ISETP.GT.AND P5, PT, R5.reuse, 0x29, PT ;  /* 0x000000290500780c */ /* 0x040fe40003fa4270 */
[C---:B------:R-:W-:Y:S02]  /*4e10*/  ISETP.GT.AND P6, PT, R5.reuse, 0x30, PT ;  /* 0x000000300500780c */ /* 0x040fe40003fc4270 */
[C---:B------:R-:W-:Y:S02]  /*4e20*/  ISETP.GT.AND P2, PT, R5.reuse, 0x38, PT ;  /* 0x000000380500780c */ /* 0x040fe40003f44270 */
[C---:B------:R-:W-:Y:S02]  /*4e30*/  ISETP.GT.AND P3, PT, R5.reuse, 0x39, PT ;  /* 0x000000390500780c */ /* 0x040fe40003f64270 */
[----:B------:R-:W-:Y:S02]  /*4e40*/  ISETP.GT.AND P4, PT, R5, 0x40, PT ;  /* 0x000000400500780c */ /* 0x000fe40003f84270 */
[----:B------:R-:W-:-:S02]  /*4e50*/  FSEL R173, R173, -INF , P5 ;  /* 0xff800000adad7808 */ /* 0x000fc40002800000 */
[----:B------:R-:W-:Y:S02]  /*4e60*/  FSEL R176, R176, -INF , P6 ;  /* 0xff800000b0b07808 */ /* 0x000fe40003000000 */
[----:B------:R-:W-:Y:S02]  /*4e70*/  FSEL R180, R180, -INF , P2 ;  /* 0xff800000b4b47808 */ /* 0x000fe40001000000 */
[----:B------:R-:W-:Y:S02]  /*4e80*/  FSEL R181, R181, -INF , P3 ;  /* 0xff800000b5b57808 */ /* 0x000fe40001800000 */
[----:B------:R-:W-:Y:S02]  /*4e90*/  FSEL R184, R184, -INF , P4 ;  /* 0xff800000b8b87808 */ /* 0x000fe40002000000 */
[C---:B------:R-:W-:Y:S02]  /*4ea0*/  ISETP.GT.AND P1, PT, R5.reuse, 0x1, PT ;  /* 0x000000010500780c */ /* 0x040fe40003f24270 */
[----:B------:R-:W-:-:S02]  /*4eb0*/  ISETP.GT.AND P5, PT, R5, 0x41, PT ;  /* 0x000000410500780c */ /* 0x000fc40003fa4270 */
[C---:B------:R-:W-:Y:S02]  /*4ec0*/  ISETP.GT.AND P6, PT, R5.reuse, 0x48, PT ;  /* 0x000000480500780c */ /* 0x040fe40003fc4270 */
[C---:B------:R-:W-:Y:S02]  /*4ed0*/  ISETP.GT.AND P2, PT, R5.reuse, 0x49, PT ;  /* 0x000000490500780c */ /* 0x040fe40003f44270 */
[C---:B------:R-:W-:Y:S02]  /*4ee0*/  ISETP.GT.AND P3, PT, R5.reuse, 0x50, PT ;  /* 0x000000500500780c */ /* 0x040fe40003f64270 */
[----:B------:R-:W-:Y:S02]  /*4ef0*/  ISETP.GT.AND P4, PT, R5, 0x51, PT ;  /* 0x000000510500780c */ /* 0x000fe40003f84270 */
[----:B------:R-:W-:Y:S02]  /*4f00*/  FSEL R153, R153, -INF , P1 ;  /* 0xff80000099997808 */ /* 0x000fe40000800000 */
        /* <DEDUP_REMOVED lines=11> */
[----:B--2---:R-:W-:Y:S01]  /*4fc0*/  FMNMX.FTZ R4, R11, R12, !PT ;  /* 0x0000000c0b047209 */ /* 0x004fe20007810000 */
[----:B------:R-:W-:Y:S01]  /*4fd0*/  IMAD.U32 R11, RZ, RZ, UR40 ;  /* 0x00000028ff0b7e24 */ /* 0x000fe2000f8e00ff */
[----:B------:R-:W-:-:S02]  /*4fe0*/  FMNMX.FTZ R12, R152, R7, !PT ;  /* 0x00000007980c7209 */ /* 0x000fc40007810000 */
[----:B------:R-:W-:Y:S01]  /*4ff0*/  FSEL R165, R165, -INF , P1 ;  /* 0xff800000a5a57808 */ /* 0x000fe20000800000 */
[----:B------:R-:W-:-:S01]  /*5000*/  FFMA.FTZ R8, R4, R11, -8 ;  /* 0xc100000004087423 */ /* 0x000fc2000001000b */
        /* <DEDUP_REMOVED lines=9> */
[C---:B------:R-:W-:Y:S02]  /*50a0*/  ISETP.GT.AND P3, PT, R5.reuse, 0x78, PT ;  /* 0x000000780500780c */ /* 0x040fe40003f64270 */
[----:B------:R-:W-:-:S02]  /*50b0*/  ISETP.GT.AND P4, PT, R5, 0x79, PT ;  /* 0x000000790500780c */ /* 0x000fc40003f84270 */
[----:B------:R-:W-:Y:S02]  /*50c0*/  FMNMX.FTZ R5, R153, R12, !PT ;  /* 0x0000000c99057209 */ /* 0x000fe40007810000 */
[----:B------:R-:W-:Y:S02]  /*50d0*/  FSEL R177, R177, -INF , P1 ;  /* 0xff800000b1b17808 */ /* 0x000fe40000800000 */
[----:B------:R-:W-:Y:S02]  /*50e0*/  FMNMX.FTZ R12, R156, R5, !PT ;  /* 0x000000059c0c7209 */ /* 0x000fe40007810000 */
[----:B------:R-:W-:Y:S02]  /*50f0*/  FSETP.NEU.FTZ.AND P1, PT, R4, -INF , PT ;  /* 0xff8000000400780b */ /* 0x000fe40003f3d000 */
[----:B------:R-:W-:Y:S02]  /*5100*/  FMNMX.FTZ R5, R157, R12, !PT ;  /* 0x0000000c9d057209 */ /* 0x000fe40007810000 */
[----:B------:R-:W-:-:S02]  /*5110*/  FSEL R8, R8, RZ, P1 ;  /* 0x000000ff08087208 */ /* 0x000fc40000800000 */
[----:B------:R-:W-:Y:S02]  /*5120*/  FMNMX.FTZ R20, R160, R5, !PT ;  /* 0x00000005a0147209 */ /* 0x000fe40007810000 */
[----:B------:R-:W-:Y:S01]  /*5130*/  FSEL R205, R205, -INF , P5 ;  /* 0xff800000cdcd7808 */ /* 0x000fe20002800000 */
[----:B------:R-:W-:-:S01]  /*5140*/  FFMA.FTZ R11, R158, UR40, -R8 ;  /* 0x000000289e0b7c23 */ /* 0x000fc20008010808 */
[----:B------:R-:W-:Y:S01]  /*5150*/  FMNMX.FTZ R5, R161, R20, !PT ;  /* 0x00000014a1057209 */ /* 0x000fe20007810000 */
[----:B------:R-:W-:-:S01]  /*5160*/  FFMA.FTZ R10, R155, UR40, -R8 ;  /* 0x000000289b0a7c23 */ /* 0x000fc20008010808 */
[--C-:B------:R-:W-:Y:S01]  /*5170*/  FFMA.FTZ R155, R162, UR40, -R8.reuse ;  /* 0x00000028a29b7c23 */ /* 0x100fe20008010808 */
[----:B------:R-:W-:-:S01]  /*5180*/  FFMA.FTZ R15, R166, UR40, -R8 ;  /* 0x00000028a60f7c23 */ /* 0x000fc20008010808 */
[----:B------:R-:W-:Y:S01]  /*5190*/  FMNMX.FTZ R20, R164, R5, !PT ;  /* 0x00000005a4147209 */ /* 0x000fe20007810000 */
[----:B------:R-:W-:-:S01]  /*51a0*/  FFMA.FTZ R13, R170, UR40, -R8 ;  /* 0x00000028aa0d7c23 */ /* 0x000fc20008010808 */
[----:B------:R-:W-:Y:S01]  /*51b0*/  FSEL R208, R208, -INF , P6 ;  /* 0xff800000d0d07808 */ /* 0x000fe20003000000 */
        /* <DEDUP_REMOVED lines=24> */
[----:B------:R-:W-:Y:S01]  /*5340*/  MUFU.EX2 R9, R9 ;  /* 0x0000000900097308 */ /* 0x000fe20000000800 */
[----:B------:R-:W-:Y:S01]  /*5350*/  FMNMX.FTZ R5, R177, R158, !PT ;  /* 0x0000009eb1057209 */ /* 0x000fe20007810000 */
[--C-:B------:R-:W-:Y:S01]  /*5360*/  FFMA.FTZ R158, R174, UR40, -R8.reuse ;  /* 0x00000028ae9e7c23 */ /* 0x100fe20008010808 */
[----:B------:R-:W-:-:S01]  /*5370*/  FFMA.FTZ R174, R183, UR40, -R8 ;  /* 0x00000028b7ae7c23 */ /* 0x000fc20008010808 */
[--C-:B------:R-:W-:Y:S01]  /*5380*/  FFMA.FTZ R183, R190, UR40, -R8.reuse ;  /* 0x00000028beb77c23 */ /* 0x100fe20008010808 */
[----:B------:R-:W-:Y:S01]  /*5390*/  FMNMX.FTZ R162, R180, R5, !PT ;  /* 0x00000005b4a27209 */ /* 0x000fe20007810000 */
[----:B------:R-:W-:-:S02]  /*53a0*/  FFMA.FTZ R190, R199, UR40, -R8 ;  /* 0x00000028c7be7c23 */ /* 0x000fc40008010808 */
[----:B------:R-:W-:Y:S01]  /*53b0*/  MUFU.EX2 R10, R10 ;  /* 0x0000000a000a7308 */ /* 0x000fe20000000800 */
[----:B------:R-:W-:-:S04]  /*53c0*/  FMNMX.FTZ R5, R181, R162, !PT ;  /* 0x000000a2b5057209 */ /* 0x000fc80007810000 */
[----:B------:R-:W-:-:S03]  /*53d0*/  FMNMX.FTZ R162, R184, R5, !PT ;  /* 0x00000005b8a27209 */ /* 0x000fc60007810000 */
[----:B------:R-:W-:Y:S01]  /*53e0*/  MUFU.EX2 R11, R11 ;  /* 0x0000000b000b7308 */ /* 0x000fe20000000800 */
[----:B------:R-:W-:-:S04]  /*53f0*/  FMNMX.FTZ R5, R185, R162, !PT ;  /* 0x000000a2b9057209 */ /* 0x000fc80007810000 */
[----:B------:R-:W-:-:S03]  /*5400*/  FMNMX.FTZ R162, R188, R5, !PT ;  /* 0x00000005bca27209 */ /* 0x000fc60007810000 */
[----:B------:R-:W-:Y:S01]  /*5410*/  MUFU.EX2 R14, R14 ;  /* 0x0000000e000e7308 */ /* 0x000fe20000000800 */
[----:B------:R-:W-:Y:S01]  /*5420*/  FMNMX.FTZ R5, R189, R162, !PT ;  /* 0x000000a2bd057209 */ /* 0x000fe20007810000 */
[--C-:B------:R-:W-:Y:S01]  /*5430*/  FFMA.FTZ R162, R179, UR40, -R8.reuse ;  /* 0x00000028b3a27c23 */ /* 0x100fe20008010808 */
[----:B------:R-:W-:-:S02]  /*5440*/  FFMA.FTZ R179, R210, UR40, -R8 ;  /* 0x00000028d2b37c23 */ /* 0x000fc40008010808 */
[----:B------:R-:W-:-:S03]  /*5450*/  FMNMX.FTZ R166, R192, R5, !PT ;  /* 0x00000005c0a67209 */ /* 0x000fc60007810000 */
[----:B------:R-:W-:Y:S01]  /*5460*/  MUFU.EX2 R155, R155 ;  /* 0x0000009b009b7308 */ /* 0x000fe20000000800 */
[----:B------:R-:W-:-:S04]  /*5470*/  FMNMX.FTZ R5, R193, R166, !PT ;  /* 0x000000a6c1057209 */ /* 0x000fc80007810000 */
        /* <DEDUP_REMOVED lines=10> */
[----:B------:R-:W-:-:S01]  /*5520*/  FFMA.FTZ R187, R198, UR40, -R8 ;  /* 0x00000028c6bb7c23 */ /* 0x000fc20008010808 */
[----:B------:R-:W-:Y:S01]  /*5530*/  IMAD.U32 R198, RZ, RZ, UR40 ;  /* 0x00000028ffc67e24 */ /* 0x000fe2000f8e00ff */
[----:B------:R-:W-:-:S03]  /*5540*/  FMNMX.FTZ R170, R208, R5, !PT ;  /* 0x00000005d0aa7209 */ /* 0x000fc60007810000 */
[----:B------:R-:W-:Y:S01]  /*5550*/  MUFU.EX2 R13, R13 ;  /* 0x0000000d000d7308 */ /* 0x000fe20000000800 */
[----:B------:R-:W-:-:S04]  /*5560*/  FMNMX.FTZ R5, R209, R170, !PT ;  /* 0x000000aad1057209 */ /* 0x000fc80007810000 */
[----:B------:R-:W-:-:S03]  /*5570*/  FMNMX.FTZ R170, R212, R5, !PT ;  /* 0x00000005d4aa7209 */ /* 0x000fc60007810000 */
[----:B------:R-:W-:Y:S01]  /*5580*/  MUFU.EX2 R20, R20 ;  /* 0x0000001400147308 */ /* 0x000fe20000000800 */
[----:B------:R-:W-:Y:S01]  /*5590*/  FMNMX.FTZ R5, R213, R170, !PT ;  /* 0x000000aad5057209 */ /* 0x000fe20007810000 */
[--C-:B------:R-:W-:Y:S01]  /*55a0*/  FFMA.FTZ R170, R194, UR40, -R8.reuse ;  /* 0x00000028c2aa7c23 */ /* 0x100fe20008010808 */
[----:B------:R-:W-:-:S03]  /*55b0*/  FFMA.FTZ R194, R207, UR40, -R8 ;  /* 0x00000028cfc27c23 */ /* 0x000fc60008010808 */
[----:B------:R-:W1:Y:S02]  /*55c0*/  SHFL.BFLY PT, R178, R5, 0x2, 0x1f ;  /* 0x0c401f0005b27f89 */ /* 0x000e6400000e0000 */
[----:B------:R-:W-:Y:S08]  /*55d0*/  MUFU.EX2 R158, R158 ;  /* 0x0000009e009e7308 */ /* 0x000ff00000000800 */
[----:B------:R-:W-:Y:S08]  /*55e0*/  MUFU.EX2 R163, R163 ;  /* 0x000000a300a37308 */ /* 0x000ff00000000800 */
[----:B------:R-:W-:Y:S01]  /*55f0*/  MUFU.EX2 R159, R159 ;  /* 0x0000009f009f7308 */ /* 0x000fe20000000800 */
[----:B-1----:R-:W-:Y:S01]  /*5600*/  FMNMX.FTZ R195, R5, R178, !PT ;  /* 0x000000b205c37209 */ /* 0x002fe20007810000 */
[----:B------:R-:W-:-:S06]  /*5610*/  FFMA.FTZ R178, R203, UR40, -R8 ;  /* 0x00000028cbb27c23 */ /* 0x000fcc0008010808 */
[----:B------:R-:W-:Y:S01]  /*5620*/  MUFU.EX2 R162, R162 ;  /* 0x000000a200a27308 */ /* 0x000fe20000000800 */
[----:B------:R-:W1:Y:S07]  /*5630*/  SHFL.BFLY PT, R182, R195, 0x1, 0x1f ;  /* 0x0c201f00c3b67f89 */ /* 0x000e6e00000e0000 */
[----:B------:R-:W-:Y:S08]  /*5640*/  MUFU.EX2 R167, R167 ;  /* 0x000000a700a77308 */ /* 0x000ff00000000800 */
[----:B------:R-:W-:Y:S08]  /*5650*/  MUFU.EX2 R174, R174 ;  /* 0x000000ae00ae7308 */ /* 0x000ff00000000800 */
[----:B------:R-:W-:Y:S01]  /*5660*/  MUFU.EX2 R21, R21 ;  /* 0x0000001500157308 */ /* 0x000fe20000000800 */
[----:B-1----:R-:W-:Y:S01]  /*5670*/  FMNMX.FTZ R5, R195, R182, !PT ;  /* 0x000000b6c3057209 */ /* 0x002fe20007810000 */
        /* <DEDUP_REMOVED lines=11> */
[----:B------:R-:W-:Y:S01]  /*5730*/  FSEL R177, R4, RZ, P1 ;  /* 0x000000ff04b17208 */ /* 0x000fe20000800000 */
[----:B------:R-:W-:-:S01]  /*5740*/  FFMA.FTZ R199, R152, UR40, -R8 ;  /* 0x0000002898c77c23 */ /* 0x000fc20008010808 */
[--C-:B------:R-:W-:Y:S01]  /*5750*/  FFMA.FTZ R152, R153, UR40, -R8.reuse ;  /* 0x0000002899987c23 */ /* 0x100fe20008010808 */
[----:B------:R-:W-:-:S01]  /*5760*/  FFMA.FTZ R153, R156, UR40, -R8 ;  /* 0x000000289c997c23 */ /* 0x000fc20008010808 */
[----:B------:R-:W-:Y:S01]  /*5770*/  FFMA.FTZ R156, R160, UR40, -R8 ;  /* 0x00000028a09c7c23 */ /* 0x000fe20008010808 */
[----:B------:R-:W-:-:S01]  /*5780*/  FADD.FTZ R177, -R177, R6 ;  /* 0x00000006b1b17221 */ /* 0x000fc20000010100 */
[----:B------:R-:W-:Y:S01]  /*5790*/  FSEL R6, R5, RZ, P2 ;  /* 0x000000ff05067208 */ /* 0x000fe20001000000 */
[----:B------:R-:W-:-:S01]  /*57a0*/  FFMA.FTZ R160, R168, UR40, -R8 ;  /* 0x00000028a8a07c23 */ /* 0x000fc20008010808 */
[----:B------:R-:W-:Y:S01]  /*57b0*/  MUFU.EX2 R199, R199 ;  /* 0x000000c700c77308 */ /* 0x000fe20000000800 */
[----:B------:R-:W-:-:S01]  /*57c0*/  FFMA.FTZ R203, R165, UR40, -R8 ;  /* 0x00000028a5cb7c23 */ /* 0x000fc20008010808 */
[----:B------:R-:W-:Y:S01]  /*57d0*/  FFMA.FTZ R165, R176, UR40, -R8 ;  /* 0x00000028b0a57c23 */ /* 0x000fe20008010808 */
[----:B------:R-:W-:-:S01]  /*57e0*/  FADD.FTZ R7, -R6, R7 ;  /* 0x0000000706077221 */ /* 0x000fc20000010100 */
[----:B------:R-:W-:Y:S01]  /*57f0*/  FMUL.FTZ R6, R177, UR40 ;  /* 0x00000028b1067c20 */ /* 0x000fe20008410000 */
[----:B------:R-:W-:-:S01]  /*5800*/  FFMA.FTZ R176, R181, UR40, -R8 ;  /* 0x00000028b5b07c23 */ /* 0x000fc20008010808 */
[--C-:B------:R-:W-:Y:S01]  /*5810*/  FFMA.FTZ R164, R164, UR40, -R8.reuse ;  /* 0x00000028a4a47c23 */ /* 0x100fe20008010808 */
[----:B------:R-:W-:Y:S01]  /*5820*/  FMUL.FTZ R168, R7, UR40 ;  /* 0x0000002807a87c20 */ /* 0x000fe20008410000 */
        /* <DEDUP_REMOVED lines=20> */
[----:B------:R-:W-:-:S04]  /*5970*/  FFMA.FTZ R213, R213, UR40, -R8 ;  /* 0x00000028d5d57c23 */ /* 0x000fc80008010808 */
[----:B------:R-:W3:Y:S01]  /*5980*/  MUFU.EX2 R153, R153 ;  /* 0x0000009900997308 */ /* 0x000ee20000000800 */
[----:B-1----:R-:W-:-:S01]  /*5990*/  FFMA.FTZ R177, R168, R2, R199 ;  /* 0x00000002a8b17223 */ /* 0x002fc200000100c7 */
[-C--:B------:R-:W-:Y:S01]  /*59a0*/  FMUL.FTZ R24, R24, R168.reuse ;  /* 0x000000a818187220 */ /* 0x080fe20000410000 */
[-C--:B------:R-:W-:Y:S01]  /*59b0*/  FMUL.FTZ R25, R25, R168.reuse ;  /* 0x000000a819197220 */ /* 0x080fe20000410000 */
[-C--:B------:R-:W-:Y:S01]  /*59c0*/  FMUL.FTZ R28, R28, R168.reuse ;  /* 0x000000a81c1c7220 */ /* 0x080fe20000410000 */
[-C--:B------:R-:W-:Y:S01]  /*59d0*/  FMUL.FTZ R29, R29, R168.reuse ;  /* 0x000000a81d1d7220 */ /* 0x080fe20000410000 */
[-C--:B------:R-:W-:Y:S01]  /*59e0*/  FMUL.FTZ R32, R32, R168.reuse ;  /* 0x000000a820207220 */ /* 0x080fe20000410000 */
[----:B------:R-:W-:Y:S01]  /*59f0*/  FMUL.FTZ R33, R33, R168 ;  /* 0x000000a821217220 */ /* 0x000fe20000410000 */
[----:B------:R-:W1:Y:S01]  /*5a00*/  MUFU.EX2 R202, R202 ;  /* 0x000000ca00ca7308 */ /* 0x000e620000000800 */
[----:B--2---:R-:W-:-:S01]  /*5a10*/  FFMA.FTZ R181, R6, R0, R9 ;  /* 0x0000000006b57223 */ /* 0x004fc20000010009 */
[----:B------:R-:W-:Y:S01]  /*5a20*/  FADD.FTZ R0, R152, R177 ;  /* 0x000000b198007221 */ /* 0x000fe20000010000 */
[-C--:B------:R-:W-:Y:S01]  /*5a30*/  FMUL.FTZ R36, R36, R168.reuse ;  /* 0x000000a824247220 */ /* 0x080fe20000410000 */
[----:B------:R-:W-:Y:S01]  /*5a40*/  FMUL.FTZ R37, R37, R168 ;  /* 0x000000a825257220 */ /* 0x000fe20000410000 */
[----:B------:R-:W-:-:S01]  /*5a50*/  FADD.FTZ R2, R10, R181 ;  /* 0x000000b50a027221 */ /* 0x000fc20000010000 */
[-C--:B------:R-:W-:Y:S01]  /*5a60*/  FMUL.FTZ R40, R40, R168.reuse ;  /* 0x000000a828287220 */ /* 0x080fe20000410000 */
        /* <DEDUP_REMOVED lines=12> */
[----:B------:R-:W-:-:S01]  /*5b30*/  FADD.FTZ R153, R155, R14 ;  /* 0x0000000e9b997221 */ /* 0x000fc20000010000 */
        /* <DEDUP_REMOVED lines=14> */
[----:B------:R-:W-:Y:S01]  /*5c20*/  FADD.FTZ R0, R12, R153 ;  /* 0x000000990c007221 */ /* 0x000fe20000010000 */
[-C--:B------:R-:W-:Y:S01]  /*5c30*/  FMUL.FTZ R68, R68, R168.reuse ;  /* 0x000000a844447220 */ /* 0x080fe20000410000 */
[-C--:B------:R-:W-:Y:S01]  /*5c40*/  FMUL.FTZ R69, R69, R168.reuse ;  /* 0x000000a845457220 */ /* 0x080fe20000410000 */
[----:B------:R-:W-:Y:S01]  /*5c50*/  FMUL.FTZ R72, R72, R168 ;  /* 0x000000a848487220 */ /* 0x000fe20000410000 */
[----:B------:R-:W-:Y:S01]  /*5c60*/  FADD.FTZ R153, R15, R0 ;  /* 0x000000000f997221 */ /* 0x000fe20000010000 */
[----:B------:R-:W-:Y:S01]  /*5c70*/  F2FP.SATFINITE.E4M3.F32.PACK_AB_MERGE_C R15, R154, R15, RZ ;  /* 0x0000000f9a0f723e */ /* 0x000fe200048070ff */
[----:B------:R-:W3:Y:S01]  /*5c80*/  MUFU.EX2 R160, R160 ;  /* 0x000000a000a07308 */ /* 0x000ee20000000800 */
[----:B-1----:R-:W-:-:S01]  /*5c90*/  FADD.FTZ R2, R164, R177 ;  /* 0x000000b1a4027221 */ /* 0x002fc20000010000 */
[----:B------:R-:W-:Y:S01]  /*5ca0*/  FADD.FTZ R0, R154, R153 ;  /* 0x000000999a007221 */ /* 0x000fe20000010000 */
[----:B------:R-:W-:Y:S01]  /*5cb0*/  F2FP.SATFINITE.E4M3.F32.PACK_AB_MERGE_C R155, R12, R155, R15 ;  /* 0x0000009b0c9b723e */ /* 0x000fe2000480700f */
[-C--:B------:R-:W-:Y:S01]  /*5cc0*/  FMUL.FTZ R73, R73, R168.reuse ;  /* 0x000000a849497220 */ /* 0x080fe20000410000 */
[-C--:B------:R-:W-:Y:S01]  /*5cd0*/  FMUL.FTZ R76, R76, R168.reuse ;  /* 0x000000a84c4c7220 */ /* 0x080fe20000410000 */
[----:B------:R-:W-:Y:S01]  /*5ce0*/  FADD.FTZ R153, R13, R0 ;  /* 0x000000000d997221 */ /* 0x000fe20000010000 */
[----:B------:R-:W-:Y:S01]  /*5cf0*/  FMUL.FTZ R77, R77, R168 ;  /* 0x000000a84d4d7220 */ /* 0x000fe20000410000 */
[----:B------:R-:W1:Y:S01]  /*5d00*/  MUFU.EX2 R161, R161 ;  /* 0x000000a100a17308 */ /* 0x000e620000000800 */
[C---:B--2---:R-:W-:Y:S01]  /*5d10*/  F2FP.SATFINITE.E4M3.F32.PACK_AB_MERGE_C R164, R203.reuse, R164, RZ ;  /* 0x000000a4cba4723e */ /* 0x044fe200048070ff */
[----:B------:R-:W-:Y:S01]  /*5d20*/  FADD.FTZ R203, R203, R2 ;  /* 0x00000002cbcb7221 */ /* 0x000fe20000010000 */
[----:B------:R-:W-:-:S01]  /*5d30*/  FADD.FTZ R153, R20, R153 ;  /* 0x0000009914997221 */ /* 0x000fc20000010000 */
[----:B------:R-:W-:Y:S01]  /*5d40*/  FMUL.FTZ R80, R80, R168 ;  /* 0x000000a850507220 */ /* 0x000fe20000410000 */
[----:B------:R-:W-:Y:S01]  /*5d50*/  F2FP.SATFINITE.E4M3.F32.PACK_AB_MERGE_C R154, R157, R156, R164 ;  /* 0x0000009c9d9a723e */ /* 0x000fe200048070a4 */
[----:B------:R-:W-:Y:S01]  /*5d60*/  FMUL.FTZ R81, R81, R168 ;  /* 0x000000a851517220 */ /* 0x000fe20000410000 */
[----:B------:R-:W-:-:S01]  /*5d70*/  FADD.FTZ R0, R158, R153 ;  /* 0x000000999e007221 */ /* 0x000fc20000010000 */
[----:B------:R-:W2:Y:S01]  /*5d80*/  MUFU.EX2 R169, R169 ;  /* 0x000000a900a97308 */ /* 0x000ea20000000800 */
[----:B---3--:R-:W-:-:S01]  /*5d90*/  FADD.FTZ R2, R160, R203 ;  /* 0x000000cba0027221 */ /* 0x008fc20000010000 */
[C---:B------:R-:W-:Y:S01]  /*5da0*/  F2FP.SATFINITE.E4M3.F32.PACK_AB_MERGE_C R158, R163.reuse, R158, RZ ;  /* 0x0000009ea39e723e */ /* 0x040fe200048070ff */
[----:B------:R-:W-:-:S01]  /*5db0*/  FADD.FTZ R0, R163, R0 ;  /* 0x00000000a3007221 */ /* 0x000fc20000010000 */
[-C--:B------:R-:W-:Y:S01]  /*5dc0*/  FMUL.FTZ R84, R84, R168.reuse ;  /* 0x000000a854547220 */ /* 0x080fe20000410000 */
[----:B------:R-:W-:Y:S01]  /*5dd0*/  FMUL.FTZ R85, R85, R168 ;  /* 0x000000a855557220 */ /* 0x000fe20000410000 */
[----:B------:R-:W-:Y:S01]  /*5de0*/  F2FP.SATFINITE.E4M3.F32.PACK_AB_MERGE_C R157, R20, R13, R158 ;  /* 0x0000000d149d723e */ /* 0x000fe2000480709e */
[----:B------:R-:W-:-:S01]  /*5df0*/  FADD.FTZ R163, R159, R0 ;  /* 0x000000009fa37221 */ /* 0x000fc20000010000 */
        /* <DEDUP_REMOVED lines=13> */
[----:B------:R-:W-:Y:S01]  /*5ed0*/  FMUL.FTZ R104, R104, R168 ;  /* 0x000000a868687220 */ /* 0x000fe20000410000 */
[----:B------:R-:W-:Y:S01]  /*5ee0*/  FADD.FTZ R163, R167, R2 ;  /* 0x00000002a7a37221 */ /* 0x000fe20000010000 */
[----:B------:R-:W-:Y:S01]  /*5ef0*/  F2FP.SATFINITE.E4M3.F32.PACK_AB_MERGE_C R167, R174, R167, RZ ;  /* 0x000000a7aea7723e */ /* 0x000fe200048070ff */
[----:B------:R-:W2:Y:S01]  /*5f00*/  MUFU.EX2 R172, R172 ;  /* 0x000000ac00ac7308 */ /* 0x000ea20000000800 */
[C---:B---3--:R-:W-:Y:S01]  /*5f10*/  F2FP.SATFINITE.E4M3.F32.PACK_AB_MERGE_C R169, R206.reuse, R169, RZ ;  /* 0x000000a9cea9723e */ /* 0x048fe200048070ff */
[----:B------:R-:W-:Y:S01]  /*5f20*/  FADD.FTZ R206, R206, R177 ;  /* 0x000000b1cece7221 */ /* 0x000fe20000010000 */
[----:B------:R-:W-:-:S01]  /*5f30*/  FADD.FTZ R2, R174, R163 ;  /* 0x000000a3ae027221 */ /* 0x000fc20000010000 */
[----:B------:R-:W-:Y:S01]  /*5f40*/  F2FP.SATFINITE.E4M3.F32.PACK_AB_MERGE_C R159, R162, R159, R167 ;  /* 0x0000009fa29f723e */ /* 0x000fe200048070a7 */
        /* <DEDUP_REMOVED lines=129> */
[----:B------:R-:W-:-:S02]  /*6760*/  FMUL.FTZ R151, R151, R6 ;  /* 0x0000000697977220 */ /* 0x000fc40000410000 */
        /* <DEDUP_REMOVED lines=17> */
[----:B---3--:R-:W-:-:S01]  /*6880*/  FADD.FTZ R2, R194, R163 ;  /* 0x000000a3c2027221 */ /* 0x008fc20000010000 */
[----:B------:R-:W-:-:S04]  /*6890*/  F2FP.SATFINITE.E4M3.F32.PACK_AB_MERGE_C R191, R194, R191, RZ ;  /* 0x000000bfc2bf723e */ /* 0x000fc800048070ff */
[----:B------:R-:W-:Y:S02]  /*68a0*/  F2FP.SATFINITE.E4M3.F32.PACK_AB_MERGE_C R165, R178, R175, R191 ;  /* 0x000000afb2a5723e */ /* 0x000fe400048070bf */
[----:B------:R-:W3:Y:S01]  /*68b0*/  MUFU.EX2 R208, R208 ;  /* 0x000000d000d07308 */ /* 0x000ee20000000800 */
[----:B-1----:R-:W-:-:S01]  /*68c0*/  FADD.FTZ R153, R205, R0 ;  /* 0x00000000cd997221 */ /* 0x002fc20000010000 */
[----:B------:R-:W-:-:S04]  /*68d0*/  F2FP.SATFINITE.E4M3.F32.PACK_AB_MERGE_C R204, R205, R204, RZ ;  /* 0x000000cccdcc723e */ /* 0x000fc800048070ff */
[----:B------:R-:W-:Y:S02]  /*68e0*/  F2FP.SATFINITE.E4M3.F32.PACK_AB_MERGE_C R164, R201, R200, R204 ;  /* 0x000000c8c9a4723e */ /* 0x000fe400048070cc */
        /* <DEDUP_REMOVED lines=13> */
[C---:B--2---:R-:W-:Y:S01]  /*69c0*/  F2FP.SATFINITE.E4M3.F32.PACK_AB_MERGE_C R195, R198.reuse, R195, RZ ;  /* 0x000000c3c6c3723e */ /* 0x044fe200048070ff */
[----:B------:R-:W-:Y:S01]  /*69d0*/  FADD.FTZ R0, R198, R163 ;  /* 0x000000a3c6007221 */ /* 0x000fe20000010000 */
[----:B------:R-:W-:Y:S02]  /*69e0*/  F2FP.SATFINITE.E4M3.F32.PACK_AB_MERGE_C R163, R171, R170, R187 ;  /* 0x000000aaaba3723e */ /* 0x000fe400048070bb */
[----:B------:R-:W-:Y:S02]  /*69f0*/  F2FP.SATFINITE.E4M3.F32.PACK_AB_MERGE_C R167, R182, R179, R195 ;  /* 0x000000b3b6a7723e */ /* 0x000fe400048070c3 */
[C---:B---3--:R-:W-:Y:S01]  /*6a00*/  F2FP.SATFINITE.E4M3.F32.PACK_AB_MERGE_C R212, R213.reuse, R212, RZ ;  /* 0x000000d4d5d4723e */ /* 0x048fe200048070ff */
[----:B------:R-:W-:-:S03]  /*6a10*/  FADD.FTZ R2, R213, R2 ;  /* 0x00000002d5027221 */ /* 0x000fc60000010000 */
[----:B------:R-:W-:Y:S01]  /*6a20*/  F2FP.SATFINITE.E4M3.F32.PACK_AB_MERGE_C R166, R209, R208, R212 ;  /* 0x000000d0d1a6723e */ /* 0x000fe200048070d4 */
[----:B------:R-:W-:Y:S06]  /*6a30*/  @!P0 BRA `(.L_x_2416) ;  /* 0x0000000000048947 */ /* 0x000fec0003800000 */
[----:B------:R-:W-:Y:S01]  /*6a40*/  BPT.TRAP 0x1 ;  /* 0x000000040000795c */ /* 0x000fe20000300000 */
.L_x_2416:
[----:B------:R-:W-:-:S04]  /*6a50*/  IMAD.U32 R6, RZ, RZ, UR56 ;  /* 0x00000038ff067e24 */ /* 0x000fc8000f8e00ff */
[----:B------:R1:W2:Y:S01]  /*6a60*/  SYNCS.PHASECHK.TRANS64.TRYWAIT P1, [UR52+0x38850], R6 ;  /* 0x03885006ff0075a7 */ /* 0x0002a20008020174 */
[----:B------:R-:W-:Y:S05]  /*6a70*/  @!P0 BRA `(.L_x_2417) ;  /* 0x0000000000048947 */ /* 0x000fea0003800000 */
[----:B------:R-:W-:Y:S01]  /*6a80*/  BPT.TRAP 0x1 ;  /* 0x000000040000795c */ /* 0x000fe20000300000 */
.L_x_2417:
[----:B-1----:R-:W-:Y:S01]  /*6a90*/  VIADD R6, R227, 0x8 ;  /* 0x00000008e3067836 */ /* 0x002fe20000000000 */
[----:B--2---:R-:W-:Y:S06]  /*6aa0*/  @P1 BRA `(.L_x_2418) ;  /* 0x00000000000c1947 */ /* 0x004fec0003800000 */
[----:B------:R-:W-:-:S04]  /*6ab0*/  IMAD.U32 R7, RZ, RZ, UR56 ;  /* 0x00000038ff077e24 */ /* 0x000fc8000f8e00ff */
[----:B------:R-:W1:Y:S02]  /*6ac0*/  SYNCS.PHASECHK.TRANS64.TRYWAIT P1, [UR52+0x38850], R7 ;  /* 0x03885007ff0075a7 */ /* 0x000e640008020174 */
[----:B-1----:R-:W-:Y:S05]  /*6ad0*/  @!P1 BRA `(.L_x_2419) ;  /* 0x000000bc00c49947 */ /* 0x002fea0003800000 */
.L_x_2418:
        /* <DEDUP_REMOVED lines=27> */
.L_x_2420:
[----:B------:R-:W-:Y:S01]  /*6c90*/  UISETP.GT.AND UP0, UPT, UR55, UR54, UPT ;  /* 0x000000363700728c */ /* 0x000fe2000bf04270 */
[----:B------:R-:W-:Y:S01]  /*6ca0*/  IMAD.MOV.U32 R6, RZ, RZ, R4 ;  /* 0x000000ffff067224 */ /* 0x000fe200078e0004 */
[----:B------:R-:W-:Y:S01]  /*6cb0*/  UIADD3 UR52, UR52, 0x38860, URZ ;  /* 0x0003886034347890 */ /* 0x000fe2000fffe03f */
[----:B-1----:R-:W-:Y:S01]  /*6cc0*/  IMAD.MOV.U32 R7, RZ, RZ, R5 ;  /* 0x000000ffff077224 */ /* 0x002fe200078e0005 */
[----:B------:R-:W-:Y:S02]  /*6cd0*/  UIADD3 UR55, UR55, -0x1, URZ ;  /* 0xffffffff37377890 */ /* 0x000fe4000fffe03f */
[----:B------:R-:W-:Y:S01]  /*6ce0*/  PLOP3.LUT P1, PT, PT, PT, UP0, 0x80, 0x0 ;  /* 0x000000000000781c */ /* 0x000fe20003f2f008 */
[----:B------:R-:W-:-:S09]  /*6cf0*/  UPRMT UR52, UR53, 0x654, UR52 ;  /* 0x0000065435347896 */ /* 0x000fd20008000034 */
[----:B------:R-:W-:Y:S03]  /*6d00*/  SYNCS.ARRIVE.TRANS64.RED.A1T0 RZ, [UR52], RZ ;  /* 0x000000ffffff79a7 */ /* 0x000fe60008100434 */
[----:B------:R-:W-:Y:S05]  /*6d10*/  @P1 BRA `(.L_x_2421) ;  /* 0xffffffd400001947 */ /* 0x000fea000383ffff */
.L_x_2410:
[----:B------:R-:W-:-:S13]  /*6d20*/  ISETP.LE.AND P1, PT, RZ, UR55, PT ;  /* 0x00000037ff007c0c */ /* 0x000fda000bf23270 */
[----:B------:R-:W-:Y:S05]  /*6d30*/  @!P1 BRA `(.L_x_2422) ;  /* 0x0000002000909947 */ /* 0x000fea0003800000 */
[----:B------:R-:W-:Y:S02]  /*6d40*/  IMAD.MOV.U32 R11, RZ, RZ, R4 ;  /* 0x000000ffff0b7224 */ /* 0x000fe400078e0004 */
[----:B01----:R-:W-:-:S07]  /*6d50*/  IMAD.MOV.U32 R7, RZ, RZ, R5 ;  /* 0x000000ffff077224 */ /* 0x003fce00078e0005 */
.L_x_2433:
[----:B------:R-:W-:-:S04]  /*6d60*/  UIADD3 UR36, UR36, 0x1, URZ ;  /* 0x0000000124247890 */ /* 0x000fc8000fffe03f */
[----:B------:R-:W-:-:S04]  /*6d70*/  UISETP.NE.AND UP0, UPT, UR36, 0x2, UPT ;  /* 0x000000022400788c */ /* 0x000fc8000bf05270 */
[----:B------:R-:W-:Y:S02]  /*6d80*/  USEL UR6, URZ, 0x1, UP0 ;  /* 0x000000013f067887 */ /* 0x000fe40008000000 */
[----:B------:R-:W-:Y:S02]  /*6d90*/  USEL UR36, UR36, URZ, UP0 ;  /* 0x0000003f24247287 */ /* 0x000fe40008000000 */
[----:B------:R-:W-:Y:S01]  /*6da0*/  ULOP3.LUT UR42, UR42, UR6, URZ, 0x3c, !UPT ;  /* 0x000000062a2a7292 */ /* 0x000fe2000f8e3c3f */
[----:B012---:R-:W-:Y:S11]  /*6db0*/  @!P0 BRA `(.L_x_2423) ;  /* 0x0000000000048947 */ /* 0x007ff60003800000 */
[----:B------:R-:W-:Y:S01]  /*6dc0*/  BPT.TRAP 0x1 ;  /* 0x000000040000795c */ /* 0x000fe20000300000 */
.L_x_2423:
        /* <DEDUP_REMOVED lines=9> */
.L_x_2424:
[----:B-1----:R-:W-:Y:S05]  /*6e60*/  @P1 BRA `(.L_x_2425) ;  /* 0x0000000000081947 */ /* 0x002fea0003800000 */
[----:B------:R-:W1:Y:S02]  /*6e70*/  SYNCS.PHASECHK.TRANS64.TRYWAIT P1, [UR46+0x38830], R6 ;  /* 0x03883006ff0075a7 */ /* 0x000e64000802016e */
[----:B-1----:R-:W-:Y:S05]  /*6e80*/  @!P1 BRA `(.L_x_2426) ;  /* 0x000000b800f49947 */ /* 0x002fea0003800000 */
.L_x_2425:
        /* <DEDUP_REMOVED lines=46> */
.L_x_2427:
        /* <DEDUP_REMOVED lines=36> */
[----:B------:R-:W2:Y:S02]  /*73b0*/  SHFL.BFLY PT, R5, R4, 0x2, 0x1f ;  /* 0x0c401f0004057f89 */ /* 0x000ea400000e0000 */
[----:B--2---:R-:W-:Y:S02]  /*73c0*/  FMNMX.FTZ R8, R4, R5, !PT ;  /* 0x0000000504087209 */ /* 0x004fe40007810000 */
[----:B------:R-:W-:-:S03]  /*73d0*/  FMNMX.FTZ R4, R154, R11, !PT ;  /* 0x0000000b9a047209 */ /* 0x000fc60007810000 */
[----:B------:R-:W2:Y:S02]  /*73e0*/  SHFL.BFLY PT, R5, R8, 0x1, 0x1f ;  /* 0x0c201f0008057f89 */ /* 0x000ea400000e0000 */
[----:B--2---:R-:W-:-:S05]  /*73f0*/  FMNMX.FTZ R5, R8, R5, !PT ;  /* 0x0000000508057209 */ /* 0x004fca0007810000 */
        /* <DEDUP_REMOVED lines=18> */
[----:B------:R-:W-:Y:S01]  /*7520*/  MUFU.EX2 R153, R165 ;  /* 0x000000a500997308 */ /* 0x000fe20000000800 */
        /* <DEDUP_REMOVED lines=15> */
[----:B------:R-:W-:Y:S01]  /*7620*/  MUFU.EX2 R157, R169 ;  /* 0x000000a9009d7308 */ /* 0x000fe20000000800 */
[----:B------:R-:W-:-:S01]  /*7630*/  FFMA.FTZ R168, R200, UR40, -R7 ;  /* 0x00000028c8a87c23 */ /* 0x000fc20008010807 */
[----:B------:R-:W-:Y:S01]  /*7640*/  FMNMX.FTZ R161, R171, R4, !PT ;  /* 0x00000004aba17209 */ /* 0x000fe20007810000 */
[----:B------:R-:W-:-:S01]  /*7650*/  FFMA.FTZ R188, R204, UR40, -R7 ;  /* 0x00000028ccbc7c23 */ /* 0x000fc20008010807 */
[--C-:B------:R-:W-:Y:S01]  /*7660*/  FFMA.FTZ R176, R208, UR40, -R7.reuse ;  /* 0x00000028d0b07c23 */ /* 0x100fe20008010807 */
[----:B------:R-:W-:-:S01]  /*7670*/  FFMA.FTZ R192, R212, UR40, -R7 ;  /* 0x00000028d4c07c23 */ /* 0x000fc20008010807 */
[----:B------:R-:W-:-:S02]  /*7680*/  FMNMX.FTZ R4, R174, R161, !PT ;  /* 0x000000a1ae047209 */ /* 0x000fc40007810000 */
[----:B------:R-:W2:Y:S02]  /*7690*/  MUFU.EX2 R9, R9 ;  /* 0x0000000900097308 */ /* 0x000ea40000000800 */
[----:B------:R-:W-:-:S04]  /*76a0*/  FMNMX.FTZ R161, R175, R4, !PT ;  /* 0x00000004afa17209 */ /* 0x000fc80007810000 */
[----:B------:R-:W-:Y:S02]  /*76b0*/  FMNMX.FTZ R4, R178, R161, !PT ;  /* 0x000000a1b2047209 */ /* 0x000fe40007810000 */
[----:B------:R-:W3:Y:S02]  /*76c0*/  MUFU.EX2 R152, R152 ;  /* 0x0000009800987308 */ /* 0x000ee40000000800 */
[----:B------:R-:W-:-:S04]  /*76d0*/  FMNMX.FTZ R161, R179, R4, !PT ;  /* 0x00000004b3a17209 */ /* 0x000fc80007810000 */
[----:B------:R-:W-:Y:S02]  /*76e0*/  FMNMX.FTZ R4, R182, R161, !PT ;  /* 0x000000a1b6047209 */ /* 0x000fe40007810000 */
[----:B------:R-:W4:Y:S01]  /*76f0*/  MUFU.EX2 R13, R13 ;  /* 0x0000000d000d7308 */ /* 0x000f220000000800 */
[-C--:B--2---:R-:W-:Y:S01]  /*7700*/  FMUL.FTZ R24, R24, R9.reuse ;  /* 0x0000000918187220 */ /* 0x084fe20000410000 */
[----:B------:R-:W-:Y:S01]  /*7710*/  FMNMX.FTZ R161, R183, R4, !PT ;  /* 0x00000004b7a17209 */ /* 0x000fe20007810000 */
[-C--:B------:R-:W-:Y:S01]  /*7720*/  FMUL.FTZ R25, R25, R9.reuse ;  /* 0x0000000919197220 */ /* 0x080fe20000410000 */
[-C--:B------:R-:W-:Y:S01]  /*7730*/  FMUL.FTZ R28, R28, R9.reuse ;  /* 0x000000091c1c7220 */ /* 0x080fe20000410000 */
[----:B------:R-:W-:Y:S01]  /*7740*/  FMUL.FTZ R29, R29, R9 ;  /* 0x000000091d1d7220 */ /* 0x000fe20000410000 */
[----:B------:R-:W-:Y:S01]  /*7750*/  FMNMX.FTZ R4, R186, R161, !PT ;  /* 0x000000a1ba047209 */ /* 0x000fe20007810000 */
[----:B------:R-:W-:Y:S01]  /*7760*/  FMUL.FTZ R32, R32, R9 ;  /* 0x0000000920207220 */ /* 0x000fe20000410000 */
[----:B------:R2:W-:Y:S01]  /*7770*/  MUFU.EX2 R161, R177 ;  /* 0x000000b100a17308 */ /* 0x0005e20000000800 */
[----:B---3--:R-:W-:-:S01]  /*7780*/  FFMA.FTZ R2, R9, R2, R152 ;  /* 0x0000000209027223 */ /* 0x008fc20000010098 */
[----:B------:R-:W-:Y:S01]  /*7790*/  FMNMX.FTZ R165, R187, R4, !PT ;  /* 0x00000004bba57209 */ /* 0x000fe20007810000 */
[-C--:B------:R-:W-:Y:S01]  /*77a0*/  FMUL.FTZ R33, R33, R9.reuse ;  /* 0x0000000921217220 */ /* 0x080fe20000410000 */
[-C--:B------:R-:W-:Y:S01]  /*77b0*/  FMUL.FTZ R36, R36, R9.reuse ;  /* 0x0000000924247220 */ /* 0x080fe20000410000 */
[----:B------:R-:W-:Y:S01]  /*77c0*/  FMUL.FTZ R37, R37, R9 ;  /* 0x0000000925257220 */ /* 0x000fe20000410000 */
[----:B------:R-:W-:Y:S01]  /*77d0*/  FMNMX.FTZ R4, R190, R165, !PT ;  /* 0x000000a5be047209 */ /* 0x000fe20007810000 */
[----:B------:R-:W-:Y:S01]  /*77e0*/  FMUL.FTZ R40, R40, R9 ;  /* 0x0000000928287220 */ /* 0x000fe20000410000 */
[----:B------:R-:W3:Y:S01]  /*77f0*/  MUFU.EX2 R10, R10 ;  /* 0x0000000a000a7308 */ /* 0x000ee20000000800 */
[----:B--2---:R-:W-:-:S01]  /*7800*/  FFMA.FTZ R177, R201, UR40, -R7 ;  /* 0x00000028c9b17c23 */ /* 0x004fc20008010807 */
[----:B------:R-:W-:Y:S01]  /*7810*/  FMNMX.FTZ R165, R191, R4, !PT ;  /* 0x00000004bfa57209 */ /* 0x000fe20007810000 */
[-C--:B------:R-:W-:Y:S01]  /*7820*/  FMUL.FTZ R41, R41, R9.reuse ;  /* 0x0000000929297220 */ /* 0x080fe20000410000 */
[-C--:B------:R-:W-:Y:S01]  /*7830*/  FMUL.FTZ R44, R44, R9.reuse ;  /* 0x000000092c2c7220 */ /* 0x080fe20000410000 */
[----:B------:R-:W-:Y:S01]  /*7840*/  FMUL.FTZ R45, R45, R9 ;  /* 0x000000092d2d7220 */ /* 0x000fe20000410000 */
[----:B------:R-:W-:Y:S01]  /*7850*/  FMNMX.FTZ R4, R194, R165, !PT ;  /* 0x000000a5c2047209 */ /* 0x000fe20007810000 */
[-C--:B------:R-:W-:Y:S01]  /*7860*/  FMUL.FTZ R48, R48, R9.reuse ;  /* 0x0000000930307220 */ /* 0x080fe20000410000 */
[----:B------:R-:W2:Y:S01]  /*7870*/  MUFU.EX2 R21, R21 ;  /* 0x0000001500157308 */ /* 0x000ea20000000800 */
[-C--:B------:R-:W-:Y:S01]  /*7880*/  FMUL.FTZ R49, R49, R9.reuse ;  /* 0x0000000931317220 */ /* 0x080fe20000410000 */
[----:B------:R-:W-:Y:S01]  /*7890*/  FMNMX.FTZ R165, R195, R4, !PT ;  /* 0x00000004c3a57209 */ /* 0x000fe20007810000 */
[-C--:B------:R-:W-:Y:S01]  /*78a0*/  FMUL.FTZ R52, R52, R9.reuse ;  /* 0x0000000934347220 */ /* 0x080fe20000410000 */
[-C--:B------:R-:W-:Y:S01]  /*78b0*/  FMUL.FTZ R53, R53, R9.reuse ;  /* 0x0000000935357220 */ /* 0x080fe20000410000 */
[----:B------:R-:W-:Y:S01]  /*78c0*/  FMUL.FTZ R56, R56, R9 ;  /* 0x0000000938387220 */ /* 0x000fe20000410000 */
[----:B------:R-:W-:Y:S01]  /*78d0*/  FMNMX.FTZ R4, R198, R165, !PT ;  /* 0x000000a5c6047209 */ /* 0x000fe20007810000 */
[-C--:B------:R-:W-:Y:S01]  /*78e0*/  FMUL.FTZ R57, R57, R9.reuse ;  /* 0x0000000939397220 */ /* 0x080fe20000410000 */
[----:B------:R-:W5:Y:S01]  /*78f0*/  MUFU.EX2 R8, R8 ;  /* 0x0000000800087308 */ /* 0x000f620000000800 */
[-C--:B------:R-:W-:Y:S01]  /*7900*/  FMUL.FTZ R60, R60, R9.reuse ;  /* 0x000000093c3c7220 */ /* 0x080fe20000410000 */
[----:B------:R-:W-:Y:S01]  /*7910*/  FMNMX.FTZ R165, R199, R4, !PT ;  /* 0x00000004c7a57209 */ /* 0x000fe20007810000 */
[-C--:B------:R-:W-:Y:S01]  /*7920*/  FMUL.FTZ R61, R61, R9.reuse ;  /* 0x000000093d3d7220 */ /* 0x080fe20000410000 */
[-C--:B------:R-:W-:Y:S01]  /*7930*/  FMUL.FTZ R64, R64, R9.reuse ;  /* 0x0000000940407220 */ /* 0x080fe20000410000 */
[----:B------:R-:W-:Y:S01]  /*7940*/  FMUL.FTZ R65, R65, R9 ;  /* 0x0000000941417220 */ /* 0x000fe20000410000 */
[----:B------:R-:W-:Y:S01]  /*7950*/  FMNMX.FTZ R4, R202, R165, !PT ;  /* 0x000000a5ca047209 */ /* 0x000fe20007810000 */
[-C--:B------:R-:W-:Y:S01]  /*7960*/  FMUL.FTZ R68, R68, R9.reuse ;  /* 0x0000000944447220 */ /* 0x080fe20000410000 */
[----:B------:R0:W-:Y:S01]  /*7970*/  MUFU.EX2 R165, R185 ;  /* 0x000000b900a57308 */ /* 0x0001e20000000800 */
[-C--:B------:R-:W-:Y:S01]  /*7980*/  FMUL.FTZ R69, R69, R9.reuse ;  /* 0x0000000945457220 */ /* 0x080fe20000410000 */
[----:B------:R-:W-:Y:S01]  /*7990*/  FMNMX.FTZ R169, R203, R4, !PT ;  /* 0x00000004cba97209 */ /* 0x000fe20007810000 */
[-C--:B------:R-:W-:Y:S01]  /*79a0*/  FMUL.FTZ R72, R72, R9.reuse ;  /* 0x0000000948487220 */ /* 0x080fe20000410000 */
[-C--:B------:R-:W-:Y:S01]  /*79b0*/  FMUL.FTZ R73, R73, R9.reuse ;  /* 0x0000000949497220 */ /* 0x080fe20000410000 */
[----:B------:R-:W-:Y:S01]  /*79c0*/  FMUL.FTZ R76, R76, R9 ;  /* 0x000000094c4c7220 */ /* 0x000fe20000410000 */
[----:B------:R-:W-:Y:S01]  /*79d0*/  FMNMX.FTZ R4, R206, R169, !PT ;  /* 0x000000a9ce047209 */ /* 0x000fe20007810000 */
[-C--:B------:R-:W-:Y:S01]  /*79e0*/  FMUL.FTZ R77, R77, R9.reuse ;  /* 0x000000094d4d7220 */ /* 0x080fe20000410000 */
[----:B------:R-:W-:Y:S01]  /*79f0*/  MUFU.EX2 R15, R15 ;  /* 0x0000000f000f7308 */ /* 0x000fe20000000800 */
        /* <DEDUP_REMOVED lines=14> */
[----:B------:R-:W-:-:S01]  /*7ae0*/  FFMA.FTZ R169, R193, UR40, -R7 ;  /* 0x00000028c1a97c23 */ /* 0x000fc20008010807 */
[--C-:B------:R-:W-:Y:S01]  /*7af0*/  FFMA.FTZ R193, R197, UR40, -R7.reuse ;  /* 0x00000028c5c17c23 */ /* 0x100fe20008010807 */
[----:B------:R-:W-:-:S01]  /*7b00*/  FFMA.FTZ R197, R205, UR40, -R7 ;  /* 0x00000028cdc57c23 */ /* 0x000fc20008010807 */
[----:B------:R-:W-:Y:S01]  /*7b10*/  FMNMX.FTZ R4, R215, R4, !PT ;  /* 0x00000004d7047209 */ /* 0x000fe20007810000 */
[----:B------:R-:W-:Y:S01]  /*7b20*/  MUFU.EX2 R156, R156 ;  /* 0x0000009c009c7308 */ /* 0x000fe20000000800 */
[-C--:B------:R-:W-:Y:S01]  /*7b30*/  FMUL.FTZ R97, R97, R9.reuse ;  /* 0x0000000961617220 */ /* 0x080fe20000410000 */
[-C--:B------:R-:W-:Y:S01]  /*7b40*/  FMUL.FTZ R100, R100, R9.reuse ;  /* 0x0000000964647220 */ /* 0x080fe20000410000 */
[-C--:B------:R-:W-:Y:S01]  /*7b50*/  FMUL.FTZ R101, R101, R9.reuse ;  /* 0x0000000965657220 */ /* 0x080fe20000410000 */
[----:B0-----:R-:W0:Y:S01]  /*7b60*/  SHFL.BFLY PT, R185, R4, 0x2, 0x1f ;  /* 0x0c401f0004b97f89 */ /* 0x001e2200000e0000 */
        /* <DEDUP_REMOVED lines=22> */
[----:B------:R-:W-:Y:S01]  /*7cd0*/  FMUL.FTZ R141, R141, R9 ;  /* 0x000000098d8d7220 */ /* 0x000fe20000410000 */
[----:B0-----:R-:W-:Y:S01]  /*7ce0*/  FMNMX.FTZ R196, R4, R185, !PT ;  /* 0x000000b904c47209 */ /* 0x001fe20007810000 */
[----:B------:R-:W-:-:S01]  /*7cf0*/  FFMA.FTZ R185, R209, UR40, -R7 ;  /* 0x00000028d1b97c23 */ /* 0x000fc20008010807 */
[-C--:B------:R-:W-:Y:S01]  /*7d00*/  FMUL.FTZ R144, R144, R9.reuse ;  /* 0x0000000990907220 */ /* 0x080fe20000410000 */
[-C--:B------:R-:W-:Y:S01]  /*7d10*/  FMUL.FTZ R145, R145, R9.reuse ;  /* 0x0000000991917220 */ /* 0x080fe20000410000 */
[----:B------:R-:W-:Y:S01]  /*7d20*/  MUFU.EX2 R172, R172 ;  /* 0x000000ac00ac7308 */ /* 0x000fe20000000800 */
[----:B------:R-:W0:Y:S01]  /*7d30*/  SHFL.BFLY PT, R201, R196, 0x1, 0x1f ;  /* 0x0c201f00c4c97f89 */ /* 0x000e2200000e0000 */
[-C--:B------:R-:W-:Y:S01]  /*7d40*/  FMUL.FTZ R148, R148, R9.reuse ;  /* 0x0000000994947220 */ /* 0x080fe20000410000 */
[----:B------:R-:W-:-:S05]  /*7d50*/  FMUL.FTZ R149, R149, R9 ;  /* 0x0000000995957220 */ /* 0x000fca0000410000 */
[----:B------:R-:W-:Y:S08]  /*7d60*/  MUFU.EX2 R181, R181 ;  /* 0x000000b500b57308 */ /* 0x000ff00000000800 */
[----:B------:R-:W-:Y:S08]  /*7d70*/  MUFU.EX2 R160, R160 ;  /* 0x000000a000a07308 */ /* 0x000ff00000000800 */
[----:B------:R-:W-:Y:S01]  /*7d80*/  MUFU.EX2 R180, R180 ;  /* 0x000000b400b47308 */ /* 0x000fe20000000800 */
[----:B0-----:R-:W-:Y:S01]  /*7d90*/  FMNMX.FTZ R4, R196, R201, !PT ;  /* 0x000000c9c4047209 */ /* 0x001fe20007810000 */
[----:B------:R-:W-:-:S04]  /*7da0*/  FFMA.FTZ R201, R213, UR40, -R7 ;  /* 0x00000028d5c97c23 */ /* 0x000fc80008010807 */
[C---:B------:R-:W-:Y:S01]  /*7db0*/  FADD.FTZ R7, -R4.reuse, R11 ;  /* 0x0000000b04077221 */ /* 0x040fe20000010100 */
        /* <DEDUP_REMOVED lines=12> */
[----:B------:R-:W-:Y:S01]  /*7e80*/  FFMA.FTZ R167, R179, UR40, -R11 ;  /* 0x00000028b3a77c23 */ /* 0x000fe2000801080b */
[----:B----4-:R-:W-:-:S01]  /*7e90*/  FADD.FTZ R179, R13, R2 ;  /* 0x000000020db37221 */ /* 0x010fc20000010000 */
[----:B------:R-:W0:Y:S01]  /*7ea0*/  MUFU.EX2 R154, R154 ;  /* 0x0000009a009a7308 */ /* 0x000e220000000800 */
[----:B------:R-:W-:-:S01]  /*7eb0*/  FFMA.FTZ R200, R166, UR40, -R11 ;  /* 0x00000028a6c87c23 */ /* 0x000fc2000801080b */
[----:B------:R-:W-:Y:S01]  /*7ec0*/  FFMA.FTZ R162, R170, UR40, -R11 ;  /* 0x00000028aaa27c23 */ /* 0x000fe2000801080b */
[----:B---3--:R-:W-:-:S01]  /*7ed0*/  FADD.FTZ R2, R10, R179 ;  /* 0x000000b30a027221 */ /* 0x008fc20000010000 */
[----:B--2---:R-:W-:Y:S01]  /*7ee0*/  F2FP.SATFINITE.E4M3.F32.PACK_AB_MERGE_C R10, R21, R10, RZ ;  /* 0x0000000a150a723e */ /* 0x004fe200048070ff */
[----:B------:R-:W-:-:S01]  /*7ef0*/  FFMA.FTZ R163, R171, UR40, -R11 ;  /* 0x00000028aba37c23 */ /* 0x000fc2000801080b */
[----:B------:R-:W-:Y:S01]  /*7f00*/  FFMA.FTZ R170, R174, UR40, -R11 ;  /* 0x00000028aeaa7c23 */ /* 0x000fe2000801080b */
[----:B------:R-:W-:-:S01]  /*7f10*/  FADD.FTZ R21, R21, R2 ;  /* 0x0000000215157221 */ /* 0x000fc20000010000 */
[----:B------:R-:W2:Y:S01]  /*7f20*/  MUFU.EX2 R155, R155 ;  /* 0x0000009b009b7308 */ /* 0x000ea20000000800 */
[----:B------:R-:W-:-:S01]  /*7f30*/  FFMA.FTZ R171, R175, UR40, -R11 ;  /* 0x00000028afab7c23 */ /* 0x000fc2000801080b */
[----:B------:R-:W-:Y:S01]  /*7f40*/  FFMA.FTZ R166, R178, UR40, -R11 ;  /* 0x00000028b2a67c23 */ /* 0x000fe2000801080b */
[----:B-----5:R-:W-:-:S01]  /*7f50*/  FADD.FTZ R2, R8, R21 ;  /* 0x0000001508027221 */ /* 0x020fc20000010000 */
[--C-:B------:R-:W-:Y:S01]  /*7f60*/  FFMA.FTZ R175, R182, UR40, -R11.reuse ;  /* 0x00000028b6af7c23 */ /* 0x100fe2000801080b */
[----:B------:R-:W-:-:S01]  /*7f70*/  FFMA.FTZ R178, R183, UR40, -R11 ;  /* 0x00000028b7b27c23 */ /* 0x000fc2000801080b */
[--C-:B------:R-:W-:Y:S01]  /*7f80*/  FFMA.FTZ R174, R186, UR40, -R11.reuse ;  /* 0x00000028baae7c23 */ /* 0x100fe2000801080b */
[----:B------:R-:W-:-:S01]  /*7f90*/  FFMA.FTZ R187, R187, UR40, -R11 ;  /* 0x00000028bbbb7c23 */ /* 0x000fc2000801080b */
[----:B------:R-:W3:Y:S01]  /*7fa0*/  MUFU.EX2 R196, R196 ;  /* 0x000000c400c47308 */ /* 0x000ee20000000800 */
[----:B0-----:R-:W-:-:S01]  /*7fb0*/  FFMA.FTZ R0, R7, R0, R154 ;  /* 0x0000000007007223 */ /* 0x001fc2000001009a */
[--C-:B------:R-:W-:Y:S01]  /*7fc0*/  FFMA.FTZ R190, R190, UR40, -R11.reuse ;  /* 0x00000028bebe7c23 */ /* 0x100fe2000801080b */
[----:B------:R-:W-:-:S01]  /*7fd0*/  FFMA.FTZ R191, R191, UR40, -R11 ;  /* 0x00000028bfbf7c23 */ /* 0x000fc2000801080b */
[--C-:B------:R-:W-:Y:S01]  /*7fe0*/  FFMA.FTZ R194, R194, UR40, -R11.reuse ;  /* 0x00000028c2c27c23 */ /* 0x100fe2000801080b */
[----:B------:R-:W-:-:S01]  /*7ff0*/  FFMA.FTZ R195, R195, UR40, -R11 ;  /* 0x00000028c3c37c23 */ /* 0x000fc2000801080b */
[--C-:B------:R-:W-:Y:S01]  /*8000*/  FFMA.FTZ R198, R198, UR40, -R11.reuse ;  /* 0x00000028c6c67c23 */ /* 0x100fe2000801080b */
[----:B------:R-:W-:-:S01]  /*8010*/  FFMA.FTZ R199, R199, UR40, -R11 ;  /* 0x00000028c7c77c23 */ /* 0x000fc2000801080b */
[----:B------:R-:W0:Y:S01]  /*8020*/  MUFU.EX2 R205, R205 ;  /* 0x000000cd00cd7308 */ /* 0x000e220000000800 */
[----:B--2---:R-:W-:-:S01]  /*8030*/  FADD.FTZ R179, R155, R0 ;  /* 0x000000009bb37221 */ /* 0x004fc20000010000 */
[--C-:B------:R-:W-:Y:S01]  /*8040*/  FFMA.FTZ R202, R202, UR40, -R11.reuse ;  /* 0x00000028caca7c23 */ /* 0x100fe2000801080b */
[----:B------:R-:W-:-:S01]  /*8050*/  FFMA.FTZ R203, R203, UR40, -R11 ;  /* 0x00000028cbcb7c23 */ /* 0x000fc2000801080b */
[--C-:B------:R-:W-:Y:S01]  /*8060*/  FFMA.FTZ R206, R206, UR40, -R11.reuse ;  /* 0x00000028cece7c23 */ /* 0x100fe2000801080b */
[----:B------:R-:W-:-:S01]  /*8070*/  FFMA.FTZ R207, R207, UR40, -R11 ;  /* 0x00000028cfcf7c23 */ /* 0x000fc2000801080b */
[--C-:B------:R-:W-:Y:S01]  /*8080*/  FFMA.FTZ R210, R210, UR40, -R11.reuse ;  /* 0x00000028d2d27c23 */ /* 0x100fe2000801080b */
[----:B------:R-:W-:-:S01]  /*8090*/  FFMA.FTZ R211, R211, UR40, -R11 ;  /* 0x00000028d3d37c23 */ /* 0x000fc2000801080b */
[----:B------:R-:W2:Y:S01]  /*80a0*/  MUFU.EX2 R158, R158 ;  /* 0x0000009e009e7308 */ /* 0x000ea20000000800 */
[----:B---3--:R-:W-:-:S01]  /*80b0*/  FADD.FTZ R0, R196, R179 ;  /* 0x000000b3c4007221 */ /* 0x008fc20000010000 */
[----:B------:R-:W-:Y:S01]  /*80c0*/  FADD.FTZ R179, R15, R2 ;  /* 0x000000020fb37221 */ /* 0x000fe20000010000 */
[----:B------:R-:W-:-:S01]  /*80d0*/  FFMA.FTZ R214, R214, UR40, -R11 ;  /* 0x00000028d6d67c23 */ /* 0x000fc2000801080b */
[----:B------:R-:W-:Y:S01]  /*80e0*/  FFMA.FTZ R11, R215, UR40, -R11 ;  /* 0x00000028d70b7c23 */ /* 0x000fe2000801080b */
[----:B------:R-:W-:Y:S01]  /*80f0*/  FMUL.FTZ R26, R26, R7 ;  /* 0x000000071a1a7220 */ /* 0x000fe20000410000 */
[----:B------:R-:W-:Y:S01]  /*8100*/  FADD.FTZ R2, R12, R179 ;  /* 0x000000b30c027221 */ /* 0x000fe20000010000 */
[----:B------:R-:W-:Y:S01]  /*8110*/  F2FP.SATFINITE.E4M3.F32.PACK_AB_MERGE_C R12, R153, R12, RZ ;  /* 0x0000000c990c723e */ /* 0x000fe200048070ff */
[----:B------:R-:W3:Y:S01]  /*8120*/  MUFU.EX2 R159, R159 ;  /* 0x0000009f009f7308 */ /* 0x000ee20000000800 */
[----:B0-----:R-:W-:-:S01]  /*8130*/  FADD.FTZ R21, R205, R0 ;  /* 0x00000000cd157221 */ /* 0x001fc20000010000 */
[----:B------:R-:W-:Y:S01]  /*8140*/  FADD.FTZ R153, R153, R2 ;  /* 0x0000000299997221 */ /* 0x000fe20000010000 */
[----:B------:R-:W-:Y:S01]  /*8150*/  F2FP.SATFINITE.E4M3.F32.PACK_AB_MERGE_C R196, R205, R196, RZ ;  /* 0x000000c4cdc4723e */ /* 0x000fe200048070ff */
[-C--:B------:R-:W-:Y:S01]  /*8160*/  FMUL.FTZ R27, R27, R7.reuse ;  /* 0x000000071b1b7220 */ /* 0x080fe20000410000 */
[-C--:B------:R-:W-:Y:S01]  /*8170*/  FMUL.FTZ R30, R30, R7.reuse ;  /* 0x000000071e1e7220 */ /* 0x080fe20000410000 */
[----:B------:R-:W-:Y:S01]  /*8180*/  FADD.FTZ R2, R156, R153 ;  /* 0x000000999c027221 */ /* 0x000fe20000010000 */
[----:B------:R-:W-:Y:S01]  /*8190*/  FMUL.FTZ R31, R31, R7 ;  /* 0x000000071f1f7220 */ /* 0x000fe20000410000 */
[----:B------:R-:W0:Y:S01]  /*81a0*/  MUFU.EX2 R200, R200 ;  /* 0x000000c800c87308 */ /* 0x000e220000000800 */
        /* <DEDUP_REMOVED lines=8> */
[----:B---3--:R-:W-:-:S01]  /*8230*/  FADD.FTZ R21, R159, R0 ;  /* 0x000000009f157221 */ /* 0x008fc20000010000 */
[----:B------:R-:W-:Y:S01]  /*8240*/  FADD.FTZ R173, R173, R2 ;  /* 0x00000002adad7221 */ /* 0x000fe20000010000 */
[----:B------:R-:W-:Y:S01]  /*8250*/  F2FP.SATFINITE.E4M3.F32.PACK_AB_MERGE_C R156, R157, R156, R20 ;  /* 0x0000009c9d9c723e */ /* 0x000fe20004807014 */
[-C--:B------:R-:W-:Y:S01]  /*8260*/  FMUL.FTZ R39, R39, R7.reuse ;  /* 0x0000000727277220 */ /* 0x080fe20000410000 */
[-C--:B------:R-:W-:Y:S01]  /*8270*/  FMUL.FTZ R42, R42, R7.reuse ;  /* 0x000000072a2a7220 */ /* 0x080fe20000410000 */
[----:B------:R-:W-:Y:S01]  /*8280*/  FADD.FTZ R2, R14, R173 ;  /* 0x000000ad0e027221 */ /* 0x000fe20000010000 */
[----:B------:R-:W-:Y:S01]  /*8290*/  FMUL.FTZ R43, R43, R7 ;  /* 0x000000072b2b7220 */ /* 0x000fe20000410000 */
[----:B------:R-:W3:Y:S01]  /*82a0*/  MUFU.EX2 R162, R162 ;  /* 0x000000a200a27308 */ /* 0x000ee20000000800 */
[----:B0-----:R-:W-:-:S01]  /*82b0*/  FADD.FTZ R0, R200, R21 ;  /* 0x00000015c8007221 */ /* 0x001fc20000010000 */
[----:B------:R-:W-:Y:S01]  /*82c0*/  FADD.FTZ R153, R161, R2 ;  /* 0x00000002a1997221 */ /* 0x000fe20000010000 */
[-C--:B------:R-:W-:Y:S01]  /*82d0*/  FMUL.FTZ R46, R46, R7.reuse ;  /* 0x000000072e2e7220 */ /* 0x080fe20000410000 */
[-C--:B------:R-:W-:Y:S01]  /*82e0*/  FMUL.FTZ R47, R47, R7.reuse ;  /* 0x000000072f2f7220 */ /* 0x080fe20000410000 */
[----:B------:R-:W-:Y:S01]  /*82f0*/  FMUL.FTZ R50, R50, R7 ;  /* 0x0000000732327220 */ /* 0x000fe20000410000 */
[----:B------:R-:W-:Y:S01]  /*8300*/  FADD.FTZ R2, R172, R153 ;  /* 0x00000099ac027221 */ /* 0x000fe20000010000 */
[----:B------:R-:W-:Y:S01]  /*8310*/  F2FP.SATFINITE.E4M3.F32.PACK_AB_MERGE_C R172, R181, R172, RZ ;  /* 0x000000acb5ac723e */ /* 0x000fe200048070ff */
[----:B------:R-:W0:Y:S01]  /*8320*/  MUFU.EX2 R163, R163 ;  /* 0x000000a300a37308 */ /* 0x000e220000000800 */
        /* <DEDUP_REMOVED lines=60> */
[-C--:B------:R-:W-:Y:S01]  /*86f0*/  FMUL.FTZ R131, R131, R7.reuse ;  /* 0x0000000783837220 */ /* 0x080fe20000410000 */
[-C--:B------:R-:W-:Y:S01]  /*8700*/  FMUL.FTZ R134, R134, R7.reuse ;  /* 0x0000000786867220 */ /* 0x080fe20000410000 */
[----:B------:R-:W-:Y:S01]  /*8710*/  FMUL.FTZ R135, R135, R7 ;  /* 0x0000000787877220 */ /* 0x000fe20000410000 */
[----:B------:R-:W3:Y:S01]  /*8720*/  MUFU.EX2 R187, R187 ;  /* 0x000000bb00bb7308 */ /* 0x000ee20000000800 */
[----:B0-----:R-:W-:-:S01]  /*8730*/  FADD.FTZ R21, R178, R21 ;  /* 0x00000015b2157221 */ /* 0x001fc20000010000 */
[----:B------:R-:W-:Y:S01]  /*8740*/  F2FP.SATFINITE.E4M3.F32.PACK_AB_MERGE_C R175, R178, R175, RZ ;  /* 0x000000afb2af723e */ /* 0x000fe200048070ff */
[-C--:B------:R-:W-:Y:S01]  /*8750*/  FMUL.FTZ R138, R138, R7.reuse ;  /* 0x000000078a8a7220 */ /* 0x080fe20000410000 */
[-C--:B------:R-:W-:Y:S01]  /*8760*/  FMUL.FTZ R139, R139, R7.reuse ;  /* 0x000000078b8b7220 */ /* 0x080fe20000410000 */
[-C--:B------:R-:W-:Y:S01]  /*8770*/  FMUL.FTZ R142, R142, R7.reuse ;  /* 0x000000078e8e7220 */ /* 0x080fe20000410000 */
[-C--:B------:R-:W-:Y:S01]  /*8780*/  FMUL.FTZ R143, R143, R7.reuse ;  /* 0x000000078f8f7220 */ /* 0x080fe20000410000 */
        /* <DEDUP_REMOVED lines=12> */
[----:B------:R-:W-:-:S02]  /*8850*/  F2FP.SATFINITE.E4M3.F32.PACK_AB_MERGE_C R160, R165, R160, R180 ;  /* 0x000000a0a5a0723e */ /* 0x000fc400048070b4 */
[----:B------:R-:W-:-:S03]  /*8860*/  F2FP.SATFINITE.E4M3.F32.PACK_AB_MERGE_C R152, R13, R152, R10 ;  /* 0x000000980d98723e */ /* 0x000fc6000480700a */
[----:B------:R-:W3:Y:S01]  /*8870*/  MUFU.EX2 R164, R164 ;  /* 0x000000a400a47308 */ /* 0x000ee20000000800 */
[----:B0-----:R-:W-:-:S07]  /*8880*/  FADD.FTZ R2, R190, R153 ;  /* 0x00000099be027221 */ /* 0x001fce0000010000 */
[----:B------:R-:W0:Y:S01]  /*8890*/  MUFU.EX2 R194, R194 ;  /* 0x000000c200c27308 */ /* 0x000e220000000800 */
[----:B--2---:R-:W-:-:S01]  /*88a0*/  FADD.FTZ R153, R191, R2 ;  /* 0x00000002bf997221 */ /* 0x004fc20000010000 */
[----:B------:R-:W-:-:S06]  /*88b0*/  F2FP.SATFINITE.E4M3.F32.PACK_AB_MERGE_C R190, R191, R190, RZ ;  /* 0x000000bebfbe723e */ /* 0x000fcc00048070ff */
        /* <DEDUP_REMOVED lines=17> */
[----:B0-----:R-:W-:-:S01]  /*89d0*/  FADD.FTZ R153, R199, R2 ;  /* 0x00000002c7997221 */ /* 0x001fc20000010000 */
[----:B------:R-:W-:-:S04]  /*89e0*/  F2FP.SATFINITE.E4M3.F32.PACK_AB_MERGE_C R198, R199, R198, RZ ;  /* 0x000000c6c7c6723e */ /* 0x000fc800048070ff */
[----:B------:R-:W-:Y:S02]  /*89f0*/  F2FP.SATFINITE.E4M3.F32.PACK_AB_MERGE_C R163, R195, R194, R198 ;  /* 0x000000c2c3a3723e */ /* 0x000fe400048070c6 */
        /* <DEDUP_REMOVED lines=32> */
[----:B------:R-:W-:Y:S02]  /*8c00*/  F2FP.SATFINITE.E4M3.F32.PACK_AB_MERGE_C R153, R155, R154, R196 ;  /* 0x0000009a9b99723e */ /* 0x000fe400048070c4 */
[----:B------:R-:W-:Y:S02]  /*8c10*/  F2FP.SATFINITE.E4M3.F32.PACK_AB_MERGE_C R155, R159, R158, R200 ;  /* 0x0000009e9f9b723e */ /* 0x000fe400048070c8 */
[----:B------:R-:W-:Y:S02]  /*8c20*/  F2FP.SATFINITE.E4M3.F32.PACK_AB_MERGE_C R158, R161, R14, R172 ;  /* 0x0000000ea19e723e */ /* 0x000fe400048070ac */
[----:B------:R-:W-:Y:S01]  /*8c30*/  F2FP.SATFINITE.E4M3.F32.PACK_AB_MERGE_C R159, R167, R166, R175 ;  /* 0x000000a6a79f723e */ /* 0x000fe200048070af */
[C---:B0-----:R-:W-:Y:S01]  /*8c40*/  FADD.FTZ R2, R201.reuse, R2 ;  /* 0x00000002c9027221 */ /* 0x041fe20000010000 */
[----:B------:R-:W-:-:S02]  /*8c50*/  F2FP.SATFINITE.E4M3.F32.PACK_AB_MERGE_C R192, R201, R192, RZ ;  /* 0x000000c0c9c0723e */ /* 0x000fc400048070ff */
[----:B------:R-:W-:Y:S02]  /*8c60*/  F2FP.SATFINITE.E4M3.F32.PACK_AB_MERGE_C R154, R15, R8, R12 ;  /* 0x000000080f9a723e */ /* 0x000fe4000480700c */
[----:B------:R-:W-:Y:S02]  /*8c70*/  F2FP.SATFINITE.E4M3.F32.PACK_AB_MERGE_C R161, R187, R174, R190 ;  /* 0x000000aebba1723e */ /* 0x000fe400048070be */
[----:B------:R-:W-:Y:S01]  /*8c80*/  F2FP.SATFINITE.E4M3.F32.PACK_AB_MERGE_C R166, R185, R176, R192 ;  /* 0x000000b0b9a6723e */ /* 0x000fe200048070c0 */
[----:B--2---:R-:W-:-:S01]  /*8c90*/  FADD.FTZ R0, R11, R0 ;  /* 0x000000000b007221 */ /* 0x004fc20000010000 */
[----:B------:R-:W-:-:S04]  /*8ca0*/  F2FP.SATFINITE.E4M3.F32.PACK_AB_MERGE_C R214, R11, R214, RZ ;  /* 0x000000d60bd6723e */ /* 0x000fc800048070ff */
[----:B------:R-:W-:Y:S01]  /*8cb0*/  F2FP.SATFINITE.E4M3.F32.PACK_AB_MERGE_C R167, R211, R210, R214 ;  /* 0x000000d2d3a7723e */ /* 0x000fe200048070d6 */
[----:B------:R-:W-:Y:S06]  /*8cc0*/  @!P0 BRA `(.L_x_2428) ;  /* 0x0000000000048947 */ /* 0x000fec0003800000 */
[----:B------:R-:W-:Y:S01]  /*8cd0*/  BPT.TRAP 0x1 ;  /* 0x000000040000795c */ /* 0x000fe20000300000 */
.L_x_2428:
[----:B------:R0:W2:Y:S01]  /*8ce0*/  SYNCS.PHASECHK.TRANS64.TRYWAIT P1, [UR46+0x38850], R6 ;  /* 0x03885006ff0075a7 */ /* 0x0000a2000802016e */
[----:B------:R-:W-:Y:S05]  /*8cf0*/  @!P0 BRA `(.L_x_2429) ;  /* 0x0000000000048947 */ /* 0x000fea0003800000 */
[----:B------:R-:W-:Y:S01]  /*8d00*/  BPT.TRAP 0x1 ;  /* 0x000000040000795c */ /* 0x000fe20000300000 */
.L_x_2429:
[----:B------:R-:W-:Y:S01]  /*8d10*/  VIADD R7, R227, 0x8 ;  /* 0x00000008e3077836 */ /* 0x000fe20000000000 */
[----:B--2---:R-:W-:Y:S06]  /*8d20*/  @P1 BRA `(.L_x_2430) ;  /* 0x0000000000081947 */ /* 0x004fec0003800000 */
[----:B------:R-:W2:Y:S02]  /*8d30*/  SYNCS.PHASECHK.TRANS64.TRYWAIT P1, [UR46+0x38850], R6 ;  /* 0x03885006ff0075a7 */ /* 0x000ea4000802016e */
[----:B--2---:R-:W-:Y:S05]  /*8d40*/  @!P1 BRA `(.L_x_2431) ;  /* 0x0000009c005c9947 */ /* 0x004fea0003800000 */
.L_x_2430:
        /* <DEDUP_REMOVED lines=27> */
.L_x_2432:
[----:B------:R-:W-:Y:S01]  /*8f00*/  UIADD3 UR46, UR46, 0x38860, URZ ;  /* 0x000388602e2e7890 */ /* 0x000fe2000fffe03f */
[----:B------:R-:W-:Y:S01]  /*8f10*/  ISETP.LT.AND P1, PT, RZ, UR55, PT ;  /* 0x00000037ff007c0c */ /* 0x000fe2000bf21270 */
[----:B------:R-:W-:Y:S01]  /*8f20*/  UIADD3 UR55, UR55, -0x1, URZ ;  /* 0xffffffff37377890 */ /* 0x000fe2000fffe03f */
[----:B------:R-:W-:Y:S01]  /*8f30*/  IMAD.MOV.U32 R11, RZ, RZ, R4 ;  /* 0x000000ffff0b7224 */ /* 0x000fe200078e0004 */
[----:B------:R-:W-:Y:S01]  /*8f40*/  UPRMT UR46, UR47, 0x654, UR46 ;  /* 0x000006542f2e7896 */ /* 0x000fe2000800002e */
[----:B------:R-:W-:-:S08]  /*8f50*/  IMAD.MOV.U32 R7, RZ, RZ, R5 ;  /* 0x000000ffff077224 */ /* 0x000fd000078e0005 */
[----:B------:R-:W-:Y:S01]  /*8f60*/  SYNCS.ARRIVE.TRANS64.RED.A1T0 RZ, [UR46], RZ ;  /* 0x000000ffffff79a7 */ /* 0x000fe2000810042e */
[----:B------:R-:W-:Y:S05]  /*8f70*/  @P1 BRA `(.L_x_2433) ;  /* 0xffffffdc00781947 */ /* 0x000fea000383ffff */
.L_x_2422:
[----:B------:R-:W-:Y:S01]  /*8f80*/  ULDC.64 UR8, c[0x0][0x9a0] ;  /* 0x0002680000087ab9 */ /* 0x000fe20000000a00 */
[----:B-1----:R-:W-:Y:S01]  /*8f90*/  IMAD.MOV.U32 R8, RZ, RZ, 0x3f800000 ;  /* 0x3f800000ff087424 */ /* 0x002fe200078e00ff */
        /* <DEDUP_REMOVED lines=19> */
[----:B0-2---:R-:W-:-:S04]  /*90d0*/  IMAD.U32 R6, RZ, RZ, UR6 ;  /* 0x00000006ff067e24 */ /* 0x005fc8000f8e00ff */
[----:B------:R-:W-:-:S05]  /*90e0*/  IMAD.U32 R7, RZ, RZ, UR7 ;  /* 0x00000007ff077e24 */ /* 0x000fca000f8e00ff */
[----:B------:R0:W2:Y:S01]  /*90f0*/  @P0 LDG.E R8, desc[UR50][R6.64] ;  /* 0x0000003206080981 */ /* 0x0000a2000c1e1900 */
[----:B-1----:R-:W-:Y:S01]  /*9100*/  IMAD.MOV.U32 R3, RZ, RZ, RZ ;  /* 0x000000ffff037224 */ /* 0x002fe200078e00ff */
[----:B------:R-:W-:Y:S01]  /*9110*/  UIADD3 UR36, UR36, 0x1, URZ ;  /* 0x0000000124247890 */ /* 0x000fe2000fffe03f */
[----:B------:R-:W-:Y:S01]  /*9120*/  IMAD.U32 R20, RZ, RZ, UR40 ;  /* 0x00000028ff147e24 */ /* 0x000fe2000f8e00ff */
[----:B------:R-:W1:Y:S01]  /*9130*/  SHFL.BFLY PT, R9, R2, 0x2, 0x1f ;  /* 0x0c401f0002097f89 */ /* 0x000e6200000e0000 */
[----:B------:R-:W-:Y:S02]  /*9140*/  UIADD3 UR43, UR43, 0x1, URZ ;  /* 0x000000012b2b7890 */ /* 0x000fe4000fffe03f */
[----:B------:R-:W-:Y:S01]  /*9150*/  UISETP.NE.AND UP0, UPT, UR36, 0x2, UPT ;  /* 0x000000022400788c */ /* 0x000fe2000bf05270 */
[----:B------:R-:W3:Y:S01]  /*9160*/  SHFL.BFLY PT, R11, R0, 0x2, 0x1f ;  /* 0x0c401f00000b7f89 */ /* 0x000ee200000e0000 */
[----:B0-----:R-:W-:Y:S02]  /*9170*/  IMAD.U32 R6, RZ, RZ, UR40 ;  /* 0x00000028ff067e24 */ /* 0x001fe4000f8e00ff */
[----:B------:R-:W-:-:S02]  /*9180*/  USEL UR4, URZ, 0x1, UP0 ;  /* 0x000000013f047887 */ /* 0x000fc40008000000 */
[----:B------:R-:W-:Y:S02]  /*9190*/  USEL UR36, UR36, URZ, UP0 ;  /* 0x0000003f24247287 */ /* 0x000fe40008000000 */
[----:B------:R-:W-:Y:S01]  /*91a0*/  ULOP3.LUT UR42, UR42, UR4, URZ, 0x3c, !UPT ;  /* 0x000000042a2a7292 */ /* 0x000fe2000f8e3c3f */
[----:B-1----:R-:W-:Y:S01]  /*91b0*/  FADD.FTZ R9, R9, R2 ;  /* 0x0000000209097221 */ /* 0x002fe20000010000 */
[----:B------:R-:W-:Y:S02]  /*91c0*/  IMAD.MOV.U32 R2, RZ, RZ, -0x800000 ;  /* 0xff800000ff027424 */ /* 0x000fe400078e00ff */
[----:B---3--:R-:W-:Y:S02]  /*91d0*/  FADD.FTZ R11, R11, R0 ;  /* 0x000000000b0b7221 */ /* 0x008fe40000010000 */
[----:B------:R-:W0:Y:S01]  /*91e0*/  SHFL.BFLY PT, R10, R9, 0x1, 0x1f ;  /* 0x0c201f00090a7f89 */ /* 0x000e2200000e0000 */
[----:B------:R-:W-:-:S03]  /*91f0*/  IMAD.MOV.U32 R0, RZ, RZ, -0x800000 ;  /* 0xff800000ff007424 */ /* 0x000fc600078e00ff */
[----:B------:R-:W1:Y:S01]  /*9200*/  SHFL.BFLY PT, R12, R11, 0x1, 0x1f ;  /* 0x0c201f000b0c7f89 */ /* 0x000e6200000e0000 */
[----:B0-----:R-:W-:Y:S01]  /*9210*/  FADD.FTZ R13, R9, R10 ;  /* 0x0000000a090d7221 */ /* 0x001fe20000010000 */
[----:B------:R-:W-:Y:S02]  /*9220*/  IMAD.MOV.U32 R9, RZ, RZ, RZ ;  /* 0x000000ffff097224 */ /* 0x000fe400078e00ff */
[----:B-1----:R-:W-:Y:S02]  /*9230*/  FADD.FTZ R12, R11, R12 ;  /* 0x0000000c0b0c7221 */ /* 0x002fe40000010000 */
[C---:B------:R-:W-:Y:S01]  /*9240*/  FSETP.NE.FTZ.AND P0, PT, R13.reuse, RZ, PT ;  /* 0x000000ff0d00720b */ /* 0x040fe20003f15000 */
[----:B------:R-:W-:Y:S01]  /*9250*/  FMUL.FTZ R14, R13, 0.00390625 ;  /* 0x3b8000000d0e7820 */ /* 0x000fe20000410000 */
[----:B------:R-:W-:-:S04]  /*9260*/  FMUL.FTZ R10, R12, 0.00390625 ;  /* 0x3b8000000c0a7820 */ /* 0x000fc80000410000 */
[----:B------:R-:W-:Y:S02]  /*9270*/  FSETP.NE.FTZ.AND P1, PT, R14, RZ, PT ;  /* 0x000000ff0e00720b */ /* 0x000fe40003f35000 */
[----:B------:R-:W-:-:S05]  /*9280*/  FSETP.NE.FTZ.AND P2, PT, R10, RZ, PT ;  /* 0x000000ff0a00720b */ /* 0x000fca0003f55000 */
[----:B------:R-:W-:Y:S01]  /*9290*/  @P0 MUFU.RCP R3, R13 ;  /* 0x0000000d00030308 */ /* 0x000fe20000001000 */
[----:B------:R-:W-:-:S05]  /*92a0*/  FSETP.NE.FTZ.AND P0, PT, R12, RZ, PT ;  /* 0x000000ff0c00720b */ /* 0x000fca0003f15000 */
[----:B------:R-:W-:Y:S02]  /*92b0*/  @P1 FMUL.FTZ R6, R6, 0.69314718246459960938 ;  /* 0x3f31721806061820 */ /* 0x000fe40000410000 */
[----:B------:R-:W0:Y:S01]  /*92c0*/  @P1 MUFU.LG2 R7, R14 ;  /* 0x0000000e00071308 */ /* 0x000e220000000c00 */
[----:B------:R-:W-:-:S07]  /*92d0*/  @P2 FMUL.FTZ R20, R20, 0.69314718246459960938 ;  /* 0x3f31721814142820 */ /* 0x000fce0000410000 */
[----:B------:R-:W1:Y:S08]  /*92e0*/  @P2 MUFU.LG2 R10, R10 ;  /* 0x0000000a000a2308 */ /* 0x000e700000000c00 */
[----:B------:R-:W3:Y:S01]  /*92f0*/  @P0 MUFU.RCP R9, R12 ;  /* 0x0000000c00090308 */ /* 0x000ee20000001000 */
[----:B0-----:R-:W-:Y:S01]  /*9300*/  @P1 FMUL.FTZ R7, R7, 0.69314718246459960938 ;  /* 0x3f31721807071820 */ /* 0x001fe20000410000 */
[----:B------:R-:W-:-:S03]  /*9310*/  PLOP3.LUT P0, PT, PT, PT, PT, 0x8, 0x0 ;  /* 0x000000000000781c */ /* 0x000fc60003f0e170 */
[----:B------:R-:W-:Y:S01]  /*9320*/  @P1 FFMA.FTZ R2, R6, R5, R7 ;  /* 0x0000000506021223 */ /* 0x000fe20000010007 */
[----:B-1----:R-:W-:-:S04]  /*9330*/  @P2 FMUL.FTZ R11, R10, 0.69314718246459960938 ;  /* 0x3f3172180a0b2820 */ /* 0x002fc80000410000 */
        /* <DEDUP_REMOVED lines=131> */
.L_x_2397:
        /* <DEDUP_REMOVED lines=75> */
[----:B------:R-:W-:Y:S01]  /*a020*/  F2FP.BF16.F32.PACK_AB R7, R140, R149 ;  /* 0x000000958c07723e */ /* 0x000fe200000010ff */
[----:B------:R-:W-:Y:S01]  /*a030*/  BAR.SYNC.DEFER_BLOCKING 0x1, 0x100 ;  /* 0x0044000000007b1d */ /* 0x000fe20000010000 */
[----:B------:R-:W-:-:S02]  /*a040*/  IADD3 R74, P0, R48, UR6, RZ ;  /* 0x00000006304a7c10 */ /* 0x000fc4000ff1e0ff */
[----:B------:R-:W-:Y:S02]  /*a050*/  F2FP.BF16.F32.PACK_AB R8, R132, R141 ;  /* 0x0000008d8408723e */ /* 0x000fe400000010ff */
[----:B------:R-:W-:Y:S01]  /*a060*/  F2FP.BF16.F32.PACK_AB R49, R84, R137 ;  /* 0x000000895431723e */ /* 0x000fe200000010ff */
[----:B------:R-:W-:Y:S01]  /*a070*/  IMAD.X R75, RZ, RZ, UR7, P0 ;  /* 0x00000007ff4b7e24 */ /* 0x000fe200080e06ff */
[----:B------:R-:W-:Y:S02]  /*a080*/  F2FP.BF16.F32.PACK_AB R5, R152, R155 ;  /* 0x0000009b9805723e */ /* 0x000fe400000010ff */
[----:B------:R-:W-:Y:S02]  /*a090*/  F2FP.BF16.F32.PACK_AB R6, R148, R153 ;  /* 0x000000999406723e */ /* 0x000fe400000010ff */
[----:B------:R0:W2:Y:S01]  /*a0a0*/  LDG.E.CONSTANT R74, desc[UR50][R74.64] ;  /* 0x000000324a4a7981 */ /* 0x0000a2000c1e9900 */
[----:B------:R-:W-:Y:S01]  /*a0b0*/  UMOV UR6, UR12 ;  /* 0x0000000c00067c82 */ /* 0x000fe20008000000 */
[----:B-1----:R-:W-:Y:S01]  /*a0c0*/  UMOV UR7, UR5 ;  /* 0x0000000500077c82 */ /* 0x002fe20008000000 */
[----:B------:R-:W-:Y:S01]  /*a0d0*/  LOP3.LUT P0, R48, R67, 0x3, RZ, 0xc0, !PT ;  /* 0x0000000343307812 */ /* 0x000fe2000780c0ff */
[----:B------:R-:W-:Y:S01]  /*a0e0*/  IMAD.WIDE R72, R221, R72, UR6 ;  /* 0x00000006dd487e25 */ /* 0x000fe2000f8e0248 */
[----:B------:R-:W-:-:S02]  /*a0f0*/  UIMAD UR5, UR10, UR8, URZ ;  /* 0x000000080a0572a4 */ /* 0x000fc4000f8e023f */
[----:B------:R-:W-:Y:S01]  /*a100*/  ISETP.EQ.OR P0, PT, R48, 0x3, !P0 ;  /* 0x000000033000780c */ /* 0x000fe20004702670 */
[----:B------:R-:W-:Y:S01]  /*a110*/  USHF.R.S32.HI UR13, URZ, 0x1f, UR38 ;  /* 0x0000001f3f0d7899 */ /* 0x000fe20008011426 */
[----:B------:R-:W-:Y:S01]  /*a120*/  IADD3 R67, P2, R72, 0xc020, RZ ;  /* 0x0000c02048437810 */ /* 0x000fe20007f5e0ff */
[----:B------:R-:W-:Y:S01]  /*a130*/  UIMAD UR5, UR39, UR9, UR5 ;  /* 0x00000009270572a4 */ /* 0x000fe2000f8e0205 */
[----:B------:R-:W-:Y:S02]  /*a140*/  SEL R133, R69, R68, P0 ;  /* 0x0000004445857207 */ /* 0x000fe40000000000 */
[----:B------:R-:W-:Y:S02]  /*a150*/  SEL R90, R68, R69, P0 ;  /* 0x00000045445a7207 */ /* 0x000fe40000000000 */
[----:B------:R-:W-:Y:S02]  /*a160*/  SEL R151, R70, R71, P0 ;  /* 0x0000004746977207 */ /* 0x000fe40000000000 */
[----:B------:R-:W-:-:S02]  /*a170*/  SEL R99, R71, R70, P0 ;  /* 0x0000004647637207 */ /* 0x000fc40000000000 */
[C---:B------:R-:W-:Y:S02]  /*a180*/  IADD3 R71, P4, R72.reuse, 0xc060, RZ ;  /* 0x0000c06048477810 */ /* 0x040fe40007f9e0ff */
[----:B------:R-:W-:Y:S02]  /*a190*/  IADD3 R69, P3, R72, 0xc040, RZ ;  /* 0x0000c04048457810 */ /* 0x000fe40007f7e0ff */
[----:B------:R-:W-:Y:S02]  /*a1a0*/  LOP3.LUT R66, R67, 0x380, RZ, 0xc0, !PT ;  /* 0x0000038043427812 */ /* 0x000fe400078ec0ff */
[----:B------:R-:W-:Y:S02]  /*a1b0*/  LOP3.LUT R70, R71, 0x380, RZ, 0xc0, !PT ;  /* 0x0000038047467812 */ /* 0x000fe400078ec0ff */
[----:B------:R-:W-:Y:S02]  /*a1c0*/  LOP3.LUT R68, R69, 0x380, RZ, 0xc0, !PT ;  /* 0x0000038045447812 */ /* 0x000fe400078ec0ff */
[----:B------:R-:W-:-:S02]  /*a1d0*/  SHF.R.U64 R66, R66, 0x3, RZ ;  /* 0x0000000342427819 */ /* 0x000fc400000012ff */
[----:B------:R-:W-:Y:S02]  /*a1e0*/  SHF.R.U64 R70, R70, 0x3, RZ ;  /* 0x0000000346467819 */ /* 0x000fe400000012ff */
[----:B------:R-:W-:Y:S02]  /*a1f0*/  SHF.R.U64 R68, R68, 0x3, RZ ;  /* 0x0000000344447819 */ /* 0x000fe400000012ff */
[----:B------:R-:W-:Y:S01]  /*a200*/  LOP3.LUT R66, R66, R67, RZ, 0x3c, !PT ;  /* 0x0000004342427212 */ /* 0x000fe200078e3cff */
[----:B------:R-:W-:Y:S01]  /*a210*/  IMAD.X R67, RZ, RZ, R73, P2 ;  /* 0x000000ffff437224 */ /* 0x000fe200010e0649 */
[----:B------:R-:W-:Y:S02]  /*a220*/  SEL R119, R15, R14, P0 ;  /* 0x0000000e0f777207 */ /* 0x000fe40000000000 */
[----:B------:R-:W-:Y:S02]  /*a230*/  SEL R80, R14, R15, P0 ;  /* 0x0000000f0e507207 */ /* 0x000fe40000000000 */
[----:B------:R-:W-:-:S02]  /*a240*/  IADD3 R14, P2, R72, 0x8000, RZ ;  /* 0x00008000480e7810 */ /* 0x000fc40007f5e0ff */
[----:B------:R-:W-:Y:S02]  /*a250*/  SEL R87, R40, R41, P0 ;  /* 0x0000002928577207 */ /* 0x000fe40000000000 */
[----:B------:R-:W-:Y:S01]  /*a260*/  SEL R77, R41, R40, P0 ;  /* 0x00000028294d7207 */ /* 0x000fe20000000000 */
[----:B------:R-:W-:Y:S01]  /*a270*/  IMAD R40, R217, 0x40, R16 ;  /* 0x00000040d9287824 */ /* 0x000fe200078e0210 */
[----:B------:R-:W-:Y:S01]  /*a280*/  SEL R141, R3, R4, P0 ;  /* 0x00000004038d7207 */ /* 0x000fe20000000000 */
[----:B------:R-:W-:Y:S01]  /*a290*/  IMAD.MOV.U32 R41, RZ, RZ, 0x2 ;  /* 0x00000002ff297424 */ /* 0x000fe200078e00ff */
[----:B------:R-:W-:Y:S02]  /*a2a0*/  SEL R96, R4, R3, P0 ;  /* 0x0000000304607207 */ /* 0x000fe40000000000 */
[----:B------:R-:W-:Y:S01]  /*a2b0*/  LOP3.LUT R70, R70, R71, RZ, 0x3c, !PT ;  /* 0x0000004746467212 */ /* 0x000fe200078e3cff */
[--C-:B------:R-:W-:Y:S01]  /*a2c0*/  IMAD.X R71, RZ, RZ, R73.reuse, P4 ;  /* 0x000000ffff477224 */ /* 0x100fe200020e0649 */
[----:B------:R-:W-:Y:S01]  /*a2d0*/  LOP3.LUT R68, R68, R69, RZ, 0x3c, !PT ;  /* 0x0000004544447212 */ /* 0x000fe200078e3cff */
[----:B------:R-:W-:Y:S01]  /*a2e0*/  IMAD.X R69, RZ, RZ, R73, P3 ;  /* 0x000000ffff457224 */ /* 0x000fe200018e0649 */
[----:B------:R-:W-:Y:S01]  /*a2f0*/  SEL R81, R24, R25, P0 ;  /* 0x0000001918517207 */ /* 0x000fe20000000000 */
[----:B------:R-:W-:Y:S01]  /*a300*/  IMAD.WIDE R40, R40, R41, UR6 ;  /* 0x0000000628287e25 */ /* 0x000fe2000f8e0229 */
[----:B0-----:R-:W-:Y:S01]  /*a310*/  SEL R75, R25, R24, P0 ;  /* 0x00000018194b7207 */ /* 0x001fe20000000000 */
[----:B------:R-:W-:Y:S01]  /*a320*/  UIMAD.WIDE.U32 UR6, UR39, UR8, URZ ;  /* 0x00000008270672a5 */ /* 0x000fe2000f8e003f */
[----:B------:R-:W-:-:S02]  /*a330*/  SEL R121, R21, R20, P0 ;  /* 0x0000001415797207 */ /* 0x000fc40000000000 */
[----:B------:R-:W-:Y:S01]  /*a340*/  SEL R82, R20, R21, P0 ;  /* 0x0000001514527207 */ /* 0x000fe20000000000 */
[----:B------:R-:W-:Y:S01]  /*a350*/  ULDC.64 UR8, c[0x0][0xb98] ;  /* 0x0002e60000087ab9 */ /* 0x000fe20000000a00 */
[----:B------:R-:W-:Y:S01]  /*a360*/  SEL R123, R29, R28, P0 ;  /* 0x0000001c1d7b7207 */ /* 0x000fe20000000000 */
[----:B------:R-:W-:Y:S01]  /*a370*/  UIADD3 UR7, UR7, UR5, URZ ;  /* 0x0000000507077290 */ /* 0x000fe2000fffe03f */
[----:B------:R-:W-:Y:S01]  /*a380*/  SEL R84, R28, R29, P0 ;  /* 0x0000001d1c547207 */ /* 0x000fe20000000000 */
[----:B------:R-:W-:Y:S01]  /*a390*/  UIMAD UR5, UR13, UR8, URZ ;  /* 0x000000080d0572a4 */ /* 0x000fe2000f8e023f */
[----:B------:R-:W-:Y:S01]  /*a3a0*/  SEL R171, R27, R26, P0 ;  /* 0x0000001a1bab7207 */ /* 0x000fe20000000000 */
[----:B------:R-:W-:Y:S01]  /*a3b0*/  UIMAD.WIDE.U32 UR6, UR38, UR8, UR6 ;  /* 0x00000008260672a5 */ /* 0x000fe2000f8e0006 */
[----:B------:R-:W-:Y:S01]  /*a3c0*/  SEL R113, R26, R27, P0 ;  /* 0x0000001b1a717207 */ /* 0x000fe20000000000 */
[----:B------:R-:W-:Y:S01]  /*a3d0*/  UIMAD UR5, UR38, UR9, UR5 ;  /* 0x00000009260572a4 */ /* 0x000fe2000f8e0205 */
[----:B------:R-:W-:-:S02]  /*a3e0*/  LOP3.LUT R3, R72, 0x380, RZ, 0xc0, !PT ;  /* 0x0000038048037812 */ /* 0x000fc400078ec0ff */
[----:B------:R-:W-:Y:S01]  /*a3f0*/  F2FP.BF16.F32.PACK_AB R48, R92, R145 ;  /* 0x000000915c30723e */ /* 0x000fe200000010ff */
[----:B------:R-:W-:Y:S01]  /*a400*/  ULDC.64 UR8, c[0x0][0xae8] ;  /* 0x0002ba0000087ab9 */ /* 0x000fe20000000a00 */
[----:B------:R-:W-:Y:S02]  /*a410*/  SEL R157, R55, R54, P0 ;  /* 0x00000036379d7207 */ /* 0x000fe40000000000 */
[----:B------:R-:W-:Y:S01]  /*a420*/  SEL R102, R54, R55, P0 ;  /* 0x0000003736667207 */ /* 0x000fe20000000000 */
[--C-:B------:R-:W-:Y:S01]  /*a430*/  IMAD.X R55, RZ, RZ, R73.reuse, P2 ;  /* 0x000000ffff377224 */ /* 0x100fe200010e0649 */
[C---:B------:R-:W-:Y:S02]  /*a440*/  IADD3 R28, P1, R72.reuse, 0xc000, RZ ;  /* 0x0000c000481c7810 */ /* 0x040fe40007f3e0ff */
[C---:B------:R-:W-:Y:S02]  /*a450*/  IADD3 R26, P6, R72.reuse, 0x8060, RZ ;  /* 0x00008060481a7810 */ /* 0x040fe40007fde0ff */
[C---:B------:R-:W-:Y:S01]  /*a460*/  IADD3 R24, P5, R72.reuse, 0x8040, RZ ;  /* 0x0000804048187810 */ /* 0x040fe20007fbe0ff */
[----:B------:R-:W-:Y:S01]  /*a470*/  IMAD.X R65, RZ, RZ, R73, P1 ;  /* 0x000000ffff417224 */ /* 0x000fe200008e0649 */
[----:B------:R-:W-:-:S02]  /*a480*/  IADD3 R20, P4, R72, 0x8020, RZ ;  /* 0x0000802048147810 */ /* 0x000fc40007f9e0ff */
[----:B------:R-:W-:Y:S02]  /*a490*/  IADD3 R4, P3, R72, 0x20, RZ ;  /* 0x0000002048047810 */ /* 0x000fe40007f7e0ff */
[----:B------:R-:W-:Y:S02]  /*a4a0*/  SEL R145, R7, R8, P0 ;  /* 0x0000000807917207 */ /* 0x000fe40000000000 */
[----:B------:R-:W-:Y:S01]  /*a4b0*/  SEL R94, R8, R7, P0 ;  /* 0x00000007085e7207 */ /* 0x000fe20000000000 */
[----:B------:R-:W-:Y:S01]  /*a4c0*/  IMAD.X R57, RZ, RZ, R73, P3 ;  /* 0x000000ffff397224 */ /* 0x000fe200018e0649 */
[----:B------:R-:W-:Y:S02]  /*a4d0*/  IADD3 R8, P2, R72, 0x60, RZ ;  /* 0x0000006048087810 */ /* 0x000fe40007f5e0ff */
[----:B------:R-:W-:Y:S02]  /*a4e0*/  SEL R147, R9, R116, P0 ;  /* 0x0000007409937207 */ /* 0x000fe40000000000 */
[----:B------:R-:W-:-:S02]  /*a4f0*/  SEL R97, R116, R9, P0 ;  /* 0x0000000974617207 */ /* 0x000fc40000000000 */
[----:B------:R-:W-:Y:S02]  /*a500*/  SHF.R.U64 R3, R3, 0x3, RZ ;  /* 0x0000000303037819 */ /* 0x000fe400000012ff */
        /* <DEDUP_REMOVED lines=20> */
[----:B------:R-:W-:Y:S01]  /*a650*/  IMAD.X R47, RZ, RZ, R73, P2 ;  /* 0x000000ffff2f7224 */ /* 0x000fe200010e0649 */
[----:B------:R-:W-:-:S02]  /*a660*/  IADD3 R12, P1, R72, 0x4060, RZ ;  /* 0x00004060480c7810 */ /* 0x000fc40007f3e0ff */
[C---:B------:R-:W-:Y:S02]  /*a670*/  IADD3 R10, P6, R72.reuse, 0x4040, RZ ;  /* 0x00004040480a7810 */ /* 0x040fe40007fde0ff */
[C---:B------:R-:W-:Y:S02]  /*a680*/  IADD3 R7, P5, R72.reuse, 0x4020, RZ ;  /* 0x0000402048077810 */ /* 0x040fe40007fbe0ff */
[C---:B------:R-:W-:Y:S02]  /*a690*/  IADD3 R6, P4, R72.reuse, 0x40, RZ ;  /* 0x0000004048067810 */ /* 0x040fe40007f9e0ff */
[----:B------:R-:W-:Y:S02]  /*a6a0*/  IADD3 R5, P3, R72, 0x4000, RZ ;  /* 0x0000400048057810 */ /* 0x000fe40007f7e0ff */
[----:B------:R-:W-:Y:S02]  /*a6b0*/  SEL R167, R35, R34, P0 ;  /* 0x0000002223a77207 */ /* 0x000fe40000000000 */
[----:B------:R-:W-:-:S02]  /*a6c0*/  SEL R109, R34, R35, P0 ;  /* 0x00000023226d7207 */ /* 0x000fc40000000000 */
[----:B------:R-:W-:Y:S02]  /*a6d0*/  LOP3.LUT R72, R3, R72, RZ, 0x3c, !PT ;  /* 0x0000004803487212 */ /* 0x000fe400078e3cff */
[----:B------:R-:W-:Y:S02]  /*a6e0*/  LOP3.LUT R11, R28, 0x380, RZ, 0xc0, !PT ;  /* 0x000003801c0b7812 */ /* 0x000fe400078ec0ff */
[----:B------:R-:W-:Y:S02]  /*a6f0*/  SHF.R.U64 R3, R9, 0x3, RZ ;  /* 0x0000000309037819 */ /* 0x000fe400000012ff */
[----:B------:R-:W-:Y:S02]  /*a700*/  IADD3 R35, P2, R40, 0x3000, RZ ;  /* 0x0000300028237810 */ /* 0x000fe40007f5e0ff */
[----:B------:R-:W-:Y:S02]  /*a710*/  SHF.R.U64 R11, R11, 0x3, RZ ;  /* 0x000000030b0b7819 */ /* 0x000fe400000012ff */
[----:B------:R-:W-:-:S02]  /*a720*/  LOP3.LUT R62, R3, R26, RZ, 0x3c, !PT ;  /* 0x0000001a033e7212 */ /* 0x000fc400078e3cff */
[----:B------:R-:W-:Y:S02]  /*a730*/  LOP3.LUT R34, R35, 0x380, RZ, 0xc0, !PT ;  /* 0x0000038023227812 */ /* 0x000fe400078ec0ff */
[----:B------:R-:W-:Y:S02]  /*a740*/  LOP3.LUT R3, R4, 0x380, RZ, 0xc0, !PT ;  /* 0x0000038004037812 */ /* 0x000fe400078ec0ff */
[----:B------:R-:W-:Y:S02]  /*a750*/  LOP3.LUT R64, R11, R28, RZ, 0x3c, !PT ;  /* 0x0000001c0b407212 */ /* 0x000fe400078e3cff */
[----:B------:R-:W-:Y:S02]  /*a760*/  SHF.R.U64 R34, R34, 0x3, RZ ;  /* 0x0000000322227819 */ /* 0x000fe400000012ff */
[----:B------:R-:W-:Y:S02]  /*a770*/  LOP3.LUT R11, R20, 0x380, RZ, 0xc0, !PT ;  /* 0x00000380140b7812 */ /* 0x000fe400078ec0ff */
[----:B------:R-:W-:-:S02]  /*a780*/  SHF.R.U64 R3, R3, 0x3, RZ ;  /* 0x0000000303037819 */ /* 0x000fc400000012ff */
[----:B------:R-:W-:Y:S02]  /*a790*/  LOP3.LUT R9, R14, 0x380, RZ, 0xc0, !PT ;  /* 0x000003800e097812 */ /* 0x000fe400078ec0ff */
[----:B------:R-:W-:Y:S01]  /*a7a0*/  LOP3.LUT R34, R34, R35, RZ, 0x3c, !PT ;  /* 0x0000002322227212 */ /* 0x000fe200078e3cff */
[----:B------:R-:W-:Y:S01]  /*a7b0*/  IMAD.X R35, RZ, RZ, R41, P2 ;  /* 0x000000ffff237224 */ /* 0x000fe200010e0629 */
[----:B------:R-:W-:Y:S02]  /*a7c0*/  SHF.R.U64 R11, R11, 0x3, RZ ;  /* 0x000000030b0b7819 */ /* 0x000fe400000012ff */
[----:B------:R-:W-:Y:S02]  /*a7d0*/  LOP3.LUT R56, R3, R4, RZ, 0x3c, !PT ;  /* 0x0000000403387212 */ /* 0x000fe400078e3cff */
[----:B------:R-:W-:Y:S02]  /*a7e0*/  SHF.R.U64 R9, R9, 0x3, RZ ;  /* 0x0000000309097819 */ /* 0x000fe400000012ff */
[----:B------:R-:W-:-:S02]  /*a7f0*/  LOP3.LUT R3, R6, 0x380, RZ, 0xc0, !PT ;  /* 0x0000038006037812 */ /* 0x000fc400078ec0ff */
[----:B------:R-:W-:Y:S02]  /*a800*/  IADD3 R21, P2, R40, 0x9000, RZ ;  /* 0x0000900028157810 */ /* 0x000fe40007f5e0ff */
[----:B------:R-:W-:Y:S02]  /*a810*/  LOP3.LUT R58, R11, R20, RZ, 0x3c, !PT ;  /* 0x000000140b3a7212 */ /* 0x000fe400078e3cff */
[----:B------:R-:W-:Y:S02]  /*a820*/  LOP3.LUT R54, R9, R14, RZ, 0x3c, !PT ;  /* 0x0000000e09367212 */ /* 0x000fe400078e3cff */
[----:B------:R-:W-:Y:S02]  /*a830*/  SHF.R.U64 R3, R3, 0x3, RZ ;  /* 0x0000000303037819 */ /* 0x000fe400000012ff */
[----:B------:R-:W-:Y:S02]  /*a840*/  LOP3.LUT R20, R21, 0x380, RZ, 0xc0, !PT ;  /* 0x0000038015147812 */ /* 0x000fe400078ec0ff */
[----:B------:R-:W-:-:S02]  /*a850*/  LOP3.LUT R9, R10, 0x380, RZ, 0xc0, !PT ;  /* 0x000003800a097812 */ /* 0x000fc400078ec0ff */
[----:B------:R-:W-:Y:S02]  /*a860*/  SEL R163, R43, R42, P0 ;  /* 0x0000002a2ba37207 */ /* 0x000fe40000000000 */
[----:B------:R-:W-:Y:S01]  /*a870*/  SEL R106, R42, R43, P0 ;  /* 0x0000002b2a6a7207 */ /* 0x000fe20000000000 */
[--C-:B------:R-:W-:Y:S01]  /*a880*/  IMAD.X R43, RZ, RZ, R73.reuse, P4 ;  /* 0x000000ffff2b7224 */ /* 0x100fe200020e0649 */
[----:B------:R-:W-:Y:S02]  /*a890*/  SEL R127, R45, R44, P0 ;  /* 0x0000002c2d7f7207 */ /* 0x000fe40000000000 */
[----:B------:R-:W-:Y:S01]  /*a8a0*/  SEL R86, R44, R45, P0 ;  /* 0x0000002d2c567207 */ /* 0x000fe20000000000 */
[----:B------:R-:W-:Y:S01]  /*a8b0*/  IMAD.X R45, RZ, RZ, R73, P3 ;  /* 0x000000ffff2d7224 */ /* 0x000fe200018e0649 */
[----:B------:R-:W-:Y:S02]  /*a8c0*/  LOP3.LUT R42, R3, R6, RZ, 0x3c, !PT ;  /* 0x00000006032a7212 */ /* 0x000fe400078e3cff */
[----:B------:R-:W-:-:S02]  /*a8d0*/  SHF.R.U64 R20, R20, 0x3, RZ ;  /* 0x0000000314147819 */ /* 0x000fc400000012ff */
[----:B------:R-:W-:Y:S02]  /*a8e0*/  SEL R125, R37, R36, P0 ;  /* 0x00000024257d7207 */ /* 0x000fe40000000000 */
[----:B------:R-:W-:Y:S02]  /*a8f0*/  SEL R85, R36, R37, P0 ;  /* 0x0000002524557207 */ /* 0x000fe40000000000 */
[----:B------:R-:W-:Y:S02]  /*a900*/  SHF.R.U64 R9, R9, 0x3, RZ ;  /* 0x0000000309097819 */ /* 0x000fe400000012ff */
[----:B------:R-:W-:Y:S02]  /*a910*/  LOP3.LUT R3, R8, 0x380, RZ, 0xc0, !PT ;  /* 0x0000038008037812 */ /* 0x000fe400078ec0ff */
[----:B------:R-:W-:Y:S02]  /*a920*/  IADD3 R37, P3, R40, 0x2000, RZ ;  /* 0x0000200028257810 */ /* 0x000fe40007f7e0ff */
[----:B------:R-:W-:-:S02]  /*a930*/  SEL R159, R51, R50, P0 ;  /* 0x00000032339f7207 */ /* 0x000fc40000000000 */
[----:B------:R-:W-:Y:S01]  /*a940*/  SEL R103, R50, R51, P0 ;  /* 0x0000003332677207 */ /* 0x000fe20000000000 */
[----:B------:R-:W-:Y:S01]  /*a950*/  IMAD.X R51, RZ, RZ, R73, P6 ;  /* 0x000000ffff337224 */ /* 0x000fe200030e0649 */
[----:B------:R-:W-:Y:S01]  /*a960*/  LOP3.LUT R20, R20, R21, RZ, 0x3c, !PT ;  /* 0x0000001514147212 */ /* 0x000fe200078e3cff */
[----:B------:R-:W-:Y:S01]  /*a970*/  IMAD.X R21, RZ, RZ, R41, P2 ;  /* 0x000000ffff157224 */ /* 0x000fe200010e0629 */
[----:B------:R-:W-:Y:S02]  /*a980*/  LOP3.LUT R50, R9, R10, RZ, 0x3c, !PT ;  /* 0x0000000a09327212 */ /* 0x000fe400078e3cff */
[----:B------:R-:W-:Y:S02]  /*a990*/  SHF.R.U64 R3, R3, 0x3, RZ ;  /* 0x0000000303037819 */ /* 0x000fe400000012ff */
[----:B------:R-:W-:Y:S02]  /*a9a0*/  LOP3.LUT R36, R37, 0x380, RZ, 0xc0, !PT ;  /* 0x0000038025247812 */ /* 0x000fe400078ec0ff */
[----:B------:R-:W-:-:S02]  /*a9b0*/  IADD3 R10, P2, R40, 0xf000, RZ ;  /* 0x0000f000280a7810 */ /* 0x000fc40007f5e0ff */
[----:B------:R-:W-:Y:S02]  /*a9c0*/  LOP3.LUT R46, R3, R8, RZ, 0x3c, !PT ;  /* 0x00000008032e7212 */ /* 0x000fe400078e3cff */
[----:B------:R-:W-:Y:S02]  /*a9d0*/  SHF.R.U64 R36, R36, 0x3, RZ ;  /* 0x0000000324247819 */ /* 0x000fe400000012ff */
[----:B------:R-:W-:Y:S02]  /*a9e0*/  LOP3.LUT R3, R10, 0x380, RZ, 0xc0, !PT ;  /* 0x000003800a037812 */ /* 0x000fe400078ec0ff */
[----:B------:R-:W-:Y:S02]  /*a9f0*/  LOP3.LUT R11, R12, 0x380, RZ, 0xc0, !PT ;  /* 0x000003800c0b7812 */ /* 0x000fe400078ec0ff */
[----:B------:R-:W-:Y:S01]  /*aa00*/  LOP3.LUT R36, R36, R37, RZ, 0x3c, !PT ;  /* 0x0000002524247212 */ /* 0x000fe200078e3cff */
[----:B------:R-:W-:Y:S01]  /*aa10*/  IMAD.X R37, RZ, RZ, R41, P3 ;  /* 0x000000ffff257224 */ /* 0x000fe200018e0629 */
[----:B------:R-:W-:-:S02]  /*aa20*/  SHF.R.U64 R3, R3, 0x3, RZ ;  /* 0x0000000303037819 */ /* 0x000fc400000012ff */
[----:B------:R-:W-:Y:S02]  /*aa30*/  IADD3 R15, P3, R40, 0x8000, RZ ;  /* 0x00008000280f7810 */ /* 0x000fe40007f7e0ff */
[----:B------:R-:W-:Y:S02]  /*aa40*/  SHF.R.U64 R11, R11, 0x3, RZ ;  /* 0x000000030b0b7819 */ /* 0x000fe400000012ff */
[----:B------:R-:W-:Y:S02]  /*aa50*/  SEL R129, R53, R52, P0 ;  /* 0x0000003435817207 */ /* 0x000fe40000000000 */
[----:B------:R-:W-:Y:S01]  /*aa60*/  SEL R88, R52, R53, P0 ;  /* 0x0000003534587207 */ /* 0x000fe20000000000 */
[----:B------:R-:W-:Y:S01]  /*aa70*/  IMAD.X R53, RZ, RZ, R73, P1 ;  /* 0x000000ffff357224 */ /* 0x000fe200008e0649 */
[----:B------:R-:W-:Y:S02]  /*aa80*/  LOP3.LUT R10, R3, R10, RZ, 0x3c, !PT ;  /* 0x0000000a030a7212 */ /* 0x000fe400078e3cff */
[----:B------:R-:W-:Y:S01]  /*aa90*/  LOP3.LUT R4, R7, 0x380, RZ, 0xc0, !PT ;  /* 0x0000038007047812 */ /* 0x000fe200078ec0ff */
[----:B------:R-:W0:Y:S01]  /*aaa0*/  LDC R3, c[0x0][0xbe8] ;  /* 0x0002fa00ff037b82 */ /* 0x000e220000000800 */
[----:B------:R-:W-:-:S02]  /*aab0*/  LOP3.LUT R14, R15, 0x380, RZ, 0xc0, !PT ;  /* 0x000003800f0e7812 */ /* 0x000fc400078ec0ff */
[----:B------:R-:W-:Y:S01]  /*aac0*/  LOP3.LUT R52, R11, R12, RZ, 0x3c, !PT ;  /* 0x0000000c0b347212 */ /* 0x000fe200078e3cff */
[----:B------:R-:W-:Y:S01]  /*aad0*/  IMAD.X R11, RZ, RZ, R41, P2 ;  /* 0x000000ffff0b7224 */ /* 0x000fe200010e0629 */
[----:B------:R-:W-:Y:S02]  /*aae0*/  SHF.R.U64 R4, R4, 0x3, RZ ;  /* 0x0000000304047819 */ /* 0x000fe400000012ff */
[----:B------:R-:W-:Y:S02]  /*aaf0*/  SHF.R.U64 R14, R14, 0x3, RZ ;  /* 0x000000030e0e7819 */ /* 0x000fe400000012ff */
[----:B------:R-:W-:Y:S02]  /*ab00*/  MOV R108, R52 ;  /* 0x00000034006c7202 */ /* 0x000fe40000000f00 */
[----:B------:R-:W-:Y:S02]  /*ab10*/  SEL R137, R136, R49, P0 ;  /* 0x0000003188897207 */ /* 0x000fe40000000000 */
[----:B------:R-:W-:Y:S01]  /*ab20*/  SEL R92, R49, R136, P0 ;  /* 0x00000088315c7207 */ /* 0x000fe20000000000 */
[----:B------:R-:W-:Y:S01]  /*ab30*/  IMAD.X R49, RZ, RZ, R73, P5 ;  /* 0x000000ffff317224 */ /* 0x000fe200028e0649 */
[----:B------:R-:W-:-:S02]  /*ab40*/  SEL R139, R93, R48, P0 ;  /* 0x000000305d8b7207 */ /* 0x000fc40000000000 */
[----:B------:R-:W-:Y:S02]  /*ab50*/  SEL R93, R48, R93, P0 ;  /* 0x0000005d305d7207 */ /* 0x000fe40000000000 */
[----:B------:R-:W-:Y:S02]  /*ab60*/  SEL R83, R32, R33, P0 ;  /* 0x0000002120537207 */ /* 0x000fe40000000000 */
[----:B------:R-:W-:Y:S02]  /*ab70*/  SEL R76, R33, R32, P0 ;  /* 0x00000020214c7207 */ /* 0x000fe40000000000 */
[----:B------:R-:W-:Y:S02]  /*ab80*/  LOP3.LUT R48, R4, R7, RZ, 0x3c, !PT ;  /* 0x0000000704307212 */ /* 0x000fe400078e3cff */
[----:B------:R-:W-:Y:S01]  /*ab90*/  LOP3.LUT R14, R14, R15, RZ, 0x3c, !PT ;  /* 0x0000000f0e0e7212 */ /* 0x000fe200078e3cff */
[----:B------:R-:W-:Y:S01]  /*aba0*/  IMAD.X R15, RZ, RZ, R41, P3 ;  /* 0x000000ffff0f7224 */ /* 0x000fe200018e0629 */
[----:B------:R-:W-:-:S02]  /*abb0*/  IADD3 R9, P3, R40, 0xe000, RZ ;  /* 0x0000e00028097810 */ /* 0x000fc40007f7e0ff */
[----:B------:R-:W-:Y:S02]  /*abc0*/  MOV R132, R46 ;  /* 0x0000002e00847202 */ /* 0x000fe40000000f00 */
[----:B------:R-:W-:Y:S02]  /*abd0*/  MOV R110, R50 ;  /* 0x00000032006e7202 */ /* 0x000fe40000000f00 */
[----:B------:R-:W-:Y:S02]  /*abe0*/  MOV R112, R48 ;  /* 0x0000003000707202 */ /* 0x000fe40000000f00 */
[----:B------:R-:W-:Y:S02]  /*abf0*/  LOP3.LUT R8, R9, 0x380, RZ, 0xc0, !PT ;  /* 0x0000038009087812 */ /* 0x000fe400078ec0ff */
[----:B------:R-:W-:Y:S02]  /*ac00*/  MOV R70, R70 ;  /* 0x0000004600467202 */ /* 0x000fe40000000f00 */
[----:B------:R-:W-:-:S02]  /*ac10*/  MOV R71, R54 ;  /* 0x0000003600477202 */ /* 0x000fc40000000f00 */
[----:B------:R-:W-:Y:S02]  /*ac20*/  SHF.R.U64 R8, R8, 0x3, RZ ;  /* 0x0000000308087819 */ /* 0x000fe400000012ff */
[----:B------:R-:W-:Y:S02]  /*ac30*/  LOP3.LUT R4, R5, 0x380, RZ, 0xc0, !PT ;  /* 0x0000038005047812 */ /* 0x000fe400078ec0ff */
[----:B--2---:R-:W-:Y:S01]  /*ac40*/  LOP3.LUT R53, R74, 0x2, RZ, 0x3c, !PT ;  /* 0x000000024a357812 */ /* 0x004fe200078e3cff */
[----:B------:R-:W-:Y:S01]  /*ac50*/  SHFL.IDX PT, R46, R81, R74, 0x1c1f ;  /* 0x001c1f4a512e7589 */ /* 0x000fe200000e0000 */
[----:B------:R-:W-:Y:S01]  /*ac60*/  LOP3.LUT R8, R8, R9, RZ, 0x3c, !PT ;  /* 0x0000000908087212 */ /* 0x000fe200078e3cff */
[----:B------:R-:W-:Y:S01]  /*ac70*/  IMAD.X R9, RZ, RZ, R41, P3 ;  /* 0x000000ffff097224 */ /* 0x000fe200018e0629 */
[----:B0-----:R-:W-:Y:S01]  /*ac80*/  ISETP.NE.AND P3, PT, R3, 0x1, PT ;  /* 0x000000010300780c */ /* 0x001fe20003f65270 */
[----:B------:R-:W0:Y:S01]  /*ac90*/  SHFL.IDX PT, R75, R75, R53, 0x1c1f ;  /* 0x001c1f354b4b7589 */ /* 0x000e2200000e0000 */
[----:B------:R-:W-:-:S02]  /*aca0*/  SHF.R.U64 R4, R4, 0x3, RZ ;  /* 0x0000000304047819 */ /* 0x000fc400000012ff */
[----:B------:R-:W-:Y:S01]  /*acb0*/  LOP3.LUT R13, R24, 0x380, RZ, 0xc0, !PT ;  /* 0x00000380180d7812 */ /* 0x000fe200078ec0ff */
[----:B------:R-:W-:Y:S01]  /*acc0*/  SHFL.IDX PT, R50, R83, R74, 0x1c1f ;  /* 0x001c1f4a53327589 */ /* 0x000fe200000e0000 */
[----:B------:R-:W-:Y:S02]  /*acd0*/  LOP3.LUT R44, R4, R5, RZ, 0x3c, !PT ;  /* 0x00000005042c7212 */ /* 0x000fe400078e3cff */
[----:B------:R-:W-:Y:S01]  /*ace0*/  SHF.R.U64 R13, R13, 0x3, RZ ;  /* 0x000000030d0d7819 */ /* 0x000fe200000012ff */
[----:B------:R-:W1:Y:S01]  /*acf0*/  SHFL.IDX PT, R49, R76, R53, 0x1c1f ;  /* 0x001c1f354c317589 */ /* 0x000e6200000e0000 */
[----:B------:R-:W-:Y:S02]  /*ad00*/  MOV R130, R44 ;  /* 0x0000002c00827202 */ /* 0x000fe40000000f00 */
[----:B------:R-:W-:Y:S01]  /*ad10*/  LOP3.LUT R60, R13, R24, RZ, 0x3c, !PT ;  /* 0x000000180d3c7212 */ /* 0x000fe200078e3cff */
[----:B------:R-:W-:Y:S01]  /*ad20*/  SHFL.IDX PT, R143, R143, R74, 0x1c1f ;  /* 0x001c1f4a8f8f7589 */ /* 0x000fe200000e0000 */
[----:B------:R-:W-:-:S02]  /*ad30*/  MOV R68, R68 ;  /* 0x0000004400447202 */ /* 0x000fc40000000f00 */
[----:B------:R-:W-:Y:S01]  /*ad40*/  MOV R69, R58 ;  /* 0x0000003a00457202 */ /* 0x000fe20000000f00 */
[----:B------:R-:W2:Y:S01]  /*ad50*/  SHFL.IDX PT, R52, R95, R53, 0x1c1f ;  /* 0x001c1f355f347589 */ /* 0x000ea200000e0000 */
[----:B------:R-:W-:Y:S02]  /*ad60*/  MOV R118, R56 ;  /* 0x0000003800767202 */ /* 0x000fe40000000f00 */
[----:B------:R-:W-:Y:S01]  /*ad70*/  MOV R66, R66 ;  /* 0x0000004200427202 */ /* 0x000fe20000000f00 */
[----:B------:R-:W-:Y:S01]  /*ad80*/  SHFL.IDX PT, R54, R87, R74, 0x1c1f ;  /* 0x001c1f4a57367589 */ /* 0x000fe200000e0000 */
[----:B------:R-:W-:Y:S02]  /*ad90*/  MOV R67, R60 ;  /* 0x0000003c00437202 */ /* 0x000fe40000000f00 */
[----:B------:R-:W-:Y:S01]  /*ada0*/  MOV R64, R64 ;  /* 0x0000004000407202 */ /* 0x000fe20000000f00 */
[----:B------:R-:W3:Y:S01]  /*adb0*/  SHFL.IDX PT, R77, R77, R53, 0x1c1f ;  /* 0x001c1f354d4d7589 */ /* 0x000ee200000e0000 */
[----:B0-----:R-:W-:-:S02]  /*adc0*/  SEL R44, R46, R75, P0 ;  /* 0x0000004b2e2c7207 */ /* 0x001fc40000000000 */
[----:B------:R-:W-:Y:S01]  /*add0*/  SEL R46, R75, R46, P0 ;  /* 0x0000002e4b2e7207 */ /* 0x000fe20000000000 */
[----:B------:R-:W-:Y:S01]  /*ade0*/  SHFL.IDX PT, R141, R141, R74, 0x1c1f ;  /* 0x001c1f4a8d8d7589 */ /* 0x000fe200000e0000 */
[----:B------:R-:W0:Y:S01]  /*adf0*/  @P3 LDC R75, c[0x0][0xbec] ;  /* 0x0002fb00ff4b3b82 */ /* 0x000e220000000800 */
[----:B------:R-:W-:Y:S02]  /*ae00*/  SEL R165, R39, R38, P0 ;  /* 0x0000002627a57207 */ /* 0x000fe40000000000 */
[----:B------:R-:W4:Y:S01]  /*ae10*/  SHFL.IDX PT, R96, R96, R53, 0x1c1f ;  /* 0x001c1f3560607589 */ /* 0x000f2200000e0000 */
[----:B-1----:R-:W-:Y:S02]  /*ae20*/  SEL R48, R50, R49, P0 ;  /* 0x0000003132307207 */ /* 0x002fe40000000000 */
[----:B------:R-:W-:Y:S01]  /*ae30*/  SEL R50, R49, R50, P0 ;  /* 0x0000003231327207 */ /* 0x000fe20000000000 */
[----:B------:R-:W-:Y:S01]  /*ae40*/  SHFL.IDX PT, R145, R145, R74, 0x1c1f ;  /* 0x001c1f4a91917589 */ /* 0x000fe200000e0000 */
[----:B------:R-:W-:-:S02]  /*ae50*/  SEL R107, R38, R39, P0 ;  /* 0x00000027266b7207 */ /* 0x000fc40000000000 */
[----:B------:R-:W-:Y:S01]  /*ae60*/  MOV R65, R62 ;  /* 0x0000003e00417202 */ /* 0x000fe20000000f00 */
[----:B------:R-:W1:Y:S01]  /*ae70*/  SHFL.IDX PT, R94, R94, R53, 0x1c1f ;  /* 0x001c1f355e5e7589 */ /* 0x000e6200000e0000 */
[----:B--2---:R-:W-:Y:S02]  /*ae80*/  SEL R49, R143, R52, P0 ;  /* 0x000000348f317207 */ /* 0x004fe40000000000 */
[----:B------:R-:W-:Y:S01]  /*ae90*/  SEL R51, R52, R143, P0 ;  /* 0x0000008f34337207 */ /* 0x000fe20000000000 */
[----:B------:R-:W-:Y:S01]  /*aea0*/  SHFL.IDX PT, R58, R115, R74, 0x1c1f ;  /* 0x001c1f4a733a7589 */ /* 0x000fe200000e0000 */
[----:B------:R-:W-:Y:S02]  /*aeb0*/  IADD3 R39, P4, R40, 0x1000, RZ ;  /* 0x0000100028277810 */ /* 0x000fe40007f9e0ff */
[----:B------:R-:W-:Y:S01]  /*aec0*/  SEL R135, R128, R91, P0 ;  /* 0x0000005b80877207 */ /* 0x000fe20000000000 */
[----:B------:R-:W2:Y:S01]  /*aed0*/  SHFL.IDX PT, R57, R78, R53, 0x1c1f ;  /* 0x001c1f354e397589 */ /* 0x000ea200000e0000 */
[----:B---3--:R-:W-:-:S02]  /*aee0*/  SEL R52, R54, R77, P0 ;  /* 0x0000004d36347207 */ /* 0x008fc40000000000 */
[----:B------:R-:W-:Y:S01]  /*aef0*/  SEL R54, R77, R54, P0 ;  /* 0x000000364d367207 */ /* 0x000fe20000000000 */
[----:B------:R-:W-:Y:S01]  /*af00*/  SHFL.IDX PT, R147, R147, R74, 0x1c1f ;  /* 0x001c1f4a93937589 */ /* 0x000fe200000e0000 */
[----:B------:R-:W3:Y:S01]  /*af10*/  @P3 LDC R77, c[0x0][0xbf0] ;  /* 0x0002fc00ff4d3b82 */ /* 0x000ee20000000800 */
[----:B------:R-:W-:Y:S02]  /*af20*/  LOP3.LUT R38, R39, 0x380, RZ, 0xc0, !PT ;  /* 0x0000038027267812 */ /* 0x000fe400078ec0ff */
[----:B------:R-:W0:Y:S01]  /*af30*/  SHFL.IDX PT, R60, R97, R53, 0x1c1f ;  /* 0x001c1f35613c7589 */ /* 0x000e2200000e0000 */
[----:B------:R-:W-:Y:S02]  /*af40*/  SEL R91, R91, R128, P0 ;  /* 0x000000805b5b7207 */ /* 0x000fe40000000000 */
[----:B------:R-:W-:Y:S01]  /*af50*/  SEL R169, R31, R30, P0 ;  /* 0x0000001e1fa97207 */ /* 0x000fe20000000000 */
[----:B------:R-:W-:Y:S01]  /*af60*/  SHFL.IDX PT, R117, R117, R74, 0x1c1f ;  /* 0x001c1f4a75757589 */ /* 0x000fe200000e0000 */
[----:B------:R-:W-:-:S02]  /*af70*/  SEL R111, R30, R31, P0 ;  /* 0x0000001f1e6f7207 */ /* 0x000fc40000000000 */
[----:B------:R-:W-:Y:S01]  /*af80*/  IADD3 R33, P1, R40, 0x4000, RZ ;  /* 0x0000400028217810 */ /* 0x000fe20007f3e0ff */
[----:B------:R-:W0:Y:S01]  /*af90*/  SHFL.IDX PT, R62, R79, R53, 0x1c1f ;  /* 0x001c1f354f3e7589 */ /* 0x000e2200000e0000 */
[----:B------:R-:W-:Y:S02]  /*afa0*/  SHF.R.U64 R38, R38, 0x3, RZ ;  /* 0x0000000326267819 */ /* 0x000fe400000012ff */
[----:B------:R-:W-:Y:S01]  /*afb0*/  MOV R105, R72 ;  /* 0x0000004800697202 */ /* 0x000fe20000000f00 */
[----:B------:R-:W-:Y:S01]  /*afc0*/  SHFL.IDX PT, R149, R149, R74, 0x1c1f ;  /* 0x001c1f4a95957589 */ /* 0x000fe200000e0000 */
[----:B------:R-:W-:Y:S02]  /*afd0*/  MOV R134, R42 ;  /* 0x0000002a00867202 */ /* 0x000fe40000000f00 */
[----:B------:R-:W-:Y:S01]  /*afe0*/  LOP3.LUT R32, R33, 0x380, RZ, 0xc0, !PT ;  /* 0x0000038021207812 */ /* 0x000fe200078ec0ff */
[----:B------:R-:W3:Y:S01]  /*aff0*/  SHFL.IDX PT, R98, R98, R53, 0x1c1f ;  /* 0x001c1f3562627589 */ /* 0x000ee200000e0000 */
[----:B------:R-:W-:Y:S01]  /*b000*/  LOP3.LUT R38, R38, R39, RZ, 0x3c, !PT ;  /* 0x0000002726267212 */ /* 0x000fe200078e3cff */
[----:B------:R-:W-:Y:S01]  /*b010*/  IMAD.X R39, RZ, RZ, R41, P4 ;  /* 0x000000ffff277224 */ /* 0x000fe200020e0629 */
[----:B----4-:R-:W-:Y:S01]  /*b020*/  SEL R45, R141, R96, P0 ;  /* 0x000000608d2d7207 */ /* 0x010fe20000000000 */
[----:B------:R-:W-:Y:S01]  /*b030*/  SHFL.IDX PT, R119, R119, R74, 0x1c1f ;  /* 0x001c1f4a77777589 */ /* 0x000fe200000e0000 */
[----:B------:R-:W-:-:S02]  /*b040*/  SEL R47, R96, R141, P0 ;  /* 0x0000008d602f7207 */ /* 0x000fc40000000000 */
[----:B-1----:R-:W-:Y:S01]  /*b050*/  SEL R55, R94, R145, P0 ;  /* 0x000000915e377207 */ /* 0x002fe20000000000 */
[----:B------:R-:W-:Y:S01]  /*b060*/  SHFL.IDX PT, R151, R151, R74, 0x1c1f ;  /* 0x001c1f4a97977589 */ /* 0x000fe200000e0000 */
[----:B------:R-:W-:Y:S02]  /*b070*/  IADD3 R27, P4, R40, 0x7000, RZ ;  /* 0x00007000281b7810 */ /* 0x000fe40007f9e0ff */
[----:B------:R-:W-:Y:S01]  /*b080*/  SHF.R.U64 R32, R32, 0x3, RZ ;  /* 0x0000000320207819 */ /* 0x000fe200000012ff */
[----:B------:R-:W1:Y:S01]  /*b090*/  SHFL.IDX PT, R80, R80, R53, 0x1c1f ;  /* 0x001c1f3550507589 */ /* 0x000e6200000e0000 */
[----:B------:R-:W-:Y:S02]  /*b0a0*/  LOP3.LUT R26, R27, 0x380, RZ, 0xc0, !PT ;  /* 0x000003801b1a7812 */ /* 0x000fe400078ec0ff */
[----:B------:R-:W-:Y:S01]  /*b0b0*/  LOP3.LUT R32, R32, R33, RZ, 0x3c, !PT ;  /* 0x0000002120207212 */ /* 0x000fe200078e3cff */
[----:B------:R-:W4:Y:S01]  /*b0c0*/  SHFL.IDX PT, R76, R99, R53, 0x1c1f ;  /* 0x001c1f35634c7589 */ /* 0x000f2200000e0000 */
[----:B------:R-:W-:Y:S01]  /*b0d0*/  IMAD.X R33, RZ, RZ, R41, P1 ;  /* 0x000000ffff217224 */ /* 0x000fe200008e0629 */
[----:B--2---:R-:W-:-:S02]  /*b0e0*/  SEL R56, R58, R57, P0 ;  /* 0x000000393a387207 */ /* 0x004fc40000000000 */
[----:B------:R-:W-:Y:S01]  /*b0f0*/  SHFL.IDX PT, R121, R121, R74, 0x1c1f ;  /* 0x001c1f4a79797589 */ /* 0x000fe200000e0000 */
[----:B------:R-:W-:Y:S02]  /*b100*/  IADD3 R25, P1, R40, 0xa000, RZ ;  /* 0x0000a00028197810 */ /* 0x000fe40007f3e0ff */
[----:B------:R-:W-:Y:S01]  /*b110*/  SEL R58, R57, R58, P0 ;  /* 0x0000003a393a7207 */ /* 0x000fe20000000000 */
[----:B------:R-:W-:Y:S01]  /*b120*/  SHFL.IDX PT, R153, R153, R74, 0x1c1f ;  /* 0x001c1f4a99997589 */ /* 0x000fe200000e0000 */
[----:B------:R-:W-:Y:S02]  /*b130*/  SHF.R.U64 R26, R26, 0x3, RZ ;  /* 0x000000031a1a7819 */ /* 0x000fe400000012ff */
[----:B0-----:R-:W-:Y:S01]  /*b140*/  SEL R57, R147, R60, P0 ;  /* 0x0000003c93397207 */ /* 0x001fe20000000000 */
[----:B------:R-:W0:Y:S01]  /*b150*/  SHFL.IDX PT, R82, R82, R53, 0x1c1f ;  /* 0x001c1f3552527589 */ /* 0x000e2200000e0000 */
[----:B------:R-:W-:Y:S02]  /*b160*/  SEL R59, R60, R147, P0 ;  /* 0x000000933c3b7207 */ /* 0x000fe40000000000 */
[----:B------:R-:W-:Y:S01]  /*b170*/  SEL R60, R117, R62, P0 ;  /* 0x0000003e753c7207 */ /* 0x000fe20000000000 */
[----:B------:R-:W2:Y:S01]  /*b180*/  SHFL.IDX PT, R100, R100, R53, 0x1c1f ;  /* 0x001c1f3564647589 */ /* 0x000ea200000e0000 */
[----:B------:R-:W-:-:S02]  /*b190*/  LOP3.LUT R24, R25, 0x380, RZ, 0xc0, !PT ;  /* 0x0000038019187812 */ /* 0x000fc400078ec0ff */
[----:B------:R-:W-:Y:S01]  /*b1a0*/  SEL R62, R62, R117, P0 ;  /* 0x000000753e3e7207 */ /* 0x000fe20000000000 */
[----:B------:R-:W-:Y:S01]  /*b1b0*/  SHFL.IDX PT, R123, R123, R74, 0x1c1f ;  /* 0x001c1f4a7b7b7589 */ /* 0x000fe200000e0000 */
[----:B---3--:R-:W-:Y:S02]  /*b1c0*/  SEL R61, R149, R98, P0 ;  /* 0x00000062953d7207 */ /* 0x008fe40000000000 */
[----:B------:R-:W-:Y:S01]  /*b1d0*/  SEL R63, R98, R149, P0 ;  /* 0x00000095623f7207 */ /* 0x000fe20000000000 */
[----:B------:R-:W-:Y:S01]  /*b1e0*/  SHFL.IDX PT, R155, R155, R74, 0x1c1f ;  /* 0x001c1f4a9b9b7589 */ /* 0x000fe200000e0000 */
[----:B------:R-:W-:Y:S01]  /*b1f0*/  LOP3.LUT R26, R26, R27, RZ, 0x3c, !PT ;  /* 0x0000001b1a1a7212 */ /* 0x000fe200078e3cff */
[----:B------:R-:W-:Y:S01]  /*b200*/  IMAD.X R27, RZ, RZ, R41, P4 ;  /* 0x000000ffff1b7224 */ /* 0x000fe200020e0629 */
[----:B------:R-:W-:Y:S01]  /*b210*/  IADD3 R7, P4, R40, 0xd000, RZ ;  /* 0x0000d00028077810 */ /* 0x000fe20007f9e0ff */
[----:B------:R-:W3:Y:S01]  /*b220*/  SHFL.IDX PT, R84, R84, R53, 0x1c1f ;  /* 0x001c1f3554547589 */ /* 0x000ee200000e0000 */
[----:B------:R-:W-:-:S02]  /*b230*/  SHF.R.U64 R24, R24, 0x3, RZ ;  /* 0x0000000318187819 */ /* 0x000fc400000012ff */
[----:B------:R-:W-:Y:S01]  /*b240*/  LOP3.LUT R6, R7, 0x380, RZ, 0xc0, !PT ;  /* 0x0000038007067812 */ /* 0x000fe200078ec0ff */
[----:B------:R-:W3:Y:S01]  /*b250*/  SHFL.IDX PT, R78, R101, R53, 0x1c1f ;  /* 0x001c1f35654e7589 */ /* 0x000ee200000e0000 */
[----:B------:R-:W-:Y:S01]  /*b260*/  LOP3.LUT R24, R24, R25, RZ, 0x3c, !PT ;  /* 0x0000001918187212 */ /* 0x000fe200078e3cff */
[----:B------:R-:W-:Y:S01]  /*b270*/  IMAD.X R25, RZ, RZ, R41, P1 ;  /* 0x000000ffff197224 */ /* 0x000fe200008e0629 */
[C---:B------:R-:W-:Y:S01]  /*b280*/  IADD3 R31, P6, R40.reuse, 0x5000, RZ ;  /* 0x00005000281f7810 */ /* 0x040fe20007fde0ff */
[----:B------:R-:W-:Y:S01]  /*b290*/  SHFL.IDX PT, R120, R127, R74, 0x1c1f ;  /* 0x001c1f4a7f787589 */ /* 0x000fe200000e0000 */
[----:B------:R-:W-:Y:S02]  /*b2a0*/  IADD3 R29, P5, R40, 0x6000, RZ ;  /* 0x00006000281d7810 */ /* 0x000fe40007fbe0ff */
[----:B------:R-:W-:Y:S01]  /*b2b0*/  SHF.R.U64 R6, R6, 0x3, RZ ;  /* 0x0000000306067819 */ /* 0x000fe200000012ff */
[----:B------:R-:W-:Y:S01]  /*b2c0*/  SHFL.IDX PT, R114, R129, R74, 0x1c1f ;  /* 0x001c1f4a81727589 */ /* 0x000fe200000e0000 */
[----:B------:R-:W-:-:S02]  /*b2d0*/  LOP3.LUT R30, R31, 0x380, RZ, 0xc0, !PT ;  /* 0x000003801f1e7812 */ /* 0x000fc400078ec0ff */
[----:B------:R-:W-:Y:S01]  /*b2e0*/  LOP3.LUT R28, R29, 0x380, RZ, 0xc0, !PT ;  /* 0x000003801d1c7812 */ /* 0x000fe200078ec0ff */
[----:B------:R-:W-:Y:S01]  /*b2f0*/  SHFL.IDX PT, R125, R125, R74, 0x1c1f ;  /* 0x001c1f4a7d7d7589 */ /* 0x000fe200000e0000 */
[----:B------:R-:W-:Y:S02]  /*b300*/  LOP3.LUT R6, R6, R7, RZ, 0x3c, !PT ;  /* 0x0000000706067212 */ /* 0x000fe400078e3cff */
[----:B------:R-:W-:Y:S01]  /*b310*/  LOP3.LUT R7, R40, 0x380, RZ, 0xc0, !PT ;  /* 0x0000038028077812 */ /* 0x000fe200078ec0ff */
[----:B------:R-:W-:Y:S01]  /*b320*/  SHFL.IDX PT, R81, R131, R74, 0x1c1f ;  /* 0x001c1f4a83517589 */ /* 0x000fe200000e0000 */
[----:B------:R-:W-:Y:S02]  /*b330*/  SHF.R.U64 R30, R30, 0x3, RZ ;  /* 0x000000031e1e7819 */ /* 0x000fe400000012ff */
[----:B------:R-:W-:Y:S01]  /*b340*/  SHF.R.U64 R28, R28, 0x3, RZ ;  /* 0x000000031c1c7819 */ /* 0x000fe200000012ff */
[----:B------:R-:W-:Y:S01]  /*b350*/  SHFL.IDX PT, R73, R133, R74, 0x1c1f ;  /* 0x001c1f4a85497589 */ /* 0x000fe200000e0000 */
[----:B------:R-:W-:-:S02]  /*b360*/  SHF.R.U64 R7, R7, 0x3, RZ ;  /* 0x0000000307077819 */ /* 0x000fc400000012ff */
[----:B------:R-:W-:Y:S01]  /*b370*/  LOP3.LUT R30, R30, R31, RZ, 0x3c, !PT ;  /* 0x0000001f1e1e7212 */ /* 0x000fe200078e3cff */
[----:B------:R-:W-:Y:S01]  /*b380*/  SHFL.IDX PT, R72, R135, R74, 0x1c1f ;  /* 0x001c1f4a87487589 */ /* 0x000fe200000e0000 */
[----:B------:R-:W-:Y:S01]  /*b390*/  LOP3.LUT R28, R28, R29, RZ, 0x3c, !PT ;  /* 0x0000001d1c1c7212 */ /* 0x000fe200078e3cff */
[--C-:B------:R-:W-:Y:S01]  /*b3a0*/  IMAD.X R31, RZ, RZ, R41.reuse, P6 ;  /* 0x000000ffff1f7224 */ /* 0x100fe200030e0629 */
[C---:B------:R-:W-:Y:S01]  /*b3b0*/  IADD3 R13, P6, R40.reuse, 0xb000, RZ ;  /* 0x0000b000280d7810 */ /* 0x040fe20007fde0ff */
[----:B------:R-:W-:Y:S01]  /*b3c0*/  SHFL.IDX PT, R43, R137, R74, 0x1c1f ;  /* 0x001c1f4a892b7589 */ /* 0x000fe200000e0000 */
[--C-:B------:R-:W-:Y:S01]  /*b3d0*/  IMAD.X R29, RZ, RZ, R41.reuse, P5 ;  /* 0x000000ffff1d7224 */ /* 0x100fe200028e0629 */
[----:B------:R-:W-:Y:S02]  /*b3e0*/  IADD3 R5, P5, R40, 0xc000, RZ ;  /* 0x0000c00028057810 */ /* 0x000fe40007fbe0ff */
[----:B------:R-:W-:Y:S01]  /*b3f0*/  SHFL.IDX PT, R42, R139, R74, 0x1c1f ;  /* 0x001c1f4a8b2a7589 */ /* 0x000fe200000e0000 */
[----:B------:R-:W-:Y:S01]  /*b400*/  LOP3.LUT R40, R7, R40, RZ, 0x3c, !PT ;  /* 0x0000002807287212 */ /* 0x000fe200078e3cff */
[----:B------:R-:W-:Y:S01]  /*b410*/  IMAD.X R7, RZ, RZ, R41, P4 ;  /* 0x000000ffff077224 */ /* 0x000fe200020e0629 */
[----:B------:R-:W-:Y:S01]  /*b420*/  LOP3.LUT R4, R5, 0x380, RZ, 0xc0, !PT ;  /* 0x0000038005047812 */ /* 0x000fe200078ec0ff */
[----:B------:R-:W-:Y:S01]  /*b430*/  SHFL.IDX PT, R157, R157, R74, 0x1c1f ;  /* 0x001c1f4a9d9d7589 */ /* 0x000fe200000e0000 */
[----:B------:R-:W-:-:S02]  /*b440*/  LOP3.LUT R12, R13, 0x380, RZ, 0xc0, !PT ;  /* 0x000003800d0c7812 */ /* 0x000fc400078ec0ff */
[----:B------:R-:W-:Y:S01]  /*b450*/  SHF.R.U64 R4, R4, 0x3, RZ ;  /* 0x0000000304047819 */ /* 0x000fe200000012ff */
[----:B------:R-:W-:Y:S01]  /*b460*/  SHFL.IDX PT, R159, R159, R74, 0x1c1f ;  /* 0x001c1f4a9f9f7589 */ /* 0x000fe200000e0000 */
[----:B------:R-:W-:Y:S02]  /*b470*/  SHF.R.U64 R12, R12, 0x3, RZ ;  /* 0x000000030c0c7819 */ /* 0x000fe400000012ff */
[----:B------:R-:W-:Y:S01]  /*b480*/  LOP3.LUT R4, R4, R5, RZ, 0x3c, !PT ;  /* 0x0000000504047212 */ /* 0x000fe200078e3cff */
[----:B------:R-:W-:Y:S01]  /*b490*/  SHFL.IDX PT, R161, R161, R74, 0x1c1f ;  /* 0x001c1f4aa1a17589 */ /* 0x000fe200000e0000 */
[--C-:B------:R-:W-:Y:S01]  /*b4a0*/  IMAD.X R5, RZ, RZ, R41.reuse, P5 ;  /* 0x000000ffff057224 */ /* 0x100fe200028e0629 */
[----:B------:R-:W-:Y:S01]  /*b4b0*/  LOP3.LUT R12, R12, R13, RZ, 0x3c, !PT ;  /* 0x0000000d0c0c7212 */ /* 0x000fe200078e3cff */
[----:B------:R-:W-:Y:S01]  /*b4c0*/  IMAD.X R13, RZ, RZ, R41, P6 ;  /* 0x000000ffff0d7224 */ /* 0x000fe200030e0629 */
[----:B------:R-:W-:Y:S04]  /*b4d0*/  SHFL.IDX PT, R116, R163, R74, 0x1c1f ;  /* 0x001c1f4aa3747589 */ /* 0x000fe800000e0000 */
[----:B------:R-:W-:Y:S04]  /*b4e0*/  SHFL.IDX PT, R115, R165, R74, 0x1c1f ;  /* 0x001c1f4aa5737589 */ /* 0x000fe800000e0000 */
[----:B------:R-:W-:Y:S04]  /*b4f0*/  SHFL.IDX PT, R87, R167, R74, 0x1c1f ;  /* 0x001c1f4aa7577589 */ /* 0x000fe800000e0000 */
[----:B------:R-:W-:Y:S04]  /*b500*/  SHFL.IDX PT, R83, R169, R74, 0x1c1f ;  /* 0x001c1f4aa9537589 */ /* 0x000fe800000e0000 */
[----:B------:R-:W-:Y:S04]  /*b510*/  SHFL.IDX PT, R171, R171, R74, 0x1c1f ;  /* 0x001c1f4aabab7589 */ /* 0x000fe800000e0000 */
[----:B------:R-:W-:Y:S04]  /*b520*/  SHFL.IDX PT, R127, R86, R53, 0x1c1f ;  /* 0x001c1f35567f7589 */ /* 0x000fe800000e0000 */
[----:B------:R-:W-:Y:S04]  /*b530*/  SHFL.IDX PT, R129, R88, R53, 0x1c1f ;  /* 0x001c1f3558817589 */ /* 0x000fe800000e0000 */
[----:B------:R-:W3:Y:S04]  /*b540*/  SHFL.IDX PT, R122, R85, R53, 0x1c1f ;  /* 0x001c1f35557a7589 */ /* 0x000ee800000e0000 */
[----:B------:R-:W-:Y:S04]  /*b550*/  SHFL.IDX PT, R74, R89, R53, 0x1c1f ;  /* 0x001c1f35594a7589 */ /* 0x000fe800000e0000 */
[----:B------:R-:W-:Y:S04]  /*b560*/  SHFL.IDX PT, R90, R90, R53, 0x1c1f ;  /* 0x001c1f355a5a7589 */ /* 0x000fe800000e0000 */
[----:B------:R-:W-:Y:S04]  /*b570*/  SHFL.IDX PT, R91, R91, R53, 0x1c1f ;  /* 0x001c1f355b5b7589 */ /* 0x000fe800000e0000 */
[----:B------:R-:W-:Y:S04]  /*b580*/  SHFL.IDX PT, R92, R92, R53, 0x1c1f ;  /* 0x001c1f355c5c7589 */ /* 0x000fe800000e0000 */
[----:B------:R-:W-:Y:S04]  /*b590*/  SHFL.IDX PT, R93, R93, R53, 0x1c1f ;  /* 0x001c1f355d5d7589 */ /* 0x000fe800000e0000 */
[----:B------:R-:W3:Y:S04]  /*b5a0*/  SHFL.IDX PT, R102, R102, R53, 0x1c1f ;  /* 0x001c1f3566667589 */ /* 0x000ee800000e0000 */
[----:B------:R-:W3:Y:S04]  /*b5b0*/  SHFL.IDX PT, R86, R103, R53, 0x1c1f ;  /* 0x001c1f3567567589 */ /* 0x000ee800000e0000 */
[----:B------:R-:W3:Y:S04]  /*b5c0*/  SHFL.IDX PT, R104, R104, R53, 0x1c1f ;  /* 0x001c1f3568687589 */ /* 0x000ee800000e0000 */
[----:B------:R-:W3:Y:S04]  /*b5d0*/  SHFL.IDX PT, R79, R106, R53, 0x1c1f ;  /* 0x001c1f356a4f7589 */ /* 0x000ee800000e0000 */
[----:B------:R-:W3:Y:S04]  /*b5e0*/  SHFL.IDX PT, R124, R107, R53, 0x1c1f ;  /* 0x001c1f356b7c7589 */ /* 0x000ee800000e0000 */
[----:B------:R-:W-:Y:S04]  /*b5f0*/  SHFL.IDX PT, R126, R109, R53, 0x1c1f ;  /* 0x001c1f356d7e7589 */ /* 0x000fe800000e0000 */
[----:B------:R-:W-:Y:S04]  /*b600*/  SHFL.IDX PT, R128, R111, R53, 0x1c1f ;  /* 0x001c1f356f807589 */ /* 0x000fe800000e0000 */
[----:B------:R1:W3:Y:S04]  /*b610*/  SHFL.IDX PT, R88, R113, R53, 0x1c1f ;  /* 0x001c1f3571587589 */ /* 0x0002e800000e0000 */
[----:B------:R4:W-:Y:S04]  /*b620*/  STSM.16.M88.4 [R105], R44 ;  /* 0x0000002c69007844 */ /* 0x0009e80000000200 */
[----:B------:R0:W-:Y:S01]  /*b630*/  STSM.16.M88.4 [R118], R48 ;  /* 0x0000003076007844 */ /* 0x0001e20000000200 */
[----:B-1----:R-:W-:Y:S01]  /*b640*/  SEL R53, R145, R94, P0 ;  /* 0x0000005e91357207 */ /* 0x002fe20000000000 */
[----:B------:R-:W-:-:S04]  /*b650*/  VIADD R94, R18, UR41 ;  /* 0x00000029125e7c36 */ /* 0x000fc80008000000 */
[----:B------:R-:W-:Y:S04]  /*b660*/  STSM.16.M88.4 [R134], R52 ;  /* 0x0000003486007844 */ /* 0x000fe80000000200 */
[----:B------:R1:W-:Y:S01]  /*b670*/  STSM.16.M88.4 [R132], R56 ;  /* 0x0000003884007844 */ /* 0x0003e20000000200 */
[----:B----4-:R-:W-:Y:S01]  /*b680*/  @P3 IMAD.HI.U32 R44, R94, R75, RZ ;  /* 0x0000004b5e2c3227 */ /* 0x010fe200078e00ff */
[----:B------:R-:W-:Y:S02]  /*b690*/  SEL R46, R80, R119, P0 ;  /* 0x00000077502e7207 */ /* 0x000fe40000000000 */
[----:B------:R-:W-:Y:S01]  /*b6a0*/  SEL R45, R151, R76, P0 ;  /* 0x0000004c972d7207 */ /* 0x000fe20000000000 */
[----:B------:R-:W-:Y:S01]  /*b6b0*/  IMAD.MOV.U32 R75, RZ, RZ, R94 ;  /* 0x000000ffff4b7224 */ /* 0x000fe200078e005e */
[----:B------:R-:W-:Y:S01]  /*b6c0*/  @P3 SHF.R.U32.HI R75, RZ, R77, R44 ;  /* 0x0000004dff4b3219 */ /* 0x000fe2000001162c */
[----:B------:R4:W-:Y:S01]  /*b6d0*/  STSM.16.M88.4 [R130], R60 ;  /* 0x0000003c82007844 */ /* 0x0009e20000000200 */
[----:B------:R-:W-:-:S02]  /*b6e0*/  SEL R44, R119, R80, P0 ;  /* 0x00000050772c7207 */ /* 0x000fc40000000000 */
[----:B------:R-:W-:Y:S02]  /*b6f0*/  SEL R47, R76, R151, P0 ;  /* 0x000000974c2f7207 */ /* 0x000fe40000000000 */
[----:B0-----:R-:W-:Y:S02]  /*b700*/  SEL R48, R121, R82, P0 ;  /* 0x0000005279307207 */ /* 0x001fe40000000000 */
[----:B------:R-:W-:Y:S01]  /*b710*/  SEL R50, R82, R121, P0 ;  /* 0x0000007952327207 */ /* 0x000fe20000000000 */
[----:B------:R0:W-:Y:S01]  /*b720*/  STSM.16.M88.4 [R112], R44 ;  /* 0x0000002c70007844 */ /* 0x0001e20000000200 */
[----:B--2---:R-:W-:Y:S01]  /*b730*/  SEL R49, R153, R100, P0 ;  /* 0x0000006499317207 */ /* 0x004fe20000000000 */
[----:B-1----:R-:W-:Y:S01]  /*b740*/  IMAD.MOV R56, RZ, RZ, -R75 ;  /* 0x000000ffff387224 */ /* 0x002fe200078e0a4b */
[----:B------:R-:W-:Y:S02]  /*b750*/  SEL R51, R100, R153, P0 ;  /* 0x0000009964337207 */ /* 0x000fe40000000000 */
[----:B---3--:R-:W-:-:S02]  /*b760*/  SEL R52, R123, R84, P0 ;  /* 0x000000547b347207 */ /* 0x008fc40000000000 */
[----:B------:R-:W-:Y:S01]  /*b770*/  SEL R54, R84, R123, P0 ;  /* 0x0000007b54367207 */ /* 0x000fe20000000000 */
[----:B------:R1:W-:Y:S01]  /*b780*/  STSM.16.M88.4 [R110], R48 ;  /* 0x000000306e007844 */ /* 0x0003e20000000200 */
[----:B------:R-:W-:Y:S01]  /*b790*/  SEL R53, R155, R78, P0 ;  /* 0x0000004e9b357207 */ /* 0x000fe20000000000 */
[----:B----4-:R-:W-:Y:S01]  /*b7a0*/  IMAD R61, R3, R56, R94 ;  /* 0x00000038033d7224 */ /* 0x010fe200078e025e */
[----:B------:R-:W-:Y:S02]  /*b7b0*/  SEL R55, R78, R155, P0 ;  /* 0x0000009b4e377207 */ /* 0x000fe40000000000 */
[----:B------:R-:W-:Y:S02]  /*b7c0*/  SEL R56, R125, R122, P0 ;  /* 0x0000007a7d387207 */ /* 0x000fe40000000000 */
[----:B------:R-:W-:Y:S01]  /*b7d0*/  SEL R58, R122, R125, P0 ;  /* 0x0000007d7a3a7207 */ /* 0x000fe20000000000 */
[----:B------:R2:W-:Y:S01]  /*b7e0*/  STSM.16.M88.4 [R108], R52 ;  /* 0x000000346c007844 */ /* 0x0005e20000000200 */
[----:B------:R-:W-:-:S02]  /*b7f0*/  SEL R57, R157, R102, P0 ;  /* 0x000000669d397207 */ /* 0x000fc40000000000 */
[----:B------:R-:W-:Y:S02]  /*b800*/  SEL R59, R102, R157, P0 ;  /* 0x0000009d663b7207 */ /* 0x000fe40000000000 */
[----:B0-----:R-:W-:Y:S02]  /*b810*/  SEL R44, R120, R127, P0 ;  /* 0x0000007f782c7207 */ /* 0x001fe40000000000 */
[----:B------:R-:W-:Y:S01]  /*b820*/  SEL R46, R127, R120, P0 ;  /* 0x000000787f2e7207 */ /* 0x000fe20000000000 */
[----:B------:R-:W-:Y:S01]  /*b830*/  STSM.16.M88.4 [R71], R56 ;  /* 0x0000003847007844 */ /* 0x000fe20000000200 */
[----:B-1----:R-:W-:Y:S01]  /*b840*/  SHF.R.S32.HI R49, RZ, 0x1f, R75 ;  /* 0x0000001fff317819 */ /* 0x002fe2000001144b */
[----:B------:R-:W-:Y:S01]  /*b850*/  VIADD R51, R220, UR41 ;  /* 0x00000029dc337c36 */ /* 0x000fe20008000000 */
[----:B------:R-:W-:Y:S02]  /*b860*/  IADD3 R48, P1, R75, UR6, RZ ;  /* 0x000000064b307c10 */ /* 0x000fe4000ff3e0ff */
[----:B------:R-:W-:-:S02]  /*b870*/  SHF.R.S32.HI R50, RZ, 0x1f, R61 ;  /* 0x0000001fff327819 */ /* 0x000fc4000001143d */
[----:B------:R-:W-:Y:S01]  /*b880*/  SEL R45, R159, R86, P0 ;  /* 0x000000569f2d7207 */ /* 0x000fe20000000000 */
[----:B--2---:R-:W-:Y:S01]  /*b890*/  IMAD.U32 R52, RZ, RZ, UR5 ;  /* 0x00000005ff347e24 */ /* 0x004fe2000f8e00ff */
[----:B------:R-:W-:Y:S01]  /*b8a0*/  SEL R47, R86, R159, P0 ;  /* 0x0000009f562f7207 */ /* 0x000fe20000000000 */
[----:B------:R-:W-:Y:S01]  /*b8b0*/  ULDC UR5, c[0x0][0xa88] ;  /* 0x0002a20000057ab9 */ /* 0x000fe20000000800 */
[----:B------:R-:W-:Y:S01]  /*b8c0*/  SEL R54, R129, R114, P0 ;  /* 0x0000007281367207 */ /* 0x000fe20000000000 */
[----:B------:R-:W-:Y:S01]  /*b8d0*/  IMAD R96, R3, UR5, RZ ;  /* 0x0000000503607c24 */ /* 0x000fe2000f8e02ff */
[----:B------:R-:W-:Y:S01]  /*b8e0*/  IADD3.X R49, R49, UR7, R52, P1, !PT ;  /* 0x0000000731317c10 */ /* 0x000fe20008ffe434 */
[----:B------:R-:W-:Y:S01]  /*b8f0*/  ULDC.64 UR6, c[0x0][0xb88] ;  /* 0x0002e20000067ab9 */ /* 0x000fe20000000a00 */
[----:B------:R0:W-:Y:S01]  /*b900*/  STSM.16.M88.4 [R69], R44 ;  /* 0x0000002c45007844 */ /* 0x0001e20000000200 */
[----:B------:R-:W-:Y:S01]  /*b910*/  IMAD R50, R50, UR6, RZ ;  /* 0x0000000632327c24 */ /* 0x000fe2000f8e02ff */
[----:B------:R-:W-:Y:S01]  /*b920*/  SEL R52, R114, R129, P0 ;  /* 0x0000008172347207 */ /* 0x000fe20000000000 */
[----:B------:R-:W-:Y:S01]  /*b930*/  IMAD.WIDE.U32 R48, R61, UR6, R48 ;  /* 0x000000063d307c25 */ /* 0x000fe2000f8e0030 */
[----:B------:R-:W-:-:S02]  /*b940*/  SEL R53, R161, R104, P0 ;  /* 0x00000068a1357207 */ /* 0x000fc40000000000 */
[----:B------:R-:W-:Y:S01]  /*b950*/  SEL R55, R104, R161, P0 ;  /* 0x000000a168377207 */ /* 0x000fe20000000000 */
[----:B------:R-:W-:Y:S01]  /*b960*/  IMAD R61, R61, UR7, R50 ;  /* 0x000000073d3d7c24 */ /* 0x000fe2000f8e0232 */
[----:B------:R-:W-:Y:S01]  /*b970*/  ULDC.64 UR6, c[0x0][0xb50] ;  /* 0x0002d40000067ab9 */ /* 0x000fe20000000a00 */
[----:B------:R-:W-:Y:S02]  /*b980*/  LOP3.LUT P1, RZ, R218, 0x3, RZ, 0xc0, !PT ;  /* 0x00000003daff7812 */ /* 0x000fe4000782c0ff */
[----:B------:R1:W-:Y:S01]  /*b990*/  STSM.16.M88.4 [R67], R52 ;  /* 0x0000003443007844 */ /* 0x0003e20000000200 */
[----:B------:R-:W-:Y:S02]  /*b9a0*/  SEL R50, R74, R81, P0 ;  /* 0x000000514a327207 */ /* 0x000fe40000000000 */
[----:B------:R-:W-:Y:S01]  /*b9b0*/  ISETP.GE.OR P2, PT, R51, R96, P1 ;  /* 0x000000603300720c */ /* 0x000fe20000f46670 */
[----:B0-----:R-:W-:Y:S01]  /*b9c0*/  IMAD.IADD R47, R49, 0x1, R61 ;  /* 0x00000001312f7824 */ /* 0x001fe200078e023d */
[----:B------:R-:W-:Y:S01]  /*b9d0*/  LEA R44, P4, R48, UR6, 0x2 ;  /* 0x00000006302c7c11 */ /* 0x000fe2000f8810ff */
[----:B------:R-:W-:Y:S01]  /*b9e0*/  VIADD R45, R51, 0x8 ;  /* 0x00000008332d7836 */ /* 0x000fe20000000000 */
[----:B------:R-:W-:-:S02]  /*b9f0*/  SEL R49, R116, R79, P0 ;  /* 0x0000004f74317207 */ /* 0x000fc40000000000 */
[----:B------:R-:W-:Y:S01]  /*ba00*/  LEA.HI.X R46, R48, UR7, R47, 0x2, P4 ;  /* 0x00000007302e7c11 */ /* 0x000fe2000a0f142f */
[----:B------:R-:W-:Y:S01]  /*ba10*/  SHFL.IDX PT, R94, R44, 0x1, 0x1c1f ;  /* 0x003c1f002c5e7f89 */ /* 0x000fe200000e0000 */
[----:B------:R-:W-:Y:S02]  /*ba20*/  SEL R48, R81, R74, P0 ;  /* 0x0000004a51307207 */ /* 0x000fe40000000000 */
[----:B------:R-:W-:Y:S01]  /*ba30*/  SEL R51, R79, R116, P0 ;  /* 0x000000744f337207 */ /* 0x000fe20000000000 */
[----:B------:R-:W-:Y:S01]  /*ba40*/  SHFL.IDX PT, R89, R46, RZ, 0x1c1f ;  /* 0x001c1fff2e597589 */ /* 0x000fe200000e0000 */
[----:B------:R-:W-:Y:S02]  /*ba50*/  ISETP.GE.OR P1, PT, R45, R96, P1 ;  /* 0x000000602d00720c */ /* 0x000fe40000f26670 */
[----:B-1----:R-:W-:Y:S01]  /*ba60*/  SEL R52, R73, R90, P0 ;  /* 0x0000005a49347207 */ /* 0x002fe20000000000 */
[----:B------:R-:W-:Y:S01]  /*ba70*/  SHFL.IDX PT, R95, R46, 0x1, 0x1c1f ;  /* 0x003c1f002e5f7f89 */ /* 0x000fe200000e0000 */
[----:B------:R-:W-:-:S02]  /*ba80*/  SEL R54, R90, R73, P0 ;  /* 0x000000495a367207 */ /* 0x000fc40000000000 */
[----:B------:R-:W-:Y:S01]  /*ba90*/  SEL R53, R115, R124, P0 ;  /* 0x0000007c73357207 */ /* 0x000fe20000000000 */
[----:B------:R-:W-:Y:S01]  /*baa0*/  STSM.16.M88.4 [R65], R48 ;  /* 0x0000003041007844 */ /* 0x000fe20000000200 */
[----:B------:R-:W-:Y:S02]  /*bab0*/  SEL R55, R124, R115, P0 ;  /* 0x000000737c377207 */ /* 0x000fe40000000000 */
[----:B------:R-:W-:Y:S02]  /*bac0*/  SEL R45, R171, R88, P0 ;  /* 0x00000058ab2d7207 */ /* 0x000fe40000000000 */
[----:B------:R-:W-:Y:S01]  /*bad0*/  SEL R47, R88, R171, P0 ;  /* 0x000000ab582f7207 */ /* 0x000fe20000000000 */
[----:B------:R-:W-:Y:S01]  /*bae0*/  STSM.16.M88.4 [R64], R52 ;  /* 0x0000003440007844 */ /* 0x000fe20000000200 */
[----:B------:R-:W-:Y:S02]  /*baf0*/  SEL R56, R72, R91, P0 ;  /* 0x0000005b48387207 */ /* 0x000fe40000000000 */
[----:B------:R-:W-:Y:S01]  /*bb00*/  SEL R58, R91, R72, P0 ;  /* 0x000000485b3a7207 */ /* 0x000fe20000000000 */
[----:B------:R0:W1:Y:S01]  /*bb10*/  SHFL.IDX PT, R88, R44, RZ, 0x1c1f ;  /* 0x001c1fff2c587589 */ /* 0x00006200000e0000 */
[----:B------:R-:W-:-:S02]  /*bb20*/  SEL R57, R87, R126, P0 ;  /* 0x0000007e57397207 */ /* 0x000fc40000000000 */
[----:B------:R-:W-:Y:S02]  /*bb30*/  SEL R59, R126, R87, P0 ;  /* 0x000000577e3b7207 */ /* 0x000fe40000000000 */
[----:B------:R-:W-:Y:S02]  /*bb40*/  SEL R81, R83, R128, P0 ;  /* 0x0000008053517207 */ /* 0x000fe40000000000 */
[----:B------:R-:W-:Y:S01]  /*bb50*/  SEL R80, R43, R92, P0 ;  /* 0x0000005c2b507207 */ /* 0x000fe20000000000 */
[----:B------:R2:W-:Y:S01]  /*bb60*/  STSM.16.M88.4 [R66], R56 ;  /* 0x0000003842007844 */ /* 0x0005e20000000200 */
[----:B------:R-:W-:Y:S02]  /*bb70*/  SEL R82, R92, R43, P0 ;  /* 0x0000002b5c527207 */ /* 0x000fe40000000000 */
[----:B------:R-:W-:Y:S02]  /*bb80*/  SEL R83, R128, R83, P0 ;  /* 0x0000005380537207 */ /* 0x000fe40000000000 */
[----:B0-----:R-:W-:-:S02]  /*bb90*/  SEL R44, R42, R93, P0 ;  /* 0x0000005d2a2c7207 */ /* 0x001fc40000000000 */
[----:B------:R-:W-:Y:S01]  /*bba0*/  SEL R46, R93, R42, P0 ;  /* 0x0000002a5d2e7207 */ /* 0x000fe20000000000 */
[----:B------:R-:W-:Y:S04]  /*bbb0*/  STSM.16.M88.4 [R68], R80 ;  /* 0x0000005044007844 */ /* 0x000fe80000000200 */
[----:B------:R-:W-:Y:S01]  /*bbc0*/  STSM.16.M88.4 [R70], R44 ;  /* 0x0000002c46007844 */ /* 0x000fe20000000200 */
[----:B------:R-:W-:Y:S01]  /*bbd0*/  BAR.SYNC.DEFER_BLOCKING 0x1, 0x100 ;  /* 0x0044000000007b1d */ /* 0x000fe20000010000 */
[----:B------:R-:W-:-:S05]  /*bbe0*/  UIMAD UR5, UR10, UR8, URZ ;  /* 0x000000080a0572a4 */ /* 0x000fca000f8e023f */
[----:B-1----:R-:W-:Y:S01]  /*bbf0*/  @!P2 ST.E desc[UR50][R88.64], R2 ;  /* 0x000000025800a985 */ /* 0x002fe2000c101932 */
[----:B------:R-:W-:Y:S01]  /*bc00*/  UIMAD.WIDE.U32 UR6, UR39, UR8, URZ ;  /* 0x00000008270672a5 */ /* 0x000fe2000f8e003f */
[----:B------:R-:W-:Y:S02]  /*bc10*/  ULDC.64 UR10, c[0x0][0xaf0] ;  /* 0x0002bc00000a7ab9 */ /* 0x000fe40000000a00 */
[----:B------:R0:W-:Y:S04]  /*bc20*/  @!P1 ST.E desc[UR50][R94.64], R0 ;  /* 0x000000005e009985 */ /* 0x0001e8000c101932 */
[----:B------:R1:W5:Y:S04]  /*bc30*/  LD.E.128 R52, desc[UR50][R30.64] ;  /* 0x000000321e347980 */ /* 0x000368000c101d00 */
[----:B--2---:R2:W5:Y:S01]  /*bc40*/  LD.E.128 R56, desc[UR50][R28.64] ;  /* 0x000000321c387980 */ /* 0x004562000c101d00 */
[----:B0-----:R-:W-:-:S03]  /*bc50*/  IMAD R0, R216, 0x20, R217 ;  /* 0x00000020d8007824 */ /* 0x001fc600078e02d9 */
[----:B------:R0:W5:Y:S01]  /*bc60*/  LD.E.128 R88, desc[UR50][R6.64] ;  /* 0x0000003206587980 */ /* 0x000162000c101d00 */
[----:B-1----:R-:W1:Y:S01]  /*bc70*/  @P3 LDC R31, c[0x0][0xbec] ;  /* 0x0002fb00ff1f3b82 */ /* 0x002e620000000800 */
[----:B------:R-:W-:Y:S02]  /*bc80*/  UIMAD UR5, UR39, UR9, UR5 ;  /* 0x00000009270572a4 */ /* 0x000fe4000f8e0205 */
[----:B------:R-:W-:Y:S01]  /*bc90*/  UIMAD UR8, UR13, UR10, URZ ;  /* 0x0000000a0d0872a4 */ /* 0x000fe2000f8e023f */
[----:B------:R-:W5:Y:S04]  /*bca0*/  LD.E.128 R60, desc[UR50][R38.64] ;  /* 0x00000032263c7980 */ /* 0x000f68000c101d00 */
[----:B--2---:R-:W2:Y:S01]  /*bcb0*/  @P3 LDC R29, c[0x0][0xbf0] ;  /* 0x0002fc00ff1d3b82 */ /* 0x004ea20000000800 */
[----:B0-----:R-:W-:Y:S01]  /*bcc0*/  VIADD R6, R0, UR41 ;  /* 0x0000002900067c36 */ /* 0x001fe20008000000 */
[----:B------:R-:W-:Y:S01]  /*bcd0*/  UIADD3 UR7, UR7, UR5, URZ ;  /* 0x0000000507077290 */ /* 0x000fe2000fffe03f */
[----:B------:R-:W5:Y:S01]  /*bce0*/  LD.E.128 R72, desc[UR50][R36.64] ;  /* 0x0000003224487980 */ /* 0x000f62000c101d00 */
[----:B------:R-:W-:Y:S01]  /*bcf0*/  UIMAD UR5, UR38, UR11, UR8 ;  /* 0x0000000b260572a4 */ /* 0x000fe2000f8e0208 */
[----:B------:R-:W-:Y:S01]  /*bd00*/  IMAD.MOV.U32 R7, RZ, RZ, R6 ;  /* 0x000000ffff077224 */ /* 0x000fe200078e0006 */
[----:B------:R-:W-:Y:S01]  /*bd10*/  UIMAD.WIDE.U32 UR38, UR38, UR10, UR6 ;  /* 0x0000000a262672a5 */ /* 0x000fe2000f8e0006 */
[----:B------:R0:W5:Y:S02]  /*bd20*/  LD.E.128 R92, desc[UR50][R4.64] ;  /* 0x00000032045c7980 */ /* 0x000164000c101d00 */
[----:B------:R-:W-:-:S02]  /*bd30*/  ULDC.64 UR6, c[0x0][0xae0] ;  /* 0x0002b80000067ab9 */ /* 0x000fc40000000a00 */
[----:B------:R-:W5:Y:S04]  /*bd40*/  LD.E.128 R48, desc[UR50][R34.64] ;  /* 0x0000003222307980 */ /* 0x000f68000c101d00 */
[----:B------:R-:W5:Y:S01]  /*bd50*/  LD.E.128 R76, desc[UR50][R32.64] ;  /* 0x00000032204c7980 */ /* 0x000f62000c101d00 */
[----:B-1----:R-:W-:Y:S01]  /*bd60*/  @P3 IMAD.HI.U32 R0, R6, R31, RZ ;  /* 0x0000001f06003227 */ /* 0x002fe200078e00ff */
[----:B------:R-:W-:Y:S02]  /*bd70*/  UIADD3 UR5, UR39, UR5, URZ ;  /* 0x0000000527057290 */ /* 0x000fe4000fffe03f */
[----:B------:R1:W5:Y:S04]  /*bd80*/  LD.E.128 R36, desc[UR50][R8.64] ;  /* 0x0000003208247980 */ /* 0x000368000c101d00 */
[----:B------:R-:W5:Y:S01]  /*bd90*/  LD.E.128 R40, desc[UR50][R40.64] ;  /* 0x0000003228287980 */ /* 0x000f62000c101d00 */
[----:B--2---:R-:W-:Y:S01]  /*bda0*/  @P3 SHF.R.U32.HI R7, RZ, R29, R0 ;  /* 0x0000001dff073219 */ /* 0x004fe20000011600 */
[----:B0-----:R-:W-:-:S02]  /*bdb0*/  IMAD.U32 R5, RZ, RZ, UR39 ;  /* 0x00000027ff057e24 */ /* 0x001fc4000f8e00ff */
[----:B------:R-:W-:Y:S01]  /*bdc0*/  IMAD.U32 R4, RZ, RZ, UR38 ;  /* 0x00000026ff047e24 */ /* 0x000fe2000f8e00ff */
[--C-:B------:R-:W-:Y:S01]  /*bdd0*/  SHF.R.S32.HI R0, RZ, 0x1f, R7.reuse ;  /* 0x0000001fff007819 */ /* 0x100fe20000011407 */
[----:B------:R-:W-:Y:S01]  /*bde0*/  IMAD.MOV R2, RZ, RZ, -R7 ;  /* 0x000000ffff027224 */ /* 0x000fe200078e0a07 */
[----:B------:R-:W5:Y:S01]  /*bdf0*/  LD.E.128 R44, desc[UR50][R26.64] ;  /* 0x000000321a2c7980 */ /* 0x000f62000c101d00 */
[----:B------:R-:W-:Y:S02]  /*be00*/  IMAD.U32 R5, RZ, RZ, UR5 ;  /* 0x00000005ff057e24 */ /* 0x000fe4000f8e00ff */
[----:B------:R-:W-:Y:S01]  /*be10*/  IMAD R0, R0, UR6, RZ ;  /* 0x0000000600007c24 */ /* 0x000fe2000f8e02ff */
[----:B------:R-:W5:Y:S01]  /*be20*/  LD.E.128 R84, desc[UR50][R14.64] ;  /* 0x000000320e547980 */ /* 0x000f62000c101d00 */
[----:B-1----:R-:W-:-:S03]  /*be30*/  IMAD R9, R3, R2, R6 ;  /* 0x0000000203097224 */ /* 0x002fc600078e0206 */
[----:B------:R-:W5:Y:S01]  /*be40*/  LD.E.128 R80, desc[UR50][R20.64] ;  /* 0x0000003214507980 */ /* 0x000f62000c101d00 */
[----:B------:R-:W-:-:S03]  /*be50*/  IMAD.WIDE.U32 R2, R7, UR6, R4 ;  /* 0x0000000607027c25 */ /* 0x000fc6000f8e0004 */
[----:B------:R-:W5:Y:S04]  /*be60*/  LD.E.128 R64, desc[UR50][R24.64] ;  /* 0x0000003218407980 */ /* 0x000f68000c101d00 */
[----:B------:R-:W5:Y:S04]  /*be70*/  LD.E.128 R68, desc[UR50][R12.64] ;  /* 0x000000320c447980 */ /* 0x000f68000c101d00 */
[----:B------:R0:W5:Y:S01]  /*be80*/  LD.E.128 R32, desc[UR50][R10.64] ;  /* 0x000000320a207980 */ /* 0x000162000c101d00 */
[----:B------:R-:W-:Y:S01]  /*be90*/  @!PT LDS RZ, [RZ] ;  /* 0x00000000fffff984 */ /* 0x000fe20000000800 */
[----:B------:R-:W-:Y:S01]  /*bea0*/  @!PT LDS RZ, [RZ] ;  /* 0x00000000fffff984 */ /* 0x000fe20000000800 */
[----:B------:R-:W-:Y:S01]  /*beb0*/  @!PT LDS RZ, [RZ] ;  /* 0x00000000fffff984 */ /* 0x000fe20000000800 */
[----:B------:R-:W-:Y:S01]  /*bec0*/  @!PT LDS RZ, [RZ] ;  /* 0x00000000fffff984 */ /* 0x000fe20000000800 */
[----:B------:R1:W-:Y:S06]  /*bed0*/  MEMBAR.ALL.CTA ;  /* 0x0000000000007992 */ /* 0x0003ec0000008000 */
[----:B-1----:R-:W1:Y:S01]  /*bee0*/  FENCE.VIEW.ASYNC.S ;  /* 0x00000000000073c6 */ /* 0x002e620000000000 */
[----:B0-----:R-:W-:Y:S01]  /*bef0*/  IMAD R11, R7, UR7, R0 ;  /* 0x00000007070b7c24 */ /* 0x001fe2000f8e0200 */
[----:B------:R-:W-:Y:S01]  /*bf00*/  SHF.R.S32.HI R0, RZ, 0x1f, R9 ;  /* 0x0000001fff007819 */ /* 0x000fe20000011409 */
[----:B------:R-:W-:Y:S01]  /*bf10*/  ULDC.64 UR6, c[0x0][0xad8] ;  /* 0x0002b60000067ab9 */ /* 0x000fe20000000a00 */
        /* <DEDUP_REMOVED lines=8> */
[----:B------:R-:W-:Y:S01]  /*bfa0*/  UPRMT UR5, URZ, 0x654, UR5 ;  /* 0x000006543f057896 */ /* 0x000fe20008000005 */
[----:B------:R-:W-:Y:S01]  /*bfb0*/  LEA R0, P3, R2, UR6, 0x1 ;  /* 0x0000000602007c11 */ /* 0x000fe2000f8608ff */
[----:B------:R-:W-:Y:S02]  /*bfc0*/  IMAD.IADD R3, R3, 0x1, R7 ;  /* 0x0000000103037824 */ /* 0x000fe400078e0207 */
[----:B------:R-:W-:-:S03]  /*bfd0*/  VIADD R5, R13, 0x20 ;  /* 0x000000200d057836 */ /* 0x000fc60000000000 */
[----:B------:R-:W-:Y:S02]  /*bfe0*/  LEA.HI.X R10, R2, UR7, R3, 0x1, P3 ;  /* 0x00000007020a7c11 */ /* 0x000fe400098f0c03 */
[-C--:B------:R-:W-:Y:S01]  /*bff0*/  ISETP.GE.AND P1, PT, R5, R96.reuse, PT ;  /* 0x000000600500720c */ /* 0x080fe20003f26270 */
[----:B------:R-:W-:Y:S01]  /*c000*/  VIADD R5, R13, 0x40 ;  /* 0x000000400d057836 */ /* 0x000fe20000000000 */
[----:B-1----:R0:W1:Y:S01]  /*c010*/  SHFL.IDX PT, R8, R0, RZ, 0x181f ;  /* 0x00181fff00087589 */ /* 0x00206200000e0000 */
[----:B------:R-:W-:Y:S01]  /*c020*/  SYNCS.ARRIVE.TRANS64.RED.A1T0 RZ, [UR5], RZ ;  /* 0x000000ffffff79a7 */ /* 0x000fe20008100405 */
[----:B------:R-:W-:Y:S02]  /*c030*/  BSSY B1, `(.L_x_2436) ;  /* 0x0000015000017945 */ /* 0x000fe40003800000 */
        /* <DEDUP_REMOVED lines=20> */
.L_x_2437:
[----:B------:R-:W-:Y:S05]  /*c180*/  BSYNC B1 ;  /* 0x0000000000017941 */ /* 0x000fea0003800000 */
.L_x_2436:
        /* <DEDUP_REMOVED lines=10> */
[-C--:B------:R-:W-:Y:S02]  /*c230*/  @!P3 LEA R4, P5, R22, R8.reuse, 0x1 ;  /* 0x000000081604b211 */ /* 0x080fe400078a08ff */
[-C--:B---3--:R-:W-:Y:S02]  /*c240*/  @!P4 LEA.HI.X R3, R16, R9.reuse, R225, 0x1, P6 ;  /* 0x000000091003c211 */ /* 0x088fe400030f0ce1 */
[-C--:B------:R-:W-:Y:S02]  /*c250*/  @!P2 LEA R6, P6, R19, R8.reuse, 0x1 ;  /* 0x000000081306a211 */ /* 0x080fe400078c08ff */
        /* <DEDUP_REMOVED lines=8> */
.L_x_2439:
[----:B------:R-:W-:Y:S05]  /*c2e0*/  BSYNC B1 ;  /* 0x0000000000017941 */ /* 0x000fea0003800000 */
.L_x_2438:
        /* <DEDUP_REMOVED lines=11> */
[-C--:B------:R-:W-:Y:S02]  /*c3a0*/  @!P1 LEA R6, P4, R19, R8.reuse, 0x1 ;  /* 0x0000000813069211 */ /* 0x080fe400078808ff */
[-C--:B----4-:R-:W-:Y:S02]  /*c3b0*/  @!P3 LEA.HI.X R3, R16, R9.reuse, R225, 0x1, P6 ;  /* 0x000000091003b211 */ /* 0x090fe400030f0ce1 */
        /* <DEDUP_REMOVED lines=8> */
.L_x_2441:
[----:B------:R-:W-:Y:S05]  /*c440*/  BSYNC B1 ;  /* 0x0000000000017941 */ /* 0x000fea0003800000 */
.L_x_2440:
[----:B-1----:R-:W-:Y:S01]  /*c450*/  VIADD R3, R13, 0x60 ;  /* 0x000000600d037836 */ /* 0x002fe20000000000 */
[----:B0-23--:R-:W0:Y:S04]  /*c460*/  SHFL.IDX PT, R10, R10, 0x3, 0x181f ;  /* 0x00781f000a0a7f89 */ /* 0x00de2800000e0000 */
[----:B------:R-:W-:Y:S01]  /*c470*/  ISETP.GE.AND P0, PT, R3, R96, PT ;  /* 0x000000600300720c */ /* 0x000fe20003f06270 */
[----:B------:R-:W1:-:S12]  /*c480*/  SHFL.IDX PT, R0, R0, 0x3, 0x181f ;  /* 0x00781f0000007f89 */ /* 0x000e5800000e0000 */
[----:B------:R-:W-:Y:S05]  /*c490*/  @P0 BRA `(.L_x_2442) ;  /* 0x0000000c00200947 */ /* 0x000fea0003800000 */
[----:B------:R-:W-:Y:S02]  /*c4a0*/  ULDC UR5, c[0x0][0xac8] ;  /* 0x0002b20000057ab9 */ /* 0x000fe40000000800 */
[----:B------:R-:W-:Y:S02]  /*c4b0*/  ISETP.GE.AND P3, PT, R16, UR5, PT ;  /* 0x0000000510007c0c */ /* 0x000fe4000bf66270 */
[----:B------:R-:W-:Y:S02]  /*c4c0*/  ISETP.GE.AND P4, PT, R22, UR5, PT ;  /* 0x0000000516007c0c */ /* 0x000fe4000bf86270 */
[----:B------:R-:W-:-:S09]  /*c4d0*/  ISETP.GE.AND P5, PT, R19, UR5, PT ;  /* 0x0000000513007c0c */ /* 0x000fd2000bfa6270 */
[-C--:B-1----:R-:W-:Y:S02]  /*c4e0*/  @!P3 LEA R2, P0, R16, R0.reuse, 0x1 ;  /* 0x000000001002b211 */ /* 0x082fe400078008ff */
[-C--:B------:R-:W-:Y:S02]  /*c4f0*/  @!P4 LEA R4, P1, R22, R0.reuse, 0x1 ;  /* 0x000000001604c211 */ /* 0x080fe400078208ff */
[C---:B------:R-:W-:Y:S02]  /*c500*/  @!P5 LEA R6, P2, R19.reuse, R0, 0x1 ;  /* 0x000000001306d211 */ /* 0x040fe400078408ff */
[-C--:B0-----:R-:W-:Y:S02]  /*c510*/  @!P3 LEA.HI.X R3, R16, R10.reuse, R225, 0x1, P0 ;  /* 0x0000000a1003b211 */ /* 0x081fe400000f0ce1 */
        /* <DEDUP_REMOVED lines=11> */
.L_x_2435:
        /* <DEDUP_REMOVED lines=50> */
.L_x_2444:
[----:B------:R-:W-:Y:S05]  /*c8f0*/  BSYNC B1 ;  /* 0x0000000000017941 */ /* 0x000fea0003800000 */
.L_x_2443:
        /* <DEDUP_REMOVED lines=11> */
[----:B-1----:R-:W-:-:S03]  /*c9b0*/  @P1 SHF.R.U32.HI R5, RZ, R11, R0 ;  /* 0x0000000bff051219 */ /* 0x002fc60000011600 */
[----:B------:R-:W-:Y:S01]  /*c9c0*/  UIMAD UR5, UR38, UR11, UR5 ;  /* 0x0000000b260572a4 */ /* 0x000fe2000f8e0205 */
[--C-:B------:R-:W-:Y:S01]  /*c9d0*/  SHF.R.S32.HI R0, RZ, 0x1f, R5.reuse ;  /* 0x0000001fff007819 */ /* 0x100fe20000011405 */
[----:B------:R-:W-:Y:S01]  /*c9e0*/  UIMAD.WIDE.U32 UR38, UR38, UR10, UR6 ;  /* 0x0000000a262672a5 */ /* 0x000fe2000f8e0006 */
[----:B------:R-:W-:Y:S02]  /*c9f0*/  IMAD.MOV R7, RZ, RZ, -R5 ;  /* 0x000000ffff077224 */ /* 0x000fe400078e0a05 */
[----:B------:R-:W-:Y:S01]  /*ca00*/  ULDC.64 UR6, c[0x0][0xae0] ;  /* 0x0002b80000067ab9 */ /* 0x000fe20000000a00 */
[----:B------:R-:W-:Y:S01]  /*ca10*/  UIADD3 UR5, UR39, UR5, URZ ;  /* 0x0000000527057290 */ /* 0x000fe2000fffe03f */
[----:B------:R-:W-:Y:S02]  /*ca20*/  IMAD R0, R0, UR6, RZ ;  /* 0x0000000600007c24 */ /* 0x000fe4000f8e02ff */
[----:B------:R-:W-:Y:S02]  /*ca30*/  IMAD R7, R8, R7, R6 ;  /* 0x0000000708077224 */ /* 0x000fe400078e0206 */
[----:B------:R-:W-:-:S02]  /*ca40*/  IMAD.U32 R3, RZ, RZ, UR39 ;  /* 0x00000027ff037e24 */ /* 0x000fc4000f8e00ff */
[----:B------:R-:W-:Y:S02]  /*ca50*/  IMAD.U32 R2, RZ, RZ, UR38 ;  /* 0x00000026ff027e24 */ /* 0x000fe4000f8e00ff */
[----:B------:R-:W-:Y:S01]  /*ca60*/  IMAD.U32 R3, RZ, RZ, UR5 ;  /* 0x00000005ff037e24 */ /* 0x000fe2000f8e00ff */
[----:B------:R-:W-:Y:S01]  /*ca70*/  ULDC UR5, c[0x0][0xa88] ;  /* 0x0002a20000057ab9 */ /* 0x000fe20000000800 */
[C---:B------:R-:W-:Y:S01]  /*ca80*/  IMAD R9, R5.reuse, UR7, R0 ;  /* 0x0000000705097c24 */ /* 0x040fe2000f8e0200 */
[----:B------:R-:W-:Y:S01]  /*ca90*/  SHF.R.S32.HI R0, RZ, 0x1f, R7 ;  /* 0x0000001fff007819 */ /* 0x000fe20000011407 */
[----:B------:R-:W-:Y:S01]  /*caa0*/  IMAD.WIDE.U32 R2, R5, UR6, R2 ;  /* 0x0000000605027c25 */ /* 0x000fe2000f8e0002 */
[----:B------:R-:W-:-:S03]  /*cab0*/  ULDC.64 UR6, c[0x0][0xad8] ;  /* 0x0002b60000067ab9 */ /* 0x000fc60000000a00 */
        /* <DEDUP_REMOVED lines=8> */
[----:B------:R-:W-:Y:S01]  /*cb40*/  VIADD R0, R6, 0x20 ;  /* 0x0000002006007836 */ /* 0x000fe20000000000 */
[----:B------:R-:W-:Y:S01]  /*cb50*/  LEA R4, P3, R2, UR6, 0x1 ;  /* 0x0000000602047c11 */ /* 0x000fe2000f8608ff */
[----:B------:R-:W-:-:S03]  /*cb60*/  IMAD.IADD R3, R3, 0x1, R5 ;  /* 0x0000000103037824 */ /* 0x000fc600078e0205 */
[-C--:B------:R-:W-:Y:S01]  /*cb70*/  ISETP.GE.AND P1, PT, R0, R9.reuse, PT ;  /* 0x000000090000720c */ /* 0x080fe20003f26270 */
[----:B------:R-:W-:Y:S01]  /*cb80*/  VIADD R0, R6, 0x40 ;  /* 0x0000004006007836 */ /* 0x000fe20000000000 */
[----:B------:R-:W-:Y:S02]  /*cb90*/  LEA.HI.X R5, R2, UR7, R3, 0x1, P3 ;  /* 0x0000000702057c11 */ /* 0x000fe400098f0c03 */
[----:B------:R0:W1:Y:S02]  /*cba0*/  SHFL.IDX PT, R2, R4, RZ, 0x181f ;  /* 0x00181fff04027589 */ /* 0x00006400000e0000 */
[----:B------:R-:W-:Y:S02]  /*cbb0*/  ISETP.GE.AND P0, PT, R0, R9, PT ;  /* 0x000000090000720c */ /* 0x000fe40003f06270 */
        /* <DEDUP_REMOVED lines=19> */
.L_x_2446:
[----:B------:R-:W-:Y:S05]  /*ccf0*/  BSYNC B1 ;  /* 0x0000000000017941 */ /* 0x000fea0003800000 */
.L_x_2445:
        /* <DEDUP_REMOVED lines=21> */
.L_x_2448:
[----:B------:R-:W-:Y:S05]  /*ce50*/  BSYNC B1 ;  /* 0x0000000000017941 */ /* 0x000fea0003800000 */
.L_x_2447:
        /* <DEDUP_REMOVED lines=21> */
.L_x_2450:
[----:B------:R-:W-:Y:S05]  /*cfb0*/  BSYNC B1 ;  /* 0x0000000000017941 */ /* 0x000fea0003800000 */
.L_x_2449:
[----:B---3--:R-:W-:Y:S01]  /*cfc0*/  VIADD R3, R6, 0x60 ;  /* 0x0000006006037836 */ /* 0x008fe20000000000 */
[----:B0-----:R0:W3:Y:S04]  /*cfd0*/  SHFL.IDX PT, R0, R5, 0x3, 0x181f ;  /* 0x00781f0005007f89 */ /* 0x0010e800000e0000 */
[----:B------:R-:W-:Y:S01]  /*cfe0*/  ISETP.GE.AND P0, PT, R3, R9, PT ;  /* 0x000000090300720c */ /* 0x000fe20003f06270 */
[----:B-1----:R0:W1:-:S12]  /*cff0*/  SHFL.IDX PT, R2, R4, 0x3, 0x181f ;  /* 0x00781f0004027f89 */ /* 0x00205800000e0000 */
[----:B0-----:R-:W-:Y:S05]  /*d000*/  @P0 BRA `(.L_x_2442) ;  /* 0x0000000000440947 */ /* 0x001fea0003800000 */
[----:B------:R-:W-:Y:S02]  /*d010*/  ULDC UR5, c[0x0][0xac8] ;  /* 0x0002b20000057ab9 */ /* 0x000fe40000000800 */
[----:B------:R-:W-:Y:S02]  /*d020*/  ISETP.GE.AND P3, PT, R16, UR5, PT ;  /* 0x0000000510007c0c */ /* 0x000fe4000bf66270 */
[----:B------:R-:W-:Y:S02]  /*d030*/  ISETP.GE.AND P2, PT, R22, UR5, PT ;  /* 0x0000000516007c0c */ /* 0x000fe4000bf46270 */
[----:B------:R-:W-:Y:S02]  /*d040*/  ISETP.GE.AND P1, PT, R19, UR5, PT ;  /* 0x0000000513007c0c */ /* 0x000fe4000bf26270 */
[----:B------:R-:W-:-:S07]  /*d050*/  ISETP.GE.AND P0, PT, R23, UR5, PT ;  /* 0x0000000517007c0c */ /* 0x000fce000bf06270 */
[-C--:B-12-4-:R-:W-:Y:S02]  /*d060*/  @!P3 LEA R4, P6, R16, R2.reuse, 0x1 ;  /* 0x000000021004b211 */ /* 0x096fe400078c08ff */
[-C--:B------:R-:W-:Y:S02]  /*d070*/  @!P2 LEA R6, P5, R22, R2.reuse, 0x1 ;  /* 0x000000021606a211 */ /* 0x080fe400078a08ff */
[----:B------:R-:W-:Y:S02]  /*d080*/  @!P1 LEA R8, P4, R19, R2, 0x1 ;  /* 0x0000000213089211 */ /* 0x000fe400078808ff */
[----:B---3--:R-:W-:Y:S02]  /*d090*/  @!P3 LEA.HI.X R5, R16, R0, R225, 0x1, P6 ;  /* 0x000000001005b211 */ /* 0x008fe400030f0ce1 */
        /* <DEDUP_REMOVED lines=8> */
.L_x_2442:
[----:B------:R-:W-:Y:S05]  /*d120*/  BSYNC B0 ;  /* 0x0000000000007941 */ /* 0x000fea0003800000 */
.L_x_2434:
[----:B------:R-:W-:Y:S02]  /*d130*/  ULDC UR5, c[0x0][0xc38] ;  /* 0x00030e0000057ab9 */ /* 0x000fe40000000800 */
[----:B------:R-:W-:-:S06]  /*d140*/  UISETP.GE.AND UP0, UPT, UR4, UR5, UPT ;  /* 0x000000050400728c */ /* 0x000fcc000bf06270 */
[----:B------:R-:W-:-:S13]  /*d150*/  PLOP3.LUT P0, PT, PT, PT, UP0, 0x80, 0x0 ;  /* 0x000000000000781c */ /* 0x000fda0003f0f008 */
[----:B------:R-:W-:Y:S05]  /*d160*/  @!P0 BRA `(.L_x_2451) ;  /* 0xffffff3800f48947 */ /* 0x000fea000383ffff */
[----:B------:R-:W-:Y:S05]  /*d170*/  EXIT ;  /* 0x000000000000794d */ /* 0x000fea0003800000 */
.L_x_2393:
[----:B------:R-:W-:-:S08]  /*d180*/  NOP ;  /* 0x0000000000007918 */ /* 0x000fd00000000000 */
[----:B------:R-:W0:-:S00]  /*d190*/  USETMAXREG.DEALLOC.CTAPOOL 0x28 ;  /* 0x00000028000079c8 */ /* 0x000e0000080e0500 */
[----:B0-----:R-:W-:-:S06]  /*d1a0*/  LOP3.LUT R0, R0, 0x3, RZ, 0xc0, !PT ;  /* 0x0000000300007812 */ /* 0x001fcc00078ec0ff */
[----:B------:R-:W0:Y:S01]  /*d1b0*/  S2UR UR5, SR_CTAID.X ;  /* 0x00000000000579c3 */ /* 0x000e220000002500 */
[----:B------:R-:W-:Y:S01]  /*d1c0*/  LOP3.LUT R16, R16, 0xffffefff, RZ, 0xc0, !PT ;  /* 0xffffefff10107812 */ /* 0x000fe200078ec0ff */
[----:B------:R-:W-:Y:S01]  /*d1d0*/  STL [R1+0x14], RZ ;  /* 0x000014ff01007387 */ /* 0x000fe20000100800 */
[----:B------:R-:W-:Y:S02]  /*d1e0*/  IMAD.MOV.U32 R27, RZ, RZ, 0x1 ;  /* 0x00000001ff1b7424 */ /* 0x000fe400078e00ff */
[----:B------:R-:W-:Y:S01]  /*d1f0*/  IMAD.MOV.U32 R25, RZ, RZ, RZ ;  /* 0x000000ffff197224 */ /* 0x000fe200078e00ff */
        /* <DEDUP_REMOVED lines=10> */
[----:B------:R-:W-:Y:S01]  /*d2a0*/  UISETP.NE.U32.AND UP0, UPT, UR6, URZ, UPT ;  /* 0x0000003f0600728c */ /* 0x000fe2000bf05070 */
[----:B------:R-:W-:Y:S01]  /*d2b0*/  IMAD.MOV.U32 R36, RZ, RZ, 0x40 ;  /* 0x00000040ff247424 */ /* 0x000fe200078e00ff */
[----:B------:R-:W-:Y:S01]  /*d2c0*/  ULDC UR8, c[0x0][0x2b8] ;  /* 0x0000ae0000087ab9 */ /* 0x000fe20000000800 */
[----:B------:R-:W-:Y:S01]  /*d2d0*/  ULDC UR4, c[0x0][0x424] ;  /* 0x0001090000047ab9 */ /* 0x000fe20000000800 */
[----:B------:R-:W-:Y:S01]  /*d2e0*/  UISETP.NE.AND.EX UP0, UPT, UR7, URZ, UPT, UP0 ;  /* 0x0000003f0700728c */ /* 0x000fe2000bf05300 */
[----:B------:R-:W-:Y:S01]  /*d2f0*/  IMAD.MOV.U32 R31, RZ, RZ, 0x20 ;  /* 0x00000020ff1f7424 */ /* 0x000fe200078e00ff */
[----:B------:R-:W-:Y:S01]  /*d300*/  ULDC UR39, c[0x0][0x288] ;  /* 0x0000a20000277ab9 */ /* 0x000fe20000000800 */
[----:B------:R-:W-:Y:S01]  /*d310*/  ULDC.64 UR6, c[0x0][0x2f0] ;  /* 0x0000bc0000067ab9 */ /* 0x000fe20000000a00 */
[----:B------:R-:W-:Y:S01]  /*d320*/  USEL UR4, UR4, 0x1, UP0 ;  /* 0x0000000104047887 */ /* 0x000fe20008000000 */
[----:B------:R-:W-:Y:S01]  /*d330*/  IMAD.MOV.U32 R27, RZ, RZ, 0x1 ;  /* 0x00000001ff1b7424 */ /* 0x000fe200078e00ff */
[----:B------:R-:W-:Y:S01]  /*d340*/  ULDC UR38, c[0x0][0x448] ;  /* 0x0001120000267ab9 */ /* 0x000fe20000000800 */
[----:B------:R-:W-:Y:S01]  /*d350*/  IMAD.MOV.U32 R25, RZ, RZ, RZ ;  /* 0x000000ffff197224 */ /* 0x000fe200078e00ff */
[----:B------:R-:W-:-:S02]  /*d360*/  UIMAD UR36, UR4, UR6, URZ ;  /* 0x00000006042472a4 */ /* 0x000fc4000f8e023f */
[----:B------:R-:W-:Y:S02]  /*d370*/  UIMAD UR38, UR38, UR39, URZ ;  /* 0x00000027262672a4 */ /* 0x000fe4000f8e023f */
[----:B------:R-:W-:Y:S02]  /*d380*/  UIADD3 UR4, UR36, 0x7f, URZ ;  /* 0x0000007f24047890 */ /* 0x000fe4000fffe03f */
[----:B------:R-:W-:Y:S02]  /*d390*/  ULOP3.LUT UR45, UR37, 0x2, URZ, 0xfc, !UPT ;  /* 0x00000002252d7892 */ /* 0x000fe4000f8efc3f */
[----:B------:R-:W-:Y:S02]  /*d3a0*/  ULOP3.LUT UR46, UR37, 0x1, URZ, 0xfc, !UPT ;  /* 0x00000001252e7892 */ /* 0x000fe4000f8efc3f */
[----:B------:R-:W-:Y:S01]  /*d3b0*/  UIADD3 UR39, UR36, 0x80, -UR39 ;  /* 0x0000008024277890 */ /* 0x000fe2000fffe827 */
[----:B------:R-:W-:Y:S01]  /*d3c0*/  ULDC UR47, c[0x0][0xc] ;  /* 0x00000300002f7ab9 */ /* 0x000fe20000000800 */
[C---:B0-----:R-:W-:Y:S01]  /*d3d0*/  IMAD.SHL.U32 R5, R4.reuse, 0x10, RZ ;  /* 0x0000001004057824 */ /* 0x041fe200078e00ff */
[C---:B------:R-:W-:Y:S01]  /*d3e0*/  LOP3.LUT R10, R4.reuse, 0x7f, RZ, 0xc0, !PT ;  /* 0x0000007f040a7812 */ /* 0x040fe200078ec0ff */
[C---:B------:R-:W-:Y:S01]  /*d3f0*/  IMAD.SHL.U32 R2, R4.reuse, 0x80, RZ ;  /* 0x0000008004027824 */ /* 0x040fe200078e00ff */
[C---:B------:R-:W-:Y:S01]  /*d400*/  R2P PR, R4.reuse, 0x6 ;  /* 0x0000000604007804 */ /* 0x040fe20000000000 */
[----:B------:R-:W-:Y:S01]  /*d410*/  IMAD.SHL.U32 R9, R4, 0x2, RZ ;  /* 0x0000000204097824 */ /* 0x000fe200078e00ff */
[----:B------:R-:W-:-:S02]  /*d420*/  LOP3.LUT R28, R5, 0x70, RZ, 0xc0, !PT ;  /* 0x00000070051c7812 */ /* 0x000fc400078ec0ff */
[----:B------:R-:W-:Y:S02]  /*d430*/  SHF.R.U32.HI R0, RZ, 0x5, R10 ;  /* 0x00000005ff007819 */ /* 0x000fe4000001160a */
[----:B------:R-:W-:Y:S02]  /*d440*/  LOP3.LUT R7, R2, 0x400, RZ, 0xc0, !PT ;  /* 0x0000040002077812 */ /* 0x000fe400078ec0ff */
[----:B------:R-:W-:Y:S02]  /*d450*/  LOP3.LUT R8, R28, 0x80, RZ, 0xfc, !PT ;  /* 0x000000801c087812 */ /* 0x000fe400078efcff */
[----:B------:R-:W-:Y:S01]  /*d460*/  LOP3.LUT R3, R2, 0x380, RZ, 0xc0, !PT ;  /* 0x0000038002037812 */ /* 0x000fe200078ec0ff */
[----:B------:R-:W-:Y:S01]  /*d470*/  IMAD R7, R0, 0x800, R7 ;  /* 0x0000080000077824 */ /* 0x000fe200078e0207 */
[----:B------:R-:W-:Y:S02]  /*d480*/  ISETP.GE.AND P4, PT, R8, UR7, PT ;  /* 0x0000000708007c0c */ /* 0x000fe4000bf86270 */
[----:B------:R-:W-:Y:S01]  /*d490*/  LOP3.LUT R4, R3, 0x10, R4, 0xf8, !PT ;  /* 0x0000001003047812 */ /* 0x000fe200078ef804 */
[----:B------:R-:W-:Y:S01]  /*d4a0*/  IMAD R0, R0, 0x10, R3 ;  /* 0x0000001000007824 */ /* 0x000fe200078e0203 */
[----:B------:R-:W-:-:S02]  /*d4b0*/  ISETP.GE.AND P3, PT, R8, UR7, PT ;  /* 0x0000000708007c0c */ /* 0x000fc4000bf66270 */
[--C-:B------:R-:W-:Y:S02]  /*d4c0*/  LOP3.LUT R4, R4, 0x70, R5.reuse, 0x78, !PT ;  /* 0x0000007004047812 */ /* 0x100fe400078e7805 */
[----:B------:R-:W-:Y:S02]  /*d4d0*/  LOP3.LUT R3, R0, 0x70, R5, 0x78, !PT ;  /* 0x0000007000037812 */ /* 0x000fe400078e7805 */
[----:B------:R-:W-:Y:S02]  /*d4e0*/  ISETP.GE.AND P0, PT, R8, UR8, PT ;  /* 0x0000000808007c0c */ /* 0x000fe4000bf06270 */
[----:B------:R-:W-:Y:S01]  /*d4f0*/  LOP3.LUT R0, R3, 0xc00, R2, 0xf8, !PT ;  /* 0x00000c0003007812 */ /* 0x000fe200078ef802 */
[----:B------:R-:W-:Y:S01]  /*d500*/  IMAD.U32 R2, RZ, RZ, UR5 ;  /* 0x00000005ff027e24 */ /* 0x000fe2000f8e00ff */
[----:B------:R-:W-:Y:S01]  /*d510*/  @P4 LOP3.LUT R16, R16, 0x1, RZ, 0xfc, !PT ;  /* 0x0000000110104812 */ /* 0x000fe200078efcff */
[----:B------:R-:W-:Y:S01]  /*d520*/  USHF.R.S32.HI UR5, URZ, 0x1f, UR4 ;  /* 0x0000001f3f057899 */ /* 0x000fe20008011404 */
[----:B------:R-:W-:Y:S01]  /*d530*/  LOP3.LUT R6, R5, 0x3f0, RZ, 0xc0, !PT ;  /* 0x000003f005067812 */ /* 0x000fe200078ec0ff */
[----:B------:R0:W-:Y:S01]  /*d540*/  STL [R1+0x8], R0 ;  /* 0x0000080001007387 */ /* 0x0001e20000100800 */
[----:B------:R-:W-:Y:S01]  /*d550*/  LOP3.LUT R16, R16, 0xffffff7f, RZ, 0xc0, !PT ;  /* 0xffffff7f10107812 */ /* 0x000fe200078ec0ff */
[----:B------:R-:W-:Y:S01]  /*d560*/  ULEA.HI UR5, UR5, UR4, URZ, 0x7 ;  /* 0x0000000405057291 */ /* 0x000fe2000f8f383f */
[----:B------:R-:W-:-:S02]  /*d570*/  SEL R36, R36, 0xffffffc0, !P2 ;  /* 0xffffffc024247807 */ /* 0x000fc40005000000 */
[----:B------:R-:W-:Y:S01]  /*d580*/  @P3 LOP3.LUT R16, R16, 0x80, RZ, 0xfc, !PT ;  /* 0x0000008010103812 */ /* 0x000fe200078efcff */
[----:B------:R-:W-:Y:S01]  /*d590*/  USHF.R.S32.HI UR40, URZ, 0x7, UR5 ;  /* 0x000000073f287899 */ /* 0x000fe20008011405 */
[----:B------:R-:W-:Y:S02]  /*d5a0*/  LOP3.LUT R6, R6, 0x70, R9, 0x78, !PT ;  /* 0x0000007006067812 */ /* 0x000fe400078e7809 */
[----:B------:R-:W-:Y:S01]  /*d5b0*/  ISETP.GE.AND P2, PT, R28, UR7, PT ;  /* 0x000000071c007c0c */ /* 0x000fe2000bf46270 */
[----:B0-----:R-:W-:Y:S01]  /*d5c0*/  IMAD.IADD R0, R7, 0x1, R4 ;  /* 0x0000000107007824 */ /* 0x001fe200078e0204 */
[----:B------:R-:W-:Y:S02]  /*d5d0*/  LOP3.LUT R16, R16, 0xfffffbff, RZ, 0xc0, !PT ;  /* 0xfffffbff10107812 */ /* 0x000fe400078ec0ff */
[----:B------:R-:W-:Y:S02]  /*d5e0*/  SEL R31, R31, 0xffffffe0, !P1 ;  /* 0xffffffe01f1f7807 */ /* 0x000fe40004800000 */
[----:B------:R0:W-:Y:S01]  /*d5f0*/  STL [R1+0x4], R0 ;  /* 0x0000040001007387 */ /* 0x0001e20000100800 */
[----:B------:R-:W-:-:S02]  /*d600*/  @P0 LOP3.LUT R16, R16, 0x400, RZ, 0xfc, !PT ;  /* 0x0000040010100812 */ /* 0x000fc400078efcff */
[----:B------:R-:W-:Y:S01]  /*d610*/  ISETP.GE.AND P0, PT, R28, UR7, PT ;  /* 0x000000071c007c0c */ /* 0x000fe2000bf06270 */
[----:B------:R1:W-:Y:S01]  /*d620*/  STL [R1+0x10], R2 ;  /* 0x0000100201007387 */ /* 0x0003e20000100800 */
[----:B------:R-:W-:-:S04]  /*d630*/  LOP3.LUT R16, R16, 0xfffffffd, RZ, 0xc0, !PT ;  /* 0xfffffffd10107812 */ /* 0x000fc800078ec0ff */
[----:B------:R-:W-:Y:S02]  /*d640*/  @P2 LOP3.LUT R16, R16, 0x2, RZ, 0xfc, !PT ;  /* 0x0000000210102812 */ /* 0x000fe400078efcff */
[----:B0-----:R-:W-:Y:S02]  /*d650*/  MOV R0, 0x400 ;  /* 0x0000040000007802 */ /* 0x001fe40000000f00 */
[----:B------:R-:W-:Y:S02]  /*d660*/  LOP3.LUT R16, R16, 0xfffffdff, RZ, 0xc0, !PT ;  /* 0xfffffdff10107812 */ /* 0x000fe400078ec0ff */
[----:B------:R-:W-:Y:S02]  /*d670*/  LEA R17, R37, R0, 0x18 ;  /* 0x0000000025117211 */ /* 0x000fe400078ec0ff */
[----:B------:R-:W-:Y:S02]  /*d680*/  LOP3.LUT R0, R6, 0x400, R5, 0xf8, !PT ;  /* 0x0000040006007812 */ /* 0x000fe400078ef805 */
[----:B------:R-:W-:-:S02]  /*d690*/  @P0 LOP3.LUT R16, R16, 0x200, RZ, 0xfc, !PT ;  /* 0x0000020010100812 */ /* 0x000fc400078efcff */
[----:B------:R-:W-:Y:S01]  /*d6a0*/  ISETP.GE.AND P0, PT, R28, UR8, PT ;  /* 0x000000081c007c0c */ /* 0x000fe2000bf06270 */
[----:B------:R0:W-:Y:S01]  /*d6b0*/  STL [R1], R0 ;  /* 0x0000000001007387 */ /* 0x0001e20000100800 */
[----:B-1----:R-:W-:Y:S02]  /*d6c0*/  SHF.R.U32.HI R2, RZ, 0x3, R10 ;  /* 0x00000003ff027819 */ /* 0x002fe4000001160a */
[----:B------:R-:W-:Y:S01]  /*d6d0*/  LOP3.LUT R16, R16, 0xfffff7ff, RZ, 0xc0, !PT ;  /* 0xfffff7ff10107812 */ /* 0x000fe200078ec0ff */
[----:B------:R1:W-:Y:S01]  /*d6e0*/  STL [R1+0x14], RZ ;  /* 0x000014ff01007387 */ /* 0x0003e20000100800 */
[----:B------:R-:W-:Y:S01]  /*d6f0*/  LOP3.LUT R2, R2, 0x70, R5, 0xf8, !PT ;  /* 0x0000007002027812 */ /* 0x000fe200078ef805 */
[----:B0-----:R-:W-:-:S06]  /*d700*/  IMAD.IADD R0, R17, 0x1, R0 ;  /* 0x0000000111007824 */ /* 0x001fcc00078e0200 */
[----:B------:R-:W-:Y:S01]  /*d710*/  @P0 LOP3.LUT R16, R16, 0x800, RZ, 0xfc, !PT ;  /* 0x0000080010100812 */ /* 0x000fe200078efcff */
[----:B------:R1:W-:Y:S06]  /*d720*/  STL [R1+0xc], R0 ;  /* 0x00000c0001007387 */ /* 0x0003ec0000100800 */
.L_x_2517:
[----:B-1----:R-:W2:Y:S01]  /*d730*/  LDL R0, [R1+0x10] ;  /* 0x0000100001007983 */ /* 0x002ea20000100800 */
        /* <DEDUP_REMOVED lines=13> */
[----:B0-----:R-:W-:Y:S05]  /*d810*/  @P0 BRA `(.L_x_2453) ;  /* 0x0000000000200947 */ /* 0x001fea0003800000 */
        /* <DEDUP_REMOVED lines=8> */
.L_x_2453:
[----:B------:R-:W-:Y:S01]  /*d8a0*/  ULDC UR8, c[0x0][0xc54] ;  /* 0x0003150000087ab9 */ /* 0x000fe20000000800 */
[----:B------:R-:W-:Y:S01]  /*d8b0*/  UMOV UR6, UR7 ;  /* 0x0000000700067c82 */ /* 0x000fe20008000000 */
[----:B------:R-:W-:-:S11]  /*d8c0*/  UISETP.NE.AND UP0, UPT, UR8, 0x1, UPT ;  /* 0x000000010800788c */ /* 0x000fd6000bf05270 */
[----:B------:R-:W-:Y:S02]  /*d8d0*/  @UP0 ULDC.64 UR10, c[0x0][0xc58] ;  /* 0x00031600000a0ab9 */ /* 0x000fe40000000a00 */
[----:B------:R-:W-:-:S04]  /*d8e0*/  UIMAD.WIDE.U32 UR4, UR7, UR10, URZ ;  /* 0x0000000a070472a5 */ /* 0x000fc8000f8e003f */
[----:B------:R-:W-:-:S04]  /*d8f0*/  @UP0 USHF.R.U32.HI UR6, URZ, UR11, UR5 ;  /* 0x0000000b3f060299 */ /* 0x000fc80008011605 */
[----:B------:R-:W-:-:S12]  /*d900*/  UIMAD UR4, UR6, UR8, URZ ;  /* 0x00000008060472a4 */ /* 0x000fd8000f8e023f */
.L_x_2454:
        /* <DEDUP_REMOVED lines=25> */
[----:B------:R-:W-:Y:S01]  /*daa0*/  UP2UR UR48, UPR, URZ, 0x4 ;  /* 0x000000043f307883 */ /* 0x000fe20008000000 */
[----:B------:R-:W-:Y:S01]  /*dab0*/  BSSY B7, `(.L_x_2455) ;  /* 0x0000480000077945 */ /* 0x000fe20003800000 */
[----:B------:R-:W-:-:S04]  /*dac0*/  USHF.L.U32 UR6, UR43, 0x7, URZ ;  /* 0x000000072b067899 */ /* 0x000fc8000800063f */
[----:B------:R-:W-:Y:S01]  /*dad0*/  UIADD3 UR6, UR6, 0x7f, URZ ;  /* 0x0000007f06067890 */ /* 0x000fe2000fffe03f */
[----:B------:R-:W-:Y:S01]  /*dae0*/  @UP2 ULDC UR4, c[0x0][0x44c] ;  /* 0x0001130000042ab9 */ /* 0x000fe20000000800 */
[----:B------:R-:W-:Y:S02]  /*daf0*/  @UP2 ULDC UR7, c[0x0][0x450] ;  /* 0x0001140000072ab9 */ /* 0x000fe40000000800 */
[----:B------:R-:W-:-:S04]  /*db00*/  UIMAD.WIDE.U32 UR4, UR6, UR4, URZ ;  /* 0x00000004060472a5 */ /* 0x000fc8000f8e003f */
[----:B------:R-:W-:-:S04]  /*db10*/  @UP2 USHF.R.U32.HI UR6, URZ, UR7, UR5 ;  /* 0x000000073f062299 */ /* 0x000fc80008011605 */
[----:B------:R-:W-:-:S04]  /*db20*/  UIADD3 UR6, UR39, UR6, URZ ;  /* 0x0000000627067290 */ /* 0x000fc8000fffe03f */
[----:B------:R-:W-:-:S04]  /*db30*/  USHF.R.S32.HI UR4, URZ, 0x1f, UR6 ;  /* 0x0000001f3f047899 */ /* 0x000fc80008011406 */
[----:B------:R-:W-:-:S04]  /*db40*/  ULEA.HI UR4, UR4, UR6, URZ, 0x7 ;  /* 0x0000000604047291 */ /* 0x000fc8000f8f383f */
[----:B------:R-:W-:-:S04]  /*db50*/  USHF.R.S32.HI UR4, URZ, 0x7, UR4 ;  /* 0x000000073f047899 */ /* 0x000fc80008011404 */
[----:B------:R-:W-:-:S04]  /*db60*/  UISETP.LT.AND UP0, UPT, UR40, UR4, UPT ;  /* 0x000000042800728c */ /* 0x000fc8000bf01270 */
[----:B------:R-:W-:-:S06]  /*db70*/  USEL UR44, UR40, UR4, UP0 ;  /* 0x00000004282c7287 */ /* 0x000fcc0008000000 */
[----:B------:R-:W-:-:S13]  /*db80*/  ISETP.LT.AND P0, PT, RZ, UR44, PT ;  /* 0x0000002cff007c0c */ /* 0x000fda000bf01270 */
[----:B0-----:R-:W-:Y:S05]  /*db90*/  @P0 BRA `(.L_x_2456) ;  /* 0x0000000000480947 */ /* 0x001fea0003800000 */
        /* <DEDUP_REMOVED lines=18> */
.L_x_2456:
        /* <DEDUP_REMOVED lines=20> */
.L_x_2459:
[----:B------:R-:W-:Y:S05]  /*de00*/  BSYNC B6 ;  /* 0x0000000000067941 */ /* 0x000fea0003800000 */
.L_x_2458:
        /* <DEDUP_REMOVED lines=22> */
.L_x_2461:
[----:B------:R-:W-:Y:S05]  /*df70*/  BSYNC B6 ;  /* 0x0000000000067941 */ /* 0x000fea0003800000 */
.L_x_2460:
        /* <DEDUP_REMOVED lines=20> */
.L_x_2463:
[----:B------:R-:W-:Y:S05]  /*e0c0*/  BSYNC B6 ;  /* 0x0000000000067941 */ /* 0x000fea0003800000 */
.L_x_2462:
        /* <DEDUP_REMOVED lines=19> */
.L_x_2465:
[----:B------:R-:W-:Y:S05]  /*e200*/  BSYNC B6 ;  /* 0x0000000000067941 */ /* 0x000fea0003800000 */
.L_x_2464:
        /* <DEDUP_REMOVED lines=17> */
.L_x_2537:
[----:B-1----:R-:W1:Y:S01]  /*e320*/  S2R R2, SR_TID.X ;  /* 0x0000000000027919 */ /* 0x002e620000002100 */
[----:B0-----:R-:W-:Y:S02]  /*e330*/  ISETP.NE.AND P1, PT, R34, 0x1, PT ;  /* 0x000000012200780c */ /* 0x001fe40003f25270 */
[----:B-----5:R-:W-:Y:S02]  /*e340*/  SHF.R.S32.HI R32, RZ, 0x1f, R29 ;  /* 0x0000001fff207819 */ /* 0x020fe4000001141d */
[----:B------:R-:W-:-:S09]  /*e350*/  LOP3.LUT R16, R16, 0xfffffff7, RZ, 0xc0, !PT ;  /* 0xfffffff710107812 */ /* 0x000fd200078ec0ff */
[----:B------:R-:W-:Y:S02]  /*e360*/  @P1 LOP3.LUT R16, R16, 0x8, RZ, 0xfc, !PT ;  /* 0x0000000810101812 */ /* 0x000fe400078efcff */
[C---:B-1----:R-:W-:Y:S01]  /*e370*/  LOP3.LUT R3, R2.reuse, 0x7f, RZ, 0xc0, !PT ;  /* 0x0000007f02037812 */ /* 0x042fe200078ec0ff */
[----:B------:R-:W-:-:S03]  /*e380*/  IMAD.SHL.U32 R2, R2, 0x10, RZ ;  /* 0x0000001002027824 */ /* 0x000fc600078e00ff */
[----:B------:R-:W-:-:S04]  /*e390*/  SHF.R.U32.HI R3, RZ, 0x3, R3 ;  /* 0x00000003ff037819 */ /* 0x000fc80000011603 */
[----:B------:R-:W-:Y:S02]  /*e3a0*/  LOP3.LUT R2, R3, 0x70, R2, 0xf8, !PT ;  /* 0x0000007003027812 */ /* 0x000fe400078ef802 */
[----:B------:R-:W0:Y:S02]  /*e3b0*/  @P1 LDC R3, c[0x0][0x438] ;  /* 0x00010e00ff031b82 */ /* 0x000e240000000800 */
[----:B------:R-:W-:-:S04]  /*e3c0*/  LOP3.LUT R4, R2, R0, RZ, 0xfc, !PT ;  /* 0x0000000002047212 */ /* 0x000fc800078efcff */
[C---:B------:R-:W-:Y:S01]  /*e3d0*/  ISETP.GE.AND P0, PT, R4.reuse, UR36, PT ;  /* 0x0000002404007c0c */ /* 0x040fe2000bf06270 */
[----:B------:R-:W-:Y:S01]  /*e3e0*/  IMAD.IADD R9, R4, 0x1, R33 ;  /* 0x0000000104097824 */ /* 0x000fe200078e0221 */
[----:B------:R-:W1:Y:S03]  /*e3f0*/  @P1 LDC R2, c[0x0][0x434] ;  /* 0x00010d00ff021b82 */ /* 0x000e660000000800 */
[----:B------:R-:W-:-:S08]  /*e400*/  IMAD.MOV.U32 R11, RZ, RZ, R9 ;  /* 0x000000ffff0b7224 */ /* 0x000fd000078e0009 */
[----:B------:R-:W2:Y:S08]  /*e410*/  @!P0 LDC.64 R6, c[0x0][0x428] ;  /* 0x00010a00ff068b82 */ /* 0x000eb00000000a00 */
[----:B------:R-:W3:Y:S01]  /*e420*/  @!P0 LDC.64 R4, c[0x0][0x418] ;  /* 0x00010600ff048b82 */ /* 0x000ee20000000a00 */
[----:B-1----:R-:W-:-:S05]  /*e430*/  @P1 IMAD.HI.U32 R2, R9, R2, RZ ;  /* 0x0000000209021227 */ /* 0x002fca00078e00ff */
[----:B0-----:R-:W-:-:S04]  /*e440*/  @P1 SHF.R.U32.HI R11, RZ, R3, R2 ;  /* 0x00000003ff0b1219 */ /* 0x001fc80000011602 */
[----:B------:R-:W-:Y:S01]  /*e450*/  @!P0 SHF.R.S32.HI R3, RZ, 0x1f, R11 ;  /* 0x0000001fff038819 */ /* 0x000fe2000001140b */
[----:B--2---:R-:W-:-:S04]  /*e460*/  @!P0 IMAD R2, R32, R6, RZ ;  /* 0x0000000620028224 */ /* 0x004fc800078e02ff */
[----:B------:R-:W-:Y:S02]  /*e470*/  @!P0 IMAD R7, R29, R7, R2 ;  /* 0x000000071d078224 */ /* 0x000fe400078e0202 */
[----:B------:R-:W-:-:S04]  /*e480*/  @!P0 IMAD.MOV.U32 R2, RZ, RZ, R11 ;  /* 0x000000ffff028224 */ /* 0x000fc800078e000b */
[----:B------:R-:W-:-:S04]  /*e490*/  @!P0 IMAD.WIDE.U32 R2, R29, R6, R2 ;  /* 0x000000061d028225 */ /* 0x000fc800078e0002 */
[----:B------:R-:W-:Y:S01]  /*e4a0*/  @!P0 IMAD.IADD R3, R3, 0x1, R7 ;  /* 0x0000000103038824 */ /* 0x000fe200078e0207 */
[----:B---3--:R-:W-:Y:S01]  /*e4b0*/  @!P0 LEA R6, P1, R2, R4, 0x2 ;  /* 0x0000000402068211 */ /* 0x008fe200078210ff */
[----:B------:R-:W-:-:S03]  /*e4c0*/  IMAD.MOV.U32 R4, RZ, RZ, RZ ;  /* 0x000000ffff047224 */ /* 0x000fc600078e00ff */
[----:B------:R-:W-:-:S05]  /*e4d0*/  @!P0 LEA.HI.X R7, R2, R5, R3, 0x2, P1 ;  /* 0x0000000502078211 */ /* 0x000fca00008f1403 */
[----:B------:R0:W5:Y:S01]  /*e4e0*/  @!P0 LDG.E R4, desc[UR50][R6.64] ;  /* 0x0000003206048981 */ /* 0x000162000c1e1900 */
[----:B------:R-:W-:Y:S01]  /*e4f0*/  IMAD.U32 R8, RZ, RZ, UR45 ;  /* 0x0000002dff087e24 */ /* 0x000fe2000f8e00ff */
[----:B------:R-:W-:Y:S01]  /*e500*/  LOP3.LUT R16, R16, 0xfffffffb, RZ, 0xc0, !PT ;  /* 0xfffffffb10107812 */ /* 0x000fe200078ec0ff */
[----:B------:R-:W-:Y:S02]  /*e510*/  IMAD R3, RZ, RZ, -UR42 ;  /* 0x8000002aff037e24 */ /* 0x000fe4000f8e02ff */
[----:B------:R-:W-:Y:S01]  /*e520*/  IMAD.MOV R5, RZ, RZ, -R11 ;  /* 0x000000ffff057224 */ /* 0x000fe200078e0a0b */
[----:B------:R-:W-:Y:S01]  /*e530*/  ISETP.NE.AND P2, PT, R8, 0x3, PT ;  /* 0x000000030800780c */ /* 0x000fe20003f45270 */
[----:B------:R-:W-:Y:S02]  /*e540*/  IMAD R24, R24, R3, UR41 ;  /* 0x0000002918187e24 */ /* 0x000fe4000f8e0203 */
[----:B------:R-:W-:-:S03]  /*e550*/  IMAD R5, R34, R5, R9 ;  /* 0x0000000522057224 */ /* 0x000fc600078e0209 */
[----:B------:R-:W-:-:S07]  /*e560*/  SHF.R.S32.HI R30, RZ, 0x1f, R24 ;  /* 0x0000001fff1e7819 */ /* 0x000fce0000011418 */
[----:B------:R-:W-:Y:S01]  /*e570*/  @P2 LOP3.LUT R16, R16, 0x4, RZ, 0xfc, !PT ;  /* 0x0000000410102812 */ /* 0x000fe200078efcff */
[----:B0-----:R-:W-:Y:S06]  /*e580*/  @!P2 BRA `(.L_x_2467) ;  /* 0x000000000004a947 */ /* 0x001fec0003800000 */
[----:B------:R-:W-:Y:S01]  /*e590*/  BPT.TRAP 0x1 ;  /* 0x000000040000795c */ /* 0x000fe20000300000 */
.L_x_2467:
[----:B------:R-:W-:Y:S01]  /*e5a0*/  IMAD R6, R25, 0x8, R17 ;  /* 0x0000000819067824 */ /* 0x000fe200078e0211 */
[----:B------:R-:W-:Y:S01]  /*e5b0*/  SHF.L.U32 R20, R27, 0x1f, RZ ;  /* 0x0000001f1b147819 */ /* 0x000fe200000006ff */
[----:B------:R-:W-:Y:S01]  /*e5c0*/  BSSY B0, `(.L_x_2468) ;  /* 0x0000004000007945 */ /* 0x000fe20003800000 */
[----:B------:R-:W-:Y:S02]  /*e5d0*/  SHF.R.S32.HI R10, RZ, 0x1f, R5 ;  /* 0x0000001fff0a7819 */ /* 0x000fe40000011405 */
[----:B------:R-:W0:Y:S02]  /*e5e0*/  SYNCS.PHASECHK.TRANS64.TRYWAIT P0, [R6+URZ+0x38880], R20 ;  /* 0x03888014060075a7 */ /* 0x000e24000800017f */
[----:B0-----:R-:W-:Y:S05]  /*e5f0*/  @!P0 BRA `(.L_x_2469) ;  /* 0x0000004400748947 */ /* 0x001fea0003800000 */
.L_x_2538:
[----:B------:R-:W-:Y:S05]  /*e600*/  BSYNC B0 ;  /* 0x0000000000007941 */ /* 0x000fea0003800000 */
.L_x_2468:
[----:B------:R-:W2:Y:S01]  /*e610*/  LDL R11, [R1] ;  /* 0x00000000010b7983 */ /* 0x000ea20000100800 */
[----:B------:R-:W-:Y:S01]  /*e620*/  ULDC.64 UR4, c[0x0][0x328] ;  /* 0x0000ca0000047ab9 */ /* 0x000fe20000000a00 */
[----:B-----5:R-:W-:Y:S01]  /*e630*/  SHF.R.S32.HI R18, RZ, 0x1f, R4 ;  /* 0x0000001fff127819 */ /* 0x020fe20000011404 */
[----:B------:R-:W-:Y:S01]  /*e640*/  IMAD R2, R10, UR4, RZ ;  /* 0x000000040a027c24 */ /* 0x000fe2000f8e02ff */
[----:B------:R-:W1:Y:S01]  /*e650*/  S2R R8, SR_TID.X ;  /* 0x0000000000087919 */ /* 0x000e620000002100 */
        /* <DEDUP_REMOVED lines=15> */
[----:B-1----:R-:W-:-:S04]  /*e750*/  LOP3.LUT R8, R8, 0x7f, RZ, 0xc0, !PT ;  /* 0x0000007f08087812 */ /* 0x002fc800078ec0ff */
[----:B------:R-:W-:Y:S02]  /*e760*/  SHF.R.U32.HI R12, RZ, 0x3, R8 ;  /* 0x00000003ff0c7819 */ /* 0x000fe40000011608 */
[----:B------:R-:W-:-:S04]  /*e770*/  IADD3 R8, P0, R2, UR6, RZ ;  /* 0x0000000602087c10 */ /* 0x000fc8000ff1e0ff */
[----:B------:R-:W-:Y:S02]  /*e780*/  IADD3.X R9, R3, UR7, R7, P0, !PT ;  /* 0x0000000703097c10 */ /* 0x000fe400087fe407 */
[----:B------:R-:W-:-:S04]  /*e790*/  IADD3 R7, -R12, UR36, -R0 ;  /* 0x000000240c077c10 */ /* 0x000fc8000fffe900 */
[----:B------:R-:W-:-:S13]  /*e7a0*/  ISETP.GE.AND P0, PT, R7, 0x1, PT ;  /* 0x000000010700780c */ /* 0x000fda0003f06270 */
[----:B------:R-:W-:Y:S01]  /*e7b0*/  @P0 LOP3.LUT R16, R16, 0x40, RZ, 0xfc, !PT ;  /* 0x0000004010100812 */ /* 0x000fe200078efcff */
[----:B--2---:R-:W-:Y:S01]  /*e7c0*/  IMAD R19, R25, 0x8000, R11 ;  /* 0x0000800019137824 */ /* 0x004fe200078e020b */
[----:B------:R-:W-:Y:S06]  /*e7d0*/  BRA.DIV UR4, `(.L_x_2470) ;  /* 0x0000004604107947 */ /* 0x000fec000b800000 */
[----:B------:R-:W1:Y:S01]  /*e7e0*/  SHFL.IDX PT, R14, R8, RZ, 0x181f ;  /* 0x00181fff080e7589 */ /* 0x000e6200000e0000 */
[C---:B------:R-:W-:Y:S02]  /*e7f0*/  LOP3.LUT P6, RZ, R16.reuse, 0x200, RZ, 0xc0, !PT ;  /* 0x0000020010ff7812 */ /* 0x040fe400078cc0ff */
[C---:B------:R-:W-:Y:S01]  /*e800*/  LOP3.LUT P2, RZ, R16.reuse, 0x80, RZ, 0xc0, !PT ;  /* 0x0000008010ff7812 */ /* 0x040fe2000784c0ff */
[----:B------:R-:W2:Y:S01]  /*e810*/  SHFL.IDX PT, R0, R9, RZ, 0x181f ;  /* 0x00181fff09007589 */ /* 0x000ea200000e0000 */
[C---:B------:R-:W-:Y:S02]  /*e820*/  ISETP.GE.AND P1, PT, R7.reuse, 0x11, PT ;  /* 0x000000110700780c */ /* 0x040fe40003f26270 */
[----:B------:R-:W-:Y:S02]  /*e830*/  LOP3.LUT R16, R16, 0xffffffdf, RZ, 0xc0, !PT ;  /* 0xffffffdf10107812 */ /* 0x000fe400078ec0ff */
[C---:B------:R-:W-:Y:S02]  /*e840*/  ISETP.GE.AND P5, PT, R7.reuse, 0x31, PT ;  /* 0x000000310700780c */ /* 0x040fe40003fa6270 */
[----:B------:R-:W-:-:S02]  /*e850*/  ISETP.GE.AND P4, PT, R7, 0x41, PT ;  /* 0x000000410700780c */ /* 0x000fc40003f86270 */
[----:B------:R-:W-:-:S05]  /*e860*/  ISETP.GE.AND P3, PT, R7, 0x51, PT ;  /* 0x000000510700780c */ /* 0x000fca0003f66270 */
[----:B------:R-:W-:Y:S02]  /*e870*/  @P1 LOP3.LUT R16, R16, 0x20, RZ, 0xfc, !PT ;  /* 0x0000002010101812 */ /* 0x000fe400078efcff */
[C---:B------:R-:W-:Y:S02]  /*e880*/  ISETP.GE.AND P1, PT, R7.reuse, 0x61, PT ;  /* 0x000000610700780c */ /* 0x040fe40003f26270 */
[----:B------:R-:W-:Y:S02]  /*e890*/  LOP3.LUT R16, R16, 0xffffffef, RZ, 0xc0, !PT ;  /* 0xffffffef10107812 */ /* 0x000fe400078ec0ff */
[----:B-1----:R-:W-:Y:S02]  /*e8a0*/  IADD3 R2, P0, R28, R14, RZ ;  /* 0x0000000e1c027210 */ /* 0x002fe40007f1e0ff */
[----:B------:R-:W1:Y:S03]  /*e8b0*/  SHFL.IDX PT, R14, R8, 0x1, 0x181f ;  /* 0x00381f00080e7f89 */ /* 0x000e6600000e0000 */
[----:B--2---:R-:W-:Y:S01]  /*e8c0*/  IMAD.X R3, RZ, RZ, R0, P0 ;  /* 0x000000ffff037224 */ /* 0x004fe200000e0600 */
[----:B------:R-:W-:Y:S01]  /*e8d0*/  ISETP.LT.OR P0, PT, R7, 0x1, P6 ;  /* 0x000000010700780c */ /* 0x000fe20003701670 */
[----:B------:R-:W-:-:S12]  /*e8e0*/  IMAD.IADD R0, R17, 0x1, R19 ;  /* 0x0000000111007824 */ /* 0x000fd800078e0213 */
        /* <DEDUP_REMOVED lines=55> */
[----:B------:R-:W-:-:S11]  /*ec60*/  LOP3.LUT R16, R16, 0xfffffeff, RZ, 0xc0, !PT ;  /* 0xfffffeff10107812 */ /* 0x000fd600078ec0ff */
[----:B-1-34-:R-:W-:-:S07]  /*ec70*/  @P0 LOP3.LUT R16, R16, 0x100, RZ, 0xfc, !PT ;  /* 0x0000010010100812 */ /* 0x01afce00078efcff */
.L_x_2556:
[----:B------:R-:W-:Y:S02]  /*ec80*/  IADD3 R2, P0, R28, R14, RZ ;  /* 0x0000000e1c027210 */ /* 0x000fe40007f1e0ff */
[C---:B------:R-:W-:Y:S02]  /*ec90*/  LOP3.LUT P6, RZ, R16.reuse, 0x200, RZ, 0xc0, !PT ;  /* 0x0000020010ff7812 */ /* 0x040fe400078cc0ff */
[----:B------:R-:W-:Y:S01]  /*eca0*/  LOP3.LUT P2, RZ, R16, 0x80, RZ, 0xc0, !PT ;  /* 0x0000008010ff7812 */ /* 0x000fe2000784c0ff */
        /* <DEDUP_REMOVED lines=10> */
.L_x_2471:
        /* <DEDUP_REMOVED lines=11> */
.L_x_2472:
[----:B------:R1:W-:Y:S01]  /*ee00*/  SYNCS.ARRIVE.TRANS64.A1T0 RZ, [R6+URZ+0x38870], RZ ;  /* 0x038870ff06ff79a7 */ /* 0x0003e2000810003f */
[----:B------:R-:W-:Y:S05]  /*ee10*/  @!P6 BRA `(.L_x_2473) ;  /* 0x000000000004e947 */ /* 0x000fea0003800000 */
[----:B------:R-:W-:Y:S01]  /*ee20*/  BPT.TRAP 0x1 ;  /* 0x000000040000795c */ /* 0x000fe20000300000 */
.L_x_2473:
[----:B------:R-:W2:Y:S01]  /*ee30*/  SYNCS.PHASECHK.TRANS64.TRYWAIT P0, [R6+URZ+0x38840], R20 ;  /* 0x03884014060075a7 */ /* 0x000ea2000800017f */
[----:B------:R-:W-:Y:S04]  /*ee40*/  BSSY B0, `(.L_x_2474) ;  /* 0x0000002000007945 */ /* 0x000fe80003800000 */
[----:B--2---:R-:W-:Y:S05]  /*ee50*/  @!P0 BRA `(.L_x_2475) ;  /* 0x0000004800188947 */ /* 0x004fea0003800000 */
.L_x_2557:
[----:B------:R-:W-:Y:S05]  /*ee60*/  BSYNC B0 ;  /* 0x0000000000007941 */ /* 0x000fea0003800000 */
.L_x_2474:
[----:B------:R-:W-:Y:S01]  /*ee70*/  ULDC.64 UR4, c[0x0][0x300] ;  /* 0x0000c00000047ab9 */ /* 0x000fe20000000a00 */
[----:B------:R-:W-:Y:S01]  /*ee80*/  ULDC.64 UR6, c[0x0][0x2e8] ;  /* 0x0000ba0000067ab9 */ /* 0x000fe20000000a00 */
[----:B------:R-:W-:Y:S01]  /*ee90*/  IMAD R10, R10, UR4, RZ ;  /* 0x000000040a0a7c24 */ /* 0x000fe2000f8e02ff */
[----:B------:R-:W-:Y:S01]  /*eea0*/  LOP3.LUT P2, RZ, R16, 0x1, RZ, 0xc0, !PT ;  /* 0x0000000110ff7812 */ /* 0x000fe2000784c0ff */
[----:B------:R-:W-:-:S04]  /*eeb0*/  IMAD.WIDE.U32 R2, R5, UR4, RZ ;  /* 0x0000000405027c25 */ /* 0x000fc8000f8e00ff */
        /* <DEDUP_REMOVED lines=19> */
[C---:B------:R-:W-:Y:S02]  /*eff0*/  LOP3.LUT P6, RZ, R16.reuse, 0x2, RZ, 0xc0, !PT ;  /* 0x0000000210ff7812 */ /* 0x040fe400078cc0ff */
[----:B------:R-:W-:Y:S02]  /*f000*/  P2R R9, PR, RZ, 0x8 ;  /* 0x00000008ff097803 */ /* 0x000fe40000000000 */
[----:B------:R-:W-:Y:S02]  /*f010*/  LOP3.LUT P3, RZ, R16, 0x20, RZ, 0xc0, !PT ;  /* 0x0000002010ff7812 */ /* 0x000fe4000786c0ff */
[----:B------:R-:W-:-:S02]  /*f020*/  P2R R7, PR, RZ, 0x2 ;  /* 0x00000002ff077803 */ /* 0x000fc40000000000 */
[----:B------:R-:W-:-:S03]  /*f030*/  LOP3.LUT P1, RZ, R16, 0x10, RZ, 0xc0, !PT ;  /* 0x0000001010ff7812 */ /* 0x000fc6000782c0ff */
[----:B---3--:R-:W-:-:S05]  /*f040*/  @P4 IADD3 R14, P0, R28, R14, RZ ;  /* 0x0000000e1c0e4210 */ /* 0x008fca0007f1e0ff */
[----:B----4-:R-:W-:Y:S02]  /*f050*/  @P4 IMAD.X R3, RZ, RZ, R2, P0 ;  /* 0x000000ffff034224 */ /* 0x010fe400000e0602 */
[----:B------:R-:W-:Y:S02]  /*f060*/  @P4 IMAD.MOV.U32 R2, RZ, RZ, R14 ;  /* 0x000000ffff024224 */ /* 0x000fe400078e000e */
[----:B------:R-:W3:Y:S04]  /*f070*/  SHFL.IDX PT, R14, R4, 0x1, 0x181f ;  /* 0x00381f00040e7f89 */ /* 0x000ee800000e0000 */
[----:B------:R-:W-:Y:S04]  /*f080*/  @P4 LDGSTS.E.BYPASS.LTC128B.128 [R0+0x28400], desc[UR50][R2.64], !P6 ;  /* 0x2840000002004fae */ /* 0x000fe8000f101d72 */
[----:B------:R4:W-:Y:S01]  /*f090*/  @P4 LDGSTS.E.BYPASS.LTC128B.128 [R0+0x2c400], desc[UR50][R2.64+0x80], !P2 ;  /* 0x2c40008002004fae */ /* 0x0009e2000d101d72 */
[----:B------:R-:W-:-:S03]  /*f0a0*/  ISETP.NE.AND P4, PT, R8, RZ, PT ;  /* 0x000000ff0800720c */ /* 0x000fc60003f85270 */
[----:B------:R-:W5:Y:S01]  /*f0b0*/  SHFL.IDX PT, R8, R5, 0x1, 0x181f ;  /* 0x00381f0005087f89 */ /* 0x000f6200000e0000 */
[----:B---3--:R-:W-:-:S05]  /*f0c0*/  @P3 IADD3 R14, P0, R28, R14, RZ ;  /* 0x0000000e1c0e3210 */ /* 0x008fca0007f1e0ff */
[----:B----4-:R-:W-:Y:S02]  /*f0d0*/  @P3 IMAD.MOV.U32 R2, RZ, RZ, R14 ;  /* 0x000000ffff023224 */ /* 0x010fe400078e000e */
[----:B------:R-:W3:Y:S01]  /*f0e0*/  SHFL.IDX PT, R14, R4, 0x2, 0x181f ;  /* 0x00581f00040e7f89 */ /* 0x000ee200000e0000 */
[----:B-----5:R-:W-:-:S03]  /*f0f0*/  @P3 IMAD.X R19, RZ, RZ, R8, P0 ;  /* 0x000000ffff133224 */ /* 0x020fc600000e0608 */
[----:B------:R-:W4:Y:S01]  /*f100*/  SHFL.IDX PT, R8, R5, 0x2, 0x181f ;  /* 0x00581f0005087f89 */ /* 0x000f2200000e0000 */
[----:B------:R-:W-:-:S05]  /*f110*/  @P3 IMAD.MOV.U32 R3, RZ, RZ, R19 ;  /* 0x000000ffff033224 */ /* 0x000fca00078e0013 */
[----:B------:R-:W-:Y:S04]  /*f120*/  @P3 LDGSTS.E.BYPASS.LTC128B.128 [R0+0x28c00], desc[UR50][R2.64], !P6 ;  /* 0x28c0000002003fae */ /* 0x000fe8000f101d72 */
[----:B------:R5:W-:Y:S01]  /*f130*/  @P3 LDGSTS.E.BYPASS.LTC128B.128 [R0+0x2cc00], desc[UR50][R2.64+0x80], !P2 ;  /* 0x2cc0008002003fae */ /* 0x000be2000d101d72 */
[----:B------:R-:W-:Y:S02]  /*f140*/  ISETP.NE.AND P3, PT, R9, RZ, PT ;  /* 0x000000ff0900720c */ /* 0x000fe40003f65270 */
[----:B---3--:R-:W-:-:S05]  /*f150*/  @P1 IADD3 R14, P0, R28, R14, RZ ;  /* 0x0000000e1c0e1210 */ /* 0x008fca0007f1e0ff */
[----:B-----5:R-:W-:Y:S02]  /*f160*/  @P1 IMAD.MOV.U32 R2, RZ, RZ, R14 ;  /* 0x000000ffff021224 */ /* 0x020fe400078e000e */
[----:B------:R-:W3:Y:S01]  /*f170*/  SHFL.IDX PT, R14, R4, 0x3, 0x181f ;  /* 0x00781f00040e7f89 */ /* 0x000ee200000e0000 */
[----:B----4-:R-:W-:-:S03]  /*f180*/  @P1 IMAD.X R9, RZ, RZ, R8, P0 ;  /* 0x000000ffff091224 */ /* 0x010fc600000e0608 */
[----:B------:R-:W4:Y:S01]  /*f190*/  SHFL.IDX PT, R8, R5, 0x3, 0x181f ;  /* 0x00781f0005087f89 */ /* 0x000f2200000e0000 */
[----:B------:R-:W-:-:S05]  /*f1a0*/  @P1 IMAD.MOV.U32 R3, RZ, RZ, R9 ;  /* 0x000000ffff031224 */ /* 0x000fca00078e0009 */
[----:B------:R-:W-:Y:S04]  /*f1b0*/  @P1 LDGSTS.E.BYPASS.LTC128B.128 [R0+0x29400], desc[UR50][R2.64], !P6 ;  /* 0x2940000002001fae */ /* 0x000fe8000f101d72 */
[----:B------:R5:W-:Y:S01]  /*f1c0*/  @P1 LDGSTS.E.BYPASS.LTC128B.128 [R0+0x2d400], desc[UR50][R2.64+0x80], !P2 ;  /* 0x2d40008002001fae */ /* 0x000be2000d101d72 */
[----:B------:R-:W-:-:S03]  /*f1d0*/  ISETP.NE.AND P1, PT, R7, RZ, PT ;  /* 0x000000ff0700720c */ /* 0x000fc60003f25270 */
[----:B------:R-:W-:Y:S01]  /*f1e0*/  SHFL.IDX PT, R7, R5, 0x4, 0x181f ;  /* 0x00981f0005077f89 */ /* 0x000fe200000e0000 */
[----:B---3--:R-:W-:-:S05]  /*f1f0*/  @P5 IADD3 R14, P0, R28, R14, RZ ;  /* 0x0000000e1c0e5210 */ /* 0x008fca0007f1e0ff */
[----:B-----5:R-:W-:Y:S02]  /*f200*/  @P5 IMAD.MOV.U32 R2, RZ, RZ, R14 ;  /* 0x000000ffff025224 */ /* 0x020fe400078e000e */
[----:B------:R-:W3:Y:S01]  /*f210*/  SHFL.IDX PT, R14, R4, 0x4, 0x181f ;  /* 0x00981f00040e7f89 */ /* 0x000ee200000e0000 */
[----:B----4-:R-:W-:-:S04]  /*f220*/  @P5 IMAD.X R9, RZ, RZ, R8, P0 ;  /* 0x000000ffff095224 */ /* 0x010fc800000e0608 */
[----:B------:R-:W-:-:S05]  /*f230*/  @P5 IMAD.MOV.U32 R3, RZ, RZ, R9 ;  /* 0x000000ffff035224 */ /* 0x000fca00078e0009 */
[----:B------:R-:W-:Y:S04]  /*f240*/  @P5 LDGSTS.E.BYPASS.LTC128B.128 [R0+0x29c00], desc[UR50][R2.64], !P6 ;  /* 0x29c0000002005fae */ /* 0x000fe8000f101d72 */
[----:B------:R4:W-:Y:S01]  /*f250*/  @P5 LDGSTS.E.BYPASS.LTC128B.128 [R0+0x2dc00], desc[UR50][R2.64+0x80], !P2 ;  /* 0x2dc0008002005fae */ /* 0x0009e2000d101d72 */
[----:B---3--:R-:W-:-:S05]  /*f260*/  @P4 IADD3 R14, P0, R28, R14, RZ ;  /* 0x0000000e1c0e4210 */ /* 0x008fca0007f1e0ff */
[----:B------:R-:W-:Y:S02]  /*f270*/  @P4 IMAD.X R7, RZ, RZ, R7, P0 ;  /* 0x000000ffff074224 */ /* 0x000fe400000e0607 */
[----:B----4-:R-:W-:Y:S02]  /*f280*/  @P4 IMAD.MOV.U32 R2, RZ, RZ, R14 ;  /* 0x000000ffff024224 */ /* 0x010fe400078e000e */
[----:B------:R-:W3:Y:S01]  /*f290*/  SHFL.IDX PT, R14, R4, 0x5, 0x181f ;  /* 0x00b81f00040e7f89 */ /* 0x000ee200000e0000 */
[----:B------:R-:W-:-:S03]  /*f2a0*/  @P4 IMAD.MOV.U32 R3, RZ, RZ, R7 ;  /* 0x000000ffff034224 */ /* 0x000fc600078e0007 */
[----:B------:R-:W4:Y:S04]  /*f2b0*/  SHFL.IDX PT, R7, R5, 0x5, 0x181f ;  /* 0x00b81f0005077f89 */ /* 0x000f2800000e0000 */
[----:B------:R-:W-:Y:S04]  /*f2c0*/  @P4 LDGSTS.E.BYPASS.LTC128B.128 [R0+0x2a400], desc[UR50][R2.64], !P6 ;  /* 0x2a40000002004fae */ /* 0x000fe8000f101d72 */
[----:B------:R5:W-:Y:S01]  /*f2d0*/  @P4 LDGSTS.E.BYPASS.LTC128B.128 [R0+0x2e400], desc[UR50][R2.64+0x80], !P2 ;  /* 0x2e40008002004fae */ /* 0x000be2000d101d72 */
[----:B---3--:R-:W-:-:S05]  /*f2e0*/  @P3 IADD3 R14, P0, R28, R14, RZ ;  /* 0x0000000e1c0e3210 */ /* 0x008fca0007f1e0ff */
[----:B----4-:R-:W-:Y:S02]  /*f2f0*/  @P3 IMAD.X R7, RZ, RZ, R7, P0 ;  /* 0x000000ffff073224 */ /* 0x010fe400000e0607 */
[----:B-----5:R-:W-:Y:S02]  /*f300*/  @P3 IMAD.MOV.U32 R2, RZ, RZ, R14 ;  /* 0x000000ffff023224 */ /* 0x020fe400078e000e */
        /* <DEDUP_REMOVED lines=8> */
[----:B------:R-:W-:Y:S01]  /*f390*/  @P1 IMAD.MOV.U32 R3, RZ, RZ, R7 ;  /* 0x000000ffff031224 */ /* 0x000fe200078e0007 */
[----:B------:R3:W4:Y:S04]  /*f3a0*/  SHFL.IDX PT, R14, R4, 0x7, 0x181f ;  /* 0x00f81f00040e7f89 */ /* 0x00072800000e0000 */
[----:B------:R3:W-:Y:S04]  /*f3b0*/  @P1 LDGSTS.E.BYPASS.LTC128B.128 [R0+0x2b400], desc[UR50][R2.64], !P6 ;  /* 0x2b40000002001fae */ /* 0x0007e8000f101d72 */
[----:B------:R3:W-:Y:S04]  /*f3c0*/  @P1 LDGSTS.E.BYPASS.LTC128B.128 [R0+0x2f400], desc[UR50][R2.64+0x80], !P2 ;  /* 0x2f40008002001fae */ /* 0x0007e8000d101d72 */
[----:B------:R3:W0:Y:S02]  /*f3d0*/  SHFL.IDX PT, R7, R5, 0x7, 0x181f ;  /* 0x00f81f0005077f89 */ /* 0x00062400000e0000 */
.L_x_2575:
[C---:B------:R-:W-:Y:S02]  /*f3e0*/  LOP3.LUT P1, RZ, R16.reuse, 0x100, RZ, 0xc0, !PT ;  /* 0x0000010010ff7812 */ /* 0x040fe4000782c0ff */
[----:B------:R-:W-:-:S11]  /*f3f0*/  LOP3.LUT P3, RZ, R16, 0x2, RZ, 0xc0, !PT ;  /* 0x0000000210ff7812 */ /* 0x000fd6000786c0ff */
[----:B---34-:R-:W-:-:S05]  /*f400*/  @P1 IADD3 R2, P0, R28, R14, RZ ;  /* 0x0000000e1c021210 */ /* 0x018fca0007f1e0ff */
[----:B0-----:R-:W-:Y:S01]  /*f410*/  @P1 IMAD.X R3, RZ, RZ, R7, P0 ;  /* 0x000000ffff031224 */ /* 0x001fe200000e0607 */
[----:B------:R-:W-:-:S04]  /*f420*/  PLOP3.LUT P0, PT, PT, PT, PT, 0x80, 0x0 ;  /* 0x000000000000781c */ /* 0x000fc80003f0f070 */
[----:B------:R-:W-:Y:S01]  /*f430*/  @!PT LDS RZ, [RZ] ;  /* 0x00000000fffff984 */ /* 0x000fe20000000800 */
[----:B------:R-:W-:Y:S01]  /*f440*/  @!PT LDS RZ, [RZ] ;  /* 0x00000000fffff984 */ /* 0x000fe20000000800 */
[----:B------:R-:W-:Y:S01]  /*f450*/  @!PT LDS RZ, [RZ] ;  /* 0x00000000fffff984 */ /* 0x000fe20000000800 */
[----:B------:R0:W-:Y:S04]  /*f460*/  @P1 LDGSTS.E.BYPASS.LTC128B.128 [R0+0x2bc00], desc[UR50][R2.64], !P3 ;  /* 0x2bc0000002001fae */ /* 0x0001e8000d901d72 */
[----:B------:R0:W-:Y:S01]  /*f470*/  @P1 LDGSTS.E.BYPASS.LTC128B.128 [R0+0x2fc00], desc[UR50][R2.64+0x80], !P2 ;  /* 0x2fc0008002001fae */ /* 0x0001e2000d101d72 */
[----:B------:R-:W-:-:S04]  /*f480*/  NOP ;  /* 0x0000000000007918 */ /* 0x000fc80000000000 */
.L_x_2477:
        /* <DEDUP_REMOVED lines=11> */
.L_x_2478:
[----:B------:R-:W-:Y:S01]  /*f540*/  VIADD R0, R17, 0x20400 ;  /* 0x0002040011007836 */ /* 0x000fe20000000000 */
[----:B------:R0:W-:Y:S06]  /*f550*/  SYNCS.ARRIVE.TRANS64.A1T0 RZ, [R6+URZ+0x38830], RZ ;  /* 0x038830ff06ff79a7 */ /* 0x0001ec000810003f */
[----:B------:R-:W-:Y:S05]  /*f560*/  WARPSYNC.ALL ;  /* 0x0000000000007948 */ /* 0x000fea0003800000 */
[----:B------:R-:W-:Y:S01]  /*f570*/  BAR.SYNC.DEFER_BLOCKING 0x8, 0x180 ;  /* 0x0206000000007b1d */ /* 0x000fe20000010000 */
[----:B------:R-:W-:-:S05]  /*f580*/  LOP3.LUT P0, RZ, R0, 0x3ff, RZ, 0xc0, !PT ;  /* 0x000003ff00ff7812 */ /* 0x000fca000780c0ff */
[----:B------:R-:W-:Y:S08]  /*f590*/  BSSY B6, `(.L_x_2479) ;  /* 0x0000012000067945 */ /* 0x000ff00003800000 */
        /* <DEDUP_REMOVED lines=17> */
.L_x_2480:
[----:B------:R-:W-:Y:S05]  /*f6b0*/  BSYNC B6 ;  /* 0x0000000000067941 */ /* 0x000fea0003800000 */
.L_x_2479:
[----:B------:R3:W5:Y:S01]  /*f6c0*/  LDL R8, [R1+0xc] ;  /* 0x00000c0001087983 */ /* 0x0007620000100800 */
[----:B------:R-:W-:Y:S01]  /*f6d0*/  UISETP.NE.AND UP0, UPT, UR48, URZ, UPT ;  /* 0x0000003f3000728c */ /* 0x000fe2000bf05270 */
[----:B------:R-:W-:Y:S01]  /*f6e0*/  IMAD.U32 R4, RZ, RZ, UR43 ;  /* 0x0000002bff047e24 */ /* 0x000fe2000f8e00ff */
[----:B------:R-:W4:Y:S01]  /*f6f0*/  S2R R2, SR_TID.X ;  /* 0x0000000000027919 */ /* 0x000f220000002100 */
[----:B------:R-:W-:Y:S01]  /*f700*/  R2UR UR6, R30 ;  /* 0x000000001e0672ca */ /* 0x000fe200000e0000 */
[----:B------:R-:W-:Y:S02]  /*f710*/  ULDC.64 UR8, c[0x0][0x2d8] ;  /* 0x0000b60000087ab9 */ /* 0x000fe40000000a00 */
[----:B------:R-:W-:Y:S02]  /*f720*/  PLOP3.LUT P0, PT, PT, PT, UP0, 0x80, 0x0 ;  /* 0x000000000000781c */ /* 0x000fe40003f0f008 */
[C---:B------:R-:W-:Y:S02]  /*f730*/  LOP3.LUT P4, RZ, R16.reuse, 0x800, RZ, 0xc0, !PT ;  /* 0x0000080010ff7812 */ /* 0x040fe4000788c0ff */
[----:B------:R-:W-:Y:S01]  /*f740*/  LOP3.LUT P5, RZ, R16, 0x400, RZ, 0xc0, !PT ;  /* 0x0000040010ff7812 */ /* 0x000fe200078ac0ff */
[----:B------:R-:W-:Y:S01]  /*f750*/  @UP0 ULDC UR4, c[0x0][0x44c] ;  /* 0x0001130000040ab9 */ /* 0x000fe20000000800 */
[C---:B----4-:R-:W-:Y:S01]  /*f760*/  LOP3.LUT R18, R2.reuse, 0x7f, RZ, 0xc0, !PT ;  /* 0x0000007f02127812 */ /* 0x050fe200078ec0ff */
[----:B------:R-:W-:-:S03]  /*f770*/  IMAD.SHL.U32 R2, R2, 0x10, RZ ;  /* 0x0000001002027824 */ /* 0x000fc600078e00ff */
[----:B------:R-:W-:-:S04]  /*f780*/  SHF.R.U32.HI R18, RZ, 0x3, R18 ;  /* 0x00000003ff127819 */ /* 0x000fc80000011612 */
[----:B------:R-:W-:-:S05]  /*f790*/  LOP3.LUT R2, R18, 0x70, R2, 0xf8, !PT ;  /* 0x0000007012027812 */ /* 0x000fca00078ef802 */
[----:B------:R-:W-:-:S04]  /*f7a0*/  IMAD R4, R4, 0x80, R2 ;  /* 0x0000008004047824 */ /* 0x000fc800078e0202 */
        /* <DEDUP_REMOVED lines=15> */
[----:B------:R-:W4:Y:S01]  /*f8a0*/  S2R R18, SR_TID.X ;  /* 0x0000000000127919 */ /* 0x000f220000002100 */
        /* <DEDUP_REMOVED lines=20> */
[----:B----4-:R-:W-:Y:S02]  /*f9f0*/  LOP3.LUT R18, R18, 0x7f, RZ, 0xc0, !PT ;  /* 0x0000007f12127812 */ /* 0x010fe400078ec0ff */
[----:B------:R-:W-:Y:S02]  /*fa00*/  IADD3.X R5, R3, UR5, R5, P0, !PT ;  /* 0x0000000503057c10 */ /* 0x000fe400087fe405 */
[----:B------:R-:W-:Y:S01]  /*fa10*/  SHF.R.U32.HI R10, RZ, 0x3, R18 ;  /* 0x00000003ff0a7819 */ /* 0x000fe20000011612 */
[----:B---3--:R-:W-:Y:S06]  /*fa20*/  BRA.DIV UR4, `(.L_x_2481) ;  /* 0x0000004604ac7947 */ /* 0x008fec000b800000 */
[----:B------:R-:W3:Y:S01]  /*fa30*/  SHFL.IDX PT, R14, R0, RZ, 0x181f ;  /* 0x00181fff000e7589 */ /* 0x000ee200000e0000 */
[----:B------:R-:W-:-:S03]  /*fa40*/  IMAD.U32 R4, RZ, RZ, UR43 ;  /* 0x0000002bff047e24 */ /* 0x000fc6000f8e00ff */
[----:B------:R-:W4:Y:S01]  /*fa50*/  SHFL.IDX PT, R2, R5, RZ, 0x181f ;  /* 0x00181fff05027589 */ /* 0x000f2200000e0000 */
[----:B------:R-:W-:-:S03]  /*fa60*/  IMAD R4, R4, 0x80, R10 ;  /* 0x0000008004047824 */ /* 0x000fc600078e020a */
[----:B012---:R-:W-:Y:S01]  /*fa70*/  SHFL.IDX PT, R6, R5, 0x1, 0x181f ;  /* 0x00381f0005067f89 */ /* 0x007fe200000e0000 */
[C---:B------:R-:W-:Y:S01]  /*fa80*/  VIADD R7, R4.reuse, 0x10 ;  /* 0x0000001004077836 */ /* 0x040fe20000000000 */
[----:B------:R-:W-:-:S13]  /*fa90*/  ISETP.GE.AND P1, PT, R4, UR38, PT ;  /* 0x0000002604007c0c */ /* 0x000fda000bf26270 */
[----:B---3--:R-:W-:-:S05]  /*faa0*/  @!P1 IADD3 R14, P0, R28, R14, RZ ;  /* 0x0000000e1c0e9210 */ /* 0x008fca0007f1e0ff */
[----:B----4-:R-:W-:Y:S02]  /*fab0*/  @!P1 IMAD.X R3, RZ, RZ, R2, P0 ;  /* 0x000000ffff039224 */ /* 0x010fe400000e0602 */
        /* <DEDUP_REMOVED lines=63> */
.L_x_2592:
        /* <DEDUP_REMOVED lines=11> */
.L_x_2482:
        /* <DEDUP_REMOVED lines=18> */
.L_x_2593:
[----:B------:R-:W-:Y:S05]  /*10080*/  BSYNC B0 ;  /* 0x0000000000007941 */ /* 0x000fea0003800000 */
.L_x_2483:
[----:B------:R-:W-:-:S06]  /*10090*/  UISETP.GE.AND UP0, UPT, UR44, 0x2, UPT ;  /* 0x000000022c00788c */ /* 0x000fcc000bf06270 */
[----:B------:R-:W-:-:S13]  /*100a0*/  PLOP3.LUT P0, PT, PT, PT, UP0, 0x40, 0x0 ;  /* 0x000000000000781c */ /* 0x000fda0003f0e808 */
[----:B------:R-:W-:Y:S05]  /*100b0*/  @P0 BRA `(.L_x_2485) ;  /* 0x0000001400e40947 */ /* 0x000fea0003800000 */
[----:B------:R-:W-:Y:S01]  /*100c0*/  UIADD3 UR4, UR44, -0x2, URZ ;  /* 0xfffffffe2c047890 */ /* 0x000fe2000fffe03f */
[----:B------:R-:W-:Y:S02]  /*100d0*/  IMAD.MOV.U32 R10, RZ, RZ, R27 ;  /* 0x000000ffff0a7224 */ /* 0x000fe400078e001b */
[----:B------:R-:W-:-:S03]  /*100e0*/  IMAD.MOV.U32 R9, RZ, RZ, R25 ;  /* 0x000000ffff097224 */ /* 0x000fc600078e0019 */
[----:B------:R-:W-:-:S07]  /*100f0*/  IMAD.U32 R26, RZ, RZ, UR4 ;  /* 0x00000004ff1a7e24 */ /* 0x000fce000f8e00ff */
.L_x_2505:
[----:B0-----:R-:W0:Y:S01]  /*10100*/  S2R R0, SR_TID.X ;  /* 0x0000000000007919 */ /* 0x001e220000002100 */
[----:B------:R-:W-:Y:S01]  /*10110*/  ISETP.NE.AND P0, PT, R34, 0x1, PT ;  /* 0x000000012200780c */ /* 0x000fe20003f05270 */
[----:B------:R-:W-:Y:S05]  /*10120*/  YIELD ;  /* 0x0000000000007946 */ /* 0x000fea0003800000 */
[----:B------:R-:W-:Y:S01]  /*10130*/  ULDC.64 UR4, c[0x0][0x428] ;  /* 0x00010a0000047ab9 */ /* 0x000fe20000000a00 */
[----:B------:R-:W-:-:S06]  /*10140*/  VIADD R25, R9, 0x1 ;  /* 0x0000000109197836 */ /* 0x000fcc0000000000 */
[----:B-1----:R-:W1:Y:S08]  /*10150*/  @P0 LDC R3, c[0x0][0x434] ;  /* 0x00010d00ff030b82 */ /* 0x002e700000000800 */
[----:B------:R-:W2:Y:S01]  /*10160*/  @P0 LDC R5, c[0x0][0x438] ;  /* 0x00010e00ff050b82 */ /* 0x000ea20000000800 */
[----:B0-----:R-:W-:-:S04]  /*10170*/  LOP3.LUT R0, R0, 0x7f, RZ, 0xc0, !PT ;  /* 0x0000007f00007812 */ /* 0x001fc800078ec0ff */
[----:B------:R-:W-:-:S05]  /*10180*/  SHF.R.U32.HI R0, RZ, 0x3, R0 ;  /* 0x00000003ff007819 */ /* 0x000fca0000011600 */
[----:B------:R-:W-:-:S05]  /*10190*/  IMAD R6, R26, 0x80, R0 ;  /* 0x000000801a067824 */ /* 0x000fca00078e0200 */
[----:B------:R-:W-:-:S05]  /*101a0*/  IADD3 R6, R28, R6, R33 ;  /* 0x000000061c067210 */ /* 0x000fca0007ffe021 */
[----:B-1----:R-:W-:-:S04]  /*101b0*/  @P0 IMAD.HI.U32 R0, R6, R3, RZ ;  /* 0x0000000306000227 */ /* 0x002fc800078e00ff */
[----:B------:R-:W-:Y:S01]  /*101c0*/  IMAD.MOV.U32 R7, RZ, RZ, R6 ;  /* 0x000000ffff077224 */ /* 0x000fe200078e0006 */
        /* <DEDUP_REMOVED lines=11> */
[----:B------:R-:W-:Y:S02]  /*10280*/  LEA.HI.X R5, R2, UR5, R3, 0x2, P0 ;  /* 0x0000000502057c11 */ /* 0x000fe400080f1403 */
[----:B------:R-:W-:Y:S01]  /*10290*/  ISETP.NE.AND P2, PT, R8, 0x3, PT ;  /* 0x000000030800780c */ /* 0x000fe20003f45270 */
[----:B------:R-:W-:Y:S01]  /*102a0*/  IMAD.MOV R3, RZ, RZ, -R7 ;  /* 0x000000ffff037224 */ /* 0x000fe200078e0a07 */
[----:B------:R-:W-:Y:S02]  /*102b0*/  ISETP.NE.AND P0, PT, R25, 0x2, PT ;  /* 0x000000021900780c */ /* 0x000fe40003f05270 */
[----:B------:R-:W2:Y:S01]  /*102c0*/  LDG.E R5, desc[UR50][R4.64] ;  /* 0x0000003204057981 */ /* 0x000ea2000c1e1900 */
[----:B------:R-:W-:Y:S01]  /*102d0*/  IMAD.MOV.U32 R0, RZ, RZ, R26 ;  /* 0x000000ffff007224 */ /* 0x000fe200078e001a */
[----:B------:R-:W-:Y:S01]  /*102e0*/  SEL R27, RZ, 0x1, P0 ;  /* 0x00000001ff1b7807 */ /* 0x000fe20000000000 */
[----:B------:R-:W-:Y:S01]  /*102f0*/  IMAD R6, R3, UR4, R6 ;  /* 0x0000000403067c24 */ /* 0x000fe2000f8e0206 */
[----:B------:R-:W-:Y:S01]  /*10300*/  SEL R25, R25, RZ, P0 ;  /* 0x000000ff19197207 */ /* 0x000fe20000000000 */
[----:B------:R-:W-:Y:S01]  /*10310*/  VIADD R26, R26, 0xffffffff ;  /* 0xffffffff1a1a7836 */ /* 0x000fe20000000000 */
[----:B------:R-:W-:-:S02]  /*10320*/  LOP3.LUT R27, R10, R27, RZ, 0x3c, !PT ;  /* 0x0000001b0a1b7212 */ /* 0x000fc400078e3cff */
[----:B------:R-:W-:Y:S02]  /*10330*/  ISETP.GT.AND P1, PT, R0, RZ, PT ;  /* 0x000000ff0000720c */ /* 0x000fe40003f24270 */
[----:B--2---:R-:W-:Y:S01]  /*10340*/  SHF.R.S32.HI R19, RZ, 0x1f, R5 ;  /* 0x0000001fff137819 */ /* 0x004fe20000011405 */
[----:B------:R-:W-:Y:S10]  /*10350*/  @!P2 BRA `(.L_x_2486) ;  /* 0x000000000004a947 */ /* 0x000ff40003800000 */
[----:B------:R-:W-:Y:S01]  /*10360*/  BPT.TRAP 0x1 ;  /* 0x000000040000795c */ /* 0x000fe20000300000 */
.L_x_2486:
[----:B------:R-:W-:Y:S01]  /*10370*/  IMAD R0, R25, 0x8, R17 ;  /* 0x0000000819007824 */ /* 0x000fe200078e0211 */
[----:B------:R-:W-:Y:S01]  /*10380*/  SHF.L.U32 R20, R27, 0x1f, RZ ;  /* 0x0000001f1b147819 */ /* 0x000fe200000006ff */
[----:B------:R-:W-:Y:S01]  /*10390*/  BSSY B0, `(.L_x_2487) ;  /* 0x0000004000007945 */ /* 0x000fe20003800000 */
[----:B------:R-:W-:Y:S02]  /*103a0*/  SHF.R.S32.HI R18, RZ, 0x1f, R6 ;  /* 0x0000001fff127819 */ /* 0x000fe40000011406 */
[----:B------:R-:W0:Y:S02]  /*103b0*/  SYNCS.PHASECHK.TRANS64.TRYWAIT P0, [R0+URZ+0x38880], R20 ;  /* 0x03888014000075a7 */ /* 0x000e24000800017f */
[----:B0-----:R-:W-:Y:S05]  /*103c0*/  @!P0 BRA `(.L_x_2488) ;  /* 0x0000004400d88947 */ /* 0x001fea0003800000 */
.L_x_2594:
[----:B------:R-:W-:Y:S05]  /*103d0*/  BSYNC B0 ;  /* 0x0000000000007941 */ /* 0x000fea0003800000 */
.L_x_2487:
[----:B------:R-:W2:Y:S01]  /*103e0*/  LDL R11, [R1] ;  /* 0x00000000010b7983 */ /* 0x000ea20000100800 */
        /* <DEDUP_REMOVED lines=68> */
.L_x_2612:
        /* <DEDUP_REMOVED lines=9> */
.L_x_2490:
        /* <DEDUP_REMOVED lines=11> */
.L_x_2491:
[----:B------:R2:W-:Y:S01]  /*10970*/  SYNCS.ARRIVE.TRANS64.A1T0 RZ, [R0+URZ+0x38870], RZ ;  /* 0x038870ff00ff79a7 */ /* 0x0005e2000810003f */
[----:B------:R-:W-:Y:S05]  /*10980*/  @!P3 BRA `(.L_x_2492) ;  /* 0x000000000004b947 */ /* 0x000fea0003800000 */
[----:B------:R-:W-:Y:S01]  /*10990*/  BPT.TRAP 0x1 ;  /* 0x000000040000795c */ /* 0x000fe20000300000 */
.L_x_2492:
[----:B------:R-:W3:Y:S01]  /*109a0*/  SYNCS.PHASECHK.TRANS64.TRYWAIT P0, [R0+URZ+0x38840], R20 ;  /* 0x03884014000075a7 */ /* 0x000ee2000800017f */
[----:B------:R-:W-:Y:S04]  /*109b0*/  BSSY B0, `(.L_x_2493) ;  /* 0x0000002000007945 */ /* 0x000fe80003800000 */
[----:B---3--:R-:W-:Y:S05]  /*109c0*/  @!P0 BRA `(.L_x_2494) ;  /* 0x0000004800b48947 */ /* 0x008fea0003800000 */
.L_x_2613:
[----:B------:R-:W-:Y:S05]  /*109d0*/  BSYNC B0 ;  /* 0x0000000000007941 */ /* 0x000fea0003800000 */
.L_x_2493:
        /* <DEDUP_REMOVED lines=18> */
[----:B-1----:R-:W-:-:S04]  /*10b00*/  IADD3 R8, P0, R2, UR6, RZ ;  /* 0x0000000602087c10 */ /* 0x002fc8000ff1e0ff */
[----:B------:R-:W-:Y:S01]  /*10b10*/  IADD3.X R5, R5, UR7, R3, P0, !PT ;  /* 0x0000000705057c10 */ /* 0x000fe200087fe403 */
[----:B------:R-:W-:Y:S08]  /*10b20*/  BRA.DIV UR4, `(.L_x_2495) ;  /* 0x0000004a04707947 */ /* 0x000ff0000b800000 */
[----:B------:R-:W1:Y:S04]  /*10b30*/  SHFL.IDX PT, R14, R8, RZ, 0x181f ;  /* 0x00181fff080e7589 */ /* 0x000e6800000e0000 */
[----:B------:R-:W4:Y:S04]  /*10b40*/  SHFL.IDX PT, R3, R5, RZ, 0x181f ;  /* 0x00181fff05037589 */ /* 0x000f2800000e0000 */
[----:B------:R-:W-:Y:S01]  /*10b50*/  SHFL.IDX PT, R7, R5, 0x1, 0x181f ;  /* 0x00381f0005077f89 */ /* 0x000fe200000e0000 */
[----:B-1----:R-:W-:-:S03]  /*10b60*/  IADD3 R2, P0, R28, R14, RZ ;  /* 0x0000000e1c027210 */ /* 0x002fc60007f1e0ff */
[----:B------:R-:W1:Y:S02]  /*10b70*/  SHFL.IDX PT, R14, R8, 0x1, 0x181f ;  /* 0x00381f00080e7f89 */ /* 0x000e6400000e0000 */
[----:B----4-:R-:W-:-:S05]  /*10b80*/  IMAD.X R3, RZ, RZ, R3, P0 ;  /* 0x000000ffff037224 */ /* 0x010fca00000e0603 */
[----:B------:R-:W-:Y:S04]  /*10b90*/  LDGSTS.E.BYPASS.LTC128B.128 [R4+0x28400], desc[UR50][R2.64], !P3 ;  /* 0x2840000002047fae */ /* 0x000fe8000d901d72 */
[----:B------:R4:W-:Y:S01]  /*10ba0*/  LDGSTS.E.BYPASS.LTC128B.128 [R4+0x2c400], desc[UR50][R2.64+0x80], !P2 ;  /* 0x2c40008002047fae */ /* 0x0009e2000d101d72 */
[----:B-1----:R-:W-:-:S03]  /*10bb0*/  IADD3 R6, P0, R28, R14, RZ ;  /* 0x0000000e1c067210 */ /* 0x002fc60007f1e0ff */
[----:B----4-:R-:W-:Y:S04]  /*10bc0*/  SHFL.IDX PT, R3, R5, 0x2, 0x181f ;  /* 0x00581f0005037f89 */ /* 0x010fe800000e0000 */
[----:B------:R-:W1:Y:S01]  /*10bd0*/  SHFL.IDX PT, R14, R8, 0x2, 0x181f ;  /* 0x00581f00080e7f89 */ /* 0x000e6200000e0000 */
[----:B------:R-:W-:-:S05]  /*10be0*/  IMAD.X R7, RZ, RZ, R7, P0 ;  /* 0x000000ffff077224 */ /* 0x000fca00000e0607 */
[----:B------:R-:W-:Y:S04]  /*10bf0*/  LDGSTS.E.BYPASS.LTC128B.128 [R4+0x28c00], desc[UR50][R6.64], !P3 ;  /* 0x28c0000006047fae */ /* 0x000fe8000d901d72 */
[----:B------:R4:W-:Y:S04]  /*10c00*/  LDGSTS.E.BYPASS.LTC128B.128 [R4+0x2cc00], desc[UR50][R6.64+0x80], !P2 ;  /* 0x2cc0008006047fae */ /* 0x0009e8000d101d72 */
[----:B----4-:R-:W-:Y:S01]  /*10c10*/  SHFL.IDX PT, R7, R5, 0x3, 0x181f ;  /* 0x00781f0005077f89 */ /* 0x010fe200000e0000 */
[----:B-1----:R-:W-:-:S03]  /*10c20*/  IADD3 R2, P0, R28, R14, RZ ;  /* 0x0000000e1c027210 */ /* 0x002fc60007f1e0ff */
[----:B------:R-:W1:Y:S02]  /*10c30*/  SHFL.IDX PT, R14, R8, 0x3, 0x181f ;  /* 0x00781f00080e7f89 */ /* 0x000e6400000e0000 */
[----:B------:R-:W-:-:S05]  /*10c40*/  IMAD.X R3, RZ, RZ, R3, P0 ;  /* 0x000000ffff037224 */ /* 0x000fca00000e0603 */
        /* <DEDUP_REMOVED lines=17> */
[----:B------:R-:W-:-:S03]  /*10d60*/  IMAD.X R7, RZ, RZ, R7, P0 ;  /* 0x000000ffff077224 */ /* 0x000fc600000e0607 */
[----:B------:R-:W4:Y:S04]  /*10d70*/  SHFL.IDX PT, R5, R5, 0x7, 0x181f ;  /* 0x00f81f0005057f89 */ /* 0x000f2800000e0000 */
[----:B------:R0:W-:Y:S04]  /*10d80*/  LDGSTS.E.BYPASS.LTC128B.128 [R4+0x2ac00], desc[UR50][R6.64], !P3 ;  /* 0x2ac0000006047fae */ /* 0x0001e8000d901d72 */
[----:B------:R0:W-:Y:S01]  /*10d90*/  LDGSTS.E.BYPASS.LTC128B.128 [R4+0x2ec00], desc[UR50][R6.64+0x80], !P2 ;  /* 0x2ec0008006047fae */ /* 0x0001e2000d101d72 */
[----:B-1----:R-:W-:-:S03]  /*10da0*/  IADD3 R2, P0, R28, R14, RZ ;  /* 0x0000000e1c027210 */ /* 0x002fc60007f1e0ff */
[----:B------:R0:W1:Y:S02]  /*10db0*/  SHFL.IDX PT, R14, R8, 0x7, 0x181f ;  /* 0x00f81f00080e7f89 */ /* 0x00006400000e0000 */
[----:B------:R-:W-:-:S05]  /*10dc0*/  IMAD.X R3, RZ, RZ, R3, P0 ;  /* 0x000000ffff037224 */ /* 0x000fca00000e0603 */
[----:B------:R0:W-:Y:S04]  /*10dd0*/  LDGSTS.E.BYPASS.LTC128B.128 [R4+0x2b400], desc[UR50][R2.64], !P3 ;  /* 0x2b40000002047fae */ /* 0x0001e8000d901d72 */
[----:B----4-:R0:W-:Y:S02]  /*10de0*/  LDGSTS.E.BYPASS.LTC128B.128 [R4+0x2f400], desc[UR50][R2.64+0x80], !P2 ;  /* 0x2f40008002047fae */ /* 0x0101e4000d101d72 */
.L_x_2631:
[----:B01----:R-:W-:-:S05]  /*10df0*/  IADD3 R2, P0, R28, R14, RZ ;  /* 0x0000000e1c027210 */ /* 0x003fca0007f1e0ff */
        /* <DEDUP_REMOVED lines=8> */
.L_x_2496:
        /* <DEDUP_REMOVED lines=11> */
.L_x_2497:
[----:B------:R2:W-:Y:S02]  /*10f30*/  SYNCS.ARRIVE.TRANS64.A1T0 RZ, [R0+URZ+0x38830], RZ ;  /* 0x038830ff00ff79a7 */ /* 0x0005e4000810003f */
[----:B--23--:R-:W-:-:S05]  /*10f40*/  IMAD.U32 R0, RZ, RZ, UR46 ;  /* 0x0000002eff007e24 */ /* 0x00cfca000f8e00ff */
[----:B------:R-:W-:-:S13]  /*10f50*/  ISETP.NE.AND P0, PT, R0, 0x3, PT ;  /* 0x000000030000780c */ /* 0x000fda0003f05270 */
[----:B------:R-:W-:Y:S05]  /*10f60*/  @!P0 BRA `(.L_x_2498) ;  /* 0x0000000000048947 */ /* 0x000fea0003800000 */
[----:B------:R-:W-:Y:S01]  /*10f70*/  BPT.TRAP 0x1 ;  /* 0x000000040000795c */ /* 0x000fe20000300000 */
.L_x_2498:
[----:B------:R-:W-:Y:S01]  /*10f80*/  LOP3.LUT R3, R10, 0x1, RZ, 0x3c, !PT ;  /* 0x000000010a037812 */ /* 0x000fe200078e3cff */
[----:B------:R-:W-:Y:S01]  /*10f90*/  IMAD R18, R9, 0x8, R17 ;  /* 0x0000000809127824 */ /* 0x000fe200078e0211 */
[----:B------:R-:W-:Y:S02]  /*10fa0*/  BSSY B0, `(.L_x_2499) ;  /* 0x0000004000007945 */ /* 0x000fe40003800000 */
[----:B------:R-:W-:-:S04]  /*10fb0*/  SHF.L.U32 R3, R3, 0x1f, RZ ;  /* 0x0000001f03037819 */ /* 0x000fc800000006ff */
[----:B------:R-:W0:Y:S02]  /*10fc0*/  SYNCS.PHASECHK.TRANS64.TRYWAIT P2, [R18+URZ+0x38870], R3 ;  /* 0x03887003120075a7 */ /* 0x000e24000804017f */
[----:B0-----:R-:W-:Y:S05]  /*10fd0*/  @!P2 BRA `(.L_x_2500) ;  /* 0x0000004c0068a947 */ /* 0x001fea0003800000 */
.L_x_2632:
[----:B------:R-:W-:Y:S05]  /*10fe0*/  BSYNC B0 ;  /* 0x0000000000007941 */ /* 0x000fea0003800000 */
.L_x_2499:
[----:B------:R-:W-:-:S05]  /*10ff0*/  IMAD.U32 R0, RZ, RZ, UR45 ;  /* 0x0000002dff007e24 */ /* 0x000fca000f8e00ff */
[----:B------:R-:W-:-:S13]  /*11000*/  ISETP.NE.AND P2, PT, R0, 0x3, PT ;  /* 0x000000030000780c */ /* 0x000fda0003f45270 */
[----:B------:R-:W-:Y:S05]  /*11010*/  @!P2 BRA `(.L_x_2501) ;  /* 0x000000000004a947 */ /* 0x000fea0003800000 */
[----:B------:R-:W-:Y:S01]  /*11020*/  BPT.TRAP 0x1 ;  /* 0x000000040000795c */ /* 0x000fe20000300000 */
.L_x_2501:
[----:B------:R-:W-:Y:S01]  /*11030*/  SHF.L.U32 R5, R10, 0x1f, RZ ;  /* 0x0000001f0a057819 */ /* 0x000fe200000006ff */
[----:B0-----:R-:W-:-:S03]  /*11040*/  IMAD.SHL.U32 R3, R9, 0x8000, RZ ;  /* 0x0000800009037824 */ /* 0x001fc600078e00ff */
[----:B------:R-:W0:Y:S02]  /*11050*/  SYNCS.PHASECHK.TRANS64.TRYWAIT P2, [R18+URZ+0x38860], R5 ;  /* 0x03886005120075a7 */ /* 0x000e24000804017f */
[----:B0-----:R-:W-:Y:S05]  /*11060*/  @!P2 BRA `(.L_x_2502) ;  /* 0x0000004c0058a947 */ /* 0x001fea0003800000 */
.L_x_2633:
[----:B------:R-:W2:Y:S04]  /*11070*/  LDL R0, [R1+0x8] ;  /* 0x0000080001007983 */ /* 0x000ea80000100800 */
[----:B------:R-:W3:Y:S01]  /*11080*/  LDL R12, [R1+0x4] ;  /* 0x00000400010c7983 */ /* 0x000ee20000100800 */
[----:B------:R-:W-:Y:S05]  /*11090*/  WARPSYNC.ALL ;  /* 0x0000000000007948 */ /* 0x000fea0003800000 */
[----:B------:R-:W-:-:S05]  /*110a0*/  IMAD.U32 R35, RZ, RZ, UR45 ;  /* 0x0000002dff237e24 */ /* 0x000fca000f8e00ff */
[----:B------:R-:W-:Y:S02]  /*110b0*/  ISETP.NE.AND P2, PT, R35, 0x3, PT ;  /* 0x000000032300780c */ /* 0x000fe40003f45270 */
[----:B--2---:R-:W-:Y:S02]  /*110c0*/  LOP3.LUT R2, R3, R0, RZ, 0xfc, !PT ;  /* 0x0000000003027212 */ /* 0x004fe400078efcff */
[----:B---3--:R-:W-:-:S03]  /*110d0*/  IADD3 R3, R17, R3, R12 ;  /* 0x0000000311037210 */ /* 0x008fc60007ffe00c */
[----:B------:R-:W-:Y:S01]  /*110e0*/  IMAD.IADD R2, R17, 0x1, R2 ;  /* 0x0000000111027824 */ /* 0x000fe200078e0202 */
[----:B------:R-:W-:-:S03]  /*110f0*/  IADD3 R19, R31, 0x400, R3 ;  /* 0x000004001f137810 */ /* 0x000fc60007ffe003 */
[----:B------:R-:W-:Y:S01]  /*11100*/  IMAD.IADD R0, R36, 0x1, R2 ;  /* 0x0000000124007824 */ /* 0x000fe200078e0202 */
[----:B0-----:R-:W0:Y:S02]  /*11110*/  LDSM.16.MT88.4 R4, [R2+0x10400] ;  /* 0x010400000204783b */ /* 0x001e240000004200 */
        /* <DEDUP_REMOVED lines=105> */
.L_x_2503:
[----:B-1----:R1:W-:Y:S01]  /*117b0*/  SYNCS.ARRIVE.TRANS64.A1T0 RZ, [R18+URZ+0x38850], RZ ;  /* 0x038850ff12ff79a7 */ /* 0x0023e2000810003f */
[----:B------:R-:W-:Y:S06]  /*117c0*/  BAR.SYNC.DEFER_BLOCKING 0x2, 0x80 ;  /* 0x0082000000007b1d */ /* 0x000fec0000010000 */
[----:B------:R-:W-:Y:S05]  /*117d0*/  @!P0 BRA `(.L_x_2504) ;  /* 0x0000000000048947 */ /* 0x000fea0003800000 */
[----:B------:R-:W-:Y:S01]  /*117e0*/  BPT.TRAP 0x1 ;  /* 0x000000040000795c */ /* 0x000fe20000300000 */
.L_x_2504:
[----:B-1----:R-:W-:Y:S02]  /*117f0*/  VIADD R18, R18, 0x38880 ;  /* 0x0003888012127836 */ /* 0x002fe40000000000 */
[----:B0-----:R-:W-:Y:S02]  /*11800*/  IMAD.MOV.U32 R10, RZ, RZ, R27 ;  /* 0x000000ffff0a7224 */ /* 0x001fe400078e001b */
[----:B------:R-:W-:Y:S01]  /*11810*/  IMAD.MOV.U32 R9, RZ, RZ, R25 ;  /* 0x000000ffff097224 */ /* 0x000fe200078e0019 */
[----:B------:R-:W-:-:S04]  /*11820*/  PRMT R18, R37, 0x654, R18 ;  /* 0x0000065425127816 */ /* 0x000fc80000000012 */
[----:B------:R1:W-:Y:S01]  /*11830*/  SYNCS.ARRIVE.TRANS64.RED.A1T0 RZ, [R18+URZ], RZ ;  /* 0x000000ff12ff79a7 */ /* 0x0003e2000810043f */
[----:B------:R-:W-:Y:S05]  /*11840*/  @P1 BRA `(.L_x_2505) ;  /* 0xffffffe8002c1947 */ /* 0x000fea000383ffff */
.L_x_2485:
[----:B0-----:R-:W0:Y:S01]  /*11850*/  S2R R0, SR_TID.X ;  /* 0x0000000000007919 */ /* 0x001e220000002100 */
[----:B------:R-:W-:Y:S01]  /*11860*/  BSSY B0, `(.L_x_2506) ;  /* 0x0000012000007945 */ /* 0x000fe20003800000 */
[----:B------:R-:W-:Y:S01]  /*11870*/  IMAD.U32 R6, RZ, RZ, UR46 ;  /* 0x0000002eff067e24 */ /* 0x000fe2000f8e00ff */
[----:B0-----:R-:W-:-:S04]  /*11880*/  LOP3.LUT R0, R0, 0x7f, RZ, 0xc0, !PT ;  /* 0x0000007f00007812 */ /* 0x001fc800078ec0ff */
[----:B------:R-:W-:-:S13]  /*11890*/  ISETP.NE.AND P0, PT, R0, RZ, PT ;  /* 0x000000ff0000720c */ /* 0x000fda0003f05270 */
[----:B------:R-:W-:Y:S05]  /*118a0*/  @P0 BRA `(.L_x_2507) ;  /* 0x0000000000340947 */ /* 0x000fea0003800000 */
[----:B------:R-:W0:Y:S01]  /*118b0*/  S2R R7, SR_LANEID ;  /* 0x0000000000077919 */ /* 0x000e220000000000 */
[----:B------:R-:W-:Y:S01]  /*118c0*/  VOTEU.ANY UR4, UPT, PT ;  /* 0x0000000000047886 */ /* 0x000fe200038e0100 */
[----:B------:R-:W2:Y:S01]  /*118d0*/  LDC.64 R2, c[0x0][0xc80] ;  /* 0x00032000ff027b82 */ /* 0x000ea20000000a00 */
[----:B------:R-:W0:Y:S08]  /*118e0*/  FLO.U32 R0, UR4 ;  /* 0x0000000400007d00 */ /* 0x000e3000080e0000 */
[----:B------:R-:W2:Y:S01]  /*118f0*/  POPC R5, UR4 ;  /* 0x0000000400057d09 */ /* 0x000ea20008000000 */
[----:B0-----:R-:W-:-:S13]  /*11900*/  ISETP.EQ.U32.AND P1, PT, R0, R7, PT ;  /* 0x000000070000720c */ /* 0x001fda0003f22070 */
[----:B--2---:R-:W2:Y:S01]  /*11910*/  @P1 ATOMG.E.ADD.STRONG.GPU PT, R3, desc[UR50][R2.64], R5 ;  /* 0x00000005020319a8 */ /* 0x004ea200081ee1f2 */
[----:B------:R-:W0:Y:S02]  /*11920*/  S2R R4, SR_LTMASK ;  /* 0x0000000000047919 */ /* 0x000e240000003900 */
[----:B0-----:R-:W-:-:S04]  /*11930*/  LOP3.LUT R4, R4, UR4, RZ, 0xc0, !PT ;  /* 0x0000000404047c12 */ /* 0x001fc8000f8ec0ff */
[----:B------:R-:W0:Y:S01]  /*11940*/  POPC R7, R4 ;  /* 0x0000000400077309 */ /* 0x000e220000000000 */
[----:B--2---:R-:W0:Y:S02]  /*11950*/  SHFL.IDX PT, R0, R3, R0, 0x1f ;  /* 0x00001f0003007589 */ /* 0x004e2400000e0000 */
[----:B0-----:R-:W-:-:S05]  /*11960*/  IADD3 R0, R0, UR47, R7 ;  /* 0x0000002f00007c10 */ /* 0x001fca000fffe007 */
[----:B------:R0:W-:Y:S02]  /*11970*/  STL [R1+0x10], R0 ;  /* 0x0000100001007387 */ /* 0x0001e40000100800 */
.L_x_2507:
[----:B------:R-:W-:Y:S05]  /*11980*/  BSYNC B0 ;  /* 0x0000000000007941 */ /* 0x000fea0003800000 */
.L_x_2506:
[----:B------:R-:W-:-:S13]  /*11990*/  ISETP.NE.AND P1, PT, R6, 0x3, PT ;  /* 0x000000030600780c */ /* 0x000fda0003f25270 */
[----:B------:R-:W-:Y:S05]  /*119a0*/  @!P1 BRA `(.L_x_2508) ;  /* 0x0000000000049947 */ /* 0x000fea0003800000 */
[----:B------:R-:W-:Y:S01]  /*119b0*/  BPT.TRAP 0x1 ;  /* 0x000000040000795c */ /* 0x000fe20000300000 */
.L_x_2508:
[----:B0-----:R-:W-:Y:S01]  /*119c0*/  LOP3.LUT R0, R27, 0x1, RZ, 0x3c, !PT ;  /* 0x000000011b007812 */ /* 0x001fe200078e3cff */
[----:B------:R-:W-:Y:S01]  /*119d0*/  IMAD R19, R25, 0x8, R17 ;  /* 0x0000000819137824 */ /* 0x000fe200078e0211 */
[----:B------:R-:W-:Y:S02]  /*119e0*/  BSSY B0, `(.L_x_2509) ;  /* 0x0000004000007945 */ /* 0x000fe40003800000 */
[----:B------:R-:W-:-:S04]  /*119f0*/  SHF.L.U32 R0, R0, 0x1f, RZ ;  /* 0x0000001f00007819 */ /* 0x000fc800000006ff */
[----:B------:R-:W0:Y:S02]  /*11a00*/  SYNCS.PHASECHK.TRANS64.TRYWAIT P2, [R19+URZ+0x38870], R0 ;  /* 0x03887000130075a7 */ /* 0x000e24000804017f */
[----:B0-----:R-:W-:Y:S05]  /*11a10*/  @!P2 BRA `(.L_x_2510) ;  /* 0x000000440000a947 */ /* 0x001fea0003800000 */
.L_x_2634:
[----:B------:R-:W-:Y:S05]  /*11a20*/  BSYNC B0 ;  /* 0x0000000000007941 */ /* 0x000fea0003800000 */
.L_x_2509:
[----:B------:R-:W-:-:S05]  /*11a30*/  IMAD.U32 R2, RZ, RZ, UR45 ;  /* 0x0000002dff027e24 */ /* 0x000fca000f8e00ff */
[----:B------:R-:W-:-:S13]  /*11a40*/  ISETP.NE.AND P2, PT, R2, 0x3, PT ;  /* 0x000000030200780c */ /* 0x000fda0003f45270 */
[----:B------:R-:W-:Y:S05]  /*11a50*/  @!P2 BRA `(.L_x_2511) ;  /* 0x000000000004a947 */ /* 0x000fea0003800000 */
[----:B------:R-:W-:Y:S01]  /*11a60*/  BPT.TRAP 0x1 ;  /* 0x000000040000795c */ /* 0x000fe20000300000 */
.L_x_2511:
[----:B0-----:R-:W-:Y:S01]  /*11a70*/  SHF.L.U32 R0, R27, 0x1f, RZ ;  /* 0x0000001f1b007819 */ /* 0x001fe200000006ff */
[----:B-1----:R-:W-:-:S03]  /*11a80*/  IMAD.SHL.U32 R18, R25, 0x8000, RZ ;  /* 0x0000800019127824 */ /* 0x002fc600078e00ff */
[----:B------:R-:W0:Y:S02]  /*11a90*/  SYNCS.PHASECHK.TRANS64.TRYWAIT P2, [R19+URZ+0x38860], R0 ;  /* 0x03886000130075a7 */ /* 0x000e24000804017f */
[----:B0-----:R-:W-:Y:S05]  /*11aa0*/  @!P2 BRA `(.L_x_2512) ;  /* 0x0000004000f0a947 */ /* 0x001fea0003800000 */
.L_x_2635:
[----:B------:R-:W0:Y:S04]  /*11ab0*/  LDL R2, [R1+0x8] ;  /* 0x0000080001027983 */ /* 0x000e280000100800 */
[----:B------:R-:W2:Y:S01]  /*11ac0*/  LDL R3, [R1+0x4] ;  /* 0x0000040001037983 */ /* 0x000ea20000100800 */
[----:B------:R-:W-:Y:S05]  /*11ad0*/  WARPSYNC.ALL ;  /* 0x0000000000007948 */ /* 0x000fea0003800000 */
[----:B------:R-:W-:-:S05]  /*11ae0*/  IMAD.U32 R24, RZ, RZ, UR45 ;  /* 0x0000002dff187e24 */ /* 0x000fca000f8e00ff */
[----:B------:R-:W-:Y:S02]  /*11af0*/  ISETP.NE.AND P2, PT, R24, 0x3, PT ;  /* 0x000000031800780c */ /* 0x000fe40003f45270 */
[----:B0-----:R-:W-:Y:S02]  /*11b00*/  LOP3.LUT R0, R18, R2, RZ, 0xfc, !PT ;  /* 0x0000000212007212 */ /* 0x001fe400078efcff */
[----:B--2---:R-:W-:-:S03]  /*11b10*/  IADD3 R3, R17, R18, R3 ;  /* 0x0000001211037210 */ /* 0x004fc60007ffe003 */
[----:B------:R-:W-:Y:S01]  /*11b20*/  IMAD.IADD R0, R17, 0x1, R0 ;  /* 0x0000000111007824 */ /* 0x000fe200078e0200 */
[----:B------:R-:W-:-:S03]  /*11b30*/  IADD3 R18, R31, 0x400, R3 ;  /* 0x000004001f127810 */ /* 0x000fc60007ffe003 */
[----:B------:R-:W-:Y:S01]  /*11b40*/  IMAD.IADD R2, R36, 0x1, R0 ;  /* 0x0000000124027824 */ /* 0x000fe200078e0200 */
[----:B------:R-:W0:Y:S04]  /*11b50*/  LDSM.16.MT88.4 R8, [R0+0x10400] ;  /* 0x010400000008783b */ /* 0x000e280000004200 */
[----:B------:R-:W1:Y:S01]  /*11b60*/  LDSM.16.MT88.4 R4, [R2+0x10400] ;  /* 0x010400000204783b */ /* 0x000e620000004200 */
[C-C-:B0-----:R-:W-:Y:S02]  /*11b70*/  PRMT R12, R8.reuse, 0x6420, R9.reuse ;  /* 0x00006420080c7816 */ /* 0x141fe40000000009 */
[----:B------:R-:W-:Y:S02]  /*11b80*/  PRMT R13, R8, 0x7531, R9 ;  /* 0x00007531080d7816 */ /* 0x000fe40000000009 */
[----:B------:R-:W-:-:S02]  /*11b90*/  PRMT R14, R10, 0x6420, R11 ;  /* 0x000064200a0e7816 */ /* 0x000fc4000000000b */
        /* <DEDUP_REMOVED lines=101> */
.L_x_2513:
[----:B-1----:R1:W-:Y:S01]  /*121f0*/  SYNCS.ARRIVE.TRANS64.A1T0 RZ, [R19+URZ+0x38850], RZ ;  /* 0x038850ff13ff79a7 */ /* 0x0023e2000810003f */
[----:B------:R-:W-:Y:S06]  /*12200*/  BAR.SYNC.DEFER_BLOCKING 0x2, 0x80 ;  /* 0x0082000000007b1d */ /* 0x000fec0000010000 */
[----:B------:R-:W-:Y:S05]  /*12210*/  @!P1 BRA `(.L_x_2514) ;  /* 0x0000000000049947 */ /* 0x000fea0003800000 */
[----:B------:R-:W-:Y:S01]  /*12220*/  BPT.TRAP 0x1 ;  /* 0x000000040000795c */ /* 0x000fe20000300000 */
.L_x_2514:
[----:B------:R-:W-:Y:S02]  /*12230*/  VIADD R0, R19, 0x38880 ;  /* 0x0003888013007836 */ /* 0x000fe40000000000 */
[----:B------:R-:W-:-:S03]  /*12240*/  VIADD R25, R25, 0x1 ;  /* 0x0000000119197836 */ /* 0x000fc60000000000 */
[----:B------:R-:W-:Y:S02]  /*12250*/  PRMT R0, R37, 0x654, R0 ;  /* 0x0000065425007816 */ /* 0x000fe40000000000 */
[C---:B------:R-:W-:Y:S02]  /*12260*/  ISETP.NE.AND P1, PT, R25.reuse, 0x2, PT ;  /* 0x000000021900780c */ /* 0x040fe40003f25270 */
[----:B------:R2:W-:Y:S02]  /*12270*/  SYNCS.ARRIVE.TRANS64.RED.A1T0 RZ, [R0+URZ], RZ ;  /* 0x000000ff00ff79a7 */ /* 0x0005e4000810043f */
[----:B------:R-:W-:Y:S02]  /*12280*/  SEL R2, RZ, 0x1, P1 ;  /* 0x00000001ff027807 */ /* 0x000fe40000800000 */
[----:B------:R-:W-:Y:S02]  /*12290*/  SEL R25, R25, RZ, P1 ;  /* 0x000000ff19197207 */ /* 0x000fe40000800000 */
[----:B------:R-:W-:-:S07]  /*122a0*/  LOP3.LUT R27, R27, R2, RZ, 0x3c, !PT ;  /* 0x000000021b1b7212 */ /* 0x000fce00078e3cff */
.L_x_2457:
[----:B------:R-:W-:Y:S05]  /*122b0*/  BSYNC B7 ;  /* 0x0000000000077941 */ /* 0x000fea0003800000 */
.L_x_2455:
[----:B------:R3:W5:Y:S01]  /*122c0*/  LDL R2, [R1+0x10] ;  /* 0x0000100001027983 */ /* 0x0007620000100800 */
[----:B------:R-:W-:-:S13]  /*122d0*/  LOP3.LUT P1, RZ, R16, 0x1000, RZ, 0xc0, !PT ;  /* 0x0000100010ff7812 */ /* 0x000fda000782c0ff */
[----:B---3--:R-:W-:Y:S05]  /*122e0*/  @!P1 BRA `(.L_x_2515) ;  /* 0x0000000000249947 */ /* 0x008fea0003800000 */
[----:B------:R-:W3:Y:S08]  /*122f0*/  S2UR UR4, SR_CgaCtaId ;  /* 0x00000000000479c3 */ /* 0x000ef00000008800 */
[----:B------:R-:W-:Y:S01]  /*12300*/  BAR.SYNC.DEFER_BLOCKING 0x5, 0x180 ;  /* 0x0146000000007b1d */ /* 0x000fe20000010000 */
[----:B0-2---:R-:W-:Y:S01]  /*12310*/  MOV R0, 0x400 ;  /* 0x0000040000007802 */ /* 0x005fe20000000f00 */
[----:B---3--:R-:W-:-:S05]  /*12320*/  IMAD.U32 R37, RZ, RZ, UR4 ;  /* 0x00000004ff257e24 */ /* 0x008fca000f8e00ff */
[----:B------:R-:W-:-:S05]  /*12330*/  LEA R17, R37, R0, 0x18 ;  /* 0x0000000025117211 */ /* 0x000fca00078ec0ff */
[----:B-----5:R-:W0:Y:S04]  /*12340*/  LDS R2, [R17+0x388d0] ;  /* 0x0388d00011027984 */ /* 0x020e280000000800 */
[----:B0-----:R0:W-:Y:S01]  /*12350*/  STL [R1+0x10], R2 ;  /* 0x0000100201007387 */ /* 0x0011e20000100800 */
[----:B------:R-:W-:Y:S06]  /*12360*/  BAR.ARV 0x4, 0x180 ;  /* 0x0106000000007b1d */ /* 0x000fec0000002000 */
[----:B------:R-:W-:Y:S05]  /*12370*/  BRA `(.L_x_2516) ;  /* 0x0000000000207947 */ /* 0x000fea0003800000 */
.L_x_2515:
[----:B------:R-:W3:Y:S01]  /*12380*/  @!P0 S2R R37, SR_CgaCtaId ;  /* 0x0000000000258919 */ /* 0x000ee20000008800 */
[----:B0-2---:R-:W-:Y:S01]  /*12390*/  @!P0 MOV R0, 0x400 ;  /* 0x0000040000008802 */ /* 0x005fe20000000f00 */
[----:B------:R-:W-:Y:S03]  /*123a0*/  BAR.SYNC.DEFER_BLOCKING 0x4, 0x180 ;  /* 0x0106000000007b1d */ /* 0x000fe60000010000 */
[----:B---3--:R-:W-:-:S03]  /*123b0*/  @!P0 LEA R17, R37, R0, 0x18 ;  /* 0x0000000025118211 */ /* 0x008fc600078ec0ff */
[----:B-----5:R-:W0:Y:S04]  /*123c0*/  SHFL.IDX PT, R0, R2, RZ, 0x1f ;  /* 0x00001fff02007589 */ /* 0x020e2800000e0000 */
[----:B------:R2:W-:Y:S04]  /*123d0*/  @!P0 STS [R17+0x388d0], R2 ;  /* 0x0388d00211008388 */ /* 0x0005e80000000800 */
[----:B0-----:R2:W-:Y:S01]  /*123e0*/  STL [R1+0x10], R0 ;  /* 0x0000100001007387 */ /* 0x0015e20000100800 */
[----:B------:R-:W-:Y:S06]  /*123f0*/  BAR.ARV 0x5, 0x180 ;  /* 0x0146000000007b1d */ /* 0x000fec0000002000 */
.L_x_2516:
[----:B--2---:R-:W2:Y:S01]  /*12400*/  LDL R0, [R1+0x10] ;  /* 0x0000100001007983 */ /* 0x004ea20000100800 */
[----:B------:R-:W-:Y:S02]  /*12410*/  ULDC UR4, c[0x0][0xc38] ;  /* 0x00030e0000047ab9 */ /* 0x000fe40000000800 */
[----:B--2---:R-:W-:-:S13]  /*12420*/  ISETP.GE.AND P0, PT, R0, UR4, PT ;  /* 0x0000000400007c0c */ /* 0x004fda000bf06270 */
[----:B------:R-:W-:Y:S05]  /*12430*/  @!P0 BRA `(.L_x_2517) ;  /* 0xffffffb000bc8947 */ /* 0x000fea000383ffff */
.L_x_2452:
[----:B------:R-:W2:Y:S01]  /*12440*/  LDL.LU R0, [R1+0x14] ;  /* 0x0000140001007983 */ /* 0x000ea20000300800 */
[----:B------:R-:W-:Y:S01]  /*12450*/  BSSY B0, `(.L_x_2518) ;  /* 0x000000b000007945 */ /* 0x000fe20003800000 */
[----:B------:R-:W3:Y:S01]  /*12460*/  S2R R5, SR_CgaCtaId ;  /* 0x0000000000057919 */ /* 0x000ee20000008800 */
[----:B--2---:R-:W-:-:S05]  /*12470*/  VIADD R0, R0, 0x1 ;  /* 0x0000000100007836 */ /* 0x004fca0000000000 */
        /* <DEDUP_REMOVED lines=8> */
.L_x_2636:
[----:B------:R-:W-:Y:S05]  /*12500*/  BSYNC B0 ;  /* 0x0000000000007941 */ /* 0x000fea0003800000 */
.L_x_2518:
[----:B------:R-:W-:-:S03]  /*12510*/  UMOV UR4, 0xffffffff ;  /* 0xffffffff00047882 */ /* 0x000fc60000000000 */
[----:B------:R-:W-:Y:S05]  /*12520*/  BRA.DIV UR4, `(.L_x_2520) ;  /* 0x0000003a04787947 */ /* 0x000fea000b800000 */
[----:B0-----:R-:W0:Y:S02]  /*12530*/  S2R R0, SR_TID.X ;  /* 0x0000000000007919 */ /* 0x001e240000002100 */
[----:B0-----:R-:W-:-:S04]  /*12540*/  SHF.R.U32.HI R0, RZ, 0x5, R0 ;  /* 0x00000005ff007819 */ /* 0x001fc80000011600 */
[----:B------:R-:W-:-:S05]  /*12550*/  LOP3.LUT R0, R0, 0x3, RZ, 0xc0, !PT ;  /* 0x0000000300007812 */ /* 0x000fca00078ec0ff */
[----:B------:R0:W2:Y:S02]  /*12560*/  SHFL.IDX PT, R14, R0, RZ, 0x1f ;  /* 0x00001fff000e7589 */ /* 0x0000a400000e0000 */
.L_x_2639:
[----:B--2---:R-:W-:Y:S01]  /*12570*/  ISETP.NE.AND P0, PT, R14, RZ, PT ;  /* 0x000000ff0e00720c */ /* 0x004fe20003f05270 */
[----:B------:R-:W-:-:S12]  /*12580*/  BSSY B0, `(.L_x_2521) ;  /* 0x000002c000007945 */ /* 0x000fd80003800000 */
[----:B------:R-:W-:Y:S05]  /*12590*/  @P0 BRA `(.L_x_2522) ;  /* 0x0000000000a80947 */ /* 0x000fea0003800000 */
[----:B------:R-:W-:-:S03]  /*125a0*/  UMOV UR4, 0xffffffff ;  /* 0xffffffff00047882 */ /* 0x000fc60000000000 */
[----:B------:R-:W-:Y:S05]  /*125b0*/  BRA.DIV UR4, `(.L_x_2523) ;  /* 0x0000003a04887947 */ /* 0x000fea000b800000 */
[----:B------:R-:W-:-:S13]  /*125c0*/  ELECT P6, URZ, PT ;  /* 0x00000000003f782f */ /* 0x000fda00038c0000 */
.L_x_2642:
[----:B------:R-:W-:Y:S05]  /*125d0*/  @!P6 BRA `(.L_x_2522) ;  /* 0x000000000098e947 */ /* 0x000fea0003800000 */
[----:B------:R-:W-:-:S06]  /*125e0*/  ULOP3.LUT UR4, UR37, 0x2, URZ, 0xfc, !UPT ;  /* 0x0000000225047892 */ /* 0x000fcc000f8efc3f */
[----:B0-----:R-:W-:-:S05]  /*125f0*/  IMAD.U32 R0, RZ, RZ, UR4 ;  /* 0x00000004ff007e24 */ /* 0x001fca000f8e00ff */
[----:B------:R-:W-:-:S13]  /*12600*/  ISETP.NE.AND P0, PT, R0, 0x3, PT ;  /* 0x000000030000780c */ /* 0x000fda0003f05270 */
[----:B------:R-:W-:Y:S05]  /*12610*/  @!P0 BRA `(.L_x_2524) ;  /* 0x0000000000048947 */ /* 0x000fea0003800000 */
[----:B------:R-:W-:Y:S01]  /*12620*/  BPT.TRAP 0x1 ;  /* 0x000000040000795c */ /* 0x000fe20000300000 */
.L_x_2524:
[----:B------:R-:W-:Y:S01]  /*12630*/  IMAD R3, R25, 0x8, R5 ;  /* 0x0000000819037824 */ /* 0x000fe200078e0205 */
[----:B------:R-:W-:Y:S01]  /*12640*/  SHF.L.U32 R2, R27, 0x1f, RZ ;  /* 0x0000001f1b027819 */ /* 0x000fe200000006ff */
[----:B------:R-:W-:-:S03]  /*12650*/  VIADD R25, R25, 0x1 ;  /* 0x0000000119197836 */ /* 0x000fc60000000000 */
[----:B------:R-:W0:Y:S02]  /*12660*/  SYNCS.PHASECHK.TRANS64.TRYWAIT P1, [R3+URZ+0x38840], R2 ;  /* 0x03884002030075a7 */ /* 0x000e24000802017f */
[----:B------:R-:W-:-:S04]  /*12670*/  ISETP.NE.AND P2, PT, R25, 0x2, PT ;  /* 0x000000021900780c */ /* 0x000fc80003f45270 */
[----:B------:R-:W-:Y:S01]  /*12680*/  SEL R0, RZ, 0x1, P2 ;  /* 0x00000001ff007807 */ /* 0x000fe20001000000 */
[----:B0-----:R-:W-:Y:S08]  /*12690*/  @!P1 BRA `(.L_x_2525) ;  /* 0x0000003800709947 */ /* 0x001ff00003800000 */
.L_x_2643:
[----:B------:R-:W-:Y:S02]  /*126a0*/  SEL R25, R25, RZ, P2 ;  /* 0x000000ff19197207 */ /* 0x000fe40001000000 */
[----:B------:R-:W-:Y:S01]  /*126b0*/  LOP3.LUT R0, R27, R0, RZ, 0x3c, !PT ;  /* 0x000000001b007212 */ /* 0x000fe200078e3cff */
[----:B------:R-:W-:Y:S06]  /*126c0*/  @!P0 BRA `(.L_x_2526) ;  /* 0x0000000000048947 */ /* 0x000fec0003800000 */
[----:B------:R-:W-:Y:S01]  /*126d0*/  BPT.TRAP 0x1 ;  /* 0x000000040000795c */ /* 0x000fe20000300000 */
.L_x_2526:
[----:B------:R-:W-:Y:S01]  /*126e0*/  IMAD R25, R25, 0x8, R5 ;  /* 0x0000000819197824 */ /* 0x000fe200078e0205 */
[----:B------:R-:W-:-:S04]  /*126f0*/  SHF.L.U32 R0, R0, 0x1f, RZ ;  /* 0x0000001f00007819 */ /* 0x000fc800000006ff */
[----:B------:R-:W2:Y:S02]  /*12700*/  SYNCS.PHASECHK.TRANS64.TRYWAIT P1, [R25+URZ+0x38840], R0 ;  /* 0x03884000190075a7 */ /* 0x000ea4000802017f */
[----:B--2---:R-:W-:Y:S05]  /*12710*/  @!P1 BRA `(.L_x_2527) ;  /* 0x0000003800649947 */ /* 0x004fea0003800000 */
.L_x_2644:
[----:B------:R-:W-:Y:S05]  /*12720*/  @!P0 BRA `(.L_x_2528) ;  /* 0x0000000000048947 */ /* 0x000fea0003800000 */
[----:B------:R-:W-:Y:S01]  /*12730*/  BPT.TRAP 0x1 ;  /* 0x000000040000795c */ /* 0x000fe20000300000 */
.L_x_2528:
[----:B------:R-:W3:Y:S02]  /*12740*/  SYNCS.PHASECHK.TRANS64.TRYWAIT P1, [R3+URZ+0x38860], R2 ;  /* 0x03886002030075a7 */ /* 0x000ee4000802017f */
[----:B---3--:R-:W-:Y:S05]  /*12750*/  @!P1 BRA `(.L_x_2529) ;  /* 0x0000003800689947 */ /* 0x008fea0003800000 */
.L_x_2645:
[----:B------:R-:W-:Y:S05]  /*12760*/  @!P0 BRA `(.L_x_2530) ;  /* 0x0000000000048947 */ /* 0x000fea0003800000 */
[----:B------:R-:W-:Y:S01]  /*12770*/  BPT.TRAP 0x1 ;  /* 0x000000040000795c */ /* 0x000fe20000300000 */
.L_x_2530:
[----:B------:R-:W4:Y:S02]  /*12780*/  SYNCS.PHASECHK.TRANS64.TRYWAIT P1, [R25+URZ+0x38860], R0 ;  /* 0x03886000190075a7 */ /* 0x000f24000802017f */
[----:B----4-:R-:W-:Y:S05]  /*12790*/  @!P1 BRA `(.L_x_2531) ;  /* 0x00000038006c9947 */ /* 0x010fea0003800000 */
.L_x_2646:
[----:B------:R-:W-:Y:S05]  /*127a0*/  @!P0 BRA `(.L_x_2532) ;  /* 0x0000000000048947 */ /* 0x000fea0003800000 */
[----:B------:R-:W-:Y:S01]  /*127b0*/  BPT.TRAP 0x1 ;  /* 0x000000040000795c */ /* 0x000fe20000300000 */
.L_x_2532:
[----:B------:R-:W5:Y:S02]  /*127c0*/  SYNCS.PHASECHK.TRANS64.TRYWAIT P1, [R3+URZ+0x38880], R2 ;  /* 0x03888002030075a7 */ /* 0x000f64000802017f */
[----:B-----5:R-:W-:Y:S05]  /*127d0*/  @!P1 BRA `(.L_x_2533) ;  /* 0x0000003800709947 */ /* 0x020fea0003800000 */
.L_x_2647:
[----:B------:R-:W-:Y:S05]  /*127e0*/  @!P0 BRA `(.L_x_2534) ;  /* 0x0000000000048947 */ /* 0x000fea0003800000 */
[----:B------:R-:W-:Y:S01]  /*127f0*/  BPT.TRAP 0x1 ;  /* 0x000000040000795c */ /* 0x000fe20000300000 */
.L_x_2534:
[----:B------:R0:W0:Y:S02]  /*12800*/  SYNCS.PHASECHK.TRANS64.TRYWAIT P0, [R25+URZ+0x38880], R0 ;  /* 0x03888000190075a7 */ /* 0x000024000800017f */
[----:B0-----:R-:W-:Y:S05]  /*12810*/  @!P0 NANOSLEEP.SYNCS 0x989680 ;  /* 0x009896800000895d */ /* 0x001fea0003900000 */
[----:B------:R-:W0:Y:S02]  /*12820*/  @!P0 SYNCS.PHASECHK.TRANS64 P0, [R25+URZ+0x38880], R0 ;  /* 0x03888000190085a7 */ /* 0x000e24000800007f */
[----:B0-----:R-:W-:Y:S05]  /*12830*/  @!P0 BRA `(.L_x_2534) ;  /* 0xfffffffc00f08947 */ /* 0x001fea000383ffff */
.L_x_2522:
[----:B------:R-:W-:Y:S05]  /*12840*/  BSYNC B0 ;  /* 0x0000000000007941 */ /* 0x000fea0003800000 */
.L_x_2521:
[----:B------:R-:W-:Y:S05]  /*12850*/  EXIT ;  /* 0x000000000000794d */ /* 0x000fea0003800000 */
.L_x_2399:
[----:B0-----:R-:W-:-:S04]  /*12860*/  IMAD.U32 R3, RZ, RZ, UR48 ;  /* 0x00000030ff037e24 */ /* 0x001fc8000f8e00ff */
[----:B------:R0:W1:Y:S03]  /*12870*/  SYNCS.PHASECHK.TRANS64.TRYWAIT P0, [R3+URZ+0x38800], R0 ;  /* 0x03880000030075a7 */ /* 0x000066000800017f */
[----:B-1----:R-:W-:Y:S05]  /*12880*/  @!P0 NANOSLEEP.SYNCS 0x989680 ;  /* 0x009896800000895d */ /* 0x002fea0003900000 */
[----:B------:R-:W1:Y:S02]  /*12890*/  @!P0 SYNCS.PHASECHK.TRANS64 P0, [R3+URZ+0x38800], R0 ;  /* 0x03880000030085a7 */ /* 0x000e64000800007f */
[----:B-1----:R-:W-:Y:S05]  /*128a0*/  @!P0 BRA `(.L_x_2399) ;  /* 0xfffffffc00ec8947 */ /* 0x002fea000383ffff */
[----:B------:R-:W-:Y:S05]  /*128b0*/  BRA `(.L_x_2535) ;  /* 0xfffffef000bc7947 */ /* 0x000fea000383ffff */
.L_x_2403:
[----:B-1----:R-:W-:-:S04]  /*128c0*/  IMAD.U32 R0, RZ, RZ, UR53 ;  /* 0x00000035ff007e24 */ /* 0x002fc8000f8e00ff */
[----:B------:R1:W2:Y:S03]  /*128d0*/  SYNCS.PHASECHK.TRANS64.TRYWAIT P1, [R0+URZ+0x38830], R7 ;  /* 0x03883007000075a7 */ /* 0x0002a6000802017f */
[----:B--2---:R-:W-:Y:S05]  /*128e0*/  @!P1 NANOSLEEP.SYNCS 0x989680 ;  /* 0x009896800000995d */ /* 0x004fea0003900000 */
[----:B------:R-:W2:Y:S02]  /*128f0*/  @!P1 SYNCS.PHASECHK.TRANS64 P1, [R0+URZ+0x38830], R7 ;  /* 0x03883007000095a7 */ /* 0x000ea4000802007f */
[----:B--2---:R-:W-:Y:S05]  /*12900*/  @!P1 BRA `(.L_x_2403) ;  /* 0xfffffffc00ec9947 */ /* 0x004fea000383ffff */
[----:B------:R-:W-:Y:S05]  /*12910*/  BRA `(.L_x_2402) ;  /* 0xfffffef000e07947 */ /* 0x000fea000383ffff */
.L_x_2408:
[----:B-1----:R-:W-:-:S04]  /*12920*/  IMAD.U32 R8, RZ, RZ, UR53 ;  /* 0x00000035ff087e24 */ /* 0x002fc8000f8e00ff */
[----:B------:R1:W2:Y:S03]  /*12930*/  SYNCS.PHASECHK.TRANS64.TRYWAIT P1, [R8+URZ+0x38850], R7 ;  /* 0x03885007080075a7 */ /* 0x0002a6000802017f */
[----:B--2---:R-:W-:Y:S05]  /*12940*/  @!P1 NANOSLEEP.SYNCS 0x989680 ;  /* 0x009896800000995d */ /* 0x004fea0003900000 */
[----:B------:R-:W2:Y:S02]  /*12950*/  @!P1 SYNCS.PHASECHK.TRANS64 P1, [R8+URZ+0x38850], R7 ;  /* 0x03885007080095a7 */ /* 0x000ea4000802007f */
[----:B--2---:R-:W-:Y:S05]  /*12960*/  @!P1 BRA `(.L_x_2408) ;  /* 0xfffffffc00ec9947 */ /* 0x004fea000383ffff */
[----:B------:R-:W-:Y:S05]  /*12970*/  BRA `(.L_x_2407) ;  /* 0xffffff1400107947 */ /* 0x000fea000383ffff */
.L_x_2414:
[----:B0-----:R-:W-:Y:S02]  /*12980*/  IMAD.U32 R3, RZ, RZ, UR52 ;  /* 0x00000034ff037e24 */ /* 0x001fe4000f8e00ff */
[----:B------:R-:W-:-:S04]  /*12990*/  IMAD.U32 R4, RZ, RZ, UR56 ;  /* 0x00000038ff047e24 */ /* 0x000fc8000f8e00ff */
[----:B------:R0:W1:Y:S03]  /*129a0*/  SYNCS.PHASECHK.TRANS64.TRYWAIT P1, [R3+URZ+0x38830], R4 ;  /* 0x03883004030075a7 */ /* 0x000066000802017f */
[----:B-1----:R-:W-:Y:S05]  /*129b0*/  @!P1 NANOSLEEP.SYNCS 0x989680 ;  /* 0x009896800000995d */ /* 0x002fea0003900000 */
[----:B------:R-:W1:Y:S02]  /*129c0*/  @!P1 SYNCS.PHASECHK.TRANS64 P1, [R3+URZ+0x38830], R4 ;  /* 0x03883004030095a7 */ /* 0x000e64000802007f */
[----:B-1----:R-:W-:Y:S05]  /*129d0*/  @!P1 BRA `(.L_x_2414) ;  /* 0xfffffffc00e89947 */ /* 0x002fea000383ffff */
[----:B------:R-:W-:Y:S05]  /*129e0*/  BRA `(.L_x_2413) ;  /* 0xffffff1800247947 */ /* 0x000fea000383ffff */
.L_x_2419:
[----:B-1----:R-:W-:Y:S02]  /*129f0*/  IMAD.U32 R7, RZ, RZ, UR52 ;  /* 0x00000034ff077e24 */ /* 0x002fe4000f8e00ff */
[----:B------:R-:W-:-:S04]  /*12a00*/  IMAD.U32 R8, RZ, RZ, UR56 ;  /* 0x00000038ff087e24 */ /* 0x000fc8000f8e00ff */
[----:B------:R1:W2:Y:S03]  /*12a10*/  SYNCS.PHASECHK.TRANS64.TRYWAIT P1, [R7+URZ+0x38850], R8 ;  /* 0x03885008070075a7 */ /* 0x0002a6000802017f */
[----:B--2---:R-:W-:Y:S05]  /*12a20*/  @!P1 NANOSLEEP.SYNCS 0x989680 ;  /* 0x009896800000995d */ /* 0x004fea0003900000 */
[----:B------:R-:W2:Y:S02]  /*12a30*/  @!P1 SYNCS.PHASECHK.TRANS64 P1, [R7+URZ+0x38850], R8 ;  /* 0x03885008070095a7 */ /* 0x000ea4000802007f */
[----:B--2---:R-:W-:Y:S05]  /*12a40*/  @!P1 BRA `(.L_x_2419) ;  /* 0xfffffffc00e89947 */ /* 0x004fea000383ffff */
[----:B------:R-:W-:Y:S05]  /*12a50*/  BRA `(.L_x_2418) ;  /* 0xffffff4000207947 */ /* 0x000fea000383ffff */
.L_x_2426:
[----:B-1----:R-:W-:-:S04]  /*12a60*/  IMAD.U32 R3, RZ, RZ, UR46 ;  /* 0x0000002eff037e24 */ /* 0x002fc8000f8e00ff */
[----:B------:R1:W2:Y:S03]  /*12a70*/  SYNCS.PHASECHK.TRANS64.TRYWAIT P1, [R3+URZ+0x38830], R6 ;  /* 0x03883006030075a7 */ /* 0x0002a6000802017f */
[----:B--2---:R-:W-:Y:S05]  /*12a80*/  @!P1 NANOSLEEP.SYNCS 0x989680 ;  /* 0x009896800000995d */ /* 0x004fea0003900000 */
[----:B------:R-:W2:Y:S02]  /*12a90*/  @!P1 SYNCS.PHASECHK.TRANS64 P1, [R3+URZ+0x38830], R6 ;  /* 0x03883006030095a7 */ /* 0x000ea4000802007f */
[----:B--2---:R-:W-:Y:S05]  /*12aa0*/  @!P1 BRA `(.L_x_2426) ;  /* 0xfffffffc00ec9947 */ /* 0x004fea000383ffff */
[----:B------:R-:W-:Y:S05]  /*12ab0*/  BRA `(.L_x_2425) ;  /* 0xffffff4000f47947 */ /* 0x000fea000383ffff */
.L_x_2431:
[----:B--2---:R-:W-:-:S04]  /*12ac0*/  IMAD.U32 R9, RZ, RZ, UR46 ;  /* 0x0000002eff097e24 */ /* 0x004fc8000f8e00ff */
[----:B------:R2:W3:Y:S03]  /*12ad0*/  SYNCS.PHASECHK.TRANS64.TRYWAIT P1, [R9+URZ+0x38850], R6 ;  /* 0x03885006090075a7 */ /* 0x0004e6000802017f */
[----:B---3--:R-:W-:Y:S05]  /*12ae0*/  @!P1 NANOSLEEP.SYNCS 0x989680 ;  /* 0x009896800000995d */ /* 0x008fea0003900000 */
[----:B------:R-:W3:Y:S02]  /*12af0*/  @!P1 SYNCS.PHASECHK.TRANS64 P1, [R9+URZ+0x38850], R6 ;  /* 0x03885006090095a7 */ /* 0x000ee4000802007f */
[----:B---3--:R-:W-:Y:S05]  /*12b00*/  @!P1 BRA `(.L_x_2431) ;  /* 0xfffffffc00ec9947 */ /* 0x008fea000383ffff */
[----:B------:R-:W-:Y:S05]  /*12b10*/  BRA `(.L_x_2430) ;  /* 0xffffff60008c7947 */ /* 0x000fea000383ffff */
.L_x_2466:
        /* <DEDUP_REMOVED lines=10> */
.L_x_2536:
[----:B------:R-:W-:Y:S05]  /*12bc0*/  BRA `(.L_x_2537) ;  /* 0xffffffb400d47947 */ /* 0x000fea000383ffff */
.L_x_2469:
[----:B0-----:R0:W1:Y:S02]  /*12bd0*/  SYNCS.PHASECHK.TRANS64.TRYWAIT P0, [R6+URZ+0x38880], R20 ;  /* 0x03888014060075a7 */ /* 0x001064000800017f */
[----:B-1----:R-:W-:Y:S05]  /*12be0*/  @!P0 NANOSLEEP.SYNCS 0x989680 ;  /* 0x009896800000895d */ /* 0x002fea0003900000 */
[----:B------:R-:W1:Y:S02]  /*12bf0*/  @!P0 SYNCS.PHASECHK.TRANS64 P0, [R6+URZ+0x38880], R20 ;  /* 0x03888014060085a7 */ /* 0x000e64000800007f */
[----:B-1----:R-:W-:Y:S05]  /*12c00*/  @!P0 BRA `(.L_x_2469) ;  /* 0xfffffffc00f08947 */ /* 0x002fea000383ffff */
[----:B------:R-:W-:Y:S05]  /*12c10*/  BRA `(.L_x_2538) ;  /* 0xffffffb800787947 */ /* 0x000fea000383ffff */
.L_x_2470:
        /* <DEDUP_REMOVED lines=8> */
.L_x_2540:
[----:B------:R-:W-:Y:S05]  /*12ca0*/  BSYNC B0 ;  /* 0x0000000000007941 */ /* 0x000fea0003800000 */
.L_x_2539:
[----:B------:R-:W-:Y:S01]  /*12cb0*/  IMAD.MOV.U32 R13, RZ, RZ, R8 ;  /* 0x000000ffff0d7224 */ /* 0x000fe200078e0008 */
[C---:B------:R-:W-:Y:S01]  /*12cc0*/  LOP3.LUT P2, RZ, R16.reuse, 0x200, RZ, 0xc0, !PT ;  /* 0x0000020010ff7812 */ /* 0x040fe2000784c0ff */
[----:B------:R-:W-:Y:S01]  /*12cd0*/  IMAD.MOV.U32 R12, RZ, RZ, RZ ;  /* 0x000000ffff0c7224 */ /* 0x000fe200078e00ff */
[C---:B------:R-:W-:Y:S01]  /*12ce0*/  LOP3.LUT P1, RZ, R16.reuse, 0x80, RZ, 0xc0, !PT ;  /* 0x0000008010ff7812 */ /* 0x040fe2000782c0ff */
[----:B------:R-:W-:Y:S01]  /*12cf0*/  IMAD.MOV.U32 R11, RZ, RZ, 0x181f ;  /* 0x0000181fff0b7424 */ /* 0x000fe200078e00ff */
[----:B------:R-:W-:Y:S01]  /*12d00*/  LOP3.LUT R16, R16, 0xffffffdf, RZ, 0xc0, !PT ;  /* 0xffffffdf10107812 */ /* 0x000fe200078ec0ff */
[----:B------:R-:W-:Y:S01]  /*12d10*/  IMAD.MOV.U32 R15, RZ, RZ, -0x1 ;  /* 0xffffffffff0f7424 */ /* 0x000fe200078e00ff */
[C---:B------:R-:W-:Y:S01]  /*12d20*/  ISETP.GE.AND P5, PT, R7.reuse, 0x31, PT ;  /* 0x000000310700780c */ /* 0x040fe20003fa6270 */
[----:B------:R-:W-:Y:S01]  /*12d30*/  IMAD.MOV.U32 R0, RZ, RZ, R14 ;  /* 0x000000ffff007224 */ /* 0x000fe200078e000e */
[----:B------:R-:W-:-:S13]  /*12d40*/  ISETP.GE.AND P4, PT, R7, 0x41, PT ;  /* 0x000000410700780c */ /* 0x000fda0003f86270 */
[----:B------:R-:W-:Y:S05]  /*12d50*/  WARPSYNC.COLLECTIVE R15, `(.L_x_2541) ;  /* 0x000000000f087348 */ /* 0x000fea0003c00000 */
[----:B------:R0:W1:Y:S02]  /*12d60*/  SHFL.IDX P6, R14, R13, R12, R11 ;  /* 0x0000000c0d0e7389 */ /* 0x00006400000c000b */
[----:B01----:R-:W-:Y:S01]  /*12d70*/  ENDCOLLECTIVE ;  /* 0x000000000000791b */ /* 0x003fe20003800000 */
.L_x_2541:
[----:B------:R-:W-:Y:S01]  /*12d80*/  ISETP.GE.AND P3, PT, R7, 0x51, PT ;  /* 0x000000510700780c */ /* 0x000fe20003f66270 */
[----:B------:R-:W-:Y:S02]  /*12d90*/  IMAD.MOV.U32 R13, RZ, RZ, R9 ;  /* 0x000000ffff0d7224 */ /* 0x000fe400078e0009 */
[----:B------:R-:W-:Y:S01]  /*12da0*/  IMAD.MOV.U32 R12, RZ, RZ, 0x1 ;  /* 0x00000001ff0c7424 */ /* 0x000fe200078e00ff */
[----:B------:R-:W-:-:S13]  /*12db0*/  IADD3 R2, P0, R28, R14, RZ ;  /* 0x0000000e1c027210 */ /* 0x000fda0007f1e0ff */
[----:B------:R-:W-:Y:S05]  /*12dc0*/  WARPSYNC.COLLECTIVE R15, `(.L_x_2542) ;  /* 0x000000000f087348 */ /* 0x000fea0003c00000 */
[----:B------:R0:W1:Y:S02]  /*12dd0*/  SHFL.IDX P6, R14, R13, R12, R11 ;  /* 0x0000000c0d0e7389 */ /* 0x00006400000c000b */
[----:B01----:R-:W-:Y:S01]  /*12de0*/  ENDCOLLECTIVE ;  /* 0x000000000000791b */ /* 0x003fe20003800000 */
.L_x_2542:
[----:B------:R-:W-:Y:S01]  /*12df0*/  IMAD.X R3, RZ, RZ, R0, P0 ;  /* 0x000000ffff037224 */ /* 0x000fe200000e0600 */
[----:B------:R-:W-:Y:S01]  /*12e00*/  ISETP.LT.OR P0, PT, R7, 0x1, P2 ;  /* 0x000000010700780c */ /* 0x000fe20001701670 */
[----:B------:R-:W-:Y:S02]  /*12e10*/  IMAD.IADD R0, R17, 0x1, R19 ;  /* 0x0000000111007824 */ /* 0x000fe400078e0213 */
[----:B------:R-:W-:-:S10]  /*12e20*/  IMAD.MOV.U32 R13, RZ, RZ, R8 ;  /* 0x000000ffff0d7224 */ /* 0x000fd400078e0008 */
        /* <DEDUP_REMOVED lines=10> */
.L_x_2543:
[----:B------:R-:W-:Y:S02]  /*12ed0*/  IMAD.MOV.U32 R13, RZ, RZ, R9 ;  /* 0x000000ffff0d7224 */ /* 0x000fe400078e0009 */
[----:B------:R-:W-:Y:S01]  /*12ee0*/  IMAD.MOV.U32 R12, RZ, RZ, 0x2 ;  /* 0x00000002ff0c7424 */ /* 0x000fe200078e00ff */
[----:B------:R-:W-:-:S13]  /*12ef0*/  IADD3 R2, P0, R28, R14, RZ ;  /* 0x0000000e1c027210 */ /* 0x000fda0007f1e0ff */
[----:B------:R-:W-:Y:S05]  /*12f00*/  WARPSYNC.COLLECTIVE R15, `(.L_x_2544) ;  /* 0x000000000f087348 */ /* 0x000fea0003c00000 */
[----:B------:R0:W1:Y:S02]  /*12f10*/  SHFL.IDX P6, R14, R13, R12, R11 ;  /* 0x0000000c0d0e7389 */ /* 0x00006400000c000b */
[----:B01----:R-:W-:Y:S01]  /*12f20*/  ENDCOLLECTIVE ;  /* 0x000000000000791b */ /* 0x003fe20003800000 */
.L_x_2544:
        /* <DEDUP_REMOVED lines=13> */
.L_x_2545:
[----:B------:R-:W-:Y:S02]  /*13000*/  IMAD.MOV.U32 R13, RZ, RZ, R9 ;  /* 0x000000ffff0d7224 */ /* 0x000fe400078e0009 */
[----:B------:R-:W-:Y:S01]  /*13010*/  IMAD.MOV.U32 R12, RZ, RZ, 0x3 ;  /* 0x00000003ff0c7424 */ /* 0x000fe200078e00ff */
[----:B------:R-:W-:-:S13]  /*13020*/  IADD3 R2, P0, R28, R14, RZ ;  /* 0x0000000e1c027210 */ /* 0x000fda0007f1e0ff */
[----:B------:R-:W-:Y:S05]  /*13030*/  WARPSYNC.COLLECTIVE R15, `(.L_x_2546) ;  /* 0x000000000f087348 */ /* 0x000fea0003c00000 */
[----:B------:R0:W1:Y:S02]  /*13040*/  SHFL.IDX P6, R14, R13, R12, R11 ;  /* 0x0000000c0d0e7389 */ /* 0x00006400000c000b */
[----:B01----:R-:W-:Y:S01]  /*13050*/  ENDCOLLECTIVE ;  /* 0x000000000000791b */ /* 0x003fe20003800000 */
.L_x_2546:
        /* <DEDUP_REMOVED lines=13> */
.L_x_2547:
[----:B------:R-:W-:Y:S02]  /*13130*/  IMAD.MOV.U32 R13, RZ, RZ, R9 ;  /* 0x000000ffff0d7224 */ /* 0x000fe400078e0009 */
[----:B------:R-:W-:Y:S01]  /*13140*/  IMAD.MOV.U32 R12, RZ, RZ, 0x4 ;  /* 0x00000004ff0c7424 */ /* 0x000fe200078e00ff */
[----:B------:R-:W-:-:S13]  /*13150*/  IADD3 R2, P0, R28, R14, RZ ;  /* 0x0000000e1c027210 */ /* 0x000fda0007f1e0ff */
[----:B------:R-:W-:Y:S05]  /*13160*/  WARPSYNC.COLLECTIVE R15, `(.L_x_2548) ;  /* 0x000000000f087348 */ /* 0x000fea0003c00000 */
[----:B------:R0:W1:Y:S02]  /*13170*/  SHFL.IDX P6, R14, R13, R12, R11 ;  /* 0x0000000c0d0e7389 */ /* 0x00006400000c000b */
[----:B01----:R-:W-:Y:S01]  /*13180*/  ENDCOLLECTIVE ;  /* 0x000000000000791b */ /* 0x003fe20003800000 */
.L_x_2548:
        /* <DEDUP_REMOVED lines=13> */
.L_x_2549:
[----:B------:R-:W-:Y:S02]  /*13260*/  IMAD.MOV.U32 R13, RZ, RZ, R9 ;  /* 0x000000ffff0d7224 */ /* 0x000fe400078e0009 */
[----:B------:R-:W-:Y:S01]  /*13270*/  IMAD.MOV.U32 R12, RZ, RZ, 0x5 ;  /* 0x00000005ff0c7424 */ /* 0x000fe200078e00ff */
[----:B------:R-:W-:-:S13]  /*13280*/  IADD3 R2, P0, R28, R14, RZ ;  /* 0x0000000e1c027210 */ /* 0x000fda0007f1e0ff */
[----:B------:R-:W-:Y:S05]  /*13290*/  WARPSYNC.COLLECTIVE R15, `(.L_x_2550) ;  /* 0x000000000f087348 */ /* 0x000fea0003c00000 */
[----:B------:R0:W1:Y:S02]  /*132a0*/  SHFL.IDX P6, R14, R13, R12, R11 ;  /* 0x0000000c0d0e7389 */ /* 0x00006400000c000b */
[----:B01----:R-:W-:Y:S01]  /*132b0*/  ENDCOLLECTIVE ;  /* 0x000000000000791b */ /* 0x003fe20003800000 */
.L_x_2550:
        /* <DEDUP_REMOVED lines=13> */
.L_x_2551:
[----:B------:R-:W-:Y:S02]  /*13390*/  IMAD.MOV.U32 R13, RZ, RZ, R9 ;  /* 0x000000ffff0d7224 */ /* 0x000fe400078e0009 */
[----:B------:R-:W-:Y:S01]  /*133a0*/  IMAD.MOV.U32 R12, RZ, RZ, 0x6 ;  /* 0x00000006ff0c7424 */ /* 0x000fe200078e00ff */
[----:B------:R-:W-:-:S13]  /*133b0*/  IADD3 R2, P0, R28, R14, RZ ;  /* 0x0000000e1c027210 */ /* 0x000fda0007f1e0ff */
[----:B------:R-:W-:Y:S05]  /*133c0*/  WARPSYNC.COLLECTIVE R15, `(.L_x_2552) ;  /* 0x000000000f087348 */ /* 0x000fea0003c00000 */
[----:B------:R0:W1:Y:S02]  /*133d0*/  SHFL.IDX P6, R14, R13, R12, R11 ;  /* 0x0000000c0d0e7389 */ /* 0x00006400000c000b */
[----:B01----:R-:W-:Y:S01]  /*133e0*/  ENDCOLLECTIVE ;  /* 0x000000000000791b */ /* 0x003fe20003800000 */
.L_x_2552:
        /* <DEDUP_REMOVED lines=13> */
.L_x_2553:
[----:B------:R-:W-:Y:S02]  /*134c0*/  IMAD.MOV.U32 R13, RZ, RZ, R9 ;  /* 0x000000ffff0d7224 */ /* 0x000fe400078e0009 */
[----:B------:R-:W-:Y:S01]  /*134d0*/  IMAD.MOV.U32 R12, RZ, RZ, 0x7 ;  /* 0x00000007ff0c7424 */ /* 0x000fe200078e00ff */
[----:B------:R-:W-:-:S13]  /*134e0*/  IADD3 R2, P0, R28, R14, RZ ;  /* 0x0000000e1c027210 */ /* 0x000fda0007f1e0ff */
[----:B------:R-:W-:Y:S05]  /*134f0*/  WARPSYNC.COLLECTIVE R15, `(.L_x_2554) ;  /* 0x000000000f087348 */ /* 0x000fea0003c00000 */
[----:B------:R0:W1:Y:S02]  /*13500*/  SHFL.IDX P6, R14, R13, R12, R11 ;  /* 0x0000000c0d0e7389 */ /* 0x00006400000c000b */
[----:B01----:R-:W-:Y:S01]  /*13510*/  ENDCOLLECTIVE ;  /* 0x000000000000791b */ /* 0x003fe20003800000 */
.L_x_2554:
[----:B------:R-:W-:Y:S01]  /*13520*/  IMAD.X R3, RZ, RZ, R3, P0 ;  /* 0x000000ffff037224 */ /* 0x000fe200000e0603 */
[----:B------:R-:W-:Y:S01]  /*13530*/  ISETP.LT.OR P0, PT, R7, 0x61, P2 ;  /* 0x000000610700780c */ /* 0x000fe20001701670 */
[----:B------:R-:W-:-:S12]  /*13540*/  IMAD.MOV.U32 R13, RZ, RZ, R8 ;  /* 0x000000ffff0d7224 */ /* 0x000fd800078e0008 */
[----:B------:R-:W-:Y:S01]  /*13550*/  @!PT LDS RZ, [RZ] ;  /* 0x00000000fffff984 */ /* 0x000fe20000000800 */
[----:B------:R-:W-:Y:S01]  /*13560*/  @!PT LDS RZ, [RZ] ;  /* 0x00000000fffff984 */ /* 0x000fe20000000800 */
[----:B------:R-:W-:Y:S01]  /*13570*/  @!PT LDS RZ, [RZ] ;  /* 0x00000000fffff984 */ /* 0x000fe20000000800 */
[----:B------:R0:W-:Y:S01]  /*13580*/  LDGSTS.E.BYPASS.LTC128B.128 [R0+0x13400], desc[UR50][R2.64], !P0 ;  /* 0x1340000002007fae */ /* 0x0001e2000c101d72 */
[C---:B------:R-:W-:Y:S02]  /*13590*/  ISETP.LT.OR P0, PT, R7.reuse, 0x61, P1 ;  /* 0x000000610700780c */ /* 0x040fe40000f01670 */
[----:B------:R-:W-:Y:S01]  /*135a0*/  ISETP.GE.AND P1, PT, R7, 0x11, PT ;  /* 0x000000110700780c */ /* 0x000fe20003f26270 */
[----:B------:R-:W-:-:S12]  /*135b0*/  IMAD.MOV.U32 R9, RZ, RZ, R14 ;  /* 0x000000ffff097224 */ /* 0x000fd800078e000e */
[----:B0-----:R-:W-:Y:S05]  /*135c0*/  WARPSYNC.COLLECTIVE R15, `(.L_x_2555) ;  /* 0x000000000f087348 */ /* 0x001fea0003c00000 */
[----:B------:R1:W2:Y:S02]  /*135d0*/  SHFL.IDX P6, R14, R13, R12, R11 ;  /* 0x0000000c0d0e7389 */ /* 0x0002a400000c000b */
[----:B012---:R-:W-:Y:S01]  /*135e0*/  ENDCOLLECTIVE ;  /* 0x000000000000791b */ /* 0x007fe20003800000 */
.L_x_2555:
[----:B------:R-:W-:Y:S01]  /*135f0*/  @!PT LDS RZ, [RZ] ;  /* 0x00000000fffff984 */ /* 0x000fe20000000800 */
[----:B------:R-:W-:Y:S01]  /*13600*/  @!PT LDS RZ, [RZ] ;  /* 0x00000000fffff984 */ /* 0x000fe20000000800 */
[----:B------:R-:W-:Y:S01]  /*13610*/  @!PT LDS RZ, [RZ] ;  /* 0x00000000fffff984 */ /* 0x000fe20000000800 */
[----:B------:R0:W-:Y:S01]  /*13620*/  LDGSTS.E.BYPASS.LTC128B.128 [R0+0x17400], desc[UR50][R2.64+0x80], !P0 ;  /* 0x1740008002007fae */ /* 0x0001e2000c101d72 */
[C---:B------:R-:W-:Y:S02]  /*13630*/  ISETP.GE.AND P0, PT, R7.reuse, 0x21, PT ;  /* 0x000000210700780c */ /* 0x040fe40003f06270 */
[----:B------:R-:W-:Y:S02]  /*13640*/  @P1 LOP3.LUT R16, R16, 0x20, RZ, 0xfc, !PT ;  /* 0x0000002010101812 */ /* 0x000fe400078efcff */
[----:B------:R-:W-:Y:S02]  /*13650*/  ISETP.GE.AND P1, PT, R7, 0x61, PT ;  /* 0x000000610700780c */ /* 0x000fe40003f26270 */
[----:B------:R-:W-:-:S07]  /*13660*/  LOP3.LUT R16, R16, 0xffffffef, RZ, 0xc0, !PT ;  /* 0xffffffef10107812 */ /* 0x000fce00078ec0ff */
[----:B------:R-:W-:Y:S02]  /*13670*/  @P0 LOP3.LUT R16, R16, 0x10, RZ, 0xfc, !PT ;  /* 0x0000001010100812 */ /* 0x000fe400078efcff */
[----:B------:R-:W-:Y:S02]  /*13680*/  ISETP.GE.AND P0, PT, R7, 0x71, PT ;  /* 0x000000710700780c */ /* 0x000fe40003f06270 */
[----:B------:R-:W-:-:S11]  /*13690*/  LOP3.LUT R16, R16, 0xfffffeff, RZ, 0xc0, !PT ;  /* 0xfffffeff10107812 */ /* 0x000fd600078ec0ff */
[----:B------:R-:W-:Y:S01]  /*136a0*/  @P0 LOP3.LUT R16, R16, 0x100, RZ, 0xfc, !PT ;  /* 0x0000010010100812 */ /* 0x000fe200078efcff */
[----:B0-----:R-:W-:Y:S06]  /*136b0*/  BRA `(.L_x_2556) ;  /* 0xffffffb400707947 */ /* 0x001fec000383ffff */
.L_x_2475:
[----:B--2---:R2:W3:Y:S02]  /*136c0*/  SYNCS.PHASECHK.TRANS64.TRYWAIT P0, [R6+URZ+0x38840], R20 ;  /* 0x03884014060075a7 */ /* 0x0044e4000800017f */
[----:B---3--:R-:W-:Y:S05]  /*136d0*/  @!P0 NANOSLEEP.SYNCS 0x989680 ;  /* 0x009896800000895d */ /* 0x008fea0003900000 */
[----:B------:R-:W3:Y:S02]  /*136e0*/  @!P0 SYNCS.PHASECHK.TRANS64 P0, [R6+URZ+0x38840], R20 ;  /* 0x03884014060085a7 */ /* 0x000ee4000800007f */
[----:B---3--:R-:W-:Y:S05]  /*136f0*/  @!P0 BRA `(.L_x_2475) ;  /* 0xfffffffc00f08947 */ /* 0x008fea000383ffff */
[----:B------:R-:W-:Y:S05]  /*13700*/  BRA `(.L_x_2557) ;  /* 0xffffffb400d47947 */ /* 0x000fea000383ffff */
.L_x_2476:
        /* <DEDUP_REMOVED lines=8> */
.L_x_2559:
[----:B------:R-:W-:Y:S05]  /*13790*/  BSYNC B0 ;  /* 0x0000000000007941 */ /* 0x000fea0003800000 */
.L_x_2558:
[----:B------:R-:W-:Y:S01]  /*137a0*/  IMAD.MOV.U32 R13, RZ, RZ, R4 ;  /* 0x000000ffff0d7224 */ /* 0x000fe200078e0004 */
[----:B------:R-:W-:Y:S01]  /*137b0*/  P2R R7, PR, RZ, 0x2 ;  /* 0x00000002ff077803 */ /* 0x000fe20000000000 */
[----:B------:R-:W-:Y:S01]  /*137c0*/  IMAD.MOV.U32 R12, RZ, RZ, RZ ;  /* 0x000000ffff0c7224 */ /* 0x000fe200078e00ff */
[----:B------:R-:W-:Y:S01]  /*137d0*/  LOP3.LUT P1, RZ, R16, 0x2, RZ, 0xc0, !PT ;  /* 0x0000000210ff7812 */ /* 0x000fe2000782c0ff */
[----:B------:R-:W-:Y:S02]  /*137e0*/  IMAD.MOV.U32 R11, RZ, RZ, 0x181f ;  /* 0x0000181fff0b7424 */ /* 0x000fe400078e00ff */
[----:B------:R-:W-:Y:S02]  /*137f0*/  IMAD.MOV.U32 R15, RZ, RZ, -0x1 ;  /* 0xffffffffff0f7424 */ /* 0x000fe400078e00ff */
[----:B------:R-:W-:-:S08]  /*13800*/  IMAD.MOV.U32 R2, RZ, RZ, R14 ;  /* 0x000000ffff027224 */ /* 0x000fd000078e000e */
[----:B------:R-:W-:Y:S05]  /*13810*/  WARPSYNC.COLLECTIVE R15, `(.L_x_2560) ;  /* 0x000000000f087348 */ /* 0x000fea0003c00000 */
[----:B------:R0:W1:Y:S02]  /*13820*/  SHFL.IDX P6, R14, R13, R12, R11 ;  /* 0x0000000c0d0e7389 */ /* 0x00006400000c000b */
[----:B01----:R-:W-:Y:S01]  /*13830*/  ENDCOLLECTIVE ;  /* 0x000000000000791b */ /* 0x003fe20003800000 */
.L_x_2560:
[----:B------:R-:W-:Y:S02]  /*13840*/  IMAD.MOV.U32 R13, RZ, RZ, R5 ;  /* 0x000000ffff0d7224 */ /* 0x000fe400078e0005 */
[----:B------:R-:W-:Y:S01]  /*13850*/  IMAD.MOV.U32 R12, RZ, RZ, 0x1 ;  /* 0x00000001ff0c7424 */ /* 0x000fe200078e00ff */
[----:B------:R-:W-:-:S13]  /*13860*/  LOP3.LUT P6, RZ, R16, 0x40, RZ, 0xc0, !PT ;  /* 0x0000004010ff7812 */ /* 0x000fda00078cc0ff */
[----:B------:R-:W-:-:S05]  /*13870*/  @P6 IADD3 R14, P0, R28, R14, RZ ;  /* 0x0000000e1c0e6210 */ /* 0x000fca0007f1e0ff */
[----:B------:R-:W-:Y:S02]  /*13880*/  @P6 IMAD.X R3, RZ, RZ, R2, P0 ;  /* 0x000000ffff036224 */ /* 0x000fe400000e0602 */
[----:B------:R-:W-:-:S05]  /*13890*/  @P6 IMAD.MOV.U32 R2, RZ, RZ, R14 ;  /* 0x000000ffff026224 */ /* 0x000fca00078e000e */
        /* <DEDUP_REMOVED lines=8> */
.L_x_2561:
[----:B------:R-:W-:Y:S02]  /*13920*/  IMAD.MOV.U32 R13, RZ, RZ, R4 ;  /* 0x000000ffff0d7224 */ /* 0x000fe400078e0004 */
[----:B------:R-:W-:-:S07]  /*13930*/  IMAD.MOV.U32 R8, RZ, RZ, R14 ;  /* 0x000000ffff087224 */ /* 0x000fce00078e000e */
[----:B------:R-:W-:Y:S05]  /*13940*/  WARPSYNC.COLLECTIVE R15, `(.L_x_2562) ;  /* 0x000000000f087348 */ /* 0x000fea0003c00000 */
[----:B------:R0:W1:Y:S02]  /*13950*/  SHFL.IDX P6, R14, R13, R12, R11 ;  /* 0x0000000c0d0e7389 */ /* 0x00006400000c000b */
[----:B01----:R-:W-:Y:S01]  /*13960*/  ENDCOLLECTIVE ;  /* 0x000000000000791b */ /* 0x003fe20003800000 */
.L_x_2562:
[----:B------:R-:W-:Y:S02]  /*13970*/  IMAD.MOV.U32 R13, RZ, RZ, R5 ;  /* 0x000000ffff0d7224 */ /* 0x000fe400078e0005 */
[----:B------:R-:W-:Y:S01]  /*13980*/  IMAD.MOV.U32 R12, RZ, RZ, 0x2 ;  /* 0x00000002ff0c7424 */ /* 0x000fe200078e00ff */
[----:B------:R-:W-:-:S13]  /*13990*/  LOP3.LUT P6, RZ, R16, 0x20, RZ, 0xc0, !PT ;  /* 0x0000002010ff7812 */ /* 0x000fda00078cc0ff */
[----:B------:R-:W-:-:S05]  /*139a0*/  @P6 IADD3 R14, P0, R28, R14, RZ ;  /* 0x0000000e1c0e6210 */ /* 0x000fca0007f1e0ff */
[----:B------:R-:W-:Y:S02]  /*139b0*/  @P6 IMAD.X R19, RZ, RZ, R8, P0 ;  /* 0x000000ffff136224 */ /* 0x000fe400000e0608 */
[----:B------:R-:W-:Y:S02]  /*139c0*/  @P6 IMAD.MOV.U32 R2, RZ, RZ, R14 ;  /* 0x000000ffff026224 */ /* 0x000fe400078e000e */
        /* <DEDUP_REMOVED lines=9> */
.L_x_2563:
[----:B------:R-:W-:Y:S02]  /*13a60*/  IMAD.MOV.U32 R13, RZ, RZ, R4 ;  /* 0x000000ffff0d7224 */ /* 0x000fe400078e0004 */
[----:B------:R-:W-:-:S07]  /*13a70*/  IMAD.MOV.U32 R8, RZ, RZ, R14 ;  /* 0x000000ffff087224 */ /* 0x000fce00078e000e */
[----:B------:R-:W-:Y:S05]  /*13a80*/  WARPSYNC.COLLECTIVE R15, `(.L_x_2564) ;  /* 0x000000000f087348 */ /* 0x000fea0003c00000 */
[----:B------:R0:W1:Y:S02]  /*13a90*/  SHFL.IDX P6, R14, R13, R12, R11 ;  /* 0x0000000c0d0e7389 */ /* 0x00006400000c000b */
[----:B01----:R-:W-:Y:S01]  /*13aa0*/  ENDCOLLECTIVE ;  /* 0x000000000000791b */ /* 0x003fe20003800000 */
.L_x_2564:
        /* <DEDUP_REMOVED lines=15> */
.L_x_2565:
[----:B------:R-:W-:Y:S02]  /*13ba0*/  IMAD.MOV.U32 R13, RZ, RZ, R4 ;  /* 0x000000ffff0d7224 */ /* 0x000fe400078e0004 */
[----:B------:R-:W-:-:S07]  /*13bb0*/  IMAD.MOV.U32 R8, RZ, RZ, R14 ;  /* 0x000000ffff087224 */ /* 0x000fce00078e000e */
[----:B------:R-:W-:Y:S05]  /*13bc0*/  WARPSYNC.COLLECTIVE R15, `(.L_x_2566) ;  /* 0x000000000f087348 */ /* 0x000fea0003c00000 */
[----:B------:R0:W1:Y:S02]  /*13bd0*/  SHFL.IDX P6, R14, R13, R12, R11 ;  /* 0x0000000c0d0e7389 */ /* 0x00006400000c000b */
[----:B01----:R-:W-:Y:S01]  /*13be0*/  ENDCOLLECTIVE ;  /* 0x000000000000791b */ /* 0x003fe20003800000 */
.L_x_2566:
[----:B------:R-:W-:Y:S02]  /*13bf0*/  IMAD.MOV.U32 R13, RZ, RZ, R5 ;  /* 0x000000ffff0d7224 */ /* 0x000fe400078e0005 */
[----:B------:R-:W-:Y:S01]  /*13c00*/  IMAD.MOV.U32 R12, RZ, RZ, 0x4 ;  /* 0x00000004ff0c7424 */ /* 0x000fe200078e00ff */
[----:B------:R-:W-:-:S05]  /*13c10*/  @P5 IADD3 R14, P0, R28, R14, RZ ;  /* 0x0000000e1c0e5210 */ /* 0x000fca0007f1e0ff */
[----:B------:R-:W-:-:S08]  /*13c20*/  @P5 IMAD.MOV.U32 R2, RZ, RZ, R14 ;  /* 0x000000ffff025224 */ /* 0x000fd000078e000e */
[----:B------:R-:W-:Y:S05]  /*13c30*/  WARPSYNC.COLLECTIVE R15, `(.L_x_2567) ;  /* 0x000000000f087348 */ /* 0x000fea0003c00000 */
[----:B------:R0:W1:Y:S02]  /*13c40*/  SHFL.IDX P6, R14, R13, R12, R11 ;  /* 0x0000000c0d0e7389 */ /* 0x00006400000c000b */
[----:B01----:R-:W-:Y:S01]  /*13c50*/  ENDCOLLECTIVE ;  /* 0x000000000000791b */ /* 0x003fe20003800000 */
.L_x_2567:
[----:B------:R-:W-:-:S04]  /*13c60*/  @P5 IMAD.X R9, RZ, RZ, R8, P0 ;  /* 0x000000ffff095224 */ /* 0x000fc800000e0608 */
[----:B------:R-:W-:-:S05]  /*13c70*/  @P5 IMAD.MOV.U32 R3, RZ, RZ, R9 ;  /* 0x000000ffff035224 */ /* 0x000fca00078e0009 */
[----:B------:R-:W-:Y:S01]  /*13c80*/  @!PT LDS RZ, [RZ] ;  /* 0x00000000fffff984 */ /* 0x000fe20000000800 */
[----:B------:R-:W-:Y:S01]  /*13c90*/  @!PT LDS RZ, [RZ] ;  /* 0x00000000fffff984 */ /* 0x000fe20000000800 */
[----:B------:R-:W-:Y:S01]  /*13ca0*/  @!PT LDS RZ, [RZ] ;  /* 0x00000000fffff984 */ /* 0x000fe20000000800 */
[----:B------:R0:W-:Y:S01]  /*13cb0*/  @P5 LDGSTS.E.BYPASS.LTC128B.128 [R0+0x29c00], desc[UR50][R2.64], !P1 ;  /* 0x29c0000002005fae */ /* 0x0001e2000c901d72 */
[----:B------:R-:W-:Y:S01]  /*13cc0*/  ISETP.NE.AND P1, PT, R7, RZ, PT ;  /* 0x000000ff0700720c */ /* 0x000fe20003f25270 */
[----:B------:R-:W-:Y:S02]  /*13cd0*/  IMAD.MOV.U32 R13, RZ, RZ, R4 ;  /* 0x000000ffff0d7224 */ /* 0x000fe400078e0004 */
[----:B------:R0:W-:Y:S01]  /*13ce0*/  @P5 LDGSTS.E.BYPASS.LTC128B.128 [R0+0x2dc00], desc[UR50][R2.64+0x80], !P2 ;  /* 0x2dc0008002005fae */ /* 0x0001e2000d101d72 */
[----:B------:R-:W-:Y:S01]  /*13cf0*/  LOP3.LUT P5, RZ, R16, 0x2, RZ, 0xc0, !PT ;  /* 0x0000000210ff7812 */ /* 0x000fe200078ac0ff */
[----:B------:R-:W-:-:S12]  /*13d00*/  IMAD.MOV.U32 R7, RZ, RZ, R14 ;  /* 0x000000ffff077224 */ /* 0x000fd800078e000e */
[----:B0-----:R-:W-:Y:S05]  /*13d10*/  WARPSYNC.COLLECTIVE R15, `(.L_x_2568) ;  /* 0x000000000f087348 */ /* 0x001fea0003c00000 */
[----:B------:R1:W2:Y:S02]  /*13d20*/  SHFL.IDX P6, R14, R13, R12, R11 ;  /* 0x0000000c0d0e7389 */ /* 0x0002a400000c000b */
[----:B012---:R-:W-:Y:S01]  /*13d30*/  ENDCOLLECTIVE ;  /* 0x000000000000791b */ /* 0x007fe20003800000 */
.L_x_2568:
[----:B------:R-:W-:Y:S02]  /*13d40*/  IMAD.MOV.U32 R13, RZ, RZ, R5 ;  /* 0x000000ffff0d7224 */ /* 0x000fe400078e0005 */
[----:B------:R-:W-:Y:S01]  /*13d50*/  IMAD.MOV.U32 R12, RZ, RZ, 0x5 ;  /* 0x00000005ff0c7424 */ /* 0x000fe200078e00ff */
[----:B------:R-:W-:-:S05]  /*13d60*/  @P4 IADD3 R14, P0, R28, R14, RZ ;  /* 0x0000000e1c0e4210 */ /* 0x000fca0007f1e0ff */
[----:B------:R-:W-:-:S08]  /*13d70*/  @P4 IMAD.MOV.U32 R2, RZ, RZ, R14 ;  /* 0x000000ffff024224 */ /* 0x000fd000078e000e */
[----:B------:R-:W-:Y:S05]  /*13d80*/  WARPSYNC.COLLECTIVE R15, `(.L_x_2569) ;  /* 0x000000000f087348 */ /* 0x000fea0003c00000 */
[----:B------:R0:W1:Y:S02]  /*13d90*/  SHFL.IDX P6, R14, R13, R12, R11 ;  /* 0x0000000c0d0e7389 */ /* 0x00006400000c000b */
[----:B01----:R-:W-:Y:S01]  /*13da0*/  ENDCOLLECTIVE ;  /* 0x000000000000791b */ /* 0x003fe20003800000 */
.L_x_2569:
        /* <DEDUP_REMOVED lines=12> */
.L_x_2570:
[----:B------:R-:W-:Y:S02]  /*13e70*/  IMAD.MOV.U32 R13, RZ, RZ, R5 ;  /* 0x000000ffff0d7224 */ /* 0x000fe400078e0005 */
[----:B------:R-:W-:Y:S01]  /*13e80*/  IMAD.MOV.U32 R12, RZ, RZ, 0x6 ;  /* 0x00000006ff0c7424 */ /* 0x000fe200078e00ff */
[----:B------:R-:W-:-:S05]  /*13e90*/  @P3 IADD3 R14, P0, R28, R14, RZ ;  /* 0x0000000e1c0e3210 */ /* 0x000fca0007f1e0ff */
[----:B------:R-:W-:-:S08]  /*13ea0*/  @P3 IMAD.MOV.U32 R2, RZ, RZ, R14 ;  /* 0x000000ffff023224 */ /* 0x000fd000078e000e */
[----:B------:R-:W-:Y:S05]  /*13eb0*/  WARPSYNC.COLLECTIVE R15, `(.L_x_2571) ;  /* 0x000000000f087348 */ /* 0x000fea0003c00000 */
[----:B------:R0:W1:Y:S02]  /*13ec0*/  SHFL.IDX P6, R14, R13, R12, R11 ;  /* 0x0000000c0d0e7389 */ /* 0x00006400000c000b */
[----:B01----:R-:W-:Y:S01]  /*13ed0*/  ENDCOLLECTIVE ;  /* 0x000000000000791b */ /* 0x003fe20003800000 */
.L_x_2571:
        /* <DEDUP_REMOVED lines=12> */
.L_x_2572:
[----:B------:R-:W-:Y:S02]  /*13fa0*/  IMAD.MOV.U32 R13, RZ, RZ, R5 ;  /* 0x000000ffff0d7224 */ /* 0x000fe400078e0005 */
[----:B------:R-:W-:Y:S01]  /*13fb0*/  IMAD.MOV.U32 R12, RZ, RZ, 0x7 ;  /* 0x00000007ff0c7424 */ /* 0x000fe200078e00ff */
[----:B------:R-:W-:-:S05]  /*13fc0*/  @P1 IADD3 R14, P0, R28, R14, RZ ;  /* 0x0000000e1c0e1210 */ /* 0x000fca0007f1e0ff */
[----:B------:R-:W-:-:S08]  /*13fd0*/  @P1 IMAD.MOV.U32 R2, RZ, RZ, R14 ;  /* 0x000000ffff021224 */ /* 0x000fd000078e000e */
[----:B------:R-:W-:Y:S05]  /*13fe0*/  WARPSYNC.COLLECTIVE R15, `(.L_x_2573) ;  /* 0x000000000f087348 */ /* 0x000fea0003c00000 */
[----:B------:R0:W1:Y:S02]  /*13ff0*/  SHFL.IDX P6, R14, R13, R12, R11 ;  /* 0x0000000c0d0e7389 */ /* 0x00006400000c000b */
[----:B01----:R-:W-:Y:S01]  /*14000*/  ENDCOLLECTIVE ;  /* 0x000000000000791b */ /* 0x003fe20003800000 */
.L_x_2573:
        /* <DEDUP_REMOVED lines=12> */
.L_x_2574:
[----:B------:R-:W-:Y:S05]  /*140d0*/  BRA `(.L_x_2575) ;  /* 0xffffffb000c07947 */ /* 0x000fea000383ffff */
.L_x_2481:
[----:B------:R-:W-:Y:S02]  /*140e0*/  IMAD.MOV.U32 R13, RZ, RZ, R5 ;  /* 0x000000ffff0d7224 */ /* 0x000fe400078e0005 */
[----:B------:R-:W-:Y:S02]  /*140f0*/  IMAD.MOV.U32 R12, RZ, RZ, RZ ;  /* 0x000000ffff0c7224 */ /* 0x000fe400078e00ff */
[----:B------:R-:W-:Y:S02]  /*14100*/  IMAD.MOV.U32 R11, RZ, RZ, 0x181f ;  /* 0x0000181fff0b7424 */ /* 0x000fe400078e00ff */
[----:B------:R-:W-:Y:S02]  /*14110*/  IMAD.MOV.U32 R15, RZ, RZ, -0x1 ;  /* 0xffffffffff0f7424 */ /* 0x000fe400078e00ff */
[----:B------:R-:W-:-:S07]  /*14120*/  IMAD.U32 R4, RZ, RZ, UR43 ;  /* 0x0000002bff047e24 */ /* 0x000fce000f8e00ff */
[----:B012--5:R-:W-:Y:S05]  /*14130*/  WARPSYNC.COLLECTIVE R15, `(.L_x_2576) ;  /* 0x000000000f087348 */ /* 0x027fea0003c00000 */
[----:B------:R3:W4:Y:S02]  /*14140*/  SHFL.IDX P6, R14, R13, R12, R11 ;  /* 0x0000000c0d0e7389 */ /* 0x00072400000c000b */
[----:B012345:R-:W-:Y:S01]  /*14150*/  ENDCOLLECTIVE ;  /* 0x000000000000791b */ /* 0x03ffe20003800000 */
.L_x_2576:
[----:B------:R-:W-:-:S04]  /*14160*/  IMAD R4, R4, 0x80, R10 ;  /* 0x0000008004047824 */ /* 0x000fc800078e020a */
[C---:B------:R-:W-:Y:S01]  /*14170*/  VIADD R6, R4.reuse, 0x10 ;  /* 0x0000001004067836 */ /* 0x040fe20000000000 */
[----:B------:R-:W-:Y:S01]  /*14180*/  ISETP.GE.AND P1, PT, R4, UR38, PT ;  /* 0x0000002604007c0c */ /* 0x000fe2000bf26270 */
[----:B------:R-:W-:Y:S02]  /*14190*/  IMAD.MOV.U32 R13, RZ, RZ, R0 ;  /* 0x000000ffff0d7224 */ /* 0x000fe400078e0000 */
[----:B------:R-:W-:-:S10]  /*141a0*/  IMAD.MOV.U32 R2, RZ, RZ, R14 ;  /* 0x000000ffff027224 */ /* 0x000fd400078e000e */
[----:B------:R-:W-:Y:S05]  /*141b0*/  WARPSYNC.COLLECTIVE R15, `(.L_x_2577) ;  /* 0x000000000f087348 */ /* 0x000fea0003c00000 */
[----:B------:R0:W1:Y:S02]  /*141c0*/  SHFL.IDX P6, R14, R13, R12, R11 ;  /* 0x0000000c0d0e7389 */ /* 0x00006400000c000b */
[----:B01----:R-:W-:Y:S01]  /*141d0*/  ENDCOLLECTIVE ;  /* 0x000000000000791b */ /* 0x003fe20003800000 */
.L_x_2577:
        /* <DEDUP_REMOVED lines=8> */
.L_x_2578:
        /* <DEDUP_REMOVED lines=11> */
.L_x_2579:
[----:B------:R-:W-:Y:S02]  /*14310*/  IMAD.MOV.U32 R13, RZ, RZ, R5 ;  /* 0x000000ffff0d7224 */ /* 0x000fe400078e0005 */
[----:B------:R-:W-:Y:S01]  /*14320*/  IMAD.MOV.U32 R12, RZ, RZ, 0x2 ;  /* 0x00000002ff0c7424 */ /* 0x000fe200078e00ff */
[----:B------:R-:W-:-:S05]  /*14330*/  @!P1 IADD3 R14, P0, R28, R14, RZ ;  /* 0x0000000e1c0e9210 */ /* 0x000fca0007f1e0ff */
[----:B------:R-:W-:-:S08]  /*14340*/  @!P1 IMAD.MOV.U32 R2, RZ, RZ, R14 ;  /* 0x000000ffff029224 */ /* 0x000fd000078e000e */
[----:B------:R-:W-:Y:S05]  /*14350*/  WARPSYNC.COLLECTIVE R15, `(.L_x_2580) ;  /* 0x000000000f087348 */ /* 0x000fea0003c00000 */
[----:B------:R0:W1:Y:S02]  /*14360*/  SHFL.IDX P6, R14, R13, R12, R11 ;  /* 0x0000000c0d0e7389 */ /* 0x00006400000c000b */
[----:B01----:R-:W-:Y:S01]  /*14370*/  ENDCOLLECTIVE ;  /* 0x000000000000791b */ /* 0x003fe20003800000 */
.L_x_2580:
        /* <DEDUP_REMOVED lines=14> */
.L_x_2581:
[----:B------:R-:W-:Y:S02]  /*14460*/  IMAD.MOV.U32 R13, RZ, RZ, R5 ;  /* 0x000000ffff0d7224 */ /* 0x000fe400078e0005 */
[----:B------:R-:W-:Y:S01]  /*14470*/  IMAD.MOV.U32 R12, RZ, RZ, 0x3 ;  /* 0x00000003ff0c7424 */ /* 0x000fe200078e00ff */
[----:B------:R-:W-:-:S05]  /*14480*/  @!P1 IADD3 R14, P0, R28, R14, RZ ;  /* 0x0000000e1c0e9210 */ /* 0x000fca0007f1e0ff */
[----:B------:R-:W-:-:S08]  /*14490*/  @!P1 IMAD.MOV.U32 R2, RZ, RZ, R14 ;  /* 0x000000ffff029224 */ /* 0x000fd000078e000e */
[----:B------:R-:W-:Y:S05]  /*144a0*/  WARPSYNC.COLLECTIVE R15, `(.L_x_2582) ;  /* 0x000000000f087348 */ /* 0x000fea0003c00000 */
[----:B------:R0:W1:Y:S02]  /*144b0*/  SHFL.IDX P6, R14, R13, R12, R11 ;  /* 0x0000000c0d0e7389 */ /* 0x00006400000c000b */
[----:B01----:R-:W-:Y:S01]  /*144c0*/  ENDCOLLECTIVE ;  /* 0x000000000000791b */ /* 0x003fe20003800000 */
.L_x_2582:
        /* <DEDUP_REMOVED lines=14> */
.L_x_2583:
[----:B------:R-:W-:Y:S02]  /*145b0*/  IMAD.MOV.U32 R13, RZ, RZ, R5 ;  /* 0x000000ffff0d7224 */ /* 0x000fe400078e0005 */
[----:B------:R-:W-:Y:S01]  /*145c0*/  IMAD.MOV.U32 R12, RZ, RZ, 0x4 ;  /* 0x00000004ff0c7424 */ /* 0x000fe200078e00ff */
[----:B------:R-:W-:-:S05]  /*145d0*/  @!P1 IADD3 R14, P0, R28, R14, RZ ;  /* 0x0000000e1c0e9210 */ /* 0x000fca0007f1e0ff */
[----:B------:R-:W-:-:S08]  /*145e0*/  @!P1 IMAD.MOV.U32 R2, RZ, RZ, R14 ;  /* 0x000000ffff029224 */ /* 0x000fd000078e000e */
[----:B------:R-:W-:Y:S05]  /*145f0*/  WARPSYNC.COLLECTIVE R15, `(.L_x_2584) ;  /* 0x000000000f087348 */ /* 0x000fea0003c00000 */
[----:B------:R0:W1:Y:S02]  /*14600*/  SHFL.IDX P6, R14, R13, R12, R11 ;  /* 0x0000000c0d0e7389 */ /* 0x00006400000c000b */
[----:B01----:R-:W-:Y:S01]  /*14610*/  ENDCOLLECTIVE ;  /* 0x000000000000791b */ /* 0x003fe20003800000 */
.L_x_2584:
        /* <DEDUP_REMOVED lines=14> */
.L_x_2585:
[----:B------:R-:W-:Y:S02]  /*14700*/  IMAD.MOV.U32 R13, RZ, RZ, R5 ;  /* 0x000000ffff0d7224 */ /* 0x000fe400078e0005 */
[----:B------:R-:W-:Y:S01]  /*14710*/  IMAD.MOV.U32 R12, RZ, RZ, 0x5 ;  /* 0x00000005ff0c7424 */ /* 0x000fe200078e00ff */
[----:B------:R-:W-:-:S05]  /*14720*/  @!P1 IADD3 R14, P0, R28, R14, RZ ;  /* 0x0000000e1c0e9210 */ /* 0x000fca0007f1e0ff */
[----:B------:R-:W-:-:S08]  /*14730*/  @!P1 IMAD.MOV.U32 R2, RZ, RZ, R14 ;  /* 0x000000ffff029224 */ /* 0x000fd000078e000e */
[----:B------:R-:W-:Y:S05]  /*14740*/  WARPSYNC.COLLECTIVE R15, `(.L_x_2586) ;  /* 0x000000000f087348 */ /* 0x000fea0003c00000 */
[----:B------:R0:W1:Y:S02]  /*14750*/  SHFL.IDX P6, R14, R13, R12, R11 ;  /* 0x0000000c0d0e7389 */ /* 0x00006400000c000b */
[----:B01----:R-:W-:Y:S01]  /*14760*/  ENDCOLLECTIVE ;  /* 0x000000000000791b */ /* 0x003fe20003800000 */
.L_x_2586:
        /* <DEDUP_REMOVED lines=14> */
.L_x_2587:
[----:B------:R-:W-:Y:S02]  /*14850*/  IMAD.MOV.U32 R13, RZ, RZ, R5 ;  /* 0x000000ffff0d7224 */ /* 0x000fe400078e0005 */
[----:B------:R-:W-:Y:S01]  /*14860*/  IMAD.MOV.U32 R12, RZ, RZ, 0x6 ;  /* 0x00000006ff0c7424 */ /* 0x000fe200078e00ff */
[----:B------:R-:W-:-:S05]  /*14870*/  @!P1 IADD3 R14, P0, R28, R14, RZ ;  /* 0x0000000e1c0e9210 */ /* 0x000fca0007f1e0ff */
[----:B------:R-:W-:-:S08]  /*14880*/  @!P1 IMAD.MOV.U32 R2, RZ, RZ, R14 ;  /* 0x000000ffff029224 */ /* 0x000fd000078e000e */
[----:B------:R-:W-:Y:S05]  /*14890*/  WARPSYNC.COLLECTIVE R15, `(.L_x_2588) ;  /* 0x000000000f087348 */ /* 0x000fea0003c00000 */
[----:B------:R0:W1:Y:S02]  /*148a0*/  SHFL.IDX P6, R14, R13, R12, R11 ;  /* 0x0000000c0d0e7389 */ /* 0x00006400000c000b */
[----:B01----:R-:W-:Y:S01]  /*148b0*/  ENDCOLLECTIVE ;  /* 0x000000000000791b */ /* 0x003fe20003800000 */
.L_x_2588:
        /* <DEDUP_REMOVED lines=14> */
.L_x_2589:
[----:B------:R-:W-:Y:S02]  /*149a0*/  IMAD.MOV.U32 R13, RZ, RZ, R5 ;  /* 0x000000ffff0d7224 */ /* 0x000fe400078e0005 */
[----:B------:R-:W-:Y:S01]  /*149b0*/  IMAD.MOV.U32 R12, RZ, RZ, 0x7 ;  /* 0x00000007ff0c7424 */ /* 0x000fe200078e00ff */
[----:B------:R-:W-:-:S05]  /*149c0*/  @!P1 IADD3 R14, P0, R28, R14, RZ ;  /* 0x0000000e1c0e9210 */ /* 0x000fca0007f1e0ff */
[----:B------:R-:W-:-:S08]  /*149d0*/  @!P1 IMAD.MOV.U32 R2, RZ, RZ, R14 ;  /* 0x000000ffff029224 */ /* 0x000fd000078e000e */
[----:B------:R-:W-:Y:S05]  /*149e0*/  WARPSYNC.COLLECTIVE R15, `(.L_x_2590) ;  /* 0x000000000f087348 */ /* 0x000fea0003c00000 */
[----:B------:R0:W1:Y:S02]  /*149f0*/  SHFL.IDX P6, R14, R13, R12, R11 ;  /* 0x0000000c0d0e7389 */ /* 0x00006400000c000b */
[----:B01----:R-:W-:Y:S01]  /*14a00*/  ENDCOLLECTIVE ;  /* 0x000000000000791b */ /* 0x003fe20003800000 */
.L_x_2590:
        /* <DEDUP_REMOVED lines=12> */
.L_x_2591:
[----:B------:R-:W-:Y:S05]  /*14ad0*/  BRA `(.L_x_2592) ;  /* 0xffffffb000f47947 */ /* 0x000fea000383ffff */
.L_x_2484:
[----:B0-----:R0:W1:Y:S02]  /*14ae0*/  SYNCS.PHASECHK.TRANS64.TRYWAIT P0, [R17+URZ+0x38820], R0 ;  /* 0x03882000110075a7 */ /* 0x001064000800017f */
[----:B-1----:R-:W-:Y:S05]  /*14af0*/  @!P0 NANOSLEEP.SYNCS 0x989680 ;  /* 0x009896800000895d */ /* 0x002fea0003900000 */
[----:B------:R-:W1:Y:S02]  /*14b00*/  @!P0 SYNCS.PHASECHK.TRANS64 P0, [R17+URZ+0x38820], R0 ;  /* 0x03882000110085a7 */ /* 0x000e64000800007f */
[----:B-1----:R-:W-:Y:S05]  /*14b10*/  @!P0 BRA `(.L_x_2484) ;  /* 0xfffffffc00f08947 */ /* 0x002fea000383ffff */
[----:B------:R-:W-:Y:S05]  /*14b20*/  BRA `(.L_x_2593) ;  /* 0xffffffb400547947 */ /* 0x000fea000383ffff */
.L_x_2488:
[----:B0-----:R0:W1:Y:S02]  /*14b30*/  SYNCS.PHASECHK.TRANS64.TRYWAIT P0, [R0+URZ+0x38880], R20 ;  /* 0x03888014000075a7 */ /* 0x001064000800017f */
[----:B-1----:R-:W-:Y:S05]  /*14b40*/  @!P0 NANOSLEEP.SYNCS 0x989680 ;  /* 0x009896800000895d */ /* 0x002fea0003900000 */
[----:B------:R-:W1:Y:S02]  /*14b50*/  @!P0 SYNCS.PHASECHK.TRANS64 P0, [R0+URZ+0x38880], R20 ;  /* 0x03888014000085a7 */ /* 0x000e64000800007f */
[----:B-1----:R-:W-:Y:S05]  /*14b60*/  @!P0 BRA `(.L_x_2488) ;  /* 0xfffffffc00f08947 */ /* 0x002fea000383ffff */
[----:B------:R-:W-:Y:S05]  /*14b70*/  BRA `(.L_x_2594) ;  /* 0xffffffb800147947 */ /* 0x000fea000383ffff */
.L_x_2489:
        /* <DEDUP_REMOVED lines=8> */
.L_x_2596:
[----:B------:R-:W-:Y:S05]  /*14c00*/  BSYNC B0 ;  /* 0x0000000000007941 */ /* 0x000fea0003800000 */
.L_x_2595:
        /* <DEDUP_REMOVED lines=9> */
.L_x_2597:
[----:B------:R-:W-:Y:S02]  /*14ca0*/  IMAD.MOV.U32 R13, RZ, RZ, R7 ;  /* 0x000000ffff0d7224 */ /* 0x000fe400078e0007 */
[----:B------:R-:W-:Y:S02]  /*14cb0*/  IMAD.MOV.U32 R12, RZ, RZ, 0x1 ;  /* 0x00000001ff0c7424 */ /* 0x000fe400078e00ff */
[----:B------:R-:W-:-:S07]  /*14cc0*/  IMAD.MOV.U32 R2, RZ, RZ, R14 ;  /* 0x000000ffff027224 */ /* 0x000fce00078e000e */
[----:B------:R-:W-:Y:S05]  /*14cd0*/  WARPSYNC.COLLECTIVE R15, `(.L_x_2598) ;  /* 0x000000000f087348 */ /* 0x000fea0003c00000 */
[----:B------:R0:W1:Y:S02]  /*14ce0*/  SHFL.IDX P6, R14, R13, R12, R11 ;  /* 0x0000000c0d0e7389 */ /* 0x00006400000c000b */
[----:B01----:R-:W-:Y:S01]  /*14cf0*/  ENDCOLLECTIVE ;  /* 0x000000000000791b */ /* 0x003fe20003800000 */
.L_x_2598:
        /* <DEDUP_REMOVED lines=12> */
.L_x_2599:
[----:B------:R-:W-:Y:S02]  /*14dc0*/  IMAD.MOV.U32 R13, RZ, RZ, R7 ;  /* 0x000000ffff0d7224 */ /* 0x000fe400078e0007 */
[----:B------:R-:W-:Y:S02]  /*14dd0*/  IMAD.MOV.U32 R12, RZ, RZ, 0x2 ;  /* 0x00000002ff0c7424 */ /* 0x000fe400078e00ff */
[----:B------:R-:W-:-:S07]  /*14de0*/  IMAD.MOV.U32 R2, RZ, RZ, R14 ;  /* 0x000000ffff027224 */ /* 0x000fce00078e000e */
[----:B------:R-:W-:Y:S05]  /*14df0*/  WARPSYNC.COLLECTIVE R15, `(.L_x_2600) ;  /* 0x000000000f087348 */ /* 0x000fea0003c00000 */
[----:B------:R0:W1:Y:S02]  /*14e00*/  SHFL.IDX P6, R14, R13, R12, R11 ;  /* 0x0000000c0d0e7389 */ /* 0x00006400000c000b */
[----:B01----:R-:W-:Y:S01]  /*14e10*/  ENDCOLLECTIVE ;  /* 0x000000000000791b */ /* 0x003fe20003800000 */
.L_x_2600:
        /* <DEDUP_REMOVED lines=12> */
.L_x_2601:
[----:B------:R-:W-:Y:S02]  /*14ee0*/  IMAD.MOV.U32 R13, RZ, RZ, R7 ;  /* 0x000000ffff0d7224 */ /* 0x000fe400078e0007 */
[----:B------:R-:W-:Y:S02]  /*14ef0*/  IMAD.MOV.U32 R12, RZ, RZ, 0x3 ;  /* 0x00000003ff0c7424 */ /* 0x000fe400078e00ff */
[----:B------:R-:W-:-:S07]  /*14f00*/  IMAD.MOV.U32 R2, RZ, RZ, R14 ;  /* 0x000000ffff027224 */ /* 0x000fce00078e000e */
[----:B------:R-:W-:Y:S05]  /*14f10*/  WARPSYNC.COLLECTIVE R15, `(.L_x_2602) ;  /* 0x000000000f087348 */ /* 0x000fea0003c00000 */
[----:B------:R0:W1:Y:S02]  /*14f20*/  SHFL.IDX P6, R14, R13, R12, R11 ;  /* 0x0000000c0d0e7389 */ /* 0x00006400000c000b */
[----:B01----:R-:W-:Y:S01]  /*14f30*/  ENDCOLLECTIVE ;  /* 0x000000000000791b */ /* 0x003fe20003800000 */
.L_x_2602:
        /* <DEDUP_REMOVED lines=12> */
.L_x_2603:
[----:B------:R-:W-:Y:S02]  /*15000*/  IMAD.MOV.U32 R13, RZ, RZ, R7 ;  /* 0x000000ffff0d7224 */ /* 0x000fe400078e0007 */
[----:B------:R-:W-:Y:S02]  /*15010*/  IMAD.MOV.U32 R12, RZ, RZ, 0x4 ;  /* 0x00000004ff0c7424 */ /* 0x000fe400078e00ff */
[----:B------:R-:W-:-:S07]  /*15020*/  IMAD.MOV.U32 R2, RZ, RZ, R14 ;  /* 0x000000ffff027224 */ /* 0x000fce00078e000e */
[----:B------:R-:W-:Y:S05]  /*15030*/  WARPSYNC.COLLECTIVE R15, `(.L_x_2604) ;  /* 0x000000000f087348 */ /* 0x000fea0003c00000 */
[----:B------:R0:W1:Y:S02]  /*15040*/  SHFL.IDX P6, R14, R13, R12, R11 ;  /* 0x0000000c0d0e7389 */ /* 0x00006400000c000b */
[----:B01----:R-:W-:Y:S01]  /*15050*/  ENDCOLLECTIVE ;  /* 0x000000000000791b */ /* 0x003fe20003800000 */
.L_x_2604:
        /* <DEDUP_REMOVED lines=12> */
.L_x_2605:
[----:B------:R-:W-:Y:S02]  /*15120*/  IMAD.MOV.U32 R13, RZ, RZ, R7 ;  /* 0x000000ffff0d7224 */ /* 0x000fe400078e0007 */
[----:B------:R-:W-:Y:S02]  /*15130*/  IMAD.MOV.U32 R12, RZ, RZ, 0x5 ;  /* 0x00000005ff0c7424 */ /* 0x000fe400078e00ff */
[----:B------:R-:W-:-:S07]  /*15140*/  IMAD.MOV.U32 R2, RZ, RZ, R14 ;  /* 0x000000ffff027224 */ /* 0x000fce00078e000e */
[----:B------:R-:W-:Y:S05]  /*15150*/  WARPSYNC.COLLECTIVE R15, `(.L_x_2606) ;  /* 0x000000000f087348 */ /* 0x000fea0003c00000 */
[----:B------:R0:W1:Y:S02]  /*15160*/  SHFL.IDX P6, R14, R13, R12, R11 ;  /* 0x0000000c0d0e7389 */ /* 0x00006400000c000b */
[----:B01----:R-:W-:Y:S01]  /*15170*/  ENDCOLLECTIVE ;  /* 0x000000000000791b */ /* 0x003fe20003800000 */
.L_x_2606:
        /* <DEDUP_REMOVED lines=12> */
.L_x_2607:
[----:B------:R-:W-:Y:S02]  /*15240*/  IMAD.MOV.U32 R13, RZ, RZ, R7 ;  /* 0x000000ffff0d7224 */ /* 0x000fe400078e0007 */
[----:B------:R-:W-:Y:S02]  /*15250*/  IMAD.MOV.U32 R12, RZ, RZ, 0x6 ;  /* 0x00000006ff0c7424 */ /* 0x000fe400078e00ff */
[----:B------:R-:W-:-:S07]  /*15260*/  IMAD.MOV.U32 R2, RZ, RZ, R14 ;  /* 0x000000ffff027224 */ /* 0x000fce00078e000e */
[----:B------:R-:W-:Y:S05]  /*15270*/  WARPSYNC.COLLECTIVE R15, `(.L_x_2608) ;  /* 0x000000000f087348 */ /* 0x000fea0003c00000 */
[----:B------:R0:W1:Y:S02]  /*15280*/  SHFL.IDX P6, R14, R13, R12, R11 ;  /* 0x0000000c0d0e7389 */ /* 0x00006400000c000b */
[----:B01----:R-:W-:Y:S01]  /*15290*/  ENDCOLLECTIVE ;  /* 0x000000000000791b */ /* 0x003fe20003800000 */
.L_x_2608:
        /* <DEDUP_REMOVED lines=12> */
.L_x_2609:
[----:B------:R-:W-:Y:S02]  /*15360*/  IMAD.MOV.U32 R13, RZ, RZ, R7 ;  /* 0x000000ffff0d7224 */ /* 0x000fe400078e0007 */
[----:B------:R-:W-:Y:S02]  /*15370*/  IMAD.MOV.U32 R12, RZ, RZ, 0x7 ;  /* 0x00000007ff0c7424 */ /* 0x000fe400078e00ff */
[----:B------:R-:W-:-:S07]  /*15380*/  IMAD.MOV.U32 R2, RZ, RZ, R14 ;  /* 0x000000ffff027224 */ /* 0x000fce00078e000e */
[----:B------:R-:W-:Y:S05]  /*15390*/  WARPSYNC.COLLECTIVE R15, `(.L_x_2610) ;  /* 0x000000000f087348 */ /* 0x000fea0003c00000 */
[----:B------:R0:W1:Y:S02]  /*153a0*/  SHFL.IDX P6, R14, R13, R12, R11 ;  /* 0x0000000c0d0e7389 */ /* 0x00006400000c000b */
[----:B01----:R-:W-:Y:S01]  /*153b0*/  ENDCOLLECTIVE ;  /* 0x000000000000791b */ /* 0x003fe20003800000 */
.L_x_2610:
        /* <DEDUP_REMOVED lines=12> */
.L_x_2611:
[----:B------:R-:W-:Y:S01]  /*15480*/  IMAD.MOV.U32 R2, RZ, RZ, R14 ;  /* 0x000000ffff027224 */ /* 0x000fe200078e000e */
[----:B------:R-:W-:Y:S06]  /*15490*/  BRA `(.L_x_2612) ;  /* 0xffffffb000e47947 */ /* 0x000fec000383ffff */
.L_x_2494:
[----:B---3--:R3:W4:Y:S02]  /*154a0*/  SYNCS.PHASECHK.TRANS64.TRYWAIT P0, [R0+URZ+0x38840], R20 ;  /* 0x03884014000075a7 */ /* 0x008724000800017f */
[----:B----4-:R-:W-:Y:S05]  /*154b0*/  @!P0 NANOSLEEP.SYNCS 0x989680 ;  /* 0x009896800000895d */ /* 0x010fea0003900000 */
[----:B------:R-:W4:Y:S02]  /*154c0*/  @!P0 SYNCS.PHASECHK.TRANS64 P0, [R0+URZ+0x38840], R20 ;  /* 0x03884014000085a7 */ /* 0x000f24000800007f */
[----:B----4-:R-:W-:Y:S05]  /*154d0*/  @!P0 BRA `(.L_x_2494) ;  /* 0xfffffffc00f08947 */ /* 0x010fea000383ffff */
[----:B------:R-:W-:Y:S05]  /*154e0*/  BRA `(.L_x_2613) ;  /* 0xffffffb400387947 */ /* 0x000fea000383ffff */
.L_x_2495:
        /* <DEDUP_REMOVED lines=8> */
.L_x_2615:
[----:B------:R-:W-:Y:S05]  /*15570*/  BSYNC B0 ;  /* 0x0000000000007941 */ /* 0x000fea0003800000 */
.L_x_2614:
        /* <DEDUP_REMOVED lines=8> */
.L_x_2616:
[----:B------:R-:W-:Y:S02]  /*15600*/  IMAD.MOV.U32 R13, RZ, RZ, R5 ;  /* 0x000000ffff0d7224 */ /* 0x000fe400078e0005 */
[----:B------:R-:W-:Y:S01]  /*15610*/  IMAD.MOV.U32 R12, RZ, RZ, 0x1 ;  /* 0x00000001ff0c7424 */ /* 0x000fe200078e00ff */
[----:B------:R-:W-:-:S13]  /*15620*/  IADD3 R2, P0, R28, R14, RZ ;  /* 0x0000000e1c027210 */ /* 0x000fda0007f1e0ff */
[----:B------:R-:W-:Y:S05]  /*15630*/  WARPSYNC.COLLECTIVE R15, `(.L_x_2617) ;  /* 0x000000000f087348 */ /* 0x000fea0003c00000 */
[----:B------:R0:W1:Y:S02]  /*15640*/  SHFL.IDX P6, R14, R13, R12, R11 ;  /* 0x0000000c0d0e7389 */ /* 0x00006400000c000b */
[----:B01----:R-:W-:Y:S01]  /*15650*/  ENDCOLLECTIVE ;  /* 0x000000000000791b */ /* 0x003fe20003800000 */
.L_x_2617:
        /* <DEDUP_REMOVED lines=11> */
.L_x_2618:
[----:B------:R-:W-:Y:S02]  /*15710*/  IMAD.MOV.U32 R13, RZ, RZ, R5 ;  /* 0x000000ffff0d7224 */ /* 0x000fe400078e0005 */
[----:B------:R-:W-:Y:S01]  /*15720*/  IMAD.MOV.U32 R12, RZ, RZ, 0x2 ;  /* 0x00000002ff0c7424 */ /* 0x000fe200078e00ff */
[----:B------:R-:W-:-:S13]  /*15730*/  IADD3 R2, P0, R28, R14, RZ ;  /* 0x0000000e1c027210 */ /* 0x000fda0007f1e0ff */
[----:B------:R-:W-:Y:S05]  /*15740*/  WARPSYNC.COLLECTIVE R15, `(.L_x_2619) ;  /* 0x000000000f087348 */ /* 0x000fea0003c00000 */
[----:B------:R0:W1:Y:S02]  /*15750*/  SHFL.IDX P6, R14, R13, R12, R11 ;  /* 0x0000000c0d0e7389 */ /* 0x00006400000c000b */
[----:B01----:R-:W-:Y:S01]  /*15760*/  ENDCOLLECTIVE ;  /* 0x000000000000791b */ /* 0x003fe20003800000 */
.L_x_2619:
        /* <DEDUP_REMOVED lines=11> */
.L_x_2620:
[----:B------:R-:W-:Y:S02]  /*15820*/  IMAD.MOV.U32 R13, RZ, RZ, R5 ;  /* 0x000000ffff0d7224 */ /* 0x000fe400078e0005 */
[----:B------:R-:W-:Y:S01]  /*15830*/  IMAD.MOV.U32 R12, RZ, RZ, 0x3 ;  /* 0x00000003ff0c7424 */ /* 0x000fe200078e00ff */
[----:B------:R-:W-:-:S13]  /*15840*/  IADD3 R2, P0, R28, R14, RZ ;  /* 0x0000000e1c027210 */ /* 0x000fda0007f1e0ff */
[----:B------:R-:W-:Y:S05]  /*15850*/  WARPSYNC.COLLECTIVE R15, `(.L_x_2621) ;  /* 0x000000000f087348 */ /* 0x000fea0003c00000 */
[----:B------:R0:W1:Y:S02]  /*15860*/  SHFL.IDX P6, R14, R13, R12, R11 ;  /* 0x0000000c0d0e7389 */ /* 0x00006400000c000b */
[----:B01----:R-:W-:Y:S01]  /*15870*/  ENDCOLLECTIVE ;  /* 0x000000000000791b */ /* 0x003fe20003800000 */
.L_x_2621:
        /* <DEDUP_REMOVED lines=11> */
.L_x_2622:
[----:B------:R-:W-:Y:S02]  /*15930*/  IMAD.MOV.U32 R13, RZ, RZ, R5 ;  /* 0x000000ffff0d7224 */ /* 0x000fe400078e0005 */
[----:B------:R-:W-:Y:S01]  /*15940*/  IMAD.MOV.U32 R12, RZ, RZ, 0x4 ;  /* 0x00000004ff0c7424 */ /* 0x000fe200078e00ff */
[----:B------:R-:W-:-:S13]  /*15950*/  IADD3 R2, P0, R28, R14, RZ ;  /* 0x0000000e1c027210 */ /* 0x000fda0007f1e0ff */
[----:B------:R-:W-:Y:S05]  /*15960*/  WARPSYNC.COLLECTIVE R15, `(.L_x_2623) ;  /* 0x000000000f087348 */ /* 0x000fea0003c00000 */
[----:B------:R0:W1:Y:S02]  /*15970*/  SHFL.IDX P6, R14, R13, R12, R11 ;  /* 0x0000000c0d0e7389 */ /* 0x00006400000c000b */
[----:B01----:R-:W-:Y:S01]  /*15980*/  ENDCOLLECTIVE ;  /* 0x000000000000791b */ /* 0x003fe20003800000 */
.L_x_2623:
        /* <DEDUP_REMOVED lines=11> */
.L_x_2624:
[----:B------:R-:W-:Y:S02]  /*15a40*/  IMAD.MOV.U32 R13, RZ, RZ, R5 ;  /* 0x000000ffff0d7224 */ /* 0x000fe400078e0005 */
[----:B------:R-:W-:Y:S01]  /*15a50*/  IMAD.MOV.U32 R12, RZ, RZ, 0x5 ;  /* 0x00000005ff0c7424 */ /* 0x000fe200078e00ff */
[----:B------:R-:W-:-:S13]  /*15a60*/  IADD3 R2, P0, R28, R14, RZ ;  /* 0x0000000e1c027210 */ /* 0x000fda0007f1e0ff */
[----:B------:R-:W-:Y:S05]  /*15a70*/  WARPSYNC.COLLECTIVE R15, `(.L_x_2625) ;  /* 0x000000000f087348 */ /* 0x000fea0003c00000 */
[----:B------:R0:W1:Y:S02]  /*15a80*/  SHFL.IDX P6, R14, R13, R12, R11 ;  /* 0x0000000c0d0e7389 */ /* 0x00006400000c000b */
[----:B01----:R-:W-:Y:S01]  /*15a90*/  ENDCOLLECTIVE ;  /* 0x000000000000791b */ /* 0x003fe20003800000 */
.L_x_2625:
        /* <DEDUP_REMOVED lines=11> */
.L_x_2626:
[----:B------:R-:W-:Y:S02]  /*15b50*/  IMAD.MOV.U32 R13, RZ, RZ, R5 ;  /* 0x000000ffff0d7224 */ /* 0x000fe400078e0005 */
[----:B------:R-:W-:Y:S01]  /*15b60*/  IMAD.MOV.U32 R12, RZ, RZ, 0x6 ;  /* 0x00000006ff0c7424 */ /* 0x000fe200078e00ff */
[----:B------:R-:W-:-:S13]  /*15b70*/  IADD3 R2, P0, R28, R14, RZ ;  /* 0x0000000e1c027210 */ /* 0x000fda0007f1e0ff */
[----:B------:R-:W-:Y:S05]  /*15b80*/  WARPSYNC.COLLECTIVE R15, `(.L_x_2627) ;  /* 0x000000000f087348 */ /* 0x000fea0003c00000 */
[----:B------:R0:W1:Y:S02]  /*15b90*/  SHFL.IDX P6, R14, R13, R12, R11 ;  /* 0x0000000c0d0e7389 */ /* 0x00006400000c000b */
[----:B01----:R-:W-:Y:S01]  /*15ba0*/  ENDCOLLECTIVE ;  /* 0x000000000000791b */ /* 0x003fe20003800000 */
.L_x_2627:
        /* <DEDUP_REMOVED lines=11> */
.L_x_2628:
[----:B------:R-:W-:Y:S02]  /*15c60*/  IMAD.MOV.U32 R13, RZ, RZ, R5 ;  /* 0x000000ffff0d7224 */ /* 0x000fe400078e0005 */
[----:B------:R-:W-:Y:S01]  /*15c70*/  IMAD.MOV.U32 R12, RZ, RZ, 0x7 ;  /* 0x00000007ff0c7424 */ /* 0x000fe200078e00ff */
[----:B------:R-:W-:-:S13]  /*15c80*/  IADD3 R2, P0, R28, R14, RZ ;  /* 0x0000000e1c027210 */ /* 0x000fda0007f1e0ff */
[----:B------:R-:W-:Y:S05]  /*15c90*/  WARPSYNC.COLLECTIVE R15, `(.L_x_2629) ;  /* 0x000000000f087348 */ /* 0x000fea0003c00000 */
[----:B------:R0:W1:Y:S02]  /*15ca0*/  SHFL.IDX P6, R14, R13, R12, R11 ;  /* 0x0000000c0d0e7389 */ /* 0x00006400000c000b */
[----:B01----:R-:W-:Y:S01]  /*15cb0*/  ENDCOLLECTIVE ;  /* 0x000000000000791b */ /* 0x003fe20003800000 */
.L_x_2629:
        /* <DEDUP_REMOVED lines=11> */
.L_x_2630:
[----:B------:R-:W-:Y:S05]  /*15d70*/  BRA `(.L_x_2631) ;  /* 0xffffffb0001c7947 */ /* 0x000fea000383ffff */
.L_x_2500:
[----:B0-----:R0:W1:Y:S02]  /*15d80*/  SYNCS.PHASECHK.TRANS64.TRYWAIT P2, [R18+URZ+0x38870], R3 ;  /* 0x03887003120075a7 */ /* 0x001064000804017f */
[----:B-1----:R-:W-:Y:S05]  /*15d90*/  @!P2 NANOSLEEP.SYNCS 0x989680 ;  /* 0x009896800000a95d */ /* 0x002fea0003900000 */
[----:B------:R-:W1:Y:S02]  /*15da0*/  @!P2 SYNCS.PHASECHK.TRANS64 P2, [R18+URZ+0x38870], R3 ;  /* 0x038870031200a5a7 */ /* 0x000e64000804007f */
[----:B-1----:R-:W-:Y:S05]  /*15db0*/  @!P2 BRA `(.L_x_2500) ;  /* 0xfffffffc00f0a947 */ /* 0x002fea000383ffff */
[----:B------:R-:W-:Y:S05]  /*15dc0*/  BRA `(.L_x_2632) ;  /* 0xffffffb000847947 */ /* 0x000fea000383ffff */
.L_x_2502:
[----:B0-----:R0:W1:Y:S02]  /*15dd0*/  SYNCS.PHASECHK.TRANS64.TRYWAIT P2, [R18+URZ+0x38860], R5 ;  /* 0x03886005120075a7 */ /* 0x001064000804017f */
[----:B-1----:R-:W-:Y:S05]  /*15de0*/  @!P2 NANOSLEEP.SYNCS 0x989680 ;  /* 0x009896800000a95d */ /* 0x002fea0003900000 */
[----:B------:R-:W1:Y:S02]  /*15df0*/  @!P2 SYNCS.PHASECHK.TRANS64 P2, [R18+URZ+0x38860], R5 ;  /* 0x038860051200a5a7 */ /* 0x000e64000804007f */
[----:B-1----:R-:W-:Y:S05]  /*15e00*/  @!P2 BRA `(.L_x_2502) ;  /* 0xfffffffc00f0a947 */ /* 0x002fea000383ffff */
[----:B------:R-:W-:Y:S05]  /*15e10*/  BRA `(.L_x_2633) ;  /* 0xffffffb000947947 */ /* 0x000fea000383ffff */
.L_x_2510:
[----:B0-----:R0:W2:Y:S02]  /*15e20*/  SYNCS.PHASECHK.TRANS64.TRYWAIT P2, [R19+URZ+0x38870], R0 ;  /* 0x03887000130075a7 */ /* 0x0010a4000804017f */
[----:B--2---:R-:W-:Y:S05]  /*15e30*/  @!P2 NANOSLEEP.SYNCS 0x989680 ;  /* 0x009896800000a95d */ /* 0x004fea0003900000 */
[----:B------:R-:W2:Y:S02]  /*15e40*/  @!P2 SYNCS.PHASECHK.TRANS64 P2, [R19+URZ+0x38870], R0 ;  /* 0x038870001300a5a7 */ /* 0x000ea4000804007f */
[----:B--2---:R-:W-:Y:S05]  /*15e50*/  @!P2 BRA `(.L_x_2510) ;  /* 0xfffffffc00f0a947 */ /* 0x004fea000383ffff */
[----:B------:R-:W-:Y:S05]  /*15e60*/  BRA `(.L_x_2634) ;  /* 0xffffffb800ec7947 */ /* 0x000fea000383ffff */
.L_x_2512:
[----:B0-----:R0:W1:Y:S02]  /*15e70*/  SYNCS.PHASECHK.TRANS64.TRYWAIT P2, [R19+URZ+0x38860], R0 ;  /* 0x03886000130075a7 */ /* 0x001064000804017f */
[----:B-1----:R-:W-:Y:S05]  /*15e80*/  @!P2 NANOSLEEP.SYNCS 0x989680 ;  /* 0x009896800000a95d */ /* 0x002fea0003900000 */
[----:B------:R-:W1:Y:S02]  /*15e90*/  @!P2 SYNCS.PHASECHK.TRANS64 P2, [R19+URZ+0x38860], R0 ;  /* 0x038860001300a5a7 */ /* 0x000e64000804007f */
[----:B-1----:R-:W-:Y:S05]  /*15ea0*/  @!P2 BRA `(.L_x_2512) ;  /* 0xfffffffc00f0a947 */ /* 0x002fea000383ffff */
[----:B------:R-:W-:Y:S05]  /*15eb0*/  BRA `(.L_x_2635) ;  /* 0xffffffb800fc7947 */ /* 0x000fea000383ffff */
.L_x_2519:
[----:B0-----:R0:W2:Y:S02]  /*15ec0*/  SYNCS.PHASECHK.TRANS64.TRYWAIT P0, [R5+URZ+0x38820], R0 ;  /* 0x03882000050075a7 */ /* 0x0010a4000800017f */
[----:B--2---:R-:W-:Y:S05]  /*15ed0*/  @!P0 NANOSLEEP.SYNCS 0x989680 ;  /* 0x009896800000895d */ /* 0x004fea0003900000 */
[----:B------:R-:W2:Y:S02]  /*15ee0*/  @!P0 SYNCS.PHASECHK.TRANS64 P0, [R5+URZ+0x38820], R0 ;  /* 0x03882000050085a7 */ /* 0x000ea4000800007f */
[----:B--2---:R-:W-:Y:S05]  /*15ef0*/  @!P0 BRA `(.L_x_2519) ;  /* 0xfffffffc00f08947 */ /* 0x004fea000383ffff */
[----:B------:R-:W-:Y:S05]  /*15f00*/  BRA `(.L_x_2636) ;  /* 0xffffffc4007c7947 */ /* 0x000fea000383ffff */
.L_x_2520:
        /* <DEDUP_REMOVED lines=11> */
.L_x_2638:
[----:B------:R-:W-:Y:S05]  /*15fc0*/  BSYNC B0 ;  /* 0x0000000000007941 */ /* 0x000fea0003800000 */
.L_x_2637:
[----:B------:R-:W-:Y:S05]  /*15fd0*/  BRA `(.L_x_2639) ;  /* 0xffffffc400647947 */ /* 0x000fea000383ffff */
.L_x_2523:
[----:B------:R-:W-:Y:S01]  /*15fe0*/  BSSY B1, `(.L_x_2640) ;  /* 0x0000006000017945 */ /* 0x000fe20003800000 */
[----:B------:R-:W-:-:S07]  /*15ff0*/  IMAD.MOV.U32 R15, RZ, RZ, -0x1 ;  /* 0xffffffffff0f7424 */ /* 0x000fce00078e00ff */
[----:B01----:R-:W-:Y:S05]  /*16000*/  WARPSYNC.COLLECTIVE R15, `(.L_x_2641) ;  /* 0x000000000f0c7348 */ /* 0x003fea0003c00000 */
[----:B------:R-:W-:Y:S02]  /*16010*/  ELECT P6, UR62, PT ;  /* 0x00000000003e782f */ /* 0x000fe400038c0000 */
[----:B------:R-:W-:Y:S01]  /*16020*/  MOV R14, UR62 ;  /* 0x0000003e000e7c02 */ /* 0x000fe20008000f00 */
[----:B01----:R-:W-:Y:S10]  /*16030*/  ENDCOLLECTIVE ;  /* 0x000000000000791b */ /* 0x003ff40003800000 */
.L_x_2641:
[----:B------:R-:W-:Y:S05]  /*16040*/  BSYNC B1 ;  /* 0x0000000000017941 */ /* 0x000fea0003800000 */
.L_x_2640:
[----:B------:R-:W-:Y:S05]  /*16050*/  BRA `(.L_x_2642) ;  /* 0xffffffc4005c7947 */ /* 0x000fea000383ffff */
.L_x_2525:
[----:B0-----:R0:W2:Y:S02]  /*16060*/  SYNCS.PHASECHK.TRANS64.TRYWAIT P1, [R3+URZ+0x38840], R2 ;  /* 0x03884002030075a7 */ /* 0x0010a4000802017f */
[----:B--2---:R-:W-:Y:S05]  /*16070*/  @!P1 NANOSLEEP.SYNCS 0x989680 ;  /* 0x009896800000995d */ /* 0x004fea0003900000 */
[----:B------:R-:W2:Y:S02]  /*16080*/  @!P1 SYNCS.PHASECHK.TRANS64 P1, [R3+URZ+0x38840], R2 ;  /* 0x03884002030095a7 */ /* 0x000ea4000802007f */
[----:B--2---:R-:W-:Y:S05]  /*16090*/  @!P1 BRA `(.L_x_2525) ;  /* 0xfffffffc00f09947 */ /* 0x004fea000383ffff */
[----:B------:R-:W-:Y:S05]  /*160a0*/  BRA `(.L_x_2643) ;  /* 0xffffffc4007c7947 */ /* 0x000fea000383ffff */
.L_x_2527:
[----:B--2---:R2:W3:Y:S02]  /*160b0*/  SYNCS.PHASECHK.TRANS64.TRYWAIT P1, [R25+URZ+0x38840], R0 ;  /* 0x03884000190075a7 */ /* 0x0044e4000802017f */
[----:B---3--:R-:W-:Y:S05]  /*160c0*/  @!P1 NANOSLEEP.SYNCS 0x989680 ;  /* 0x009896800000995d */ /* 0x008fea0003900000 */
[----:B------:R-:W3:Y:S02]  /*160d0*/  @!P1 SYNCS.PHASECHK.TRANS64 P1, [R25+URZ+0x38840], R0 ;  /* 0x03884000190095a7 */ /* 0x000ee4000802007f */
[----:B---3--:R-:W-:Y:S05]  /*160e0*/  @!P1 BRA `(.L_x_2527) ;  /* 0xfffffffc00f09947 */ /* 0x008fea000383ffff */
[----:B------:R-:W-:Y:S05]  /*160f0*/  BRA `(.L_x_2644) ;  /* 0xffffffc400887947 */ /* 0x000fea000383ffff */
.L_x_2529:
[----:B---3--:R3:W4:Y:S02]  /*16100*/  SYNCS.PHASECHK.TRANS64.TRYWAIT P1, [R3+URZ+0x38860], R2 ;  /* 0x03886002030075a7 */ /* 0x008724000802017f */
[----:B----4-:R-:W-:Y:S05]  /*16110*/  @!P1 NANOSLEEP.SYNCS 0x989680 ;  /* 0x009896800000995d */ /* 0x010fea0003900000 */
[----:B------:R-:W4:Y:S02]  /*16120*/  @!P1 SYNCS.PHASECHK.TRANS64 P1, [R3+URZ+0x38860], R2 ;  /* 0x03886002030095a7 */ /* 0x000f24000802007f */
[----:B----4-:R-:W-:Y:S05]  /*16130*/  @!P1 BRA `(.L_x_2529) ;  /* 0xfffffffc00f09947 */ /* 0x010fea000383ffff */
[----:B------:R-:W-:Y:S05]  /*16140*/  BRA `(.L_x_2645) ;  /* 0xffffffc400847947 */ /* 0x000fea000383ffff */
.L_x_2531:
[----:B----4-:R4:W0:Y:S02]  /*16150*/  SYNCS.PHASECHK.TRANS64.TRYWAIT P1, [R25+URZ+0x38860], R0 ;  /* 0x03886000190075a7 */ /* 0x010824000802017f */
[----:B0-----:R-:W-:Y:S05]  /*16160*/  @!P1 NANOSLEEP.SYNCS 0x989680 ;  /* 0x009896800000995d */ /* 0x001fea0003900000 */
[----:B------:R-:W0:Y:S02]  /*16170*/  @!P1 SYNCS.PHASECHK.TRANS64 P1, [R25+URZ+0x38860], R0 ;  /* 0x03886000190095a7 */ /* 0x000e24000802007f */
[----:B0-----:R-:W-:Y:S05]  /*16180*/  @!P1 BRA `(.L_x_2531) ;  /* 0xfffffffc00f09947 */ /* 0x001fea000383ffff */
[----:B------:R-:W-:Y:S05]  /*16190*/  BRA `(.L_x_2646) ;  /* 0xffffffc400807947 */ /* 0x000fea000383ffff */
.L_x_2533:
[----:B------:R0:W0:Y:S02]  /*161a0*/  SYNCS.PHASECHK.TRANS64.TRYWAIT P1, [R3+URZ+0x38880], R2 ;  /* 0x03888002030075a7 */ /* 0x000024000802017f */
[----:B0-----:R-:W-:Y:S05]  /*161b0*/  @!P1 NANOSLEEP.SYNCS 0x989680 ;  /* 0x009896800000995d */ /* 0x001fea0003900000 */
[----:B------:R-:W0:Y:S02]  /*161c0*/  @!P1 SYNCS.PHASECHK.TRANS64 P1, [R3+URZ+0x38880], R2 ;  /* 0x03888002030095a7 */ /* 0x000e24000802007f */
[----:B0-----:R-:W-:Y:S05]  /*161d0*/  @!P1 BRA `(.L_x_2533) ;  /* 0xfffffffc00f09947 */ /* 0x001fea000383ffff */
[----:B------:R-:W-:Y:S05]  /*161e0*/  BRA `(.L_x_2647) ;  /* 0xffffffc4007c7947 */ /* 0x000fea000383ffff */
.L_x_2648:
        /* <DEDUP_REMOVED lines=9> */
.L_x_3636:


//--------------------- .text._ZN7cutlass13device_kernelIN5flash11enable_sm90INS1_16FlashAttnFwdSm90INS1_25CollectiveMainloopFwdSm90ILi2EN4cute5tupleIJNS5_1CILi1EEES8_S8_EEENS6_IJNS7_ILi128EEESA_NS7_ILi256EEEEEELi256ENS_12float_e4m3_tEfNS_4arch4Sm90ELb1ELb0ELb0ELb1ELb1ELb0ELb0ELb1ELb0ELb1ELb0ELb0EEENS1_21CollectiveEpilogueFwdINS6_IJSA_SB_SA_EEES9_NS_10bfloat16_tESF_Li256ELb1ELb1ELb0ELb1EEENS1_36VarlenDynamicPersistentTileSchedulerILi128ELi128ELi256ELi128ELb0ELb1ELb1ELb1ELb1ELb1EEEEEEEEEvNT_6ParamsE --------------------------
	.section	.text._ZN7cutlass13device_kernelIN5flash11enable_sm90INS1_16FlashAttnFwdSm90INS1_25CollectiveMainloopFwdSm90ILi2EN4cute5tupleIJNS5_1CILi1EEES8_S8_EEENS6_IJNS7_ILi128EEESA_NS7_ILi256EEEEEELi256ENS_12float_e4m3_tEfNS_4arch4Sm90ELb1ELb0ELb0ELb1ELb1ELb0ELb0ELb1ELb0ELb1ELb0ELb0EEENS1_21CollectiveEpilogueFwdINS6_IJSA_SB_SA_EEES9_NS_10bfloat16_tESF_Li256ELb1ELb1ELb0ELb1EEENS1_36VarlenDynamicPersistentTileSchedulerILi128ELi128ELi256ELi128ELb0ELb1ELb1ELb1ELb1ELb1EEEEEEEEEvNT_6ParamsE,"ax",@progbits
	.align	128
.text._ZN7cutlass13device_kernelIN5flash11enable_sm90INS1_16FlashAttnFwdSm90INS1_25CollectiveMainloopFwdSm90ILi2EN4cute5tupleIJNS5_1CILi1EEES8_S8_EEENS6_IJNS7_ILi128EEESA_NS7_ILi256EEEEEELi256ENS_12float_e4m3_tEfNS_4arch4Sm90ELb1ELb0ELb0ELb1ELb1ELb0ELb0ELb1ELb0ELb1ELb0ELb0EEENS1_21CollectiveEpilogueFwdINS6_IJSA_SB_SA_EEES9_NS_10bfloat16_tESF_Li256ELb1ELb1ELb0ELb1EEENS1_36VarlenDynamicPersistentTileSchedulerILi128ELi128ELi256ELi128ELb0ELb1ELb1ELb1ELb1ELb1EEEEEEEEEvNT_6ParamsE:
        .type           _ZN7cutlass13device_kernelIN5flash11enable_sm90INS1_16FlashAttnFwdSm90INS1_25CollectiveMainloopFwdSm90ILi2EN4cute5tupleIJNS5_1CILi1EEES8_S8_EEENS6_IJNS7_ILi128EEESA_NS7_ILi256EEEEEELi256ENS_12float_e4m3_tEfNS_4arch4Sm90ELb1ELb0ELb0ELb1ELb1ELb0ELb0ELb1ELb0ELb1ELb0ELb0EEENS1_21CollectiveEpilogueFwdINS6_IJSA_SB_SA_EEES9_NS_10bfloat16_tESF_Li256ELb1ELb1ELb0ELb1EEENS1_36VarlenDynamicPersistentTileSchedulerILi128ELi128ELi256ELi128ELb0ELb1ELb1ELb1ELb1ELb1EEEEEEEEEvNT_6ParamsE,@function
        .size           _ZN7cutlass13device_kernelIN5flash11enable_sm90INS1_16FlashAttnFwdSm90INS1_25CollectiveMainloopFwdSm90ILi2EN4cute5tupleIJNS5_1CILi1EEES8_S8_EEENS6_IJNS7_ILi128EEESA_NS7_ILi256EEEEEELi256ENS_12float_e4m3_tEfNS_4arch4Sm90ELb1ELb0ELb0ELb1ELb1ELb0ELb0ELb1ELb0ELb1ELb0ELb0EEENS1_21CollectiveEpilogueFwdINS6_IJSA_SB_SA_EEES9_NS_10bfloat16_tESF_Li256ELb1ELb1ELb0ELb1EEENS1_36VarlenDynamicPersistentTileSchedulerILi128ELi128ELi256ELi128ELb0ELb1ELb1ELb1ELb1ELb1EEEEEEEEEvNT_6ParamsE,(.L_x_3637 - _ZN7cutlass13device_kernelIN5flash11enable_sm90INS1_16FlashAttnFwdSm90INS1_25CollectiveMainloopFwdSm90ILi2EN4cute5tupleIJNS5_1CILi1EEES8_S8_EEENS6_IJNS7_ILi128EEESA_NS7_ILi256EEEEEELi256ENS_12float_e4m3_tEfNS_4arch4Sm90ELb1ELb0ELb0ELb1ELb1ELb0ELb0ELb1ELb0ELb1ELb0ELb0EEENS1_21CollectiveEpilogueFwdINS6_IJSA_SB_SA_EEES9_NS_10bfloat16_tESF_Li256ELb1ELb1ELb0ELb1EEENS1_36VarlenDynamicPersistentTileSchedulerILi128ELi128ELi256ELi128ELb0ELb1ELb1ELb1ELb1ELb1EEEEEEEEEvNT_6ParamsE)
        .other          _ZN7cutlass13device_kernelIN5flash11enable_sm90INS1_16FlashAttnFwdSm90INS1_25CollectiveMainloopFwdSm90ILi2EN4cute5tupleIJNS5_1CILi1EEES8_S8_EEENS6_IJNS7_ILi128EEESA_NS7_ILi256EEEEEELi256ENS_12float_e4m3_tEfNS_4arch4Sm90ELb1ELb0ELb0ELb1ELb1ELb0ELb0ELb1ELb0ELb1ELb0ELb0EEENS1_21CollectiveEpilogueFwdINS6_IJSA_SB_SA_EEES9_NS_10bfloat16_tESF_Li256ELb1ELb1ELb0ELb1EEENS1_36VarlenDynamicPersistentTileSchedulerILi128ELi128ELi256ELi128ELb0ELb1ELb1ELb1ELb1ELb1EEEEEEEEEvNT_6ParamsE,@"STO_CUDA_ENTRY STV_DEFAULT"
_ZN7cutlass13device_kernelIN5flash11enable_sm90INS1_16FlashAttnFwdSm90INS1_25CollectiveMainloopFwdSm90ILi2EN4cute5tupleIJNS5_1CILi1EEES8_S8_EEENS6_IJNS7_ILi128EEESA_NS7_ILi256EEEEEELi256ENS_12float_e4m3_tEfNS_4arch4Sm90ELb1ELb0ELb0ELb1ELb1ELb0ELb0ELb1ELb0ELb1ELb0ELb0EEENS1_21CollectiveEpilogueFwdINS6_IJSA_SB_SA_EEES9_NS_10bfloat16_tESF_Li256ELb1ELb1ELb0ELb1EEENS1_36VarlenDynamicPersistentTileSchedulerILi128ELi128ELi256ELi128ELb0ELb1ELb1ELb1ELb1ELb1EEEEEEEEEvNT_6ParamsE:
        /* <DEDUP_REMOVED lines=45> */
.L_x_2649:
        /* <DEDUP_REMOVED lines=22> */
.L_x_2650:
        /* <DEDUP_REMOVED lines=18> */
.L_x_2651:
        /* <DEDUP_REMOVED lines=22> */
.L_x_2652:
        /* <DEDUP_REMOVED lines=24> */
.L_x_2653:
        /* <DEDUP_REMOVED lines=8> */
.L_x_2655:
        /* <DEDUP_REMOVED lines=66> */
[----:B------:R-:W-:Y:S01]  /*0cd0*/  SHF.R.S32.HI R217, RZ, 0x3, R3 ;  /* 0x00000003ffd97819 */ /* 0x000fe20000011403 */
[----:B------:R-:W-:Y:S01]  /*0ce0*/  IMAD.IADD R0, R219, 0x1, -R0 ;  /* 0x00000001db007824 */ /* 0x000fe200078e0a00 */
[----:B------:R-:W-:Y:S01]  /*0cf0*/  LOP3.LUT R3, R6, 0x7ffffffc, RZ, 0xc0, !PT ;  /* 0x7ffffffc06037812 */ /* 0x000fe200078ec0ff */
        /* <DEDUP_REMOVED lines=10> */
.L_x_2715:
[----:B------:R-:W-:Y:S01]  /*0da0*/  ULDC.64 UR8, c[0x0][0xc88] ;  /* 0x0003220000087ab9 */ /* 0x000fe20000000a00 */
[----:B------:R-:W-:Y:S01]  /*0db0*/  ULDC UR4, c[0x0][0x424] ;  /* 0x0001090000047ab9 */ /* 0x000fe20000000800 */
[----:B------:R-:W-:-:S03]  /*0dc0*/  UIMAD.WIDE UR6, UR6, 0x4, UR8 ;  /* 0x00000004060678a5 */ /* 0x000fc6000f8e0208 */
[----:B------:R-:W-:-:S03]  /*0dd0*/  ULDC.64 UR8, c[0x0][0xa18] ;  /* 0x0002860000087ab9 */ /* 0x000fc60000000a00 */
[----:B012---:R-:W-:Y:S02]  /*0de0*/  IMAD.U32 R2, RZ, RZ, UR6 ;  /* 0x00000006ff027e24 */ /* 0x007fe4000f8e00ff */
[----:B------:R-:W-:Y:S01]  /*0df0*/  IMAD.U32 R3, RZ, RZ, UR7 ;  /* 0x00000007ff037e24 */ /* 0x000fe2000f8e00ff */
[----:B------:R-:W-:-:S04]  /*0e00*/  ULDC.64 UR6, c[0x0][0xa28] ;  /* 0x00028a0000067ab9 */ /* 0x000fc80000000a00 */
[----:B------:R-:W2:Y:S01]  /*0e10*/  LDG.E R2, desc[UR52][R2.64] ;  /* 0x0000003402027981 */ /* 0x000ea2000c1e1900 */
[----:B------:R-:W-:Y:S02]  /*0e20*/  UISETP.NE.U32.AND UP0, UPT, UR6, URZ, UPT ;  /* 0x0000003f0600728c */ /* 0x000fe4000bf05070 */
[----:B------:R-:W-:Y:S02]  /*0e30*/  UISETP.NE.U32.AND UP1, UPT, UR8, URZ, UPT ;  /* 0x0000003f0800728c */ /* 0x000fe4000bf25070 */
[----:B------:R-:W-:Y:S02]  /*0e40*/  UISETP.NE.AND.EX UP0, UPT, UR7, URZ, UPT, UP0 ;  /* 0x0000003f0700728c */ /* 0x000fe4000bf05300 */
[----:B------:R-:W-:-:S04]  /*0e50*/  UISETP.NE.AND.EX UP1, UPT, UR9, URZ, UPT, UP1 ;  /* 0x0000003f0900728c */ /* 0x000fc8000bf25310 */
[----:B------:R-:W-:Y:S02]  /*0e60*/  PLOP3.LUT P0, PT, PT, PT, UP0, 0x80, 0x0 ;  /* 0x000000000000781c */ /* 0x000fe40003f0f008 */
[----:B------:R-:W-:Y:S02]  /*0e70*/  PLOP3.LUT P2, PT, PT, PT, UP1, 0x80, 0x0 ;  /* 0x000000000000781c */ /* 0x000fe40003f4f018 */
[----:B--2---:R-:W-:-:S13]  /*0e80*/  R2UR UR37, R2 ;  /* 0x00000000022572ca */ /* 0x004fda00000e0000 */
[----:B------:R-:W-:Y:S02]  /*0e90*/  USHF.R.S32.HI UR38, URZ, 0x1f, UR37 ;  /* 0x0000001f3f267899 */ /* 0x000fe40008011425 */
[----:B------:R-:W-:-:S04]  /*0ea0*/  @UP0 ULEA UR6, UP2, UR37, UR6, 0x2 ;  /* 0x0000000625060291 */ /* 0x000fc8000f84103f */
[----:B------:R-:W-:Y:S02]  /*0eb0*/  @UP0 ULEA.HI.X UR7, UR37, UR7, UR38, 0x2, UP2 ;  /* 0x0000000725070291 */ /* 0x000fe400090f1426 */
[----:B------:R-:W-:Y:S01]  /*0ec0*/  @UP1 ULEA UR8, UP0, UR37, UR8, 0x2 ;  /* 0x0000000825081291 */ /* 0x000fe2000f80103f */
[----:B------:R-:W-:-:S03]  /*0ed0*/  IMAD.U32 R2, RZ, RZ, UR6 ;  /* 0x00000006ff027e24 */ /* 0x000fc6000f8e00ff */
[----:B------:R-:W-:Y:S01]  /*0ee0*/  @UP1 ULEA.HI.X UR9, UR37, UR9, UR38, 0x2, UP0 ;  /* 0x0000000925091291 */ /* 0x000fe200080f1426 */
[----:B------:R-:W-:Y:S01]  /*0ef0*/  IMAD.U32 R3, RZ, RZ, UR7 ;  /* 0x00000007ff037e24 */ /* 0x000fe2000f8e00ff */
[----:B------:R-:W-:Y:S01]  /*0f00*/  ULDC.64 UR6, c[0x0][0x418] ;  /* 0x0001060000067ab9 */ /* 0x000fe20000000a00 */
[----:B------:R-:W-:-:S03]  /*0f10*/  IMAD.U32 R4, RZ, RZ, UR8 ;  /* 0x00000008ff047e24 */ /* 0x000fc6000f8e00ff */
[----:B------:R-:W-:Y:S01]  /*0f20*/  IMAD.U32 R5, RZ, RZ, UR9 ;  /* 0x00000009ff057e24 */ /* 0x000fe2000f8e00ff */
[----:B------:R-:W2:Y:S01]  /*0f30*/  @P0 LDG.E R2, desc[UR52][R2.64] ;  /* 0x0000003402020981 */ /* 0x000ea2000c1e1900 */
[----:B------:R-:W-:Y:S01]  /*0f40*/  UISETP.NE.U32.AND UP0, UPT, UR6, URZ, UPT ;  /* 0x0000003f0600728c */ /* 0x000fe2000bf05070 */
[----:B------:R-:W-:Y:S02]  /*0f50*/  ULDC.64 UR8, c[0x0][0xa20] ;  /* 0x0002880000087ab9 */ /* 0x000fe40000000a00 */
[----:B---3--:R-:W3:Y:S01]  /*0f60*/  @P2 LDG.E R4, desc[UR52][R4.64] ;  /* 0x0000003404042981 */ /* 0x008ee2000c1e1900 */
[----:B------:R-:W-:Y:S01]  /*0f70*/  UISETP.NE.AND.EX UP0, UPT, UR7, URZ, UPT, UP0 ;  /* 0x0000003f0700728c */ /* 0x000fe2000bf05300 */
[----:B------:R-:W-:Y:S01]  /*0f80*/  ISETP.NE.U32.AND P1, PT, RZ, UR8, PT ;  /* 0x00000008ff007c0c */ /* 0x000fe2000bf25070 */
[----:B------:R-:W-:Y:S01]  /*0f90*/  ULDC UR6, c[0x0][0x2f0] ;  /* 0x0000bc0000067ab9 */ /* 0x000fe20000000800 */
[----:B------:R-:W-:Y:S01]  /*0fa0*/  UMOV UR47, URZ ;  /* 0x0000003f002f7c82 */ /* 0x000fe20008000000 */
[----:B------:R-:W-:Y:S01]  /*0fb0*/  USEL UR4, UR4, 0x1, UP0 ;  /* 0x0000000104047887 */ /* 0x000fe20008000000 */
[----:B------:R-:W-:-:S03]  /*0fc0*/  ISETP.NE.AND.EX P1, PT, RZ, UR9, PT, P1 ;  /* 0x00000009ff007c0c */ /* 0x000fc6000bf25310 */
[----:B------:R-:W-:Y:S01]  /*0fd0*/  UIMAD UR4, UR4, UR6, URZ ;  /* 0x00000006040472a4 */ /* 0x000fe2000f8e023f */
[----:B--2---:R-:W-:Y:S02]  /*0fe0*/  @P0 R2UR UR47, R2 ;  /* 0x00000000022f02ca */ /* 0x004fe400000e0000 */
[----:B---3--:R-:W-:Y:S01]  /*0ff0*/  @P2 R2UR UR49, R4 ;  /* 0x00000000043122ca */ /* 0x008fe200000e0000 */
[----:B----4-:R-:W-:-:S14]  /*1000*/  @P2 BRA `(.L_x_2656) ;  /* 0x0000000000382947 */ /* 0x010fdc0003800000 */
        /* <DEDUP_REMOVED lines=14> */
.L_x_2656:
[----:B------:R-:W-:Y:S01]  /*10f0*/  UMOV UR39, UR46 ;  /* 0x0000002e00277c82 */ /* 0x000fe20008000000 */
[----:B------:R-:W-:Y:S05]  /*1100*/  @!P1 BRA `(.L_x_2657) ;  /* 0x00000000001c9947 */ /* 0x000fea0003800000 */
[----:B------:R-:W-:-:S04]  /*1110*/  ULEA UR4, UP0, UR37, UR8, 0x2 ;  /* 0x0000000825047291 */ /* 0x000fc8000f80103f */
[----:B------:R-:W-:Y:S02]  /*1120*/  ULEA.HI.X UR6, UR37, UR9, UR38, 0x2, UP0 ;  /* 0x0000000925067291 */ /* 0x000fe400080f1426 */
[----:B------:R-:W-:-:S04]  /*1130*/  IMAD.U32 R2, RZ, RZ, UR4 ;  /* 0x00000004ff027e24 */ /* 0x000fc8000f8e00ff */
[----:B------:R-:W-:-:S05]  /*1140*/  IMAD.U32 R3, RZ, RZ, UR6 ;  /* 0x00000006ff037e24 */ /* 0x000fca000f8e00ff */
[----:B------:R-:W2:Y:S02]  /*1150*/  LDG.E R2, desc[UR52][R2.64] ;  /* 0x0000003402027981 */ /* 0x000ea4000c1e1900 */
[----:B--2---:R-:W-:Y:S01]  /*1160*/  R2UR UR4, R2 ;  /* 0x00000000020472ca */ /* 0x004fe200000e0000 */
[----:B------:R-:W-:-:S14]  /*1170*/  BRA `(.L_x_2658) ;  /* 0x0000000000347947 */ /* 0x000fdc0003800000 */
.L_x_2657:
        /* <DEDUP_REMOVED lines=13> */
.L_x_2658:
        /* <DEDUP_REMOVED lines=13> */
[----:B------:R-:W-:Y:S02]  /*1320*/  @UP0 UIMAD UR10, UR38, UR16, URZ ;  /* 0x00000010260a02a4 */ /* 0x000fe4000f8e023f */
[----:B------:R-:W-:Y:S02]  /*1330*/  @UP1 UIMAD UR12, UR38, UR18, URZ ;  /* 0x00000012260c12a4 */ /* 0x000fe4000f8e023f */
[----:B------:R-:W-:Y:S02]  /*1340*/  @UP0 UIMAD UR17, UR37, UR17, UR10 ;  /* 0x00000011251102a4 */ /* 0x000fe4000f8e020a */
[----:B------:R-:W-:Y:S02]  /*1350*/  @UP1 UIMAD.WIDE.U32 UR10, UR37, UR18, URZ ;  /* 0x00000012250a12a5 */ /* 0x000fe4000f8e003f */
[----:B------:R-:W-:-:S02]  /*1360*/  @UP0 UIMAD.WIDE.U32 UR14, UR37, UR16, URZ ;  /* 0x00000010250e02a5 */ /* 0x000fc4000f8e003f */
[----:B------:R-:W-:Y:S02]  /*1370*/  @UP1 UIMAD UR18, UR37, UR19, UR12 ;  /* 0x00000013251212a4 */ /* 0x000fe4000f8e020c */
[----:B------:R-:W-:Y:S02]  /*1380*/  @UP1 USHF.R.S32.HI UR19, URZ, 0x1f, UR46 ;  /* 0x0000001f3f131899 */ /* 0x000fe4000801142e */
[----:B------:R-:W-:Y:S01]  /*1390*/  @UP0 USHF.R.S32.HI UR16, URZ, 0x1f, UR46 ;  /* 0x0000001f3f100899 */ /* 0x000fe2000801142e */
[----:B------:R-:W-:Y:S01]  /*13a0*/  @UP1 ULDC.64 UR12, c[0x0][0x9c0] ;  /* 0x00027000000c1ab9 */ /* 0x000fe20000000a00 */
[----:B------:R-:W-:Y:S02]  /*13b0*/  @UP0 UIADD3 UR15, UR15, UR17, URZ ;  /* 0x000000110f0f0290 */ /* 0x000fe4000fffe03f */
[----:B------:R-:W-:Y:S02]  /*13c0*/  @UP1 UIMAD UR17, UR19, UR12, URZ ;  /* 0x0000000c131112a4 */ /* 0x000fe4000f8e023f */
[----:B------:R-:W-:-:S02]  /*13d0*/  @UP0 UIMAD UR16, UR16, UR20, URZ ;  /* 0x00000014101002a4 */ /* 0x000fc4000f8e023f */
[----:B------:R-:W-:Y:S02]  /*13e0*/  @UP1 UIADD3 UR11, UR11, UR18, URZ ;  /* 0x000000120b0b1290 */ /* 0x000fe4000fffe03f */
[----:B------:R-:W-:Y:S02]  /*13f0*/  @UP1 UIMAD UR17, UR46, UR13, UR17 ;  /* 0x0000000d2e1112a4 */ /* 0x000fe4000f8e0211 */
[----:B------:R-:W-:Y:S02]  /*1400*/  @UP0 UIMAD UR16, UR46, UR21, UR16 ;  /* 0x000000152e1002a4 */ /* 0x000fe4000f8e0210 */
[----:B------:R-:W-:Y:S02]  /*1410*/  @UP0 UIMAD.WIDE.U32 UR14, UR46, UR20, UR14 ;  /* 0x000000142e0e02a5 */ /* 0x000fe4000f8e000e */
[----:B------:R-:W-:Y:S02]  /*1420*/  @UP1 UIMAD.WIDE.U32 UR12, UR46, UR12, UR10 ;  /* 0x0000000c2e0c12a5 */ /* 0x000fe4000f8e000a */
[----:B------:R-:W-:-:S02]  /*1430*/  @UP0 UIADD3 UR11, UR15, UR16, URZ ;  /* 0x000000100f0b0290 */ /* 0x000fc4000fffe03f */
[----:B------:R-:W-:Y:S02]  /*1440*/  @UP0 ULEA UR8, UP2, UR14, UR8, 0x2 ;  /* 0x000000080e080291 */ /* 0x000fe4000f84103f */
[----:B------:R-:W-:Y:S02]  /*1450*/  @UP1 UIADD3 UR10, UR13, UR17, URZ ;  /* 0x000000110d0a1290 */ /* 0x000fe4000fffe03f */
[----:B------:R-:W-:Y:S02]  /*1460*/  @UP1 ULEA UR6, UP3, UR12, UR6, 0x2 ;  /* 0x000000060c061291 */ /* 0x000fe4000f86103f */
[----:B------:R-:W-:Y:S01]  /*1470*/  @UP0 ULEA.HI.X UR9, UR14, UR9, UR11, 0x2, UP2 ;  /* 0x000000090e090291 */ /* 0x000fe200090f140b */
[----:B------:R-:W-:Y:S01]  /*1480*/  IMAD.U32 R2, RZ, RZ, UR8 ;  /* 0x00000008ff027e24 */ /* 0x000fe2000f8e00ff */
[----:B------:R-:W-:Y:S02]  /*1490*/  @UP1 ULEA.HI.X UR7, UR12, UR7, UR10, 0x2, UP3 ;  /* 0x000000070c071291 */ /* 0x000fe400098f140a */
[----:B------:R-:W-:Y:S01]  /*14a0*/  IMAD.U32 R4, RZ, RZ, UR6 ;  /* 0x00000006ff047e24 */ /* 0x000fe2000f8e00ff */
[----:B------:R-:W-:Y:S01]  /*14b0*/  USHF.L.U32 UR40, UR5, 0x7, URZ ;  /* 0x0000000705287899 */ /* 0x000fe2000800063f */
[----:B------:R-:W-:Y:S01]  /*14c0*/  IMAD.U32 R3, RZ, RZ, UR9 ;  /* 0x00000009ff037e24 */ /* 0x000fe2000f8e00ff */
[----:B------:R-:W-:Y:S01]  /*14d0*/  ULDC UR6, c[0x0][0x988] ;  /* 0x0002620000067ab9 */ /* 0x000fe20000000800 */
[----:B------:R-:W-:Y:S01]  /*14e0*/  IMAD.U32 R5, RZ, RZ, UR7 ;  /* 0x00000007ff057e24 */ /* 0x000fe2000f8e00ff */
[----:B------:R-:W-:-:S02]  /*14f0*/  ULDC UR5, c[0x0][0x448] ;  /* 0x0001120000057ab9 */ /* 0x000fc40000000800 */
[----:B------:R0:W2:Y:S04]  /*1500*/  @P0 LDG.E R7, desc[UR52][R2.64] ;  /* 0x0000003402070981 */ /* 0x0000a8000c1e1900 */
[----:B------:R1:W2:Y:S01]  /*1510*/  @P1 LDG.E R0, desc[UR52][R4.64] ;  /* 0x0000003404001981 */ /* 0x0002a2000c1e1900 */
[----:B------:R-:W-:Y:S01]  /*1520*/  UISETP.NE.AND UP4, UPT, UR5, 0x1, UPT ;  /* 0x000000010500788c */ /* 0x000fe2000bf85270 */
[----:B------:R-:W-:Y:S01]  /*1530*/  PLOP3.LUT P0, PT, PT, PT, PT, 0x80, 0x0 ;  /* 0x000000000000781c */ /* 0x000fe20003f0f070 */
[----:B------:R-:W-:Y:S01]  /*1540*/  UIADD3 UR47, -UR47, UR4, URZ ;  /* 0x000000042f2f7290 */ /* 0x000fe2000fffe13f */
[----:B------:R-:W-:Y:S01]  /*1550*/  CS2R R8, SRZ ;  /* 0x0000000000087805 */ /* 0x000fe2000001ff00 */
[----:B------:R-:W-:Y:S01]  /*1560*/  UP2UR UR50, UPR, URZ, 0x10 ;  /* 0x000000103f327883 */ /* 0x000fe20008000000 */
[----:B0-----:R-:W-:Y:S01]  /*1570*/  CS2R R2, SRZ ;  /* 0x0000000000027805 */ /* 0x001fe2000001ff00 */
[----:B------:R-:W-:Y:S01]  /*1580*/  UIADD3 UR7, UR47, 0x80, -UR49 ;  /* 0x000000802f077890 */ /* 0x000fe2000fffe831 */
[----:B------:R-:W-:-:S02]  /*1590*/  CS2R R26, SRZ ;  /* 0x00000000001a7805 */ /* 0x000fc4000001ff00 */
[----:B------:R-:W-:Y:S02]  /*15a0*/  CS2R R108, SRZ ;  /* 0x00000000006c7805 */ /* 0x000fe4000001ff00 */
[----:B------:R-:W-:Y:S01]  /*15b0*/  CS2R R144, SRZ ;  /* 0x0000000000907805 */ /* 0x000fe2000001ff00 */
[----:B------:R-:W-:Y:S01]  /*15c0*/  IMAD.MOV.U32 R150, RZ, RZ, RZ ;  /* 0x000000ffff967224 */ /* 0x000fe200078e00ff */
[----:B------:R-:W-:Y:S01]  /*15d0*/  @UP4 ULDC UR4, c[0x0][0x44c] ;  /* 0x0001130000044ab9 */ /* 0x000fe20000000800 */
[----:B------:R-:W-:Y:S01]  /*15e0*/  @UP4 ULDC UR8, c[0x0][0x450] ;  /* 0x0001140000084ab9 */ /* 0x000fe20000000800 */
        /* <DEDUP_REMOVED lines=54> */
[----:B-1----:R-:W-:Y:S02]  /*1950*/  CS2R R4, SRZ ;  /* 0x0000000000047805 */ /* 0x002fe4000001ff00 */
[----:B------:R-:W-:Y:S02]  /*1960*/  CS2R R160, SRZ ;  /* 0x0000000000a07805 */ /* 0x000fe4000001ff00 */
[----:B------:R-:W-:-:S02]  /*1970*/  CS2R R24, SRZ ;  /* 0x0000000000187805 */ /* 0x000fc4000001ff00 */
[----:B------:R-:W-:Y:S01]  /*1980*/  CS2R R162, SRZ ;  /* 0x0000000000a27805 */ /* 0x000fe2000001ff00 */
[----:B--2---:R-:W-:Y:S01]  /*1990*/  FMUL.FTZ R0, R7, R0 ;  /* 0x0000000007007220 */ /* 0x004fe20000410000 */
[----:B------:R-:W-:-:S03]  /*19a0*/  CS2R R6, SRZ ;  /* 0x0000000000067805 */ /* 0x000fc6000001ff00 */
[----:B------:R-:W-:Y:S01]  /*19b0*/  FMUL.FTZ R0, R0, UR6 ;  /* 0x0000000600007c20 */ /* 0x000fe20008410000 */
[----:B------:R-:W-:-:S04]  /*19c0*/  UIADD3 UR6, UR40, 0x7f, URZ ;  /* 0x0000007f28067890 */ /* 0x000fc8000fffe03f */
[----:B------:R-:W-:Y:S01]  /*19d0*/  UIMAD.WIDE.U32 UR4, UR6, UR4, URZ ;  /* 0x00000004060472a5 */ /* 0x000fe2000f8e003f */
[----:B------:R-:W-:Y:S01]  /*19e0*/  R2UR UR41, R0 ;  /* 0x00000000002972ca */ /* 0x000fe200000e0000 */
[----:B------:R-:W-:Y:S01]  /*19f0*/  UIADD3 UR4, UR47, 0x7f, URZ ;  /* 0x0000007f2f047890 */ /* 0x000fe2000fffe03f */
[----:B------:R-:W-:Y:S01]  /*1a00*/  IMAD.MOV.U32 R0, RZ, RZ, RZ ;  /* 0x000000ffff007224 */ /* 0x000fe200078e00ff */
        /* <DEDUP_REMOVED lines=44> */
.L_x_2660:
        /* <DEDUP_REMOVED lines=10> */
.L_x_2817:
[----:B0-----:R-:W-:Y:S01]  /*1d70*/  IMAD.U32 R0, RZ, RZ, UR45 ;  /* 0x0000002dff007e24 */ /* 0x001fe2000f8e00ff */
[----:B------:R-:W-:Y:S05]  /*1d80*/  WARPSYNC.ALL ;  /* 0x0000000000007948 */ /* 0x000fea0003800000 */
[----:B------:R0:W-:Y:S01]  /*1d90*/  BAR.SYNC.DEFER_BLOCKING R6, 0x100 ;  /* 0x000400060000751d */ /* 0x0001e20000010000 */
[----:B------:R-:W-:-:S13]  /*1da0*/  ISETP.NE.AND P0, PT, R0, 0x3, PT ;  /* 0x000000030000780c */ /* 0x000fda0003f05270 */
[----:B0-----:R-:W-:Y:S05]  /*1db0*/  @!P0 BRA `(.L_x_2662) ;  /* 0x0000000000048947 */ /* 0x001fea0003800000 */
[----:B------:R-:W-:Y:S01]  /*1dc0*/  BPT.TRAP 0x1 ;  /* 0x000000040000795c */ /* 0x000fe20000300000 */
.L_x_2662:
[----:B------:R-:W-:Y:S01]  /*1dd0*/  ULEA UR56, UR42, UR51, 0x3 ;  /* 0x000000332a387291 */ /* 0x000fe2000f8e183f */
[----:B------:R-:W-:-:S05]  /*1de0*/  IMAD.U32 R7, RZ, RZ, UR43 ;  /* 0x0000002bff077e24 */ /* 0x000fca000f8e00ff */
[----:B------:R-:W-:-:S04]  /*1df0*/  SHF.L.U32 R7, R7, 0x1f, RZ ;  /* 0x0000001f07077819 */ /* 0x000fc800000006ff */
[----:B------:R0:W1:Y:S01]  /*1e00*/  SYNCS.PHASECHK.TRANS64.TRYWAIT P1, [UR56+0x38830], R7 ;  /* 0x03883007ff0075a7 */ /* 0x0000620008020178 */
[----:B------:R-:W-:Y:S05]  /*1e10*/  @!P0 BRA `(.L_x_2663) ;  /* 0x0000000000048947 */ /* 0x000fea0003800000 */
[----:B------:R-:W-:Y:S01]  /*1e20*/  BPT.TRAP 0x1 ;  /* 0x000000040000795c */ /* 0x000fe20000300000 */
.L_x_2663:
[----:B-1----:R-:W-:Y:S05]  /*1e30*/  @P1 BRA `(.L_x_2664) ;  /* 0x0000000000081947 */ /* 0x002fea0003800000 */
[----:B------:R-:W1:Y:S02]  /*1e40*/  SYNCS.PHASECHK.TRANS64.TRYWAIT P1, [UR56+0x38830], R7 ;  /* 0x03883007ff0075a7 */ /* 0x000e640008020178 */
[----:B-1----:R-:W-:Y:S05]  /*1e50*/  @!P1 BRA `(.L_x_2665) ;  /* 0x0000012400a89947 */ /* 0x002fea0003800000 */
.L_x_2664:
        /* <DEDUP_REMOVED lines=66> */
.L_x_2666:
[----:B------:R-:W-:Y:S01]  /*2280*/  UISETP.NE.AND UP0, UPT, UR50, URZ, UPT ;  /* 0x0000003f3200728c */ /* 0x000fe2000bf05270 */
[----:B------:R-:W-:Y:S02]  /*2290*/  VIADD R0, R17, UR40 ;  /* 0x0000002811007c36 */ /* 0x000fe40008000000 */
[----:B------:R-:W-:-:S03]  /*22a0*/  IMAD.U32 R21, RZ, RZ, UR41 ;  /* 0x00000029ff157e24 */ /* 0x000fc6000f8e00ff */
        /* <DEDUP_REMOVED lines=8> */
[----:B------:R-:W2:Y:S02]  /*2330*/  SHFL.IDX PT, R4, R0, 0x1, 0x1c1f ;  /* 0x003c1f0000047f89 */ /* 0x000ea400000e0000 */
[----:B------:R-:W-:Y:S02]  /*2340*/  UIADD3 UR6, UR47, UR6, URZ ;  /* 0x000000062f067290 */ /* 0x000fe4000fffe03f */
[----:B------:R-:W3:Y:S04]  /*2350*/  SHFL.IDX PT, R0, R0, RZ, 0x1c1f ;  /* 0x001c1fff00007589 */ /* 0x000ee800000e0000 */
[----:B------:R-:W-:Y:S01]  /*2360*/  IMAD.U32 R5, RZ, RZ, UR6 ;  /* 0x00000006ff057e24 */ /* 0x000fe2000f8e00ff */
[----:B------:R-:W-:-:S03]  /*2370*/  UIADD3 UR6, UR56, 0x38840, URZ ;  /* 0x0003884038067890 */ /* 0x000fc6000fffe03f */
[----:B------:R-:W-:Y:S01]  /*2380*/  IMAD R2, R18, -0x2, R5 ;  /* 0xfffffffe12027824 */ /* 0x000fe200078e0205 */
[----:B------:R-:W-:Y:S01]  /*2390*/  UPRMT UR6, UR54, 0x654, UR6 ;  /* 0x0000065436067896 */ /* 0x000fe20008000006 */
[----:B------:R-:W-:-:S05]  /*23a0*/  IMAD.U32 R5, RZ, RZ, UR49 ;  /* 0x00000031ff057e24 */ /* 0x000fca000f8e00ff */
[----:B------:R-:W-:-:S03]  /*23b0*/  IADD3 R5, -R5, 0x1, R2 ;  /* 0x0000000105057810 */ /* 0x000fc60007ffe102 */
[----:B------:R-:W-:Y:S01]  /*23c0*/  SYNCS.ARRIVE.TRANS64.RED.A1T0 RZ, [UR6], RZ ;  /* 0x000000ffffff79a7 */ /* 0x000fe20008100406 */
[----:B--2---:R-:W-:-:S04]  /*23d0*/  VIADDMNMX R4, R4, R5, R2, PT ;  /* 0x0000000504047246 */ /* 0x004fc80003800102 */
        /* <DEDUP_REMOVED lines=93> */
[----:B------:R-:W-:Y:S02]  /*29b0*/  FMNMX.FTZ R4, R86, R15, !PT ;  /* 0x0000000f56047209 */ /* 0x000fe40007810000 */
[----:B---3--:R-:W-:Y:S02]  /*29c0*/  VIADDMNMX R5, R0, R5, R2, PT ;  /* 0x0000000500057246 */ /* 0x008fe40003800102 */
[----:B------:R-:W-:-:S02]  /*29d0*/  FMNMX.FTZ R8, R87, R4, !PT ;  /* 0x0000000457087209 */ /* 0x000fc40007810000 */
[C---:B------:R-:W-:Y:S02]  /*29e0*/  ISETP.GT.AND P2, PT, R5.reuse, 0x1, PT ;  /* 0x000000010500780c */ /* 0x040fe40003f44270 */
[----:B------:R-:W-:Y:S01]  /*29f0*/  ISETP.GT.AND P3, PT, R5, 0x8, PT ;  /* 0x000000080500780c */ /* 0x000fe20003f64270 */
[----:B------:R-:W2:Y:S01]  /*2a00*/  SHFL.BFLY PT, R15, R8, 0x2, 0x1f ;  /* 0x0c401f00080f7f89 */ /* 0x000ea200000e0000 */
[----:B------:R-:W-:Y:S02]  /*2a10*/  FSEL R42, R25, -INF , P2 ;  /* 0xff800000192a7808 */ /* 0x000fe40001000000 */
        /* <DEDUP_REMOVED lines=38> */
[----:B------:R-:W-:Y:S01]  /*2c80*/  IMAD.U32 R50, RZ, RZ, UR41 ;  /* 0x00000029ff327e24 */ /* 0x000fe2000f8e00ff */
[----:B------:R-:W-:Y:S01]  /*2c90*/  ISETP.GT.AND P1, PT, R5, 0x11, PT ;  /* 0x000000110500780c */ /* 0x000fe20003f24270 */
[----:B------:R-:W-:-:S01]  /*2ca0*/  FFMA.FTZ R153, R26, UR41, -R89 ;  /* 0x000000291a997c23 */ /* 0x000fc20008010859 */
[----:B------:R-:W-:Y:S01]  /*2cb0*/  FMNMX.FTZ R2, R39, R2, !PT ;  /* 0x0000000227027209 */ /* 0x000fe20007810000 */
[----:B------:R-:W-:-:S01]  /*2cc0*/  FFMA.FTZ R8, R27, UR41, -R89 ;  /* 0x000000291b087c23 */ /* 0x000fc20008010859 */
[----:B------:R-:W-:Y:S01]  /*2cd0*/  FSEL R33, R33, -INF , P1 ;  /* 0xff80000021217808 */ /* 0x000fe20000800000 */
[----:B------:R-:W-:-:S01]  /*2ce0*/  FFMA.FTZ R54, R54, UR41, -R89 ;  /* 0x0000002936367c23 */ /* 0x000fc20008010859 */
[----:B------:R-:W-:Y:S01]  /*2cf0*/  FMNMX.FTZ R2, R43, R2, !PT ;  /* 0x000000022b027209 */ /* 0x000fe20007810000 */
[----:B------:R-:W-:Y:S01]  /*2d00*/  MUFU.EX2 R153, R153 ;  /* 0x0000009900997308 */ /* 0x000fe20000000800 */
[----:B------:R-:W-:Y:S01]  /*2d10*/  ISETP.GT.AND P1, PT, R5, 0x19, PT ;  /* 0x000000190500780c */ /* 0x000fe20003f24270 */
[--C-:B------:R-:W-:Y:S01]  /*2d20*/  FFMA.FTZ R9, R9, UR41, -R89.reuse ;  /* 0x0000002909097c23 */ /* 0x100fe20008010859 */
[----:B------:R-:W-:Y:S01]  /*2d30*/  FMNMX.FTZ R15, R33, R2, !PT ;  /* 0x00000002210f7209 */ /* 0x000fe20007810000 */
[--C-:B------:R-:W-:Y:S01]  /*2d40*/  FFMA.FTZ R10, R10, UR41, -R89.reuse ;  /* 0x000000290a0a7c23 */ /* 0x100fe20008010859 */
[----:B------:R-:W-:Y:S01]  /*2d50*/  FSEL R37, R37, -INF , P1 ;  /* 0xff80000025257808 */ /* 0x000fe20000800000 */
[--C-:B------:R-:W-:Y:S01]  /*2d60*/  FFMA.FTZ R11, R11, UR41, -R89.reuse ;  /* 0x000000290b0b7c23 */ /* 0x100fe20008010859 */
        /* <DEDUP_REMOVED lines=17> */
[----:B------:R-:W2:Y:S01]  /*2e80*/  MUFU.EX2 R9, R9 ;  /* 0x0000000900097308 */ /* 0x000ea20000000800 */
        /* <DEDUP_REMOVED lines=17> */
[----:B------:R-:W-:Y:S01]  /*2fa0*/  FFMA.FTZ R87, R87, UR41, -R89 ;  /* 0x0000002957577c23 */ /* 0x000fe20008010859 */
[----:B------:R-:W-:-:S02]  /*2fb0*/  FMNMX.FTZ R13, R53, R20, !PT ;  /* 0x00000014350d7209 */ /* 0x000fc40007810000 */
[----:B------:R-:W-:Y:S02]  /*2fc0*/  FSEL R57, R57, -INF , P1 ;  /* 0xff80000039397808 */ /* 0x000fe40000800000 */
[----:B------:R-:W-:Y:S01]  /*2fd0*/  FMNMX.FTZ R14, R56, R13, !PT ;  /* 0x0000000d380e7209 */ /* 0x000fe20007810000 */
[----:B------:R-:W-:Y:S01]  /*2fe0*/  MUFU.EX2 R2, R2 ;  /* 0x0000000200027308 */ /* 0x000fe20000000800 */
[----:B------:R-:W-:Y:S02]  /*2ff0*/  ISETP.GT.AND P1, PT, R5, 0x49, PT ;  /* 0x000000490500780c */ /* 0x000fe40003f24270 */
[----:B------:R-:W-:Y:S01]  /*3000*/  FMNMX.FTZ R15, R57, R14, !PT ;  /* 0x0000000e390f7209 */ /* 0x000fe20007810000 */
[----:B------:R-:W-:-:S01]  /*3010*/  FFMA.FTZ R14, R47, UR41, -R89 ;  /* 0x000000292f0e7c23 */ /* 0x000fc20008010859 */
[----:B------:R-:W-:Y:S02]  /*3020*/  FSEL R61, R61, -INF , P1 ;  /* 0xff8000003d3d7808 */ /* 0x000fe40000800000 */
[----:B------:R-:W-:Y:S01]  /*3030*/  FMNMX.FTZ R20, R60, R15, !PT ;  /* 0x0000000f3c147209 */ /* 0x000fe20007810000 */
[----:B------:R3:W-:Y:S01]  /*3040*/  MUFU.EX2 R13, R21 ;  /* 0x00000015000d7308 */ /* 0x0007e20000000800 */
[----:B------:R-:W-:-:S02]  /*3050*/  ISETP.GT.AND P1, PT, R5, 0x51, PT ;  /* 0x000000510500780c */ /* 0x000fc40003f24270 */
[----:B------:R-:W-:Y:S02]  /*3060*/  FMNMX.FTZ R15, R61, R20, !PT ;  /* 0x000000143d0f7209 */ /* 0x000fe40007810000 */
[----:B------:R-:W-:Y:S02]  /*3070*/  FSEL R65, R65, -INF , P1 ;  /* 0xff80000041417808 */ /* 0x000fe40000800000 */
[----:B------:R-:W-:Y:S01]  /*3080*/  FMNMX.FTZ R20, R64, R15, !PT ;  /* 0x0000000f40147209 */ /* 0x000fe20007810000 */
[----:B------:R-:W-:Y:S01]  /*3090*/  MUFU.EX2 R11, R11 ;  /* 0x0000000b000b7308 */ /* 0x000fe20000000800 */
[----:B------:R-:W-:Y:S02]  /*30a0*/  ISETP.GT.AND P1, PT, R5, 0x59, PT ;  /* 0x000000590500780c */ /* 0x000fe40003f24270 */
[----:B------:R-:W-:Y:S01]  /*30b0*/  FMNMX.FTZ R15, R65, R20, !PT ;  /* 0x00000014410f7209 */ /* 0x000fe20007810000 */
[----:B------:R-:W-:-:S01]  /*30c0*/  FFMA.FTZ R20, R51, UR41, -R89 ;  /* 0x0000002933147c23 */ /* 0x000fc20008010859 */
[----:B------:R-:W-:-:S02]  /*30d0*/  ISETP.GT.AND P2, PT, R5, 0x60, PT ;  /* 0x000000600500780c */ /* 0x000fc40003f44270 */
[----:B------:R-:W-:Y:S01]  /*30e0*/  FSEL R69, R69, -INF , P1 ;  /* 0xff80000045457808 */ /* 0x000fe20000800000 */
[----:B------:R-:W-:Y:S01]  /*30f0*/  MUFU.EX2 R157, R157 ;  /* 0x0000009d009d7308 */ /* 0x000fe20000000800 */
[----:B------:R-:W-:Y:S02]  /*3100*/  FMNMX.FTZ R24, R68, R15, !PT ;  /* 0x0000000f44187209 */ /* 0x000fe40007810000 */
[----:B------:R-:W-:Y:S02]  /*3110*/  ISETP.GT.AND P1, PT, R5, 0x61, PT ;  /* 0x000000610500780c */ /* 0x000fe40003f24270 */
[----:B------:R-:W-:Y:S02]  /*3120*/  FSEL R72, R72, -INF , P2 ;  /* 0xff80000048487808 */ /* 0x000fe40001000000 */
[----:B------:R-:W-:Y:S01]  /*3130*/  FMNMX.FTZ R15, R69, R24, !PT ;  /* 0x00000018450f7209 */ /* 0x000fe20007810000 */
[----:B------:R-:W-:Y:S01]  /*3140*/  MUFU.EX2 R12, R12 ;  /* 0x0000000c000c7308 */ /* 0x000fe20000000800 */
[----:B------:R-:W-:-:S02]  /*3150*/  ISETP.GT.AND P2, PT, R5, 0x68, PT ;  /* 0x000000680500780c */ /* 0x000fc40003f44270 */
[----:B------:R-:W-:Y:S02]  /*3160*/  FSEL R73, R73, -INF , P1 ;  /* 0xff80000049497808 */ /* 0x000fe40000800000 */
[----:B------:R-:W-:Y:S02]  /*3170*/  FMNMX.FTZ R24, R72, R15, !PT ;  /* 0x0000000f48187209 */ /* 0x000fe40007810000 */
[----:B------:R-:W-:Y:S01]  /*3180*/  ISETP.GT.AND P1, PT, R5, 0x69, PT ;  /* 0x000000690500780c */ /* 0x000fe20003f24270 */
[----:B------:R-:W-:Y:S01]  /*3190*/  MUFU.EX2 R15, R54 ;  /* 0x00000036000f7308 */ /* 0x000fe20000000800 */
[----:B------:R-:W-:Y:S02]  /*31a0*/  FSEL R76, R76, -INF , P2 ;  /* 0xff8000004c4c7808 */ /* 0x000fe40001000000 */
[----:B---3--:R-:W-:Y:S02]  /*31b0*/  FMNMX.FTZ R21, R73, R24, !PT ;  /* 0x0000001849157209 */ /* 0x008fe40007810000 */
        /* <DEDUP_REMOVED lines=10> */
[----:B------:R-:W-:Y:S01]  /*3260*/  FMNMX.FTZ R24, R80, R21, !PT ;  /* 0x0000001550187209 */ /* 0x000fe20007810000 */
[--C-:B------:R-:W-:Y:S01]  /*3270*/  FFMA.FTZ R21, R62, UR41, -R89.reuse ;  /* 0x000000293e157c23 */ /* 0x100fe20008010859 */
[----:B------:R-:W-:Y:S01]  /*3280*/  ISETP.GT.AND P1, PT, R5, 0x79, PT ;  /* 0x000000790500780c */ /* 0x000fe20003f24270 */
[----:B------:R-:W-:Y:S01]  /*3290*/  MUFU.EX2 R20, R20 ;  /* 0x0000001400147308 */ /* 0x000fe20000000800 */
[----:B------:R-:W-:Y:S02]  /*32a0*/  FSEL R84, R84, -INF , P2 ;  /* 0xff80000054547808 */ /* 0x000fe40001000000 */
[----:B------:R-:W-:Y:S01]  /*32b0*/  FMNMX.FTZ R5, R81, R24, !PT ;  /* 0x0000001851057209 */ /* 0x000fe20007810000 */
[----:B------:R-:W-:-:S01]  /*32c0*/  FFMA.FTZ R24, R59, UR41, -R89 ;  /* 0x000000293b187c23 */ /* 0x000fc20008010859 */
[----:B------:R-:W-:-:S02]  /*32d0*/  FSEL R85, R85, -INF , P1 ;  /* 0xff80000055557808 */ /* 0x000fc40000800000 */
[----:B------:R-:W-:Y:S01]  /*32e0*/  FMNMX.FTZ R28, R84, R5, !PT ;  /* 0x00000005541c7209 */ /* 0x000fe20007810000 */
[----:B------:R-:W-:Y:S03]  /*32f0*/  MUFU.EX2 R26, R26 ;  /* 0x0000001a001a7308 */ /* 0x000fe60000000800 */
[----:B------:R-:W-:Y:S01]  /*3300*/  FMNMX.FTZ R5, R85, R28, !PT ;  /* 0x0000001c55057209 */ /* 0x000fe20007810000 */
[----:B------:R-:W-:-:S04]  /*3310*/  FFMA.FTZ R28, R67, UR41, -R89 ;  /* 0x00000029431c7c23 */ /* 0x000fc80008010859 */
[----:B------:R-:W3:Y:S01]  /*3320*/  SHFL.BFLY PT, R30, R5, 0x2, 0x1f ;  /* 0x0c401f00051e7f89 */ /* 0x000ee200000e0000 */
[----:B------:R-:W-:Y:S08]  /*3330*/  MUFU.EX2 R161, R161 ;  /* 0x000000a100a17308 */ /* 0x000ff00000000800 */
[----:B------:R-:W-:Y:S08]  /*3340*/  MUFU.EX2 R24, R24 ;  /* 0x0000001800187308 */ /* 0x000ff00000000800 */
[----:B------:R-:W-:Y:S01]  /*3350*/  MUFU.EX2 R21, R21 ;  /* 0x0000001500157308 */ /* 0x000fe20000000800 */
[----:B---3--:R-:W-:-:S07]  /*3360*/  FMNMX.FTZ R29, R5, R30, !PT ;  /* 0x0000001e051d7209 */ /* 0x008fce0007810000 */
[----:B------:R-:W-:Y:S01]  /*3370*/  MUFU.EX2 R32, R32 ;  /* 0x0000002000207308 */ /* 0x000fe20000000800 */
[----:B------:R-:W-:-:S01]  /*3380*/  FFMA.FTZ R30, R75, UR41, -R89 ;  /* 0x000000294b1e7c23 */ /* 0x000fc20008010859 */
[----:B------:R-:W3:Y:S06]  /*3390*/  SHFL.BFLY PT, R34, R29, 0x1, 0x1f ;  /* 0x0c201f001d227f89 */ /* 0x000eec00000e0000 */
[----:B------:R-:W-:Y:S08]  /*33a0*/  MUFU.EX2 R163, R163 ;  /* 0x000000a300a37308 */ /* 0x000ff00000000800 */
[----:B------:R-:W-:Y:S08]  /*33b0*/  MUFU.EX2 R28, R28 ;  /* 0x0000001c001c7308 */ /* 0x000ff00000000800 */
[----:B------:R-:W-:Y:S01]  /*33c0*/  MUFU.EX2 R25, R25 ;  /* 0x0000001900197308 */ /* 0x000fe20000000800 */
[----:B---3--:R-:W-:Y:S01]  /*33d0*/  FMNMX.FTZ R5, R29, R34, !PT ;  /* 0x000000221d057209 */ /* 0x008fe20007810000 */
[--C-:B------:R-:W-:Y:S01]  /*33e0*/  FFMA.FTZ R34, R83, UR41, -R89.reuse ;  /* 0x0000002953227c23 */ /* 0x100fe20008010859 */
[----:B------:R-:W-:-:S02]  /*33f0*/  FFMA.FTZ R29, R86, UR41, -R89 ;  /* 0x00000029561d7c23 */ /* 0x000fc40008010859 */
[C---:B------:R-:W-:Y:S01]  /*3400*/  FSETP.NEU.FTZ.AND P1, PT, R5.reuse, -INF , PT ;  /* 0xff8000000500780b */ /* 0x040fe20003f3d000 */
[----:B------:R-:W-:-:S02]  /*3410*/  FFMA.FTZ R47, R5, R50, -8 ;  /* 0xc1000000052f7423 */ /* 0x000fc40000010032 */
[----:B------:R-:W-:Y:S03]  /*3420*/  MUFU.EX2 R36, R36 ;  /* 0x0000002400247308 */ /* 0x000fe60000000800 */
[----:B------:R-:W-:Y:S02]  /*3430*/  FSEL R50, R47, RZ, P1 ;  /* 0x000000ff2f327208 */ /* 0x000fe40000800000 */
[----:B--2---:R-:W-:-:S03]  /*3440*/  F2FP.SATFINITE.E4M3.F32.PACK_AB_MERGE_C R47, R9, R0, RZ ;  /* 0x00000000092f723e */ /* 0x004fc600048070ff */
        /* <DEDUP_REMOVED lines=167> */
.L_x_2667:
[----:B------:R0:W1:Y:S01]  /*3ec0*/  SYNCS.PHASECHK.TRANS64.TRYWAIT P1, [UR56+0x38850], R7 ;  /* 0x03885007ff0075a7 */ /* 0x0000620008020178 */
[----:B------:R-:W-:Y:S05]  /*3ed0*/  @!P0 BRA `(.L_x_2668) ;  /* 0x0000000000048947 */ /* 0x000fea0003800000 */
[----:B------:R-:W-:Y:S01]  /*3ee0*/  BPT.TRAP 0x1 ;  /* 0x000000040000795c */ /* 0x000fe20000300000 */
.L_x_2668:
[----:B-1----:R-:W-:Y:S05]  /*3ef0*/  @P1 BRA `(.L_x_2669) ;  /* 0x0000000000081947 */ /* 0x002fea0003800000 */
[----:B------:R-:W1:Y:S02]  /*3f00*/  SYNCS.PHASECHK.TRANS64.TRYWAIT P1, [UR56+0x38850], R7 ;  /* 0x03885007ff0075a7 */ /* 0x000e640008020178 */
[----:B-1----:R-:W-:Y:S05]  /*3f10*/  @!P1 BRA `(.L_x_2670) ;  /* 0x0000010400909947 */ /* 0x002fea0003800000 */
.L_x_2669:
        /* <DEDUP_REMOVED lines=31> */
.L_x_2671:
[----:B------:R-:W-:Y:S01]  /*4110*/  UISETP.NE.AND UP0, UPT, UR50, URZ, UPT ;  /* 0x0000003f3200728c */ /* 0x000fe2000bf05270 */
[----:B------:R-:W-:Y:S01]  /*4120*/  UMOV UR10, UR40 ;  /* 0x00000028000a7c82 */ /* 0x000fe20008000000 */
[----:B------:R-:W-:Y:S02]  /*4130*/  UIADD3 UR56, UR56, 0x38860, URZ ;  /* 0x0003886038387890 */ /* 0x000fe4000fffe03f */
[----:B------:R-:W-:Y:S02]  /*4140*/  UIADD3 UR57, UR55, -0x2, URZ ;  /* 0xfffffffe37397890 */ /* 0x000fe4000fffe03f */
[----:B------:R-:W-:-:S05]  /*4150*/  UPRMT UR56, UR54, 0x654, UR56 ;  /* 0x0000065436387896 */ /* 0x000fca0008000038 */
[----:B------:R-:W-:Y:S01]  /*4160*/  @UP0 ULDC UR6, c[0x0][0x44c] ;  /* 0x0001130000060ab9 */ /* 0x000fe20000000800 */
[----:B------:R-:W-:Y:S01]  /*4170*/  @UP0 ULDC UR11, c[0x0][0x450] ;  /* 0x00011400000b0ab9 */ /* 0x000fe20000000800 */
[----:B------:R-:W-:Y:S02]  /*4180*/  UIMAD.WIDE.U32 UR6, UR40, UR6, URZ ;  /* 0x00000006280672a5 */ /* 0x000fe4000f8e003f */
[----:B------:R-:W-:Y:S02]  /*4190*/  SYNCS.ARRIVE.TRANS64.RED.A1T0 RZ, [UR56], RZ ;  /* 0x000000ffffff79a7 */ /* 0x000fe40008100438 */
[----:B------:R-:W-:-:S04]  /*41a0*/  @UP0 USHF.R.U32.HI UR10, URZ, UR11, UR7 ;  /* 0x0000000b3f0a0299 */ /* 0x000fc80008011607 */
[----:B------:R-:W-:-:S04]  /*41b0*/  UIADD3 UR6, UR10, UR47, -UR49 ;  /* 0x0000002f0a067290 */ /* 0x000fc8000fffe831 */
        /* <DEDUP_REMOVED lines=8> */
[----:B------:R-:W-:Y:S02]  /*4240*/  IMAD.MOV.U32 R6, RZ, RZ, R4 ;  /* 0x000000ffff067224 */ /* 0x000fe400078e0004 */
[----:B01----:R-:W-:-:S07]  /*4250*/  IMAD.MOV.U32 R7, RZ, RZ, R5 ;  /* 0x000000ffff077224 */ /* 0x003fce00078e0005 */
.L_x_2683:
[----:B------:R-:W-:-:S04]  /*4260*/  UIADD3 UR42, UR42, 0x1, URZ ;  /* 0x000000012a2a7890 */ /* 0x000fc8000fffe03f */
[----:B------:R-:W-:-:S04]  /*4270*/  UISETP.NE.AND UP0, UPT, UR42, 0x2, UPT ;  /* 0x000000022a00788c */ /* 0x000fc8000bf05270 */
[----:B------:R-:W-:Y:S02]  /*4280*/  USEL UR6, URZ, 0x1, UP0 ;  /* 0x000000013f067887 */ /* 0x000fe40008000000 */
[----:B------:R-:W-:Y:S02]  /*4290*/  USEL UR42, UR42, URZ, UP0 ;  /* 0x0000003f2a2a7287 */ /* 0x000fe40008000000 */
[----:B------:R-:W-:Y:S01]  /*42a0*/  ULOP3.LUT UR43, UR43, UR6, URZ, 0x3c, !UPT ;  /* 0x000000062b2b7292 */ /* 0x000fe2000f8e3c3f */
[----:B0-----:R-:W-:Y:S11]  /*42b0*/  @!P0 BRA `(.L_x_2673) ;  /* 0x0000000000048947 */ /* 0x001ff60003800000 */
[----:B------:R-:W-:Y:S01]  /*42c0*/  BPT.TRAP 0x1 ;  /* 0x000000040000795c */ /* 0x000fe20000300000 */
.L_x_2673:
        /* <DEDUP_REMOVED lines=11> */
.L_x_2674:
[----:B-1----:R-:W-:Y:S05]  /*4380*/  @P1 BRA `(.L_x_2675) ;  /* 0x00000000000c1947 */ /* 0x002fea0003800000 */
[----:B0-----:R-:W-:-:S04]  /*4390*/  IMAD.U32 R3, RZ, RZ, UR58 ;  /* 0x0000003aff037e24 */ /* 0x001fc8000f8e00ff */
[----:B------:R-:W0:Y:S02]  /*43a0*/  SYNCS.PHASECHK.TRANS64.TRYWAIT P1, [UR54+0x38830], R3 ;  /* 0x03883003ff0075a7 */ /* 0x000e240008020176 */
[----:B0-----:R-:W-:Y:S05]  /*43b0*/  @!P1 BRA `(.L_x_2676) ;  /* 0x0000010000809947 */ /* 0x001fea0003800000 */
.L_x_2675:
        /* <DEDUP_REMOVED lines=46> */
.L_x_2677:
[----:B------:R-:W-:Y:S01]  /*46a0*/  UISETP.NE.AND UP0, UPT, UR50, URZ, UPT ;  /* 0x0000003f3200728c */ /* 0x000fe2000bf05270 */
[----:B------:R-:W-:Y:S02]  /*46b0*/  VIADD R8, R17, UR40 ;  /* 0x0000002811087c36 */ /* 0x000fe40008000000 */
[----:B------:R-:W-:-:S03]  /*46c0*/  IMAD.MOV.U32 R9, RZ, RZ, -0x2 ;  /* 0xfffffffeff097424 */ /* 0x000fc600078e00ff */
        /* <DEDUP_REMOVED lines=8> */
[----:B------:R-:W1:Y:S04]  /*4750*/  SHFL.IDX PT, R5, R8, 0x1, 0x1c1f ;  /* 0x003c1f0008057f89 */ /* 0x000e6800000e0000 */
[----:B------:R-:W-:Y:S01]  /*4760*/  IMAD R4, R18, R9, UR6 ;  /* 0x0000000612047e24 */ /* 0x000fe2000f8e0209 */
[----:B------:R-:W-:Y:S01]  /*4770*/  UIADD3 UR6, UR54, 0x38840, URZ ;  /* 0x0003884036067890 */ /* 0x000fe2000fffe03f */
[----:B------:R-:W-:-:S03]  /*4780*/  IMAD.U32 R9, RZ, RZ, UR49 ;  /* 0x00000031ff097e24 */ /* 0x000fc6000f8e00ff */
[----:B------:R-:W-:Y:S02]  /*4790*/  UPRMT UR6, UR55, 0x654, UR6 ;  /* 0x0000065437067896 */ /* 0x000fe40008000006 */
[----:B------:R-:W-:-:S07]  /*47a0*/  IADD3 R4, -R9, UR47, R4 ;  /* 0x0000002f09047c10 */ /* 0x000fce000fffe104 */
[----:B------:R-:W-:Y:S01]  /*47b0*/  SYNCS.ARRIVE.TRANS64.RED.A1T0 RZ, [UR6], RZ ;  /* 0x000000ffffff79a7 */ /* 0x000fe20008100406 */
[----:B-1----:R-:W-:-:S05]  /*47c0*/  IMAD.IADD R5, R4, 0x1, R5 ;  /* 0x0000000104057824 */ /* 0x002fca00078e0205 */
        /* <DEDUP_REMOVED lines=100> */
[----:B-1----:R-:W-:Y:S01]  /*4e10*/  IMAD.IADD R5, R4, 0x1, R5 ;  /* 0x0000000104057824 */ /* 0x002fe200078e0205 */
[----:B--2---:R-:W-:Y:S01]  /*4e20*/  FMNMX.FTZ R4, R11, R12, !PT ;  /* 0x0000000c0b047209 */ /* 0x004fe20007810000 */
[----:B------:R-:W-:-:S03]  /*4e30*/  IMAD.U32 R11, RZ, RZ, UR41 ;  /* 0x00000029ff0b7e24 */ /* 0x000fc6000f8e00ff */
[C---:B------:R-:W-:Y:S02]  /*4e40*/  ISETP.GT.AND P6, PT, R5.reuse, RZ, PT ;  /* 0x000000ff0500720c */ /* 0x040fe40003fc4270 */
[----:B------:R-:W-:Y:S01]  /*4e50*/  ISETP.GT.AND P2, PT, R5, 0x8, PT ;  /* 0x000000080500780c */ /* 0x000fe20003f44270 */
[----:B------:R-:W-:-:S01]  /*4e60*/  FFMA.FTZ R8, R4, R11, -8 ;  /* 0xc100000004087423 */ /* 0x000fc2000001000b */
        /* <DEDUP_REMOVED lines=44> */
[----:B------:R-:W-:Y:S02]  /*5130*/  FMNMX.FTZ R12, R152, R7, !PT ;  /* 0x00000007980c7209 */ /* 0x000fe40007810000 */
[----:B------:R-:W-:-:S02]  /*5140*/  FSEL R165, R165, -INF , P1 ;  /* 0xff800000a5a57808 */ /* 0x000fc40000800000 */
[----:B------:R-:W-:Y:S02]  /*5150*/  FSEL R196, R196, -INF , P5 ;  /* 0xff800000c4c47808 */ /* 0x000fe40002800000 */
[----:B------:R-:W-:Y:S02]  /*5160*/  FSEL R197, R197, -INF , P6 ;  /* 0xff800000c5c57808 */ /* 0x000fe40003000000 */
[----:B------:R-:W-:Y:S02]  /*5170*/  FSEL R200, R200, -INF , P2 ;  /* 0xff800000c8c87808 */ /* 0x000fe40001000000 */
[----:B------:R-:W-:Y:S02]  /*5180*/  FSEL R201, R201, -INF , P3 ;  /* 0xff800000c9c97808 */ /* 0x000fe40001800000 */
[----:B------:R-:W-:Y:S02]  /*5190*/  FSEL R204, R204, -INF , P4 ;  /* 0xff800000cccc7808 */ /* 0x000fe40002000000 */
[----:B------:R-:W-:-:S02]  /*51a0*/  ISETP.GT.AND P1, PT, R5, 0x31, PT ;  /* 0x000000310500780c */ /* 0x000fc40003f24270 */
[C---:B------:R-:W-:Y:S02]  /*51b0*/  ISETP.GT.AND P5, PT, R5.reuse, 0x69, PT ;  /* 0x000000690500780c */ /* 0x040fe40003fa4270 */
[C---:B------:R-:W-:Y:S02]  /*51c0*/  ISETP.GT.AND P6, PT, R5.reuse, 0x70, PT ;  /* 0x000000700500780c */ /* 0x040fe40003fc4270 */
[C---:B------:R-:W-:Y:S02]  /*51d0*/  ISETP.GT.AND P2, PT, R5.reuse, 0x71, PT ;  /* 0x000000710500780c */ /* 0x040fe40003f44270 */
[C---:B------:R-:W-:Y:S02]  /*51e0*/  ISETP.GT.AND P3, PT, R5.reuse, 0x78, PT ;  /* 0x000000780500780c */ /* 0x040fe40003f64270 */
[----:B------:R-:W-:Y:S02]  /*51f0*/  ISETP.GT.AND P4, PT, R5, 0x79, PT ;  /* 0x000000790500780c */ /* 0x000fe40003f84270 */
[----:B------:R-:W-:-:S02]  /*5200*/  FMNMX.FTZ R5, R153, R12, !PT ;  /* 0x0000000c99057209 */ /* 0x000fc40007810000 */
[----:B------:R-:W-:Y:S02]  /*5210*/  FSEL R177, R177, -INF , P1 ;  /* 0xff800000b1b17808 */ /* 0x000fe40000800000 */
[----:B------:R-:W-:Y:S02]  /*5220*/  FMNMX.FTZ R12, R156, R5, !PT ;  /* 0x000000059c0c7209 */ /* 0x000fe40007810000 */
[----:B------:R-:W-:Y:S02]  /*5230*/  FSETP.NEU.FTZ.AND P1, PT, R4, -INF , PT ;  /* 0xff8000000400780b */ /* 0x000fe40003f3d000 */
[----:B------:R-:W-:Y:S02]  /*5240*/  FMNMX.FTZ R5, R157, R12, !PT ;  /* 0x0000000c9d057209 */ /* 0x000fe40007810000 */
[----:B------:R-:W-:Y:S02]  /*5250*/  FSEL R8, R8, RZ, P1 ;  /* 0x000000ff08087208 */ /* 0x000fe40000800000 */
[----:B------:R-:W-:-:S02]  /*5260*/  FMNMX.FTZ R20, R160, R5, !PT ;  /* 0x00000005a0147209 */ /* 0x000fc40007810000 */
        /* <DEDUP_REMOVED lines=402> */
.L_x_2678:
[----:B------:R-:W-:-:S04]  /*6b90*/  IMAD.U32 R6, RZ, RZ, UR58 ;  /* 0x0000003aff067e24 */ /* 0x000fc8000f8e00ff */
[----:B------:R1:W2:Y:S01]  /*6ba0*/  SYNCS.PHASECHK.TRANS64.TRYWAIT P1, [UR54+0x38850], R6 ;  /* 0x03885006ff0075a7 */ /* 0x0002a20008020176 */
[----:B------:R-:W-:Y:S05]  /*6bb0*/  @!P0 BRA `(.L_x_2679) ;  /* 0x0000000000048947 */ /* 0x000fea0003800000 */
[----:B------:R-:W-:Y:S01]  /*6bc0*/  BPT.TRAP 0x1 ;  /* 0x000000040000795c */ /* 0x000fe20000300000 */
.L_x_2679:
[----:B-1----:R-:W-:Y:S01]  /*6bd0*/  VIADD R6, R227, 0x8 ;  /* 0x00000008e3067836 */ /* 0x002fe20000000000 */
[----:B--2---:R-:W-:Y:S06]  /*6be0*/  @P1 BRA `(.L_x_2680) ;  /* 0x00000000000c1947 */ /* 0x004fec0003800000 */
[----:B------:R-:W-:-:S04]  /*6bf0*/  IMAD.U32 R7, RZ, RZ, UR58 ;  /* 0x0000003aff077e24 */ /* 0x000fc8000f8e00ff */
[----:B------:R-:W1:Y:S02]  /*6c00*/  SYNCS.PHASECHK.TRANS64.TRYWAIT P1, [UR54+0x38850], R7 ;  /* 0x03885007ff0075a7 */ /* 0x000e640008020176 */
[----:B-1----:R-:W-:Y:S05]  /*6c10*/  @!P1 BRA `(.L_x_2681) ;  /* 0x000000d800849947 */ /* 0x002fea0003800000 */
.L_x_2680:
        /* <DEDUP_REMOVED lines=27> */
.L_x_2682:
        /* <DEDUP_REMOVED lines=9> */
.L_x_2672:
[----:B------:R-:W-:-:S13]  /*6e60*/  ISETP.LE.AND P1, PT, RZ, UR57, PT ;  /* 0x00000039ff007c0c */ /* 0x000fda000bf23270 */
[----:B------:R-:W-:Y:S05]  /*6e70*/  @!P1 BRA `(.L_x_2684) ;  /* 0x0000002000909947 */ /* 0x000fea0003800000 */
[----:B------:R-:W-:Y:S02]  /*6e80*/  IMAD.MOV.U32 R11, RZ, RZ, R4 ;  /* 0x000000ffff0b7224 */ /* 0x000fe400078e0004 */
[----:B01----:R-:W-:-:S07]  /*6e90*/  IMAD.MOV.U32 R7, RZ, RZ, R5 ;  /* 0x000000ffff077224 */ /* 0x003fce00078e0005 */
.L_x_2695:
[----:B------:R-:W-:-:S04]  /*6ea0*/  UIADD3 UR42, UR42, 0x1, URZ ;  /* 0x000000012a2a7890 */ /* 0x000fc8000fffe03f */
[----:B------:R-:W-:-:S04]  /*6eb0*/  UISETP.NE.AND UP0, UPT, UR42, 0x2, UPT ;  /* 0x000000022a00788c */ /* 0x000fc8000bf05270 */
[----:B------:R-:W-:Y:S02]  /*6ec0*/  USEL UR6, URZ, 0x1, UP0 ;  /* 0x000000013f067887 */ /* 0x000fe40008000000 */
[----:B------:R-:W-:Y:S02]  /*6ed0*/  USEL UR42, UR42, URZ, UP0 ;  /* 0x0000003f2a2a7287 */ /* 0x000fe40008000000 */
[----:B------:R-:W-:Y:S01]  /*6ee0*/  ULOP3.LUT UR43, UR43, UR6, URZ, 0x3c, !UPT ;  /* 0x000000062b2b7292 */ /* 0x000fe2000f8e3c3f */
[----:B012---:R-:W-:Y:S11]  /*6ef0*/  @!P0 BRA `(.L_x_2685) ;  /* 0x0000000000048947 */ /* 0x007ff60003800000 */
[----:B------:R-:W-:Y:S01]  /*6f00*/  BPT.TRAP 0x1 ;  /* 0x000000040000795c */ /* 0x000fe20000300000 */
.L_x_2685:
        /* <DEDUP_REMOVED lines=9> */
.L_x_2686:
[----:B-1----:R-:W-:Y:S05]  /*6fa0*/  @P1 BRA `(.L_x_2687) ;  /* 0x0000000000081947 */ /* 0x002fea0003800000 */
[----:B------:R-:W1:Y:S02]  /*6fb0*/  SYNCS.PHASECHK.TRANS64.TRYWAIT P1, [UR47+0x38830], R6 ;  /* 0x03883006ff0075a7 */ /* 0x000e64000802016f */
[----:B-1----:R-:W-:Y:S05]  /*6fc0*/  @!P1 BRA `(.L_x_2688) ;  /* 0x000000d400b49947 */ /* 0x002fea0003800000 */
.L_x_2687:
        /* <DEDUP_REMOVED lines=46> */
.L_x_2689:
        /* <DEDUP_REMOVED lines=439> */
.L_x_2690:
[----:B------:R0:W2:Y:S01]  /*8e20*/  SYNCS.PHASECHK.TRANS64.TRYWAIT P1, [UR47+0x38850], R6 ;  /* 0x03885006ff0075a7 */ /* 0x0000a2000802016f */
[----:B------:R-:W-:Y:S05]  /*8e30*/  @!P0 BRA `(.L_x_2691) ;  /* 0x0000000000048947 */ /* 0x000fea0003800000 */
[----:B------:R-:W-:Y:S01]  /*8e40*/  BPT.TRAP 0x1 ;  /* 0x000000040000795c */ /* 0x000fe20000300000 */
.L_x_2691:
[----:B------:R-:W-:Y:S01]  /*8e50*/  VIADD R7, R227, 0x8 ;  /* 0x00000008e3077836 */ /* 0x000fe20000000000 */
[----:B--2---:R-:W-:Y:S06]  /*8e60*/  @P1 BRA `(.L_x_2692) ;  /* 0x0000000000081947 */ /* 0x004fec0003800000 */
[----:B------:R-:W2:Y:S02]  /*8e70*/  SYNCS.PHASECHK.TRANS64.TRYWAIT P1, [UR47+0x38850], R6 ;  /* 0x03885006ff0075a7 */ /* 0x000ea4000802016f */
[----:B--2---:R-:W-:Y:S05]  /*8e80*/  @!P1 BRA `(.L_x_2693) ;  /* 0x000000b8001c9947 */ /* 0x004fea0003800000 */
.L_x_2692:
        /* <DEDUP_REMOVED lines=27> */
.L_x_2694:
        /* <DEDUP_REMOVED lines=8> */
.L_x_2684:
[----:B------:R-:W-:Y:S01]  /*90c0*/  ULDC.64 UR8, c[0x0][0x9a0] ;  /* 0x0002680000087ab9 */ /* 0x000fe20000000a00 */
[----:B--2---:R-:W-:Y:S01]  /*90d0*/  IMAD.MOV.U32 R9, RZ, RZ, 0x3f800000 ;  /* 0x3f800000ff097424 */ /* 0x004fe200078e00ff */
[----:B------:R-:W-:-:S04]  /*90e0*/  UISETP.NE.U32.AND UP0, UPT, UR8, URZ, UPT ;  /* 0x0000003f0800728c */ /* 0x000fc8000bf05070 */
[----:B------:R-:W-:-:S06]  /*90f0*/  UISETP.NE.AND.EX UP0, UPT, UR9, URZ, UPT, UP0 ;  /* 0x0000003f0900728c */ /* 0x000fcc000bf05300 */
        /* <DEDUP_REMOVED lines=14> */
[----:B0-----:R-:W-:-:S04]  /*91e0*/  IMAD.U32 R6, RZ, RZ, UR6 ;  /* 0x00000006ff067e24 */ /* 0x001fc8000f8e00ff */
[----:B-1----:R-:W-:Y:S01]  /*91f0*/  IMAD.U32 R7, RZ, RZ, UR7 ;  /* 0x00000007ff077e24 */ /* 0x002fe2000f8e00ff */
[----:B------:R0:W-:Y:S08]  /*9200*/  BAR.ARV R3, 0x100 ;  /* 0x000400030000751d */ /* 0x0001f00000002000 */
[----:B------:R-:W-:Y:S06]  /*9210*/  BAR.ARV 0x8, 0x180 ;  /* 0x0206000000007b1d */ /* 0x000fec0000002000 */
[----:B------:R1:W2:Y:S01]  /*9220*/  @P0 LDG.E R9, desc[UR52][R6.64] ;  /* 0x0000003406090981 */ /* 0x0002a2000c1e1900 */
[----:B------:R-:W-:Y:S01]  /*9230*/  IMAD.U32 R20, RZ, RZ, UR41 ;  /* 0x00000029ff147e24 */ /* 0x000fe2000f8e00ff */
[----:B------:R-:W-:-:S02]  /*9240*/  UIADD3 UR42, UR42, 0x1, URZ ;  /* 0x000000012a2a7890 */ /* 0x000fc4000fffe03f */
[----:B------:R-:W3:Y:S01]  /*9250*/  SHFL.BFLY PT, R11, R2, 0x2, 0x1f ;  /* 0x0c401f00020b7f89 */ /* 0x000ee200000e0000 */
[----:B------:R-:W-:Y:S02]  /*9260*/  UIADD3 UR44, UR44, 0x1, URZ ;  /* 0x000000012c2c7890 */ /* 0x000fe4000fffe03f */
[----:B------:R-:W-:Y:S01]  /*9270*/  UISETP.NE.AND UP0, UPT, UR42, 0x2, UPT ;  /* 0x000000022a00788c */ /* 0x000fe2000bf05270 */
[----:B------:R-:W4:Y:S01]  /*9280*/  SHFL.BFLY PT, R13, R0, 0x2, 0x1f ;  /* 0x0c401f00000d7f89 */ /* 0x000f2200000e0000 */
[----:B-1----:R-:W-:Y:S02]  /*9290*/  IMAD.MOV.U32 R6, RZ, RZ, RZ ;  /* 0x000000ffff067224 */ /* 0x002fe400078e00ff */
[----:B------:R-:W-:Y:S02]  /*92a0*/  USEL UR4, URZ, 0x1, UP0 ;  /* 0x000000013f047887 */ /* 0x000fe40008000000 */
[----:B------:R-:W-:Y:S02]  /*92b0*/  USEL UR42, UR42, URZ, UP0 ;  /* 0x0000003f2a2a7287 */ /* 0x000fe40008000000 */
[----:B------:R-:W-:Y:S01]  /*92c0*/  ULOP3.LUT UR43, UR43, UR4, URZ, 0x3c, !UPT ;  /* 0x000000042b2b7292 */ /* 0x000fe2000f8e3c3f */
[----:B---3--:R-:W-:Y:S01]  /*92d0*/  FADD.FTZ R11, R11, R2 ;  /* 0x000000020b0b7221 */ /* 0x008fe20000010000 */
[----:B------:R-:W-:-:S02]  /*92e0*/  IMAD.MOV.U32 R2, RZ, RZ, -0x800000 ;  /* 0xff800000ff027424 */ /* 0x000fc400078e00ff */
[----:B----4-:R-:W-:Y:S02]  /*92f0*/  FADD.FTZ R13, R13, R0 ;  /* 0x000000000d0d7221 */ /* 0x010fe40000010000 */
[----:B------:R-:W1:Y:S01]  /*9300*/  SHFL.BFLY PT, R8, R11, 0x1, 0x1f ;  /* 0x0c201f000b087f89 */ /* 0x000e6200000e0000 */
[----:B------:R-:W-:-:S03]  /*9310*/  IMAD.MOV.U32 R0, RZ, RZ, -0x800000 ;  /* 0xff800000ff007424 */ /* 0x000fc600078e00ff */
[----:B------:R-:W3:Y:S01]  /*9320*/  SHFL.BFLY PT, R10, R13, 0x1, 0x1f ;  /* 0x0c201f000d0a7f89 */ /* 0x000ee200000e0000 */
[----:B-1----:R-:W-:Y:S01]  /*9330*/  FADD.FTZ R8, R11, R8 ;  /* 0x000000080b087221 */ /* 0x002fe20000010000 */
[----:B------:R-:W-:Y:S02]  /*9340*/  IMAD.U32 R11, RZ, RZ, UR41 ;  /* 0x00000029ff0b7e24 */ /* 0x000fe4000f8e00ff */
[----:B---3--:R-:W-:Y:S02]  /*9350*/  FADD.FTZ R12, R13, R10 ;  /* 0x0000000a0d0c7221 */ /* 0x008fe40000010000 */
[C---:B------:R-:W-:Y:S01]  /*9360*/  FSETP.NE.FTZ.AND P0, PT, R8.reuse, RZ, PT ;  /* 0x000000ff0800720b */ /* 0x040fe20003f15000 */
[----:B0-----:R-:W-:Y:S01]  /*9370*/  FMUL.FTZ R3, R8, 0.00390625 ;  /* 0x3b80000008037820 */ /* 0x001fe20000410000 */
[----:B------:R-:W-:Y:S02]  /*9380*/  IMAD.MOV.U32 R10, RZ, RZ, RZ ;  /* 0x000000ffff0a7224 */ /* 0x000fe400078e00ff */
[----:B------:R-:W-:-:S02]  /*9390*/  FMUL.FTZ R14, R12, 0.00390625 ;  /* 0x3b8000000c0e7820 */ /* 0x000fc40000410000 */
[----:B------:R-:W-:-:S03]  /*93a0*/  FSETP.NE.FTZ.AND P1, PT, R3, RZ, PT ;  /* 0x000000ff0300720b */ /* 0x000fc60003f35000 */
[----:B------:R-:W-:-:S04]  /*93b0*/  FSETP.NE.FTZ.AND P2, PT, R14, RZ, PT ;  /* 0x000000ff0e00720b */ /* 0x000fc80003f55000 */
[----:B------:R0:W-:Y:S01]  /*93c0*/  @P0 MUFU.RCP R6, R8 ;  /* 0x0000000800060308 */ /* 0x0001e20000001000 */
[----:B------:R-:W-:-:S08]  /*93d0*/  FSETP.NE.FTZ.AND P0, PT, R12, RZ, PT ;  /* 0x000000ff0c00720b */ /* 0x000fd00003f15000 */
[----:B------:R-:W1:Y:S01]  /*93e0*/  @P2 MUFU.LG2 R7, R14 ;  /* 0x0000000e00072308 */ /* 0x000e620000000c00 */
[----:B------:R-:W-:Y:S01]  /*93f0*/  @P2 FMUL.FTZ R20, R20, 0.69314718246459960938 ;  /* 0x3f31721814142820 */ /* 0x000fe20000410000 */
[----:B0-----:R-:W-:-:S06]  /*9400*/  @P1 FMUL.FTZ R8, R11, 0.69314718246459960938 ;  /* 0x3f3172180b081820 */ /* 0x001fcc0000410000 */
[----:B------:R-:W0:Y:S08]  /*9410*/  @P1 MUFU.LG2 R3, R3 ;  /* 0x0000000300031308 */ /* 0x000e300000000c00 */
        /* <DEDUP_REMOVED lines=135> */
[----:B------:R-:W-:-:S07]  /*9c90*/  FMUL.FTZ R9, R151, R9 ;  /* 0x0000000997097220 */ /* 0x000fce0000410000 */
.L_x_2659:
        /* <DEDUP_REMOVED lines=24> */
[----:B------:R-:W-:Y:S01]  /*9e20*/  F2FP.BF16.F32.PACK_AB R45, R87, R62 ;  /* 0x0000003e572d723e */ /* 0x000fe200000010ff */
[----:B------:R-:W-:Y:S01]  /*9e30*/  UISETP.NE.U32.AND UP0, UPT, UR10, URZ, UPT ;  /* 0x0000003f0a00728c */ /* 0x000fe2000bf05070 */
[----:B------:R-:W-:Y:S02]  /*9e40*/  F2FP.BF16.F32.PACK_AB R32, R5, R32 ;  /* 0x000000200520723e */ /* 0x000fe400000010ff */
[----:B------:R-:W-:Y:S01]  /*9e50*/  F2FP.BF16.F32.PACK_AB R33, R6, R33 ;  /* 0x000000210621723e */ /* 0x000fe200000010ff */
[----:B------:R-:W-:Y:S01]  /*9e60*/  UISETP.NE.AND.EX UP0, UPT, UR11, URZ, UPT, UP0 ;  /* 0x0000003f0b00728c */ /* 0x000fe2000bf05300 */
[----:B------:R-:W-:-:S02]  /*9e70*/  F2FP.BF16.F32.PACK_AB R112, R77, R112 ;  /* 0x000000704d70723e */ /* 0x000fc400000010ff */
[----:B0-----:R-:W-:Y:S01]  /*9e80*/  LOP3.LUT P0, R21, R74, 0x3, RZ, 0xc0, !PT ;  /* 0x000000034a157812 */ /* 0x001fe2000780c0ff */
[----:B------:R-:W-:Y:S01]  /*9e90*/  ULDC.64 UR10, c[0x0][0xc00] ;  /* 0x00030000000a7ab9 */ /* 0x000fe20000000a00 */
[----:B------:R-:W-:Y:S01]  /*9ea0*/  F2FP.BF16.F32.PACK_AB R113, R76, R113 ;  /* 0x000000714c71723e */ /* 0x000fe200000010ff */
[----:B------:R-:W-:Y:S01]  /*9eb0*/  UIMAD.WIDE UR10, UR37, 0x4, UR10 ;  /* 0x00000004250a78a5 */ /* 0x000fe2000f8e020a */
[----:B------:R-:W-:Y:S02]  /*9ec0*/  ISETP.EQ.OR P0, PT, R21, 0x3, !P0 ;  /* 0x000000031500780c */ /* 0x000fe40004702670 */
[----:B------:R-:W-:Y:S02]  /*9ed0*/  F2FP.BF16.F32.PACK_AB R5, R158, R159 ;  /* 0x0000009f9e05723e */ /* 0x000fe400000010ff */
[----:B------:R-:W-:Y:S02]  /*9ee0*/  SEL R123, R55, R54, P0 ;  /* 0x00000036377b7207 */ /* 0x000fe40000000000 */
[----:B------:R-:W-:Y:S01]  /*9ef0*/  SEL R62, R54, R55, P0 ;  /* 0x00000037363e7207 */ /* 0x000fe20000000000 */
[----:B------:R-:W-:Y:S01]  /*9f00*/  IMAD.MOV.U32 R54, RZ, RZ, 0x2 ;  /* 0x00000002ff367424 */ /* 0x000fe200078e00ff */
[----:B------:R-:W-:-:S02]  /*9f10*/  F2FP.BF16.F32.PACK_AB R6, R156, R157 ;  /* 0x0000009d9c06723e */ /* 0x000fc400000010ff */
[----:B------:R-:W-:Y:S01]  /*9f20*/  F2FP.BF16.F32.PACK_AB R136, R101, R136 ;  /* 0x000000886588723e */ /* 0x000fe200000010ff */
[----:B------:R-:W-:Y:S01]  /*9f30*/  IMAD.WIDE R54, R221, R54, UR8 ;  /* 0x00000008dd367e25 */ /* 0x000fe2000f8e0236 */
[----:B------:R-:W-:Y:S02]  /*9f40*/  F2FP.BF16.F32.PACK_AB R137, R100, R137 ;  /* 0x000000896489723e */ /* 0x000fe400000010ff */
[----:B------:R-:W-:Y:S02]  /*9f50*/  F2FP.BF16.F32.PACK_AB R60, R60, R97 ;  /* 0x000000613c3c723e */ /* 0x000fe400000010ff */
[----:B------:R-:W-:Y:S02]  /*9f60*/  F2FP.BF16.F32.PACK_AB R142, R142, R31 ;  /* 0x0000001f8e8e723e */ /* 0x000fe400000010ff */
[----:B------:R-:W-:Y:S02]  /*9f70*/  F2FP.BF16.F32.PACK_AB R135, R135, R34 ;  /* 0x000000228787723e */ /* 0x000fe400000010ff */
[----:B------:R-:W-:-:S02]  /*9f80*/  SEL R97, R112, R113, P0 ;  /* 0x0000007170617207 */ /* 0x000fc40000000000 */
[----:B------:R-:W-:Y:S02]  /*9f90*/  SEL R31, R113, R112, P0 ;  /* 0x00000070711f7207 */ /* 0x000fe40000000000 */
[----:B------:R-:W-:Y:S02]  /*9fa0*/  F2FP.BF16.F32.PACK_AB R24, R3, R24 ;  /* 0x000000180318723e */ /* 0x000fe400000010ff */
[----:B------:R-:W-:Y:S02]  /*9fb0*/  F2FP.BF16.F32.PACK_AB R25, R4, R25 ;  /* 0x000000190419723e */ /* 0x000fe400000010ff */
[----:B------:R-:W-:Y:S02]  /*9fc0*/  F2FP.BF16.F32.PACK_AB R29, R29, R72 ;  /* 0x000000481d1d723e */ /* 0x000fe400000010ff */
[----:B------:R-:W-:Y:S02]  /*9fd0*/  F2FP.BF16.F32.PACK_AB R28, R28, R73 ;  /* 0x000000491c1c723e */ /* 0x000fe400000010ff */
        /* <DEDUP_REMOVED lines=13> */
[C---:B------:R-:W-:Y:S02]  /*a0b0*/  IADD3 R6, P2, R54.reuse, 0x20, RZ ;  /* 0x0000002036067810 */ /* 0x040fe40007f5e0ff */
[C---:B------:R-:W-:Y:S02]  /*a0c0*/  IADD3 R137, P3, R54.reuse, 0x40, RZ ;  /* 0x0000004036897810 */ /* 0x040fe40007f7e0ff */
[----:B------:R-:W-:Y:S02]  /*a0d0*/  IADD3 R139, P4, R54, 0x60, RZ ;  /* 0x00000060368b7810 */ /* 0x000fe40007f9e0ff */
[----:B------:R-:W-:Y:S02]  /*a0e0*/  F2FP.BF16.F32.PACK_AB R148, R148, R149 ;  /* 0x000000959494723e */ /* 0x000fe400000010ff */
[----:B------:R-:W-:Y:S02]  /*a0f0*/  F2FP.BF16.F32.PACK_AB R141, R140, R141 ;  /* 0x0000008d8c8d723e */ /* 0x000fe400000010ff */
[----:B------:R-:W-:-:S02]  /*a100*/  F2FP.BF16.F32.PACK_AB R13, R13, R56 ;  /* 0x000000380d0d723e */ /* 0x000fc400000010ff */
[----:B------:R-:W-:Y:S01]  /*a110*/  F2FP.BF16.F32.PACK_AB R12, R12, R57 ;  /* 0x000000390c0c723e */ /* 0x000fe200000010ff */
[----:B------:R-:W-:Y:S01]  /*a120*/  IMAD.X R57, RZ, RZ, R55, P3 ;  /* 0x000000ffff397224 */ /* 0x000fe200018e0637 */
        /* <DEDUP_REMOVED lines=42> */
[----:B------:R-:W-:-:S02]  /*a3d0*/  LOP3.LUT R3, R54, 0x380, RZ, 0xc0, !PT ;  /* 0x0000038036037812 */ /* 0x000fc400078ec0ff */
[----:B------:R-:W-:Y:S02]  /*a3e0*/  F2FP.BF16.F32.PACK_AB R37, R37, R80 ;  /* 0x000000502525723e */ /* 0x000fe400000010ff */
[----:B------:R-:W-:Y:S02]  /*a3f0*/  F2FP.BF16.F32.PACK_AB R86, R86, R63 ;  /* 0x0000003f5656723e */ /* 0x000fe400000010ff */
[----:B------:R-:W-:Y:S02]  /*a400*/  F2FP.BF16.F32.PACK_AB R110, R110, R51 ;  /* 0x000000336e6e723e */ /* 0x000fe400000010ff */
[----:B------:R-:W-:Y:S02]  /*a410*/  F2FP.BF16.F32.PACK_AB R43, R118, R43 ;  /* 0x0000002b762b723e */ /* 0x000fe400000010ff */
[----:B------:R-:W-:Y:S02]  /*a420*/  F2FP.BF16.F32.PACK_AB R42, R119, R42 ;  /* 0x0000002a772a723e */ /* 0x000fe400000010ff */
[----:B------:R-:W-:-:S02]  /*a430*/  F2FP.BF16.F32.PACK_AB R39, R126, R39 ;  /* 0x000000277e27723e */ /* 0x000fc400000010ff */
[----:B------:R-:W-:Y:S02]  /*a440*/  F2FP.BF16.F32.PACK_AB R38, R127, R38 ;  /* 0x000000267f26723e */ /* 0x000fe400000010ff */
[C---:B------:R-:W-:Y:S02]  /*a450*/  IADD3 R12, P5, R54.reuse, 0x4000, RZ ;  /* 0x00004000360c7810 */ /* 0x040fe40007fbe0ff */
[C---:B------:R-:W-:Y:S02]  /*a460*/  IADD3 R141, P6, R54.reuse, 0x4020, RZ ;  /* 0x00004020368d7810 */ /* 0x040fe40007fde0ff */
[C---:B------:R-:W-:Y:S02]  /*a470*/  IADD3 R143, P1, R54.reuse, 0x4040, RZ ;  /* 0x00004040368f7810 */ /* 0x040fe40007f3e0ff */
[C---:B------:R-:W-:Y:S02]  /*a480*/  IADD3 R145, P2, R54.reuse, 0x4060, RZ ;  /* 0x0000406036917810 */ /* 0x040fe40007f5e0ff */
[----:B------:R-:W-:-:S02]  /*a490*/  IADD3 R14, P3, R54, 0x8000, RZ ;  /* 0x00008000360e7810 */ /* 0x000fc40007f7e0ff */
[----:B------:R-:W-:Y:S02]  /*a4a0*/  IADD3 R147, P4, R54, 0x8020, RZ ;  /* 0x0000802036937810 */ /* 0x000fe40007f9e0ff */
[----:B------:R-:W-:Y:S02]  /*a4b0*/  F2FP.BF16.F32.PACK_AB R40, R7, R40 ;  /* 0x000000280728723e */ /* 0x000fe400000010ff */
[----:B------:R-:W-:Y:S01]  /*a4c0*/  F2FP.BF16.F32.PACK_AB R134, R134, R35 ;  /* 0x000000238686723e */ /* 0x000fe200000010ff */
[----:B------:R-:W-:Y:S01]  /*a4d0*/  IMAD.X R13, RZ, RZ, R55, P4 ;  /* 0x000000ffff0d7224 */ /* 0x000fe200020e0637 */
[----:B------:R-:W-:Y:S02]  /*a4e0*/  SEL R75, R32, R33, P0 ;  /* 0x00000021204b7207 */ /* 0x000fe40000000000 */
[----:B------:R-:W-:Y:S02]  /*a4f0*/  SEL R66, R33, R32, P0 ;  /* 0x0000002021427207 */ /* 0x000fe40000000000 */
[----:B------:R-:W-:-:S02]  /*a500*/  SEL R91, R109, R108, P0 ;  /* 0x0000006c6d5b7207 */ /* 0x000fc40000000000 */
[----:B------:R-:W-:Y:S02]  /*a510*/  SEL R35, R108, R109, P0 ;  /* 0x0000006d6c237207 */ /* 0x000fe40000000000 */
[----:B------:R-:W-:Y:S02]  /*a520*/  F2FP.BF16.F32.PACK_AB R150, R150, R27 ;  /* 0x0000001b9696723e */ /* 0x000fe400000010ff */
[----:B------:R-:W-:Y:S02]  /*a530*/  SEL R103, R128, R129, P0 ;  /* 0x0000008180677207 */ /* 0x000fe40000000000 */
[----:B------:R-:W-:Y:S02]  /*a540*/  SEL R33, R129, R128, P0 ;  /* 0x0000008081217207 */ /* 0x000fe40000000000 */
[----:B------:R-:W-:Y:S02]  /*a550*/  SEL R109, R132, R125, P0 ;  /* 0x0000007d846d7207 */ /* 0x000fe40000000000 */
[----:B------:R-:W-:-:S02]  /*a560*/  SEL R47, R125, R132, P0 ;  /* 0x000000847d2f7207 */ /* 0x000fc40000000000 */
[----:B------:R-:W-:Y:S02]  /*a570*/  SEL R115, R67, R8, P0 ;  /* 0x0000000843737207 */ /* 0x000fe40000000000 */
[----:B------:R-:W-:Y:S02]  /*a580*/  SEL R50, R8, R67, P0 ;  /* 0x0000004308327207 */ /* 0x000fe40000000000 */
[----:B------:R-:W-:Y:S02]  /*a590*/  SHF.R.U64 R3, R3, 0x3, RZ ;  /* 0x0000000303037819 */ /* 0x000fe400000012ff */
[----:B------:R-:W-:Y:S02]  /*a5a0*/  SEL R87, R37, R36, P0 ;  /* 0x0000002425577207 */ /* 0x000fe40000000000 */
[----:B------:R-:W-:Y:S01]  /*a5b0*/  SEL R27, R36, R37, P0 ;  /* 0x00000025241b7207 */ /* 0x000fe20000000000 */
[----:B------:R-:W-:Y:S01]  /*a5c0*/  IMAD.X R37, RZ, RZ, R55, P3 ;  /* 0x000000ffff257224 */ /* 0x000fe200018e0637 */
[----:B------:R-:W-:-:S02]  /*a5d0*/  SEL R119, R86, R45, P0 ;  /* 0x0000002d56777207 */ /* 0x000fc40000000000 */
        /* <DEDUP_REMOVED lines=12> */
[----:B------:R-:W-:Y:S02]  /*a6a0*/  F2FP.BF16.F32.PACK_AB R7, R154, R155 ;  /* 0x0000009b9a07723e */ /* 0x000fe400000010ff */
[----:B------:R-:W-:Y:S02]  /*a6b0*/  F2FP.BF16.F32.PACK_AB R152, R152, R153 ;  /* 0x000000999898723e */ /* 0x000fe400000010ff */
[----:B------:R-:W-:Y:S02]  /*a6c0*/  SEL R77, R40, R41, P0 ;  /* 0x00000029284d7207 */ /* 0x000fe40000000000 */
[----:B------:R-:W-:-:S02]  /*a6d0*/  SEL R63, R41, R40, P0 ;  /* 0x00000028293f7207 */ /* 0x000fc40000000000 */
[C---:B------:R-:W-:Y:S02]  /*a6e0*/  IADD3 R149, P5, R54.reuse, 0x8040, RZ ;  /* 0x0000804036957810 */ /* 0x040fe40007fbe0ff */
[C---:B------:R-:W-:Y:S02]  /*a6f0*/  IADD3 R151, P6, R54.reuse, 0x8060, RZ ;  /* 0x0000806036977810 */ /* 0x040fe40007fde0ff */
[C---:B------:R-:W-:Y:S01]  /*a700*/  IADD3 R40, P1, R54.reuse, 0xc000, RZ ;  /* 0x0000c00036287810 */ /* 0x040fe20007f3e0ff */
[--C-:B------:R-:W-:Y:S01]  /*a710*/  IMAD.X R15, RZ, RZ, R55.reuse, P5 ;  /* 0x000000ffff0f7224 */ /* 0x100fe200028e0637 */
[C---:B------:R-:W-:Y:S02]  /*a720*/  IADD3 R153, P2, R54.reuse, 0xc020, RZ ;  /* 0x0000c02036997810 */ /* 0x040fe40007f5e0ff */
[C---:B------:R-:W-:Y:S02]  /*a730*/  IADD3 R155, P3, R54.reuse, 0xc040, RZ ;  /* 0x0000c040369b7810 */ /* 0x040fe40007f7e0ff */
[----:B------:R-:W-:Y:S01]  /*a740*/  IADD3 R157, P4, R54, 0xc060, RZ ;  /* 0x0000c060369d7810 */ /* 0x000fe20007f9e0ff */
[----:B------:R-:W-:Y:S01]  /*a750*/  IMAD.X R41, RZ, RZ, R55, P2 ;  /* 0x000000ffff297224 */ /* 0x000fe200010e0637 */
[----:B------:R-:W-:-:S02]  /*a760*/  LOP3.LUT R54, R3, R54, RZ, 0x3c, !PT ;  /* 0x0000003603367212 */ /* 0x000fc400078e3cff */
[----:B------:R-:W-:Y:S01]  /*a770*/  SHF.R.U64 R3, R4, 0x3, RZ ;  /* 0x0000000304037819 */ /* 0x000fe200000012ff */
[----:B------:R-:W-:Y:S01]  /*a780*/  IMAD.X R5, RZ, RZ, R55, P4 ;  /* 0x000000ffff057224 */ /* 0x000fe200020e0637 */
[----:B------:R-:W-:Y:S02]  /*a790*/  LOP3.LUT R8, R137, 0x380, RZ, 0xc0, !PT ;  /* 0x0000038089087812 */ /* 0x000fe400078ec0ff */
[----:B------:R-:W-:Y:S02]  /*a7a0*/  F2FP.BF16.F32.PACK_AB R11, R11, R48 ;  /* 0x000000300b0b723e */ /* 0x000fe400000010ff */
[----:B------:R-:W-:Y:S02]  /*a7b0*/  LOP3.LUT R60, R3, R6, RZ, 0x3c, !PT ;  /* 0x00000006033c7212 */ /* 0x000fe400078e3cff */
[----:B------:R-:W-:Y:S02]  /*a7c0*/  LOP3.LUT R3, R12, 0x380, RZ, 0xc0, !PT ;  /* 0x000003800c037812 */ /* 0x000fe400078ec0ff */
[----:B------:R-:W-:-:S02]  /*a7d0*/  SHF.R.U64 R4, R8, 0x3, RZ ;  /* 0x0000000308047819 */ /* 0x000fc400000012ff */
[----:B------:R-:W-:Y:S02]  /*a7e0*/  SEL R79, R11, R10, P0 ;  /* 0x0000000a0b4f7207 */ /* 0x000fe40000000000 */
[----:B------:R-:W-:Y:S01]  /*a7f0*/  SEL R21, R10, R11, P0 ;  /* 0x0000000b0a157207 */ /* 0x000fe20000000000 */
[----:B------:R-:W-:Y:S01]  /*a800*/  IMAD.X R11, RZ, RZ, R55, P6 ;  /* 0x000000ffff0b7224 */ /* 0x000fe200030e0637 */
[----:B------:R-:W-:Y:S02]  /*a810*/  LOP3.LUT R10, R139, 0x380, RZ, 0xc0, !PT ;  /* 0x000003808b0a7812 */ /* 0x000fe400078ec0ff */
[----:B------:R-:W-:Y:S02]  /*a820*/  SHF.R.U64 R3, R3, 0x3, RZ ;  /* 0x0000000303037819 */ /* 0x000fe400000012ff */
[----:B------:R-:W-:Y:S02]  /*a830*/  LOP3.LUT R56, R4, R137, RZ, 0x3c, !PT ;  /* 0x0000008904387212 */ /* 0x000fe400078e3cff */
[----:B------:R-:W-:-:S02]  /*a840*/  LOP3.LUT R4, R141, 0x380, RZ, 0xc0, !PT ;  /* 0x000003808d047812 */ /* 0x000fc400078ec0ff */
[----:B------:R-:W-:Y:S02]  /*a850*/  LOP3.LUT R6, R143, 0x380, RZ, 0xc0, !PT ;  /* 0x000003808f067812 */ /* 0x000fe400078ec0ff */
[----:B------:R-:W-:Y:S02]  /*a860*/  F2FP.BF16.F32.PACK_AB R121, R84, R121 ;  /* 0x000000795479723e */ /* 0x000fe400000010ff */
[----:B------:R-:W-:Y:S02]  /*a870*/  F2FP.BF16.F32.PACK_AB R59, R94, R59 ;  /* 0x0000003b5e3b723e */ /* 0x000fe400000010ff */
[----:B------:R-:W-:Y:S02]  /*a880*/  SHF.R.U64 R8, R10, 0x3, RZ ;  /* 0x000000030a087819 */ /* 0x000fe400000012ff */
[----:B------:R-:W-:Y:S01]  /*a890*/  LOP3.LUT R48, R3, R12, RZ, 0x3c, !PT ;  /* 0x0000000c03307212 */ /* 0x000fe200078e3cff */
[----:B--2---:R-:W-:Y:S01]  /*a8a0*/  SHFL.IDX PT, R75, R75, R20, 0x1c1f ;  /* 0x001c1f144b4b7589 */ /* 0x004fe200000e0000 */
[----:B------:R-:W-:-:S02]  /*a8b0*/  LOP3.LUT R3, R14, 0x380, RZ, 0xc0, !PT ;  /* 0x000003800e037812 */ /* 0x000fc400078ec0ff */
[----:B------:R-:W-:Y:S01]  /*a8c0*/  SHF.R.U64 R4, R4, 0x3, RZ ;  /* 0x0000000304047819 */ /* 0x000fe200000012ff */
[----:B------:R-:W-:Y:S01]  /*a8d0*/  SHFL.IDX PT, R113, R113, R20, 0x1c1f ;  /* 0x001c1f1471717589 */ /* 0x000fe200000e0000 */
[----:B------:R-:W-:Y:S02]  /*a8e0*/  SHF.R.U64 R6, R6, 0x3, RZ ;  /* 0x0000000306067819 */ /* 0x000fe400000012ff */
[----:B------:R-:W-:Y:S01]  /*a8f0*/  SEL R101, R120, R121, P0 ;  /* 0x0000007978657207 */ /* 0x000fe20000000000 */
[----:B------:R-:W-:Y:S01]  /*a900*/  SHFL.IDX PT, R117, R117, R20, 0x1c1f ;  /* 0x001c1f1475757589 */ /* 0x000fe200000e0000 */
[----:B------:R-:W-:Y:S02]  /*a910*/  SEL R32, R121, R120, P0 ;  /* 0x0000007879207207 */ /* 0x000fe40000000000 */
[----:B------:R-:W-:Y:S01]  /*a920*/  SEL R121, R59, R44, P0 ;  /* 0x0000002c3b797207 */ /* 0x000fe20000000000 */
[----:B------:R-:W-:Y:S01]  /*a930*/  SHFL.IDX PT, R73, R73, R20, 0x1c1f ;  /* 0x001c1f1449497589 */ /* 0x000fe200000e0000 */
[----:B------:R-:W-:-:S02]  /*a940*/  LOP3.LUT R52, R8, R139, RZ, 0x3c, !PT ;  /* 0x0000008b08347212 */ /* 0x000fc400078e3cff */
[----:B------:R-:W-:Y:S01]  /*a950*/  SEL R59, R44, R59, P0 ;  /* 0x0000003b2c3b7207 */ /* 0x000fe20000000000 */
[----:B------:R-:W-:Y:S01]  /*a960*/  SHFL.IDX PT, R77, R77, R20, 0x1c1f ;  /* 0x001c1f144d4d7589 */ /* 0x000fe200000e0000 */
[----:B------:R-:W-:Y:S02]  /*a970*/  LOP3.LUT R8, R145, 0x380, RZ, 0xc0, !PT ;  /* 0x0000038091087812 */ /* 0x000fe400078ec0ff */
[----:B------:R-:W-:Y:S01]  /*a980*/  SHF.R.U64 R3, R3, 0x3, RZ ;  /* 0x0000000303037819 */ /* 0x000fe200000012ff */
[----:B------:R-:W-:Y:S01]  /*a990*/  SHFL.IDX PT, R79, R79, R20, 0x1c1f ;  /* 0x001c1f144f4f7589 */ /* 0x000fe200000e0000 */
[----:B------:R-:W-:Y:S02]  /*a9a0*/  LOP3.LUT R44, R4, R141, RZ, 0x3c, !PT ;  /* 0x0000008d042c7212 */ /* 0x000fe400078e3cff */
[----:B------:R-:W-:Y:S01]  /*a9b0*/  LOP3.LUT R42, R6, R143, RZ, 0x3c, !PT ;  /* 0x0000008f062a7212 */ /* 0x000fe200078e3cff */
[----:B------:R-:W-:Y:S01]  /*a9c0*/  SHFL.IDX PT, R81, R81, R20, 0x1c1f ;  /* 0x001c1f1451517589 */ /* 0x000fe200000e0000 */
[----:B------:R-:W-:-:S02]  /*a9d0*/  LOP3.LUT R4, R147, 0x380, RZ, 0xc0, !PT ;  /* 0x0000038093047812 */ /* 0x000fc400078ec0ff */
[----:B------:R-:W-:Y:S01]  /*a9e0*/  LOP3.LUT R6, R149, 0x380, RZ, 0xc0, !PT ;  /* 0x0000038095067812 */ /* 0x000fe200078ec0ff */
[----:B------:R-:W-:Y:S01]  /*a9f0*/  SHFL.IDX PT, R83, R83, R20, 0x1c1f ;  /* 0x001c1f1453537589 */ /* 0x000fe200000e0000 */
[----:B------:R-:W-:Y:S02]  /*aa00*/  SHF.R.U64 R8, R8, 0x3, RZ ;  /* 0x0000000308087819 */ /* 0x000fe400000012ff */
[----:B------:R-:W-:Y:S01]  /*aa10*/  LOP3.LUT R36, R3, R14, RZ, 0x3c, !PT ;  /* 0x0000000e03247212 */ /* 0x000fe200078e3cff */
[----:B------:R-:W-:Y:S01]  /*aa20*/  SHFL.IDX PT, R85, R85, R20, 0x1c1f ;  /* 0x001c1f1455557589 */ /* 0x000fe200000e0000 */
[----:B------:R-:W-:Y:S02]  /*aa30*/  SHF.R.U64 R4, R4, 0x3, RZ ;  /* 0x0000000304047819 */ /* 0x000fe400000012ff */
[----:B------:R-:W-:Y:S01]  /*aa40*/  SHF.R.U64 R6, R6, 0x3, RZ ;  /* 0x0000000306067819 */ /* 0x000fe200000012ff */
[----:B------:R-:W-:Y:S01]  /*aa50*/  SHFL.IDX PT, R87, R87, R20, 0x1c1f ;  /* 0x001c1f1457577589 */ /* 0x000fe200000e0000 */
[----:B------:R-:W-:-:S02]  /*aa60*/  MOV R92, R52 ;  /* 0x00000034005c7202 */ /* 0x000fc40000000f00 */
[----:B------:R-:W-:Y:S01]  /*aa70*/  LOP3.LUT R38, R8, R145, RZ, 0x3c, !PT ;  /* 0x0000009108267212 */ /* 0x000fe200078e3cff */
[----:B------:R-:W-:Y:S01]  /*aa80*/  SHFL.IDX PT, R89, R89, R20, 0x1c1f ;  /* 0x001c1f1459597589 */ /* 0x000fe200000e0000 */
[----:B------:R-:W-:Y:S02]  /*aa90*/  MOV R53, R36 ;  /* 0x0000002400357202 */ /* 0x000fe40000000f00 */
[----:B------:R-:W-:Y:S01]  /*aaa0*/  SEL R107, R7, R152, P0 ;  /* 0x00000098076b7207 */ /* 0x000fe20000000000 */
[----:B------:R-:W-:Y:S01]  /*aab0*/  SHFL.IDX PT, R95, R95, R20, 0x1c1f ;  /* 0x001c1f145f5f7589 */ /* 0x000fe200000e0000 */
[----:B------:R-:W-:Y:S01]  /*aac0*/  SEL R72, R152, R7, P0 ;  /* 0x0000000798487207 */ /* 0x000fe20000000000 */
[----:B------:R-:W-:Y:S01]  /*aad0*/  IMAD.X R7, RZ, RZ, R55, P3 ;  /* 0x000000ffff077224 */ /* 0x000fe200018e0637 */
[----:B------:R-:W-:Y:S01]  /*aae0*/  LOP3.LUT R8, R151, 0x380, RZ, 0xc0, !PT ;  /* 0x0000038097087812 */ /* 0x000fe200078ec0ff */
[----:B------:R-:W-:Y:S01]  /*aaf0*/  SHFL.IDX PT, R93, R93, R20, 0x1c1f ;  /* 0x001c1f145d5d7589 */ /* 0x000fe200000e0000 */
[----:B------:R-:W-:-:S02]  /*ab00*/  LOP3.LUT R37, R20, 0x2, RZ, 0x3c, !PT ;  /* 0x0000000214257812 */ /* 0x000fc400078e3cff */
[----:B------:R-:W-:Y:S01]  /*ab10*/  LOP3.LUT R12, R4, R147, RZ, 0x3c, !PT ;  /* 0x00000093040c7212 */ /* 0x000fe200078e3cff */
[----:B------:R-:W-:Y:S01]  /*ab20*/  SHFL.IDX PT, R107, R107, R20, 0x1c1f ;  /* 0x001c1f146b6b7589 */ /* 0x000fe200000e0000 */
[----:B------:R-:W-:Y:S02]  /*ab30*/  LOP3.LUT R14, R6, R149, RZ, 0x3c, !PT ;  /* 0x00000095060e7212 */ /* 0x000fe400078e3cff */
[----:B------:R-:W-:Y:S01]  /*ab40*/  LOP3.LUT R3, R40, 0x380, RZ, 0xc0, !PT ;  /* 0x0000038028037812 */ /* 0x000fe200078ec0ff */
[----:B------:R-:W0:Y:S01]  /*ab50*/  SHFL.IDX PT, R66, R66, R37, 0x1c1f ;  /* 0x001c1f2542427589 */ /* 0x000e2200000e0000 */
[----:B------:R-:W-:Y:S02]  /*ab60*/  LOP3.LUT R4, R153, 0x380, RZ, 0xc0, !PT ;  /* 0x0000038099047812 */ /* 0x000fe400078ec0ff */
[----:B------:R-:W-:Y:S01]  /*ab70*/  LOP3.LUT R6, R155, 0x380, RZ, 0xc0, !PT ;  /* 0x000003809b067812 */ /* 0x000fe200078ec0ff */
[----:B------:R-:W1:Y:S01]  /*ab80*/  SHFL.IDX PT, R72, R72, R37, 0x1c1f ;  /* 0x001c1f2548487589 */ /* 0x000e6200000e0000 */
[----:B------:R-:W-:-:S02]  /*ab90*/  SHF.R.U64 R8, R8, 0x3, RZ ;  /* 0x0000000308087819 */ /* 0x000fc400000012ff */
[----:B------:R-:W-:Y:S01]  /*aba0*/  SHF.R.U64 R3, R3, 0x3, RZ ;  /* 0x0000000303037819 */ /* 0x000fe200000012ff */
[----:B------:R-:W2:Y:S01]  /*abb0*/  SHFL.IDX PT, R74, R74, R37, 0x1c1f ;  /* 0x001c1f254a4a7589 */ /* 0x000ea200000e0000 */
[----:B------:R-:W-:Y:S02]  /*abc0*/  SHF.R.U64 R4, R4, 0x3, RZ ;  /* 0x0000000304047819 */ /* 0x000fe400000012ff */
[----:B------:R-:W-:Y:S01]  /*abd0*/  SHF.R.U64 R6, R6, 0x3, RZ ;  /* 0x0000000306067819 */ /* 0x000fe200000012ff */
[----:B------:R-:W3:Y:S01]  /*abe0*/  SHFL.IDX PT, R76, R76, R37, 0x1c1f ;  /* 0x001c1f254c4c7589 */ /* 0x000ee200000e0000 */
[----:B------:R-:W-:Y:S02]  /*abf0*/  LOP3.LUT R10, R8, R151, RZ, 0x3c, !PT ;  /* 0x00000097080a7212 */ /* 0x000fe400078e3cff */
[----:B------:R-:W-:Y:S01]  /*ac00*/  LOP3.LUT R8, R3, R40, RZ, 0x3c, !PT ;  /* 0x0000002803087212 */ /* 0x000fe200078e3cff */
[----:B------:R-:W-:Y:S01]  /*ac10*/  SHFL.IDX PT, R97, R97, R20, 0x1c1f ;  /* 0x001c1f1461617589 */ /* 0x000fe200000e0000 */
[----:B------:R-:W-:-:S02]  /*ac20*/  LOP3.LUT R40, R4, R153, RZ, 0x3c, !PT ;  /* 0x0000009904287212 */ /* 0x000fc400078e3cff */
[----:B------:R-:W-:Y:S01]  /*ac30*/  LOP3.LUT R6, R6, R155, RZ, 0x3c, !PT ;  /* 0x0000009b06067212 */ /* 0x000fe200078e3cff */
[----:B------:R-:W-:Y:S01]  /*ac40*/  SHFL.IDX PT, R101, R101, R20, 0x1c1f ;  /* 0x001c1f1465657589 */ /* 0x000fe200000e0000 */
[----:B------:R-:W-:Y:S02]  /*ac50*/  LOP3.LUT R78, R157, 0x380, RZ, 0xc0, !PT ;  /* 0x000003809d4e7812 */ /* 0x000fe400078ec0ff */
[----:B------:R-:W-:Y:S01]  /*ac60*/  SEL R131, R134, R135, P0 ;  /* 0x0000008786837207 */ /* 0x000fe20000000000 */
[----:B------:R-:W-:Y:S01]  /*ac70*/  SHFL.IDX PT, R103, R103, R20, 0x1c1f ;  /* 0x001c1f1467677589 */ /* 0x000fe200000e0000 */
[----:B------:R-:W-:Y:S02]  /*ac80*/  SEL R68, R135, R134, P0 ;  /* 0x0000008687447207 */ /* 0x000fe40000000000 */
[----:B------:R-:W-:Y:S01]  /*ac90*/  SEL R135, R150, R9, P0 ;  /* 0x0000000996877207 */ /* 0x000fe20000000000 */
[----:B------:R-:W-:Y:S01]  /*aca0*/  SHFL.IDX PT, R99, R99, R20, 0x1c1f ;  /* 0x001c1f1463637589 */ /* 0x000fe200000e0000 */
[----:B------:R-:W-:-:S02]  /*acb0*/  MOV R40, R40 ;  /* 0x0000002800287202 */ /* 0x000fc40000000f00 */
[----:B------:R-:W-:Y:S01]  /*acc0*/  MOV R96, R60 ;  /* 0x0000003c00607202 */ /* 0x000fe20000000f00 */
[----:B------:R-:W-:Y:S01]  /*acd0*/  SHFL.IDX PT, R91, R91, R20, 0x1c1f ;  /* 0x001c1f145b5b7589 */ /* 0x000fe200000e0000 */
[----:B------:R-:W-:Y:S02]  /*ace0*/  MOV R41, R6 ;  /* 0x0000000600297202 */ /* 0x000fe40000000f00 */
[----:B------:R-:W-:Y:S01]  /*acf0*/  SHF.R.U64 R78, R78, 0x3, RZ ;  /* 0x000000034e4e7819 */ /* 0x000fe200000012ff */
[----:B------:R-:W4:Y:S01]  /*ad00*/  SHFL.IDX PT, R6, R69, R37, 0x1c1f ;  /* 0x001c1f2545067589 */ /* 0x000f2200000e0000 */
[----:B------:R-:W-:Y:S02]  /*ad10*/  MOV R61, R44 ;  /* 0x0000002c003d7202 */ /* 0x000fe40000000f00 */
[----:B------:R-:W-:Y:S01]  /*ad20*/  MOV R45, R14 ;  /* 0x0000000e002d7202 */ /* 0x000fe20000000f00 */
[----:B------:R-:W-:Y:S01]  /*ad30*/  SHFL.IDX PT, R105, R105, R20, 0x1c1f ;  /* 0x001c1f1469697589 */ /* 0x000fe200000e0000 */
[----:B------:R-:W-:Y:S01]  /*ad40*/  SEL R71, R9, R150, P0 ;  /* 0x0000009609477207 */ /* 0x000fe20000000000 */
[----:B------:R-:W-:Y:S01]  /*ad50*/  IMAD.X R9, RZ, RZ, R55, P1 ;  /* 0x000000ffff097224 */ /* 0x000fe200008e0637 */
[----:B------:R-:W-:Y:S01]  /*ad60*/  LOP3.LUT R4, R78, R157, RZ, 0x3c, !PT ;  /* 0x0000009d4e047212 */ /* 0x000fe200078e3cff */
[----:B------:R-:W4:Y:S01]  /*ad70*/  SHFL.IDX PT, R14, R63, R37, 0x1c1f ;  /* 0x001c1f253f0e7589 */ /* 0x000f2200000e0000 */
[----:B------:R-:W-:-:S02]  /*ad80*/  MOV R98, R54 ;  /* 0x0000003600627202 */ /* 0x000fc40000000f00 */
[----:B------:R-:W-:Y:S01]  /*ad90*/  MOV R55, R38 ;  /* 0x0000002600377202 */ /* 0x000fe20000000f00 */
[----:B------:R-:W-:Y:S01]  /*ada0*/  SHFL.IDX PT, R109, R109, R20, 0x1c1f ;  /* 0x001c1f146d6d7589 */ /* 0x000fe200000e0000 */
[----:B------:R-:W-:Y:S02]  /*adb0*/  MOV R90, R48 ;  /* 0x00000030005a7202 */ /* 0x000fe40000000f00 */
[----:B------:R-:W-:Y:S01]  /*adc0*/  MOV R94, R56 ;  /* 0x00000038005e7202 */ /* 0x000fe20000000f00 */
[----:B------:R-:W-:Y:S01]  /*add0*/  SHFL.IDX PT, R111, R111, R20, 0x1c1f ;  /* 0x001c1f146f6f7589 */ /* 0x000fe200000e0000 */
[----:B------:R-:W-:Y:S02]  /*ade0*/  MOV R57, R42 ;  /* 0x0000002a00397202 */ /* 0x000fe40000000f00 */
[----:B------:R-:W-:Y:S01]  /*adf0*/  MOV R43, R10 ;  /* 0x0000000a002b7202 */ /* 0x000fe20000000f00 */
[----:B------:R-:W-:Y:S01]  /*ae00*/  SHFL.IDX PT, R115, R115, R20, 0x1c1f ;  /* 0x001c1f1473737589 */ /* 0x000fe200000e0000 */
[----:B------:R-:W-:-:S02]  /*ae10*/  MOV R3, R8 ;  /* 0x0000000800037202 */ /* 0x000fc40000000f00 */
[----:B------:R-:W-:Y:S01]  /*ae20*/  MOV R49, R12 ;  /* 0x0000000c00317202 */ /* 0x000fe20000000f00 */
[----:B------:R-:W-:Y:S01]  /*ae30*/  SHFL.IDX PT, R119, R119, R20, 0x1c1f ;  /* 0x001c1f1477777589 */ /* 0x000fe200000e0000 */
[----:B0-----:R-:W-:Y:S02]  /*ae40*/  SEL R8, R75, R66, P0 ;  /* 0x000000424b087207 */ /* 0x001fe40000000000 */
[----:B------:R-:W-:Y:S01]  /*ae50*/  SEL R10, R66, R75, P0 ;  /* 0x0000004b420a7207 */ /* 0x000fe20000000000 */
[----:B------:R-:W-:Y:S01]  /*ae60*/  SHFL.IDX PT, R121, R121, R20, 0x1c1f ;  /* 0x001c1f1479797589 */ /* 0x000fe200000e0000 */
[----:B-1----:R-:W-:Y:S02]  /*ae70*/  SEL R13, R107, R72, P0 ;  /* 0x000000486b0d7207 */ /* 0x002fe40000000000 */
[----:B------:R-:W-:Y:S01]  /*ae80*/  SEL R15, R72, R107, P0 ;  /* 0x0000006b480f7207 */ /* 0x000fe20000000000 */
[----:B------:R-:W-:Y:S01]  /*ae90*/  SHFL.IDX PT, R123, R123, R20, 0x1c1f ;  /* 0x001c1f147b7b7589 */ /* 0x000fe200000e0000 */
[----:B--2---:R-:W-:-:S02]  /*aea0*/  SEL R9, R113, R74, P0 ;  /* 0x0000004a71097207 */ /* 0x004fc40000000000 */
[----:B------:R-:W-:Y:S01]  /*aeb0*/  SEL R11, R74, R113, P0 ;  /* 0x000000714a0b7207 */ /* 0x000fe20000000000 */
[----:B------:R-:W-:Y:S01]  /*aec0*/  SHFL.IDX PT, R125, R125, R20, 0x1c1f ;  /* 0x001c1f147d7d7589 */ /* 0x000fe200000e0000 */
[----:B------:R-:W-:Y:S02]  /*aed0*/  MOV R42, R4 ;  /* 0x00000004002a7202 */ /* 0x000fe40000000f00 */
[----:B---3--:R-:W-:Y:S01]  /*aee0*/  SEL R5, R117, R76, P0 ;  /* 0x0000004c75057207 */ /* 0x008fe20000000000 */
[----:B------:R-:W-:Y:S01]  /*aef0*/  SHFL.IDX PT, R127, R127, R20, 0x1c1f ;  /* 0x001c1f147f7f7589 */ /* 0x000fe200000e0000 */
[----:B------:R-:W-:Y:S02]  /*af00*/  SEL R7, R76, R117, P0 ;  /* 0x000000754c077207 */ /* 0x000fe40000000000 */
[----:B----4-:R-:W-:Y:S01]  /*af10*/  SEL R4, R73, R6, P0 ;  /* 0x0000000649047207 */ /* 0x010fe20000000000 */
[----:B------:R-:W-:Y:S01]  /*af20*/  SHFL.IDX PT, R129, R129, R20, 0x1c1f ;  /* 0x001c1f1481817589 */ /* 0x000fe200000e0000 */
[----:B------:R-:W-:-:S02]  /*af30*/  SEL R6, R6, R73, P0 ;  /* 0x0000004906067207 */ /* 0x000fc40000000000 */
[----:B------:R-:W-:Y:S01]  /*af40*/  SEL R12, R77, R14, P0 ;  /* 0x0000000e4d0c7207 */ /* 0x000fe20000000000 */
[----:B------:R-:W-:Y:S01]  /*af50*/  SHFL.IDX PT, R131, R131, R20, 0x1c1f ;  /* 0x001c1f1483837589 */ /* 0x000fe200000e0000 */
[----:B------:R-:W-:Y:S02]  /*af60*/  SEL R14, R14, R77, P0 ;  /* 0x0000004d0e0e7207 */ /* 0x000fe40000000000 */
[----:B------:R-:W-:Y:S01]  /*af70*/  PLOP3.LUT P2, PT, PT, PT, UP0, 0x80, 0x0 ;  /* 0x000000000000781c */ /* 0x000fe20003f4f008 */
[----:B------:R-:W-:Y:S04]  /*af80*/  SHFL.IDX PT, R133, R133, R20, 0x1c1f ;  /* 0x001c1f1485857589 */ /* 0x000fe800000e0000 */
[----:B------:R-:W-:Y:S04]  /*af90*/  SHFL.IDX PT, R135, R135, R20, 0x1c1f ;  /* 0x001c1f1487877589 */ /* 0x000fe800000e0000 */
[----:B------:R-:W0:Y:S04]  /*afa0*/  SHFL.IDX PT, R20, R21, R37, 0x1c1f ;  /* 0x001c1f2515147589 */ /* 0x000e2800000e0000 */
[----:B------:R-:W1:Y:S04]  /*afb0*/  SHFL.IDX PT, R58, R58, R37, 0x1c1f ;  /* 0x001c1f253a3a7589 */ /* 0x000e6800000e0000 */
[----:B------:R0:W2:Y:S04]  /*afc0*/  SHFL.IDX PT, R36, R24, R37, 0x1c1f ;  /* 0x001c1f2518247589 */ /* 0x0000a800000e0000 */
[----:B------:R-:W3:Y:S01]  /*afd0*/  SHFL.IDX PT, R78, R47, R37, 0x1c1f ;  /* 0x001c1f252f4e7589 */ /* 0x000ee200000e0000 */
[----:B------:R-:W-:Y:S06]  /*afe0*/  BAR.SYNC.DEFER_BLOCKING 0x1, 0x100 ;  /* 0x0044000000007b1d */ /* 0x000fec0000010000 */
[----:B------:R1:W-:Y:S01]  /*aff0*/  SHFL.IDX PT, R38, R25, R37, 0x1c1f ;  /* 0x001c1f2519267589 */ /* 0x0003e200000e0000 */
[----:B0-----:R-:W-:-:S03]  /*b000*/  SEL R24, R79, R20, P0 ;  /* 0x000000144f187207 */ /* 0x001fc60000000000 */
[----:B------:R-:W-:Y:S04]  /*b010*/  SHFL.IDX PT, R46, R46, R37, 0x1c1f ;  /* 0x001c1f252e2e7589 */ /* 0x000fe800000e0000 */
[----:B------:R0:W-:Y:S01]  /*b020*/  SHFL.IDX PT, R44, R26, R37, 0x1c1f ;  /* 0x001c1f251a2c7589 */ /* 0x0001e200000e0000 */
[----:B-1----:R-:W-:-:S03]  /*b030*/  SEL R25, R105, R58, P0 ;  /* 0x0000003a69197207 */ /* 0x002fc60000000000 */
[----:B------:R-:W-:Y:S04]  /*b040*/  SHFL.IDX PT, R50, R50, R37, 0x1c1f ;  /* 0x001c1f2532327589 */ /* 0x000fe800000e0000 */
[----:B------:R1:W-:Y:S01]  /*b050*/  SHFL.IDX PT, R48, R27, R37, 0x1c1f ;  /* 0x001c1f251b307589 */ /* 0x0003e200000e0000 */
[----:B0-----:R-:W-:-:S03]  /*b060*/  SEL R26, R20, R79, P0 ;  /* 0x0000004f141a7207 */ /* 0x001fc60000000000 */
[----:B------:R-:W-:Y:S04]  /*b070*/  SHFL.IDX PT, R80, R51, R37, 0x1c1f ;  /* 0x001c1f2533507589 */ /* 0x000fe800000e0000 */
[----:B------:R2:W-:Y:S01]  /*b080*/  SHFL.IDX PT, R52, R28, R37, 0x1c1f ;  /* 0x001c1f251c347589 */ /* 0x0005e200000e0000 */
[----:B-1----:R-:W-:-:S03]  /*b090*/  SEL R27, R58, R105, P0 ;  /* 0x000000693a1b7207 */ /* 0x002fc60000000000 */
[----:B------:R-:W-:Y:S04]  /*b0a0*/  SHFL.IDX PT, R82, R59, R37, 0x1c1f ;  /* 0x001c1f253b527589 */ /* 0x000fe800000e0000 */
[----:B------:R3:W0:Y:S01]  /*b0b0*/  SHFL.IDX PT, R54, R29, R37, 0x1c1f ;  /* 0x001c1f251d367589 */ /* 0x00062200000e0000 */
[----:B--2---:R-:W-:-:S03]  /*b0c0*/  SEL R28, R81, R36, P0 ;  /* 0x00000024511c7207 */ /* 0x004fc60000000000 */
[----:B------:R-:W1:Y:S04]  /*b0d0*/  SHFL.IDX PT, R62, R62, R37, 0x1c1f ;  /* 0x001c1f253e3e7589 */ /* 0x000e6800000e0000 */
[----:B------:R2:W-:Y:S01]  /*b0e0*/  SHFL.IDX PT, R56, R30, R37, 0x1c1f ;  /* 0x001c1f251e387589 */ /* 0x0005e200000e0000 */
[----:B---3--:R-:W-:-:S03]  /*b0f0*/  SEL R29, R109, R78, P0 ;  /* 0x0000004e6d1d7207 */ /* 0x008fc60000000000 */
[----:B------:R-:W-:Y:S04]  /*b100*/  SHFL.IDX PT, R64, R64, R37, 0x1c1f ;  /* 0x001c1f2540407589 */ /* 0x000fe800000e0000 */
[----:B------:R3:W-:Y:S01]  /*b110*/  SHFL.IDX PT, R60, R31, R37, 0x1c1f ;  /* 0x001c1f251f3c7589 */ /* 0x0007e200000e0000 */
[----:B--2---:R-:W-:-:S03]  /*b120*/  SEL R30, R36, R81, P0 ;  /* 0x00000051241e7207 */ /* 0x004fc60000000000 */
[----:B------:R2:W-:Y:S04]  /*b130*/  SHFL.IDX PT, R66, R32, R37, 0x1c1f ;  /* 0x001c1f2520427589 */ /* 0x0005e800000e0000 */
[----:B------:R-:W-:Y:S01]  /*b140*/  SHFL.IDX PT, R84, R65, R37, 0x1c1f ;  /* 0x001c1f2541547589 */ /* 0x000fe200000e0000 */
[----:B0-----:R-:W-:Y:S02]  /*b150*/  SEL R36, R95, R54, P0 ;  /* 0x000000365f247207 */ /* 0x001fe40000000000 */
[----:B---3--:R-:W-:Y:S01]  /*b160*/  SEL R31, R78, R109, P0 ;  /* 0x0000006d4e1f7207 */ /* 0x008fe20000000000 */
[----:B------:R0:W-:Y:S01]  /*b170*/  SHFL.IDX PT, R72, R33, R37, 0x1c1f ;  /* 0x001c1f2521487589 */ /* 0x0001e200000e0000 */
[----:B-1----:R-:W-:Y:S02]  /*b180*/  SEL R39, R62, R123, P0 ;  /* 0x0000007b3e277207 */ /* 0x002fe40000000000 */
[----:B--2---:R-:W-:Y:S01]  /*b190*/  SEL R32, R89, R52, P0 ;  /* 0x0000003459207207 */ /* 0x004fe20000000000 */
[----:B------:R-:W1:Y:S04]  /*b1a0*/  SHFL.IDX PT, R86, R67, R37, 0x1c1f ;  /* 0x001c1f2543567589 */ /* 0x000e6800000e0000 */
[----:B------:R2:W-:Y:S01]  /*b1b0*/  SHFL.IDX PT, R74, R34, R37, 0x1c1f ;  /* 0x001c1f25224a7589 */ /* 0x0005e200000e0000 */
[----:B0-----:R-:W-:-:S03]  /*b1c0*/  SEL R33, R121, R82, P0 ;  /* 0x0000005279217207 */ /* 0x001fc60000000000 */
[----:B------:R-:W-:Y:S04]  /*b1d0*/  SHFL.IDX PT, R68, R68, R37, 0x1c1f ;  /* 0x001c1f2544447589 */ /* 0x000fe800000e0000 */
[----:B------:R-:W0:Y:S01]  /*b1e0*/  SHFL.IDX PT, R70, R70, R37, 0x1c1f ;  /* 0x001c1f2546467589 */ /* 0x000e2200000e0000 */
[----:B--2---:R-:W-:-:S03]  /*b1f0*/  SEL R34, R52, R89, P0 ;  /* 0x0000005934227207 */ /* 0x004fc60000000000 */
[----:B------:R2:W-:Y:S04]  /*b200*/  SHFL.IDX PT, R76, R35, R37, 0x1c1f ;  /* 0x001c1f25234c7589 */ /* 0x0005e800000e0000 */
[----:B------:R3:W4:Y:S04]  /*b210*/  SHFL.IDX PT, R88, R71, R37, 0x1c1f ;  /* 0x001c1f2547587589 */ /* 0x00072800000e0000 */
[----:B------:R0:W-:Y:S01]  /*b220*/  STSM.16.M88.4 [R98], R4 ;  /* 0x0000000462007844 */ /* 0x0001e20000000200 */
[----:B-1----:R-:W-:Y:S02]  /*b230*/  SEL R65, R129, R86, P0 ;  /* 0x0000005681417207 */ /* 0x002fe40000000000 */
[----:B--2---:R-:W-:Y:S01]  /*b240*/  SEL R35, R82, R121, P0 ;  /* 0x0000007952237207 */ /* 0x004fe20000000000 */
[----:B------:R1:W-:Y:S01]  /*b250*/  STSM.16.M88.4 [R96], R8 ;  /* 0x0000000860007844 */ /* 0x0003e20000000200 */
[----:B------:R-:W-:-:S02]  /*b260*/  SEL R67, R86, R129, P0 ;  /* 0x0000008156437207 */ /* 0x000fc40000000000 */
[----:B---3--:R-:W-:Y:S01]  /*b270*/  SEL R37, R123, R62, P0 ;  /* 0x0000003e7b257207 */ /* 0x008fe20000000000 */
[----:B------:R2:W-:Y:S04]  /*b280*/  STSM.16.M88.4 [R94], R12 ;  /* 0x0000000c5e007844 */ /* 0x0005e80000000200 */
[----:B------:R4:W-:Y:S01]  /*b290*/  STSM.16.M88.4 [R92], R24 ;  /* 0x000000185c007844 */ /* 0x0009e20000000200 */
[----:B0-----:R-:W-:Y:S02]  /*b2a0*/  SEL R73, R133, R70, P0 ;  /* 0x0000004685497207 */ /* 0x001fe40000000000 */
[----:B------:R-:W-:Y:S01]  /*b2b0*/  SEL R75, R70, R133, P0 ;  /* 0x00000085464b7207 */ /* 0x000fe20000000000 */
[----:B------:R-:W-:Y:S01]  /*b2c0*/  STSM.16.M88.4 [R90], R28 ;  /* 0x0000001c5a007844 */ /* 0x000fe20000000200 */
[----:B------:R-:W-:-:S02]  /*b2d0*/  SEL R4, R83, R38, P0 ;  /* 0x0000002653047207 */ /* 0x000fc40000000000 */
[----:B------:R-:W-:Y:S02]  /*b2e0*/  SEL R6, R38, R83, P0 ;  /* 0x0000005326067207 */ /* 0x000fe40000000000 */
[----:B------:R-:W-:Y:S02]  /*b2f0*/  SEL R5, R111, R46, P0 ;  /* 0x0000002e6f057207 */ /* 0x000fe40000000000 */
[----:B------:R-:W-:Y:S02]  /*b300*/  SEL R7, R46, R111, P0 ;  /* 0x0000006f2e077207 */ /* 0x000fe40000000000 */
[----:B-1----:R-:W-:Y:S02]  /*b310*/  SEL R8, R85, R44, P0 ;  /* 0x0000002c55087207 */ /* 0x002fe40000000000 */
[----:B------:R-:W-:Y:S01]  /*b320*/  SEL R10, R44, R85, P0 ;  /* 0x000000552c0a7207 */ /* 0x000fe20000000000 */
[----:B------:R0:W-:Y:S01]  /*b330*/  STSM.16.M88.4 [R61], R4 ;  /* 0x000000043d007844 */ /* 0x0001e20000000200 */
[----:B------:R-:W-:-:S02]  /*b340*/  SEL R9, R115, R50, P0 ;  /* 0x0000003273097207 */ /* 0x000fc40000000000 */
[----:B------:R-:W-:Y:S02]  /*b350*/  SEL R11, R50, R115, P0 ;  /* 0x00000073320b7207 */ /* 0x000fe40000000000 */
[----:B--2---:R-:W-:Y:S02]  /*b360*/  SEL R12, R87, R48, P0 ;  /* 0x00000030570c7207 */ /* 0x004fe40000000000 */
[----:B------:R-:W-:Y:S01]  /*b370*/  SEL R14, R48, R87, P0 ;  /* 0x00000057300e7207 */ /* 0x000fe20000000000 */
[----:B------:R1:W-:Y:S01]  /*b380*/  STSM.16.M88.4 [R57], R8 ;  /* 0x0000000839007844 */ /* 0x0003e20000000200 */
[----:B------:R-:W-:Y:S02]  /*b390*/  SEL R13, R119, R80, P0 ;  /* 0x00000050770d7207 */ /* 0x000fe40000000000 */
[----:B------:R-:W-:Y:S02]  /*b3a0*/  SEL R15, R80, R119, P0 ;  /* 0x00000077500f7207 */ /* 0x000fe40000000000 */
[----:B------:R-:W-:-:S02]  /*b3b0*/  SEL R38, R54, R95, P0 ;  /* 0x0000005f36267207 */ /* 0x000fc40000000000 */
[----:B----4-:R-:W-:Y:S01]  /*b3c0*/  SEL R25, R135, R88, P0 ;  /* 0x0000005887197207 */ /* 0x010fe20000000000 */
[----:B------:R2:W-:Y:S01]  /*b3d0*/  STSM.16.M88.4 [R55], R12 ;  /* 0x0000000c37007844 */ /* 0x0005e20000000200 */
[----:B0-----:R-:W-:Y:S02]  /*b3e0*/  SEL R4, R93, R56, P0 ;  /* 0x000000385d047207 */ /* 0x001fe40000000000 */
        /* <DEDUP_REMOVED lines=13> */
[----:B--2---:R-:W-:-:S02]  /*b4c0*/  SEL R12, R103, R72, P0 ;  /* 0x00000048670c7207 */ /* 0x004fc40000000000 */
[----:B------:R-:W-:Y:S01]  /*b4d0*/  SEL R14, R72, R103, P0 ;  /* 0x00000067480e7207 */ /* 0x000fe20000000000 */
[----:B------:R2:W-:Y:S01]  /*b4e0*/  STSM.16.M88.4 [R3], R64 ;  /* 0x0000004003007844 */ /* 0x0005e20000000200 */
[----:B------:R-:W-:Y:S02]  /*b4f0*/  SEL R13, R131, R68, P0 ;  /* 0x00000044830d7207 */ /* 0x000fe40000000000 */
[----:B------:R-:W-:Y:S01]  /*b500*/  SEL R15, R68, R131, P0 ;  /* 0x00000083440f7207 */ /* 0x000fe20000000000 */
[----:B0-----:R-:W-:Y:S01]  /*b510*/  IMAD.U32 R4, RZ, RZ, UR10 ;  /* 0x0000000aff047e24 */ /* 0x001fe2000f8e00ff */
        /* <DEDUP_REMOVED lines=9> */
[----:B------:R-:W-:Y:S01]  /*b5b0*/  UISETP.NE.U32.AND UP1, UPT, UR10, URZ, UPT ;  /* 0x0000003f0a00728c */ /* 0x000fe2000bf25070 */
[----:B------:R-:W3:Y:S03]  /*b5c0*/  LDC R76, c[0x0][0xbe8] ;  /* 0x0002fa00ff4c7b82 */ /* 0x000ee60000000800 */
[----:B------:R0:W-:Y:S05]  /*b5d0*/  STSM.16.M88.4 [R42], R24 ;  /* 0x000000182a007844 */ /* 0x0001ea0000000200 */
[----:B------:R-:W-:Y:S01]  /*b5e0*/  BAR.SYNC.DEFER_BLOCKING 0x1, 0x100 ;  /* 0x0044000000007b1d */ /* 0x000fe20000010000 */
[----:B------:R-:W-:-:S06]  /*b5f0*/  UISETP.NE.AND.EX UP1, UPT, UR11, URZ, UPT, UP1 ;  /* 0x0000003f0b00728c */ /* 0x000fcc000bf25310 */
[----:B------:R-:W-:-:S05]  /*b600*/  PLOP3.LUT P0, PT, PT, PT, UP1, 0x80, 0x0 ;  /* 0x000000000000781c */ /* 0x000fca0003f0f018 */
[----:B------:R-:W-:-:S04]  /*b610*/  @UP1 ULEA UR10, UP2, UR37, UR10, 0x2 ;  /* 0x0000000a250a1291 */ /* 0x000fc8000f84103f */
[----:B------:R-:W-:Y:S01]  /*b620*/  @UP1 ULEA.HI.X UR11, UR37, UR11, UR38, 0x2, UP2 ;  /* 0x0000000b250b1291 */ /* 0x000fe200090f1426 */
[----:B------:R-:W-:Y:S01]  /*b630*/  ULDC UR12, c[0x0][0xa88] ;  /* 0x0002a200000c7ab9 */ /* 0x000fe20000000800 */
[----:B-1----:R-:W-:Y:S02]  /*b640*/  IMAD.U32 R10, RZ, RZ, UR10 ;  /* 0x0000000aff0a7e24 */ /* 0x002fe4000f8e00ff */
[----:B--2---:R-:W-:Y:S01]  /*b650*/  IMAD.U32 R3, RZ, RZ, UR12 ;  /* 0x0000000cff037e24 */ /* 0x004fe2000f8e00ff */
[----:B------:R-:W2:Y:S01]  /*b660*/  @P2 LDG.E R6, desc[UR52][R4.64] ;  /* 0x0000003404062981 */ /* 0x000ea2000c1e1900 */
[----:B------:R-:W-:Y:S01]  /*b670*/  IMAD.U32 R11, RZ, RZ, UR11 ;  /* 0x0000000bff0b7e24 */ /* 0x000fe2000f8e00ff */
[----:B---3--:R-:W-:Y:S01]  /*b680*/  ISETP.NE.AND P1, PT, R76, 0x1, PT ;  /* 0x000000014c00780c */ /* 0x008fe20003f25270 */
[----:B------:R-:W-:Y:S01]  /*b690*/  UMOV UR4, URZ ;  /* 0x0000003f00047c82 */ /* 0x000fe20008000000 */
[----:B------:R-:W-:Y:S02]  /*b6a0*/  VIADD R8, R17, UR40 ;  /* 0x0000002811087c36 */ /* 0x000fe40008000000 */
[----:B------:R0:W5:Y:S09]  /*b6b0*/  @P0 LDG.E R3, desc[UR52][R10.64] ;  /* 0x000000340a030981 */ /* 0x000172000c1e1900 */
[----:B------:R-:W1:Y:S08]  /*b6c0*/  @P1 LDC R7, c[0x0][0xbec] ;  /* 0x0002fb00ff071b82 */ /* 0x000e700000000800 */
[----:B------:R-:W3:Y:S01]  /*b6d0*/  @P1 LDC R9, c[0x0][0xbf0] ;  /* 0x0002fc00ff091b82 */ /* 0x000ee20000000800 */
[----:B--2---:R-:W-:Y:S01]  /*b6e0*/  @P2 R2UR UR4, R6 ;  /* 0x00000000060422ca */ /* 0x004fe200000e0000 */
[----:B01-3--:R-:W-:-:S14]  /*b6f0*/  @P0 BRA `(.L_x_2698) ;  /* 0x0000000000100947 */ /* 0x00bfdc0003800000 */
[----:B------:R-:W-:Y:S05]  /*b700*/  @!P2 BRA `(.L_x_2698) ;  /* 0x00000000000ca947 */ /* 0x000fea0003800000 */
[----:B------:R-:W2:Y:S04]  /*b710*/  LDG.E R6, desc[UR52][R4.64] ;  /* 0x0000003404067981 */ /* 0x000ea8000c1e1900 */
[----:B-----5:R-:W2:Y:S02]  /*b720*/  LDG.E R3, desc[UR52][R4.64+0x4] ;  /* 0x0000043404037981 */ /* 0x020ea4000c1e1900 */
[----:B--2---:R-:W-:-:S07]  /*b730*/  IMAD.IADD R3, R3, 0x1, -R6 ;  /* 0x0000000103037824 */ /* 0x004fce00078e0a06 */
.L_x_2698:
[----:B------:R-:W-:Y:S01]  /*b740*/  USHF.R.S32.HI UR15, URZ, 0x1f, UR39 ;  /* 0x0000001f3f0f7899 */ /* 0x000fe20008011427 */
[----:B------:R-:W-:Y:S01]  /*b750*/  @P1 IMAD.HI.U32 R4, R8, R7, RZ ;  /* 0x0000000708041227 */ /* 0x000fe200078e00ff */
[----:B------:R-:W-:Y:S01]  /*b760*/  ULDC.64 UR16, c[0x0][0xb90] ;  /* 0x0002e40000107ab9 */ /* 0x000fe20000000a00 */
[----:B------:R-:W-:Y:S01]  /*b770*/  USHF.R.S32.HI UR11, URZ, 0x1f, UR4 ;  /* 0x0000001f3f0b7899 */ /* 0x000fe20008011404 */
[----:B------:R-:W0:Y:S01]  /*b780*/  @P1 LDC R77, c[0x0][0xbf0] ;  /* 0x0002fc00ff4d1b82 */ /* 0x000e220000000800 */
[----:B------:R-:W-:Y:S01]  /*b790*/  UIMAD UR14, UR15, UR16, URZ ;  /* 0x000000100f0e72a4 */ /* 0x000fe2000f8e023f */
[----:B------:R-:W-:Y:S01]  /*b7a0*/  IMAD.MOV.U32 R6, RZ, RZ, R8 ;  /* 0x000000ffff067224 */ /* 0x000fe200078e0008 */
[----:B------:R-:W-:Y:S01]  /*b7b0*/  @P1 SHF.R.U32.HI R6, RZ, R9, R4 ;  /* 0x00000009ff061219 */ /* 0x000fe20000011604 */
[----:B------:R-:W-:Y:S01]  /*b7c0*/  UMOV UR10, UR4 ;  /* 0x00000004000a7c82 */ /* 0x000fe20008000000 */
[----:B------:R-:W-:Y:S01]  /*b7d0*/  USEL UR38, UR38, URZ, !UP0 ;  /* 0x0000003f26267287 */ /* 0x000fe2000c000000 */
[----:B------:R-:W-:Y:S01]  /*b7e0*/  IMAD R4, R217, 0x40, R16 ;  /* 0x00000040d9047824 */ /* 0x000fe200078e0210 */
[----:B------:R-:W-:Y:S01]  /*b7f0*/  UIMAD.WIDE.U32 UR12, UR39, UR16, UR10 ;  /* 0x00000010270c72a5 */ /* 0x000fe2000f8e000a */
[----:B------:R-:W-:Y:S01]  /*b800*/  IMAD.MOV R9, RZ, RZ, -R6 ;  /* 0x000000ffff097224 */ /* 0x000fe200078e0a06 */
[----:B------:R-:W-:Y:S01]  /*b810*/  UIMAD UR14, UR39, UR17, UR14 ;  /* 0x00000011270e72a4 */ /* 0x000fe2000f8e020e */
[----:B------:R-:W-:Y:S01]  /*b820*/  IMAD.MOV.U32 R5, RZ, RZ, 0x2 ;  /* 0x00000002ff057424 */ /* 0x000fe200078e00ff */
[----:B------:R-:W-:Y:S01]  /*b830*/  USEL UR37, UR37, URZ, !UP0 ;  /* 0x0000003f25257287 */ /* 0x000fe2000c000000 */
[----:B------:R-:W-:Y:S01]  /*b840*/  IMAD R9, R76, R9, R8 ;  /* 0x000000094c097224 */ /* 0x000fe200078e0208 */
[----:B------:R-:W-:Y:S01]  /*b850*/  ULDC.64 UR16, c[0x0][0xb98] ;  /* 0x0002e60000107ab9 */ /* 0x000fe20000000a00 */
[----:B------:R-:W-:Y:S01]  /*b860*/  UIADD3 UR13, UR13, UR14, URZ ;  /* 0x0000000e0d0d7290 */ /* 0x000fe2000fffe03f */
[----:B------:R-:W-:Y:S01]  /*b870*/  SHF.R.S32.HI R8, RZ, 0x1f, R6 ;  /* 0x0000001fff087819 */ /* 0x000fe20000011406 */
[----:B------:R-:W-:Y:S01]  /*b880*/  UIMAD UR10, UR38, UR16, URZ ;  /* 0x00000010260a72a4 */ /* 0x000fe2000f8e023f */
[----:B------:R-:W-:Y:S01]  /*b890*/  SHF.R.S32.HI R7, RZ, 0x1f, R9 ;  /* 0x0000001fff077819 */ /* 0x000fe20000011409 */
[----:B------:R-:W-:Y:S01]  /*b8a0*/  UIMAD.WIDE.U32 UR12, UR37, UR16, UR12 ;  /* 0x00000010250c72a5 */ /* 0x000fe2000f8e000c */
[----:B------:R-:W-:Y:S01]  /*b8b0*/  IMAD.WIDE R4, R4, R5, UR8 ;  /* 0x0000000804047e25 */ /* 0x000fe2000f8e0205 */
[----:B------:R-:W-:Y:S01]  /*b8c0*/  UIMAD UR10, UR37, UR17, UR10 ;  /* 0x00000011250a72a4 */ /* 0x000fe2000f8e020a */
[----:B------:R-:W-:-:S02]  /*b8d0*/  ULDC.64 UR8, c[0x0][0xb88] ;  /* 0x0002e20000087ab9 */ /* 0x000fc40000000a00 */
[----:B-----5:R-:W-:Y:S01]  /*b8e0*/  IMAD R81, R3, R76, RZ ;  /* 0x0000004c03517224 */ /* 0x020fe200078e02ff */
[----:B------:R-:W-:Y:S01]  /*b8f0*/  IADD3 R6, P0, R6, UR12, RZ ;  /* 0x0000000c06067c10 */ /* 0x000fe2000ff1e0ff */
[----:B------:R-:W-:Y:S01]  /*b900*/  IMAD R10, R7, UR8, RZ ;  /* 0x00000008070a7c24 */ /* 0x000fe2000f8e02ff */
[C---:B------:R-:W-:Y:S01]  /*b910*/  IADD3 R53, P3, R4.reuse, 0x4000, RZ ;  /* 0x0000400004357810 */ /* 0x040fe20007f7e0ff */
[----:B------:R-:W-:Y:S01]  /*b920*/  IMAD.U32 R11, RZ, RZ, UR10 ;  /* 0x0000000aff0b7e24 */ /* 0x000fe2000f8e00ff */
[----:B------:R-:W-:Y:S01]  /*b930*/  IADD3 R29, P2, R4, 0x5000, RZ ;  /* 0x00005000041d7810 */ /* 0x000fe20007f5e0ff */
[----:B------:R-:W-:Y:S01]  /*b940*/  IMAD R15, R9, UR9, R10 ;  /* 0x00000009090f7c24 */ /* 0x000fe2000f8e020a */
[----:B------:R-:W-:Y:S01]  /*b950*/  LOP3.LUT R52, R53, 0x380, RZ, 0xc0, !PT ;  /* 0x0000038035347812 */ /* 0x000fe200078ec0ff */
[----:B------:R-:W-:Y:S01]  /*b960*/  VIADD R26, R220, UR40 ;  /* 0x00000028dc1a7c36 */ /* 0x000fe20008000000 */
[----:B------:R-:W-:Y:S01]  /*b970*/  IADD3.X R7, R8, UR13, R11, P0, !PT ;  /* 0x0000000d08077c10 */ /* 0x000fe200087fe40b */
[----:B------:R-:W-:Y:S01]  /*b980*/  ULDC.64 UR12, c[0x0][0xaa0] ;  /* 0x0002a800000c7ab9 */ /* 0x000fe20000000a00 */
[----:B------:R-:W-:-:S02]  /*b990*/  IADD3 R11, P5, R4, 0x1000, RZ ;  /* 0x00001000040b7810 */ /* 0x000fc40007fbe0ff */
[----:B------:R-:W-:Y:S01]  /*b9a0*/  SHF.R.U64 R52, R52, 0x3, RZ ;  /* 0x0000000334347819 */ /* 0x000fe200000012ff */
[----:B------:R-:W-:Y:S01]  /*b9b0*/  IMAD.WIDE.U32 R6, R9, UR8, R6 ;  /* 0x0000000809067c25 */ /* 0x000fe2000f8e0006 */
[----:B------:R-:W-:Y:S01]  /*b9c0*/  LOP3.LUT R8, R11, 0x380, RZ, 0xc0, !PT ;  /* 0x000003800b087812 */ /* 0x000fe200078ec0ff */
[----:B------:R-:W-:Y:S01]  /*b9d0*/  ULDC.64 UR8, c[0x0][0xb50] ;  /* 0x0002d40000087ab9 */ /* 0x000fe20000000a00 */
[----:B------:R-:W-:Y:S01]  /*b9e0*/  LOP3.LUT R52, R52, R53, RZ, 0x3c, !PT ;  /* 0x0000003534347212 */ /* 0x000fe200078e3cff */
[----:B------:R-:W-:Y:S01]  /*b9f0*/  IMAD.IADD R7, R7, 0x1, R15 ;  /* 0x0000000107077824 */ /* 0x000fe200078e020f */
[----:B------:R-:W-:Y:S01]  /*ba00*/  SHF.R.U64 R8, R8, 0x3, RZ ;  /* 0x0000000308087819 */ /* 0x000fe200000012ff */
[--C-:B------:R-:W-:Y:S01]  /*ba10*/  IMAD.X R53, RZ, RZ, R5.reuse, P3 ;  /* 0x000000ffff357224 */ /* 0x100fe200018e0605 */
[----:B------:R-:W-:Y:S01]  /*ba20*/  LEA R14, P0, R6, UR8, 0x2 ;  /* 0x00000008060e7c11 */ /* 0x000fe2000f8010ff */
[----:B------:R-:W-:Y:S01]  /*ba30*/  IMAD.X R9, RZ, RZ, R5, P5 ;  /* 0x000000ffff097224 */ /* 0x000fe200028e0605 */
[----:B------:R-:W-:-:S02]  /*ba40*/  LOP3.LUT R8, R8, R11, RZ, 0x3c, !PT ;  /* 0x0000000b08087212 */ /* 0x000fc400078e3cff */
[----:B------:R-:W-:Y:S01]  /*ba50*/  LEA.HI.X R11, R6, UR9, R7, 0x2, P0 ;  /* 0x00000009060b7c11 */ /* 0x000fe200080f1407 */
[----:B------:R-:W-:Y:S01]  /*ba60*/  SHFL.IDX PT, R20, R14, RZ, 0x1c1f ;  /* 0x001c1fff0e147589 */ /* 0x000fe200000e0000 */
[----:B------:R-:W-:Y:S01]  /*ba70*/  IADD3 R25, P0, R4, 0x3000, RZ ;  /* 0x0000300004197810 */ /* 0x000fe20007f1e0ff */
[----:B------:R-:W-:Y:S01]  /*ba80*/  VIADD R6, R26, 0x8 ;  /* 0x000000081a067836 */ /* 0x000fe20000000000 */
[----:B------:R-:W-:Y:S01]  /*ba90*/  IADD3 R45, P3, R4, 0xa000, RZ ;  /* 0x0000a000042d7810 */ /* 0x000fe20007f7e0ff */
[----:B------:R-:W1:Y:S01]  /*baa0*/  SHFL.IDX PT, R21, R11, RZ, 0x1c1f ;  /* 0x001c1fff0b157589 */ /* 0x000e6200000e0000 */
[----:B------:R-:W-:Y:S02]  /*bab0*/  LOP3.LUT R24, R25, 0x380, RZ, 0xc0, !PT ;  /* 0x0000038019187812 */ /* 0x000fe400078ec0ff */
[----:B------:R-:W-:Y:S01]  /*bac0*/  LOP3.LUT R44, R45, 0x380, RZ, 0xc0, !PT ;  /* 0x000003802d2c7812 */ /* 0x000fe200078ec0ff */
[----:B------:R-:W-:Y:S01]  /*bad0*/  SHFL.IDX PT, R42, R14, 0x1, 0x1c1f ;  /* 0x003c1f000e2a7f89 */ /* 0x000fe200000e0000 */
[----:B------:R-:W-:-:S02]  /*bae0*/  LOP3.LUT R28, R29, 0x380, RZ, 0xc0, !PT ;  /* 0x000003801d1c7812 */ /* 0x000fc400078ec0ff */
[----:B------:R-:W-:Y:S01]  /*baf0*/  SHF.R.U64 R24, R24, 0x3, RZ ;  /* 0x0000000318187819 */ /* 0x000fe200000012ff */
[----:B------:R-:W2:Y:S01]  /*bb00*/  SHFL.IDX PT, R43, R11, 0x1, 0x1c1f ;  /* 0x003c1f000b2b7f89 */ /* 0x000ea200000e0000 */
[----:B------:R-:W-:Y:S02]  /*bb10*/  SHF.R.U64 R44, R44, 0x3, RZ ;  /* 0x000000032c2c7819 */ /* 0x000fe400000012ff */
[----:B------:R-:W-:Y:S02]  /*bb20*/  SHF.R.U64 R28, R28, 0x3, RZ ;  /* 0x000000031c1c7819 */ /* 0x000fe400000012ff */
[----:B------:R-:W-:Y:S01]  /*bb30*/  LOP3.LUT R24, R24, R25, RZ, 0x3c, !PT ;  /* 0x0000001918187212 */ /* 0x000fe200078e3cff */
[--C-:B------:R-:W-:Y:S01]  /*bb40*/  IMAD.X R25, RZ, RZ, R5.reuse, P0 ;  /* 0x000000ffff197224 */ /* 0x100fe200000e0605 */
[----:B------:R-:W-:Y:S02]  /*bb50*/  IADD3 R57, P0, R4, 0x9000, RZ ;  /* 0x0000900004397810 */ /* 0x000fe40007f1e0ff */
[----:B------:R-:W-:Y:S01]  /*bb60*/  LOP3.LUT R44, R44, R45, RZ, 0x3c, !PT ;  /* 0x0000002d2c2c7212 */ /* 0x000fe200078e3cff */
[--C-:B------:R-:W-:Y:S01]  /*bb70*/  IMAD.X R45, RZ, RZ, R5.reuse, P3 ;  /* 0x000000ffff2d7224 */ /* 0x100fe200018e0605 */
[----:B------:R-:W-:Y:S01]  /*bb80*/  LOP3.LUT R28, R28, R29, RZ, 0x3c, !PT ;  /* 0x0000001d1c1c7212 */ /* 0x000fe200078e3cff */
[----:B------:R-:W-:Y:S01]  /*bb90*/  IMAD.X R29, RZ, RZ, R5, P2 ;  /* 0x000000ffff1d7224 */ /* 0x000fe200010e0605 */
[----:B------:R-:W-:-:S02]  /*bba0*/  IADD3 R10, P3, R4, 0xf000, RZ ;  /* 0x0000f000040a7810 */ /* 0x000fc40007f7e0ff */
[----:B------:R-:W-:Y:S02]  /*bbb0*/  LOP3.LUT R56, R57, 0x380, RZ, 0xc0, !PT ;  /* 0x0000038039387812 */ /* 0x000fe400078ec0ff */
[C---:B------:R-:W-:Y:S02]  /*bbc0*/  IADD3 R41, P2, R4.reuse, 0xb000, RZ ;  /* 0x0000b00004297810 */ /* 0x040fe40007f5e0ff */
[----:B------:R-:W-:Y:S01]  /*bbd0*/  IADD3 R13, P4, R4, 0x2000, RZ ;  /* 0x00002000040d7810 */ /* 0x000fe20007f9e0ff */
[----:B------:R-:W-:Y:S01]  /*bbe0*/  UIMAD UR10, UR11, UR12, URZ ;  /* 0x0000000c0b0a72a4 */ /* 0x000fe2000f8e023f */
[----:B------:R-:W-:Y:S02]  /*bbf0*/  LOP3.LUT R3, R10, 0x380, RZ, 0xc0, !PT ;  /* 0x000003800a037812 */ /* 0x000fe400078ec0ff */
[C---:B------:R-:W-:Y:S02]  /*bc00*/  IADD3 R33, P6, R4.reuse, 0x6000, RZ ;  /* 0x0000600004217810 */ /* 0x040fe40007fde0ff */
[----:B------:R-:W-:Y:S01]  /*bc10*/  IADD3 R37, P5, R4, 0x7000, RZ ;  /* 0x0000700004257810 */ /* 0x000fe20007fbe0ff */
[----:B------:R-:W-:Y:S01]  /*bc20*/  UIMAD.WIDE.U32 UR8, UR4, UR12, URZ ;  /* 0x0000000c040872a5 */ /* 0x000fe2000f8e003f */
[----:B------:R-:W-:Y:S01]  /*bc30*/  SHF.R.U64 R56, R56, 0x3, RZ ;  /* 0x0000000338387819 */ /* 0x000fe200000012ff */
[----:B------:R-:W-:Y:S01]  /*bc40*/  IMAD.X R49, RZ, RZ, R5, P3 ;  /* 0x000000ffff317224 */ /* 0x000fe200018e0605 */
[----:B------:R-:W-:-:S02]  /*bc50*/  LOP3.LUT R40, R41, 0x380, RZ, 0xc0, !PT ;  /* 0x0000038029287812 */ /* 0x000fc400078ec0ff */
[----:B------:R-:W-:Y:S02]  /*bc60*/  SHF.R.U64 R3, R3, 0x3, RZ ;  /* 0x0000000303037819 */ /* 0x000fe400000012ff */
[----:B------:R-:W-:Y:S01]  /*bc70*/  LOP3.LUT R56, R56, R57, RZ, 0x3c, !PT ;  /* 0x0000003938387212 */ /* 0x000fe200078e3cff */
[--C-:B------:R-:W-:Y:S01]  /*bc80*/  IMAD.X R57, RZ, RZ, R5.reuse, P0 ;  /* 0x000000ffff397224 */ /* 0x100fe200000e0605 */
[----:B------:R-:W-:Y:S02]  /*bc90*/  SHF.R.U64 R40, R40, 0x3, RZ ;  /* 0x0000000328287819 */ /* 0x000fe400000012ff */
[----:B------:R-:W-:Y:S02]  /*bca0*/  LOP3.LUT P0, RZ, R218, 0x3, RZ, 0xc0, !PT ;  /* 0x00000003daff7812 */ /* 0x000fe4000780c0ff */
[----:B------:R-:W-:Y:S02]  /*bcb0*/  LOP3.LUT R12, R13, 0x380, RZ, 0xc0, !PT ;  /* 0x000003800d0c7812 */ /* 0x000fe400078ec0ff */
[----:B------:R-:W-:Y:S01]  /*bcc0*/  LOP3.LUT R40, R40, R41, RZ, 0x3c, !PT ;  /* 0x0000002928287212 */ /* 0x000fe200078e3cff */
[----:B------:R-:W-:Y:S01]  /*bcd0*/  IMAD.X R41, RZ, RZ, R5, P2 ;  /* 0x000000ffff297224 */ /* 0x000fe200010e0605 */
[----:B------:R-:W-:-:S02]  /*bce0*/  LOP3.LUT R48, R3, R10, RZ, 0x3c, !PT ;  /* 0x0000000a03307212 */ /* 0x000fc400078e3cff */
[----:B------:R-:W3:Y:S01]  /*bcf0*/  @P1 LDC R3, c[0x0][0xbec] ;  /* 0x0002fb00ff031b82 */ /* 0x000ee20000000800 */
[-C--:B------:R-:W-:Y:S02]  /*bd00*/  ISETP.GE.OR P2, PT, R26, R81.reuse, P0 ;  /* 0x000000511a00720c */ /* 0x080fe40000746670 */
[----:B------:R-:W-:Y:S02]  /*bd10*/  SHF.R.U64 R12, R12, 0x3, RZ ;  /* 0x000000030c0c7819 */ /* 0x000fe400000012ff */
[----:B------:R-:W-:Y:S02]  /*bd20*/  ISETP.GE.OR P0, PT, R6, R81, P0 ;  /* 0x000000510600720c */ /* 0x000fe40000706670 */
[----:B------:R-:W-:Y:S01]  /*bd30*/  LOP3.LUT R12, R12, R13, RZ, 0x3c, !PT ;  /* 0x0000000d0c0c7212 */ /* 0x000fe200078e3cff */
[----:B------:R-:W-:Y:S01]  /*bd40*/  IMAD.X R13, RZ, RZ, R5, P4 ;  /* 0x000000ffff0d7224 */ /* 0x000fe200020e0605 */
[----:B------:R-:W-:Y:S01]  /*bd50*/  IADD3 R65, P4, R4, 0x8000, RZ ;  /* 0x0000800004417810 */ /* 0x000fe20007f9e0ff */
[----:B------:R-:W-:Y:S01]  /*bd60*/  UIMAD UR10, UR4, UR13, UR10 ;  /* 0x0000000d040a72a4 */ /* 0x000fe2000f8e020a */
[----:B------:R-:W-:-:S02]  /*bd70*/  LOP3.LUT R32, R33, 0x380, RZ, 0xc0, !PT ;  /* 0x0000038021207812 */ /* 0x000fc400078ec0ff */
[----:B------:R-:W-:Y:S01]  /*bd80*/  LOP3.LUT R36, R37, 0x380, RZ, 0xc0, !PT ;  /* 0x0000038025247812 */ /* 0x000fe200078ec0ff */
[----:B-1----:R-:W-:Y:S01]  /*bd90*/  @!P2 ST.E desc[UR52][R20.64], R2 ;  /* 0x000000021400a985 */ /* 0x002fe2000c101934 */
[----:B------:R-:W-:Y:S01]  /*bda0*/  LOP3.LUT R64, R65, 0x380, RZ, 0xc0, !PT ;  /* 0x0000038041407812 */ /* 0x000fe200078ec0ff */
[----:B------:R-:W-:Y:S01]  /*bdb0*/  ULDC.64 UR12, c[0x0][0xae8] ;  /* 0x0002ba00000c7ab9 */ /* 0x000fe20000000a00 */
[----:B------:R-:W-:Y:S01]  /*bdc0*/  SHF.R.U64 R32, R32, 0x3, RZ ;  /* 0x0000000320207819 */ /* 0x000fe200000012ff */
[----:B--2---:R1:W-:Y:S01]  /*bdd0*/  @!P0 ST.E desc[UR52][R42.64], R0 ;  /* 0x000000002a008985 */ /* 0x0043e2000c101934 */
[----:B------:R-:W-:Y:S01]  /*bde0*/  SHF.R.U64 R36, R36, 0x3, RZ ;  /* 0x0000000324247819 */ /* 0x000fe200000012ff */
[----:B------:R-:W-:Y:S01]  /*bdf0*/  UIADD3 UR9, UR9, UR10, URZ ;  /* 0x0000000a09097290 */ /* 0x000fe2000fffe03f */
[----:B------:R-:W-:Y:S01]  /*be00*/  SHF.R.U64 R64, R64, 0x3, RZ ;  /* 0x0000000340407819 */ /* 0x000fe200000012ff */
[----:B------:R-:W-:Y:S01]  /*be10*/  UIMAD UR4, UR15, UR12, URZ ;  /* 0x0000000c0f0472a4 */ /* 0x000fe2000f8e023f */
[----:B------:R-:W-:Y:S01]  /*be20*/  LOP3.LUT R32, R32, R33, RZ, 0x3c, !PT ;  /* 0x0000002120207212 */ /* 0x000fe200078e3cff */
[--C-:B------:R-:W-:Y:S01]  /*be30*/  IMAD.X R33, RZ, RZ, R5.reuse, P6 ;  /* 0x000000ffff217224 */ /* 0x100fe200030e0605 */
[----:B------:R-:W-:Y:S01]  /*be40*/  LOP3.LUT R36, R36, R37, RZ, 0x3c, !PT ;  /* 0x0000002524247212 */ /* 0x000fe200078e3cff */
[--C-:B------:R-:W-:Y:S01]  /*be50*/  IMAD.X R37, RZ, RZ, R5.reuse, P5 ;  /* 0x000000ffff257224 */ /* 0x100fe200028e0605 */
[----:B------:R-:W-:Y:S01]  /*be60*/  LOP3.LUT R64, R64, R65, RZ, 0x3c, !PT ;  /* 0x0000004140407212 */ /* 0x000fe200078e3cff */
[----:B------:R-:W-:Y:S01]  /*be70*/  IMAD.X R65, RZ, RZ, R5, P4 ;  /* 0x000000ffff417224 */ /* 0x000fe200020e0605 */
[----:B------:R-:W-:Y:S01]  /*be80*/  LOP3.LUT R7, R4, 0x380, RZ, 0xc0, !PT ;  /* 0x0000038004077812 */ /* 0x000fe200078ec0ff */
[----:B-1----:R-:W-:Y:S01]  /*be90*/  IMAD R0, R216, 0x20, R217 ;  /* 0x00000020d8007824 */ /* 0x002fe200078e02d9 */
[----:B------:R-:W-:Y:S01]  /*bea0*/  UIMAD UR4, UR39, UR13, UR4 ;  /* 0x0000000d270472a4 */ /* 0x000fe2000f8e0204 */
[----:B------:R-:W-:Y:S01]  /*beb0*/  IADD3 R73, P6, R4, 0xc000, RZ ;  /* 0x0000c00004497810 */ /* 0x000fe20007fde0ff */
[----:B------:R-:W-:Y:S01]  /*bec0*/  UIMAD.WIDE.U32 UR8, UR39, UR12, UR8 ;  /* 0x0000000c270872a5 */ /* 0x000fe2000f8e0008 */
[----:B------:R-:W-:Y:S01]  /*bed0*/  VIADD R20, R0, UR40 ;  /* 0x0000002800147c36 */ /* 0x000fe20008000000 */
[C---:B------:R-:W-:Y:S01]  /*bee0*/  IADD3 R69, P5, R4.reuse, 0xd000, RZ ;  /* 0x0000d00004457810 */ /* 0x040fe20007fbe0ff */
[----:B------:R-:W-:Y:S01]  /*bef0*/  ULDC.64 UR10, c[0x0][0xaf0] ;  /* 0x0002bc00000a7ab9 */ /* 0x000fe20000000a00 */
[----:B------:R-:W-:Y:S01]  /*bf00*/  IADD3 R61, P4, R4, 0xe000, RZ ;  /* 0x0000e000043d7810 */ /* 0x000fe20007f9e0ff */
[----:B---3--:R-:W-:Y:S01]  /*bf10*/  @P1 IMAD.HI.U32 R0, R20, R3, RZ ;  /* 0x0000000314001227 */ /* 0x008fe200078e00ff */
[----:B------:R-:W-:Y:S01]  /*bf20*/  UIADD3 UR9, UR9, UR4, URZ ;  /* 0x0000000409097290 */ /* 0x000fe2000fffe03f */
[----:B------:R-:W-:Y:S01]  /*bf30*/  LOP3.LUT R72, R73, 0x380, RZ, 0xc0, !PT ;  /* 0x0000038049487812 */ /* 0x000fe200078ec0ff */
[----:B------:R-:W-:Y:S01]  /*bf40*/  UIMAD UR4, UR38, UR10, URZ ;  /* 0x0000000a260472a4 */ /* 0x000fe2000f8e023f */
[----:B------:R-:W-:Y:S01]  /*bf50*/  LOP3.LUT R68, R69, 0x380, RZ, 0xc0, !PT ;  /* 0x0000038045447812 */ /* 0x000fe200078ec0ff */
[----:B------:R-:W5:Y:S01]  /*bf60*/  LD.E.128 R8, desc[UR52][R8.64] ;  /* 0x0000003408087980 */ /* 0x000f62000c101d00 */
[----:B------:R-:W-:Y:S01]  /*bf70*/  LOP3.LUT R60, R61, 0x380, RZ, 0xc0, !PT ;  /* 0x000003803d3c7812 */ /* 0x000fe200078ec0ff */
[----:B------:R-:W-:Y:S01]  /*bf80*/  IMAD.MOV.U32 R21, RZ, RZ, R20 ;  /* 0x000000ffff157224 */ /* 0x000fe200078e0014 */
[----:B0-----:R-:W-:Y:S01]  /*bf90*/  @P1 SHF.R.U32.HI R21, RZ, R77, R0 ;  /* 0x0000004dff151219 */ /* 0x001fe20000011600 */
[----:B------:R-:W-:Y:S01]  /*bfa0*/  UIMAD UR4, UR37, UR11, UR4 ;  /* 0x0000000b250472a4 */ /* 0x000fe2000f8e0204 */
[----:B------:R-:W-:Y:S01]  /*bfb0*/  SHF.R.U64 R72, R72, 0x3, RZ ;  /* 0x0000000348487819 */ /* 0x000fe200000012ff */
[----:B------:R-:W-:Y:S01]  /*bfc0*/  UIMAD.WIDE.U32 UR8, UR37, UR10, UR8 ;  /* 0x0000000a250872a5 */ /* 0x000fe2000f8e0008 */
[----:B------:R-:W-:Y:S01]  /*bfd0*/  SHF.R.U64 R68, R68, 0x3, RZ ;  /* 0x0000000344447819 */ /* 0x000fe200000012ff */
[----:B------:R-:W5:Y:S01]  /*bfe0*/  LD.E.128 R12, desc[UR52][R12.64] ;  /* 0x000000340c0c7980 */ /* 0x000f62000c101d00 */
[----:B------:R-:W-:-:S02]  /*bff0*/  SHF.R.U64 R60, R60, 0x3, RZ ;  /* 0x000000033c3c7819 */ /* 0x000fc400000012ff */
        /* <DEDUP_REMOVED lines=12> */
[----:B------:R-:W-:Y:S01]  /*c0c0*/  IMAD R77, R76, R77, R20 ;  /* 0x0000004d4c4d7224 */ /* 0x000fe200078e0214 */
[----:B------:R-:W5:Y:S01]  /*c0d0*/  LD.E.128 R24, desc[UR52][R24.64] ;  /* 0x0000003418187980 */ /* 0x000f62000c101d00 */
[----:B------:R-:W-:-:S02]  /*c0e0*/  IMAD R0, R0, UR10, RZ ;  /* 0x0000000a00007c24 */ /* 0x000fc4000f8e02ff */
        /* <DEDUP_REMOVED lines=32> */
[C---:B------:R-:W-:Y:S01]  /*c2f0*/  ISETP.GE.AND P2, PT, R84.reuse, R81, PT ;  /* 0x000000515400720c */ /* 0x040fe20003f46270 */
[----:B------:R-:W-:Y:S02]  /*c300*/  ULDC.64 UR8, c[0x0][0xa80] ;  /* 0x0002a00000087ab9 */ /* 0x000fe40000000a00 */
[----:B------:R-:W-:Y:S01]  /*c310*/  VIADD R0, R84, 0x20 ;  /* 0x0000002054007836 */ /* 0x000fe20000000000 */
[----:B------:R-:W-:Y:S01]  /*c320*/  LEA R80, P3, R2, UR8, 0x1 ;  /* 0x0000000802507c11 */ /* 0x000fe2000f8608ff */
[----:B------:R-:W-:Y:S01]  /*c330*/  IMAD.IADD R3, R3, 0x1, R21 ;  /* 0x0000000103037824 */ /* 0x000fe200078e0215 */
[----:B------:R-:W-:-:S02]  /*c340*/  UPRMT UR7, URZ, 0x654, UR7 ;  /* 0x000006543f077896 */ /* 0x000fc40008000007 */
[-C--:B------:R-:W-:Y:S01]  /*c350*/  ISETP.GE.AND P1, PT, R0, R81.reuse, PT ;  /* 0x000000510000720c */ /* 0x080fe20003f26270 */
[----:B------:R-:W-:Y:S01]  /*c360*/  VIADD R0, R84, 0x40 ;  /* 0x0000004054007836 */ /* 0x000fe20000000000 */
[----:B------:R-:W-:Y:S01]  /*c370*/  LEA.HI.X R82, R2, UR9, R3, 0x1, P3 ;  /* 0x0000000902527c11 */ /* 0x000fe200098f0c03 */
[----:B0-----:R0:W1:Y:S01]  /*c380*/  SHFL.IDX PT, R78, R80, RZ, 0x181f ;  /* 0x00181fff504e7589 */ /* 0x00106200000e0000 */
        /* <DEDUP_REMOVED lines=22> */
.L_x_2700:
[----:B------:R-:W-:Y:S05]  /*c4f0*/  BSYNC B1 ;  /* 0x0000000000017941 */ /* 0x000fea0003800000 */
.L_x_2699:
[----:B--2---:R2:W4:Y:S01]  /*c500*/  SHFL.IDX PT, R0, R82, 0x1, 0x181f ;  /* 0x00381f0052007f89 */ /* 0x00452200000e0000 */
        /* <DEDUP_REMOVED lines=8> */
[-C--:B---3--:R-:W-:Y:S02]  /*c590*/  @!P4 LEA R2, P6, R16, R20.reuse, 0x1 ;  /* 0x000000141002c211 */ /* 0x088fe400078c08ff */
[----:B-----5:R-:W-:Y:S02]  /*c5a0*/  @!P3 LEA R4, P5, R22, R20, 0x1 ;  /* 0x000000141604b211 */ /* 0x020fe400078a08ff */
        /* <DEDUP_REMOVED lines=10> */
.L_x_2702:
[----:B------:R-:W-:Y:S05]  /*c650*/  BSYNC B1 ;  /* 0x0000000000017941 */ /* 0x000fea0003800000 */
.L_x_2701:
[----:B----4-:R4:W0:Y:S01]  /*c660*/  SHFL.IDX PT, R0, R82, 0x2, 0x181f ;  /* 0x00581f0052007f89 */ /* 0x01082200000e0000 */
        /* <DEDUP_REMOVED lines=8> */
[-C--:B---3--:R-:W-:Y:S02]  /*c6f0*/  @!P3 LEA R2, P6, R16, R8.reuse, 0x1 ;  /* 0x000000081002b211 */ /* 0x088fe400078c08ff */
[-C--:B------:R-:W-:Y:S02]  /*c700*/  @!P2 LEA R4, P5, R22, R8.reuse, 0x1 ;  /* 0x000000081604a211 */ /* 0x080fe400078a08ff */
[----:B------:R-:W-:Y:S02]  /*c710*/  @!P1 LEA R6, P4, R19, R8, 0x1 ;  /* 0x0000000813069211 */ /* 0x000fe400078808ff */
[----:B0-----:R-:W-:Y:S02]  /*c720*/  @!P3 LEA.HI.X R3, R16, R0, R225, 0x1, P6 ;  /* 0x000000001003b211 */ /* 0x001fe400030f0ce1 */
        /* <DEDUP_REMOVED lines=8> */
.L_x_2704:
[----:B------:R-:W-:Y:S05]  /*c7b0*/  BSYNC B1 ;  /* 0x0000000000017941 */ /* 0x000fea0003800000 */
.L_x_2703:
[----:B0-----:R-:W-:Y:S01]  /*c7c0*/  VIADD R0, R84, 0x60 ;  /* 0x0000006054007836 */ /* 0x001fe20000000000 */
[----:B--2-4-:R-:W4:Y:S04]  /*c7d0*/  SHFL.IDX PT, R82, R82, 0x3, 0x181f ;  /* 0x00781f0052527f89 */ /* 0x014f2800000e0000 */
[----:B------:R-:W-:Y:S01]  /*c7e0*/  ISETP.GE.AND P0, PT, R0, R81, PT ;  /* 0x000000510000720c */ /* 0x000fe20003f06270 */
[----:B------:R-:W0:-:S12]  /*c7f0*/  SHFL.IDX PT, R80, R80, 0x3, 0x181f ;  /* 0x00781f0050507f89 */ /* 0x000e1800000e0000 */
[----:B------:R-:W-:Y:S05]  /*c800*/  @P0 BRA `(.L_x_2705) ;  /* 0x0000000c00a80947 */ /* 0x000fea0003800000 */
[----:B------:R-:W-:Y:S02]  /*c810*/  ULDC UR4, c[0x0][0xac8] ;  /* 0x0002b20000047ab9 */ /* 0x000fe40000000800 */
[----:B------:R-:W-:Y:S02]  /*c820*/  ISETP.GE.AND P3, PT, R16, UR4, PT ;  /* 0x0000000410007c0c */ /* 0x000fe4000bf66270 */
[----:B------:R-:W-:Y:S02]  /*c830*/  ISETP.GE.AND P4, PT, R22, UR4, PT ;  /* 0x0000000416007c0c */ /* 0x000fe4000bf86270 */
[----:B------:R-:W-:-:S09]  /*c840*/  ISETP.GE.AND P5, PT, R19, UR4, PT ;  /* 0x0000000413007c0c */ /* 0x000fd2000bfa6270 */
[-C--:B0-----:R-:W-:Y:S02]  /*c850*/  @!P3 LEA R2, P0, R16, R80.reuse, 0x1 ;  /* 0x000000501002b211 */ /* 0x081fe400078008ff */
[-C--:B------:R-:W-:Y:S02]  /*c860*/  @!P4 LEA R4, P1, R22, R80.reuse, 0x1 ;  /* 0x000000501604c211 */ /* 0x080fe400078208ff */
[C---:B------:R-:W-:Y:S02]  /*c870*/  @!P5 LEA R6, P2, R19.reuse, R80, 0x1 ;  /* 0x000000501306d211 */ /* 0x040fe400078408ff */
[-C--:B----4-:R-:W-:Y:S02]  /*c880*/  @!P3 LEA.HI.X R3, R16, R82.reuse, R225, 0x1, P0 ;  /* 0x000000521003b211 */ /* 0x090fe400000f0ce1 */
        /* <DEDUP_REMOVED lines=11> */
.L_x_2697:
        /* <DEDUP_REMOVED lines=33> */
.L_x_2706:
[----:B------:R-:W-:Y:S01]  /*cb50*/  USEL UR37, UR37, URZ, !UP0 ;  /* 0x0000003f25257287 */ /* 0x000fe2000c000000 */
[----:B------:R-:W-:Y:S01]  /*cb60*/  BSSY B1, `(.L_x_2707) ;  /* 0x000002c000017945 */ /* 0x000fe20003800000 */
[----:B------:R-:W-:-:S03]  /*cb70*/  USEL UR38, UR38, URZ, !UP0 ;  /* 0x0000003f26267287 */ /* 0x000fc6000c000000 */
[----:B------:R-:W-:Y:S09]  /*cb80*/  @P1 BRA `(.L_x_2708) ;  /* 0x0000000000a41947 */ /* 0x000ff20003800000 */
        /* <DEDUP_REMOVED lines=25> */
[----:B------:R-:W-:-:S03]  /*cd20*/  IMAD.U32 R6, RZ, RZ, UR7 ;  /* 0x00000007ff067e24 */ /* 0x000fc6000f8e00ff */
[--C-:B------:R-:W-:Y:S01]  /*cd30*/  SHF.R.S32.HI R3, RZ, 0x1f, R2.reuse ;  /* 0x0000001fff037819 */ /* 0x100fe20000011402 */
[----:B------:R-:W-:Y:S01]  /*cd40*/  IMAD.MOV R5, RZ, RZ, -R2 ;  /* 0x000000ffff057224 */ /* 0x000fe200078e0a02 */
[----:B------:R-:W-:-:S03]  /*cd50*/  IADD3 R2, P1, R2, UR8, RZ ;  /* 0x0000000802027c10 */ /* 0x000fc6000ff3e0ff */
[----:B------:R-:W-:Y:S01]  /*cd60*/  IMAD R5, R7, R5, R4 ;  /* 0x0000000507057224 */ /* 0x000fe200078e0204 */
[----:B------:R-:W-:Y:S01]  /*cd70*/  IADD3.X R3, R3, UR9, R6, P1, !PT ;  /* 0x0000000903037c10 */ /* 0x000fe20008ffe406 */
[----:B------:R-:W-:-:S03]  /*cd80*/  ULDC.64 UR8, c[0x0][0xb50] ;  /* 0x0002d40000087ab9 */ /* 0x000fc60000000a00 */
[----:B------:R-:W-:Y:S01]  /*cd90*/  SHF.R.S32.HI R4, RZ, 0x1f, R5 ;  /* 0x0000001fff047819 */ /* 0x000fe20000011405 */
[----:B------:R-:W-:-:S04]  /*cda0*/  IMAD.WIDE.U32 R2, R5, UR12, R2 ;  /* 0x0000000c05027c25 */ /* 0x000fc8000f8e0002 */
[----:B------:R-:W-:-:S04]  /*cdb0*/  IMAD R4, R4, UR12, RZ ;  /* 0x0000000c04047c24 */ /* 0x000fc8000f8e02ff */
[----:B------:R-:W-:Y:S01]  /*cdc0*/  IMAD R7, R5, UR13, R4 ;  /* 0x0000000d05077c24 */ /* 0x000fe2000f8e0204 */
[----:B------:R-:W-:-:S03]  /*cdd0*/  LEA R4, P1, R2, UR8, 0x2 ;  /* 0x0000000802047c11 */ /* 0x000fc6000f8210ff */
[----:B------:R-:W-:-:S05]  /*cde0*/  IMAD.IADD R3, R3, 0x1, R7 ;  /* 0x0000000103037824 */ /* 0x000fca00078e0207 */
[----:B------:R-:W-:Y:S01]  /*cdf0*/  LEA.HI.X R5, R2, UR9, R3, 0x2, P1 ;  /* 0x0000000902057c11 */ /* 0x000fe200088f1403 */
[----:B------:R-:W-:-:S05]  /*ce00*/  IMAD.MOV.U32 R3, RZ, RZ, -0x800000 ;  /* 0xff800000ff037424 */ /* 0x000fca00078e00ff */
[----:B------:R0:W-:Y:S02]  /*ce10*/  STG.E desc[UR52][R4.64], R3 ;  /* 0x0000000304007986 */ /* 0x0001e4000c101934 */
.L_x_2708:
[----:B------:R-:W-:Y:S05]  /*ce20*/  BSYNC B1 ;  /* 0x0000000000017941 */ /* 0x000fea0003800000 */
.L_x_2707:
[----:B0-----:R-:W0:Y:S01]  /*ce30*/  @P0 LDC R3, c[0x0][0xbf0] ;  /* 0x0002fc00ff030b82 */ /* 0x001e220000000800 */
[----:B------:R-:W-:Y:S01]  /*ce40*/  ULDC.64 UR12, c[0x0][0xaa0] ;  /* 0x0002a800000c7ab9 */ /* 0x000fe20000000a00 */
[----:B------:R-:W-:Y:S01]  /*ce50*/  IMAD R2, R216, 0x20, R217 ;  /* 0x00000020d8027824 */ /* 0x000fe200078e02d9 */
        /* <DEDUP_REMOVED lines=15> */
[----:B0-----:R-:W-:Y:S01]  /*cf50*/  @P0 SHF.R.U32.HI R5, RZ, R3, R2 ;  /* 0x00000003ff050219 */ /* 0x001fe20000011602 */
        /* <DEDUP_REMOVED lines=11> */
[----:B------:R-:W-:Y:S02]  /*d010*/  IMAD.U32 R3, RZ, RZ, UR4 ;  /* 0x00000004ff037e24 */ /* 0x000fe4000f8e00ff */
[C---:B------:R-:W-:Y:S01]  /*d020*/  IMAD R9, R5.reuse, UR11, R4 ;  /* 0x0000000b05097c24 */ /* 0x040fe2000f8e0204 */
[----:B------:R-:W-:Y:S01]  /*d030*/  SHF.R.S32.HI R4, RZ, 0x1f, R7 ;  /* 0x0000001fff047819 */ /* 0x000fe20000011407 */
[----:B------:R-:W-:-:S04]  /*d040*/  IMAD.WIDE.U32 R2, R5, UR10, R2 ;  /* 0x0000000a05027c25 */ /* 0x000fc8000f8e0002 */
        /* <DEDUP_REMOVED lines=35> */
.L_x_2710:
[----:B------:R-:W-:Y:S05]  /*d280*/  BSYNC B1 ;  /* 0x0000000000017941 */ /* 0x000fea0003800000 */
.L_x_2709:
        /* <DEDUP_REMOVED lines=21> */
.L_x_2712:
[----:B------:R-:W-:Y:S05]  /*d3e0*/  BSYNC B1 ;  /* 0x0000000000017941 */ /* 0x000fea0003800000 */
.L_x_2711:
        /* <DEDUP_REMOVED lines=21> */
.L_x_2714:
[----:B------:R-:W-:Y:S05]  /*d540*/  BSYNC B1 ;  /* 0x0000000000017941 */ /* 0x000fea0003800000 */
.L_x_2713:
[----:B0-----:R-:W-:Y:S01]  /*d550*/  VIADD R0, R6, 0x60 ;  /* 0x0000006006007836 */ /* 0x001fe20000000000 */
[----:B--2-4-:R-:W0:Y:S04]  /*d560*/  SHFL.IDX PT, R5, R5, 0x3, 0x181f ;  /* 0x00781f0005057f89 */ /* 0x014e2800000e0000 */
[----:B------:R-:W-:Y:S01]  /*d570*/  ISETP.GE.AND P0, PT, R0, R11, PT ;  /* 0x0000000b0000720c */ /* 0x000fe20003f06270 */
[----:B-1-3--:R1:W2:-:S12]  /*d580*/  SHFL.IDX PT, R2, R4, 0x3, 0x181f ;  /* 0x00781f0004027f89 */ /* 0x00a29800000e0000 */
[----:B-1----:R-:W-:Y:S05]  /*d590*/  @P0 BRA `(.L_x_2705) ;  /* 0x0000000000440947 */ /* 0x002fea0003800000 */
[----:B------:R-:W-:Y:S02]  /*d5a0*/  ULDC UR4, c[0x0][0xac8] ;  /* 0x0002b20000047ab9 */ /* 0x000fe40000000800 */
[----:B------:R-:W-:Y:S02]  /*d5b0*/  ISETP.GE.AND P3, PT, R16, UR4, PT ;  /* 0x0000000410007c0c */ /* 0x000fe4000bf66270 */
[----:B------:R-:W-:Y:S02]  /*d5c0*/  ISETP.GE.AND P2, PT, R22, UR4, PT ;  /* 0x0000000416007c0c */ /* 0x000fe4000bf46270 */
[----:B------:R-:W-:Y:S02]  /*d5d0*/  ISETP.GE.AND P1, PT, R19, UR4, PT ;  /* 0x0000000413007c0c */ /* 0x000fe4000bf26270 */
[----:B------:R-:W-:-:S07]  /*d5e0*/  ISETP.GE.AND P0, PT, R23, UR4, PT ;  /* 0x0000000417007c0c */ /* 0x000fce000bf06270 */
[-C--:B--2---:R-:W-:Y:S02]  /*d5f0*/  @!P3 LEA R6, P6, R16, R2.reuse, 0x1 ;  /* 0x000000021006b211 */ /* 0x084fe400078c08ff */
[-C--:B------:R-:W-:Y:S02]  /*d600*/  @!P2 LEA R8, P5, R22, R2.reuse, 0x1 ;  /* 0x000000021608a211 */ /* 0x080fe400078a08ff */
[-C--:B------:R-:W-:Y:S02]  /*d610*/  @!P1 LEA R10, P4, R19, R2.reuse, 0x1 ;  /* 0x00000002130a9211 */ /* 0x080fe400078808ff */
[-C--:B0-----:R-:W-:Y:S02]  /*d620*/  @!P3 LEA.HI.X R7, R16, R5.reuse, R225, 0x1, P6 ;  /* 0x000000051007b211 */ /* 0x081fe400030f0ce1 */
        /* <DEDUP_REMOVED lines=8> */
.L_x_2705:
[----:B------:R-:W-:Y:S05]  /*d6b0*/  BSYNC B0 ;  /* 0x0000000000007941 */ /* 0x000fea0003800000 */
.L_x_2696:
[----:B------:R-:W-:Y:S02]  /*d6c0*/  ULDC UR4, c[0x0][0xc3c] ;  /* 0x00030f0000047ab9 */ /* 0x000fe40000000800 */
[----:B------:R-:W-:-:S06]  /*d6d0*/  UISETP.GE.AND UP0, UPT, UR6, UR4, UPT ;  /* 0x000000040600728c */ /* 0x000fcc000bf06270 */
[----:B------:R-:W-:-:S13]  /*d6e0*/  PLOP3.LUT P0, PT, PT, PT, UP0, 0x80, 0x0 ;  /* 0x000000000000781c */ /* 0x000fda0003f0f008 */
[----:B------:R-:W-:Y:S05]  /*d6f0*/  @!P0 BRA `(.L_x_2715) ;  /* 0xffffff3400a88947 */ /* 0x000fea000383ffff */
[----:B------:R-:W-:Y:S05]  /*d700*/  EXIT ;  /* 0x000000000000794d */ /* 0x000fea0003800000 */
.L_x_2654:
        /* <DEDUP_REMOVED lines=55> */
.L_x_2721:
        /* <DEDUP_REMOVED lines=12> */
.L_x_2720:
[----:B------:R-:W-:Y:S05]  /*db40*/  BSYNC B0 ;  /* 0x0000000000007941 */ /* 0x000fea0003800000 */
.L_x_2719:
        /* <DEDUP_REMOVED lines=21> */
.L_x_2717:
[----:B------:R-:W-:-:S04]  /*dca0*/  IMAD.IADD R13, R4, 0x1, -R3 ;  /* 0x00000001040d7824 */ /* 0x000fc800078e0a03 */
[----:B------:R-:W-:-:S05]  /*dcb0*/  IMAD R2, R8, R9, R13 ;  /* 0x0000000908027224 */ /* 0x000fca00078e020d */
[----:B------:R-:W-:-:S13]  /*dcc0*/  ISETP.GT.AND P0, PT, R2, R7, PT ;  /* 0x000000070200720c */ /* 0x000fda0003f04270 */
[----:B------:R-:W-:Y:S02]  /*dcd0*/  VOTEU.ANY UR7, UPT, !P0 ;  /* 0x0000000000077886 */ /* 0x000fe400040e0100 */
[----:B------:R-:W-:-:S04]  /*dce0*/  UPOPC UR6, UR7 ;  /* 0x00000007000672bf */ /* 0x000fc80008000000 */
[----:B------:R-:W-:-:S03]  /*dcf0*/  UIADD3 UR40, UR6, UR4, URZ ;  /* 0x0000000406287290 */ /* 0x000fc6000fffe03f */
[----:B------:R-:W-:Y:S02]  /*dd00*/  ULDC.64 UR4, c[0x0][0xc90] ;  /* 0x0003240000047ab9 */ /* 0x000fe40000000a00 */
[----:B------:R-:W-:-:S06]  /*dd10*/  UIMAD.WIDE UR4, UR40, 0x4, UR4 ;  /* 0x00000004280478a5 */ /* 0x000fcc000f8e0204 */
[----:B------:R-:W-:Y:S02]  /*dd20*/  IMAD.U32 R2, RZ, RZ, UR4 ;  /* 0x00000004ff027e24 */ /* 0x000fe4000f8e00ff */
[----:B------:R-:W-:-:S05]  /*dd30*/  IMAD.U32 R3, RZ, RZ, UR5 ;  /* 0x00000005ff037e24 */ /* 0x000fca000f8e00ff */
[----:B------:R-:W2:Y:S01]  /*dd40*/  LDG.E R6, desc[UR52][R2.64] ;  /* 0x0000003402067981 */ /* 0x000ea2000c1e1900 */
[----:B------:R-:W-:Y:S01]  /*dd50*/  IMAD.U32 R15, RZ, RZ, UR6 ;  /* 0x00000006ff0f7e24 */ /* 0x000fe2000f8e00ff */
[----:B------:R-:W-:-:S04]  /*dd60*/  ISETP.NE.AND P0, PT, RZ, UR7, PT ;  /* 0x00000007ff007c0c */ /* 0x000fc8000bf05270 */
        /* <DEDUP_REMOVED lines=8> */
[----:B------:R-:W-:-:S06]  /*ddf0*/  UIADD3 UR4, UR6, -0x1, URZ ;  /* 0xffffffff06047890 */ /* 0x000fcc000fffe03f */
[----:B0-----:R-:W-:-:S05]  /*de00*/  IMAD.U32 R11, RZ, RZ, UR4 ;  /* 0x00000004ff0b7e24 */ /* 0x001fca000f8e00ff */
[----:B------:R2:W3:Y:S02]  /*de10*/  SHFL.IDX PT, R16, R8, R11, 0x1f ;  /* 0x00001f0b08107589 */ /* 0x0004e400000e0000 */
.L_x_2722:
[----:B-1----:R-:W-:Y:S02]  /*de20*/  IMAD.MOV R2, RZ, RZ, -R3 ;  /* 0x000000ffff027224 */ /* 0x002fe400078e0a03 */
[----:B---3--:R-:W-:Y:S02]  /*de30*/  IMAD R16, R16, R9, R13 ;  /* 0x0000000910107224 */ /* 0x008fe400078e020d */
[----:B------:R-:W-:Y:S01]  /*de40*/  IMAD.MOV.U32 R13, RZ, RZ, R2 ;  /* 0x000000ffff0d7224 */ /* 0x000fe200078e0002 */
[----:B------:R-:W-:Y:S01]  /*de50*/  IABS R2, R4 ;  /* 0x0000000400027213 */ /* 0x000fe20000000000 */
[----:B0-2---:R-:W-:Y:S02]  /*de60*/  IMAD.IADD R11, R7, 0x1, -R16 ;  /* 0x00000001070b7824 */ /* 0x005fe400078e0a10 */
        /* <DEDUP_REMOVED lines=23> */
[----:B------:R-:W-:Y:S02]  /*dfe0*/  VIADDMNMX R15, R3, R9, R6, PT ;  /* 0x00000009030f7246 */ /* 0x000fe40003800106 */
[----:B------:R-:W-:Y:S02]  /*dff0*/  IABS R9, R4 ;  /* 0x0000000400097213 */ /* 0x000fe40000000000 */
[-C--:B------:R-:W-:Y:S01]  /*e000*/  IABS R8, R15.reuse ;  /* 0x0000000f00087213 */ /* 0x080fe20000000000 */
[----:B------:R-:W-:Y:S01]  /*e010*/  IMAD.MOV R18, RZ, RZ, -R15 ;  /* 0x000000ffff127224 */ /* 0x000fe200078e0a0f */
[----:B------:R-:W-:Y:S02]  /*e020*/  IABS R10, R15 ;  /* 0x0000000f000a7213 */ /* 0x000fe40000000000 */
[----:B------:R-:W0:Y:S08]  /*e030*/  I2F.RP R6, R8 ;  /* 0x0000000800067306 */ /* 0x000e300000209400 */
[----:B0-----:R-:W0:Y:S02]  /*e040*/  MUFU.RCP R6, R6 ;  /* 0x0000000600067308 */ /* 0x001e240000001000 */
[----:B0-----:R-:W-:-:S06]  /*e050*/  VIADD R3, R6, 0xffffffe ;  /* 0x0ffffffe06037836 */ /* 0x001fcc0000000000 */
[----:B------:R-:W0:Y:S02]  /*e060*/  F2I.FTZ.U32.TRUNC.NTZ R3, R3 ;  /* 0x0000000300037305 */ /* 0x000e24000021f000 */
[----:B0-----:R-:W-:-:S04]  /*e070*/  IMAD.MOV R2, RZ, RZ, -R3 ;  /* 0x000000ffff027224 */ /* 0x001fc800078e0a03 */
[----:B------:R-:W-:Y:S02]  /*e080*/  IMAD.MOV.U32 R7, RZ, RZ, R2 ;  /* 0x000000ffff077224 */ /* 0x000fe400078e0002 */
[----:B------:R-:W-:Y:S02]  /*e090*/  IMAD.MOV.U32 R2, RZ, RZ, RZ ;  /* 0x000000ffff027224 */ /* 0x000fe400078e00ff */
[----:B------:R-:W-:-:S04]  /*e0a0*/  IMAD R7, R7, R8, RZ ;  /* 0x0000000807077224 */ /* 0x000fc800078e02ff */
[----:B------:R-:W-:-:S04]  /*e0b0*/  IMAD.HI.U32 R2, R3, R7, R2 ;  /* 0x0000000703027227 */ /* 0x000fc800078e0002 */
[----:B------:R-:W-:Y:S02]  /*e0c0*/  IMAD.MOV R3, RZ, RZ, -R10 ;  /* 0x000000ffff037224 */ /* 0x000fe400078e0a0a */
        /* <DEDUP_REMOVED lines=12> */
[----:B------:R-:W-:-:S04]  /*e190*/  @!P1 LOP3.LUT R2, RZ, R15, RZ, 0x33, !PT ;  /* 0x0000000fff029212 */ /* 0x000fc800078e33ff */
[----:B------:R-:W-:Y:S01]  /*e1a0*/  LOP3.LUT R17, RZ, R2, RZ, 0x33, !PT ;  /* 0x00000002ff117212 */ /* 0x000fe200078e33ff */
[----:B------:R-:W-:-:S04]  /*e1b0*/  IMAD R18, R2, R18, R3 ;  /* 0x0000001202127224 */ /* 0x000fc800078e0203 */
[----:B------:R-:W-:Y:S01]  /*e1c0*/  IMAD.IADD R17, R0, 0x1, R17 ;  /* 0x0000000100117824 */ /* 0x000fe200078e0211 */
[----:B------:R-:W-:Y:S06]  /*e1d0*/  BRA `(.L_x_2723) ;  /* 0x0000000000107947 */ /* 0x000fec0003800000 */
.L_x_2718:
[----:B------:R-:W-:Y:S01]  /*e1e0*/  IMAD.MOV.U32 R16, RZ, RZ, R7 ;  /* 0x000000ffff107224 */ /* 0x000fe200078e0007 */
[----:B------:R-:W-:Y:S01]  /*e1f0*/  ULDC UR40, c[0x0][0xc3c] ;  /* 0x00030f0000287ab9 */ /* 0x000fe20000000800 */
[----:B------:R-:W-:Y:S02]  /*e200*/  IMAD.MOV.U32 R17, RZ, RZ, RZ ;  /* 0x000000ffff117224 */ /* 0x000fe400078e00ff */
[----:B------:R-:W-:-:S07]  /*e210*/  IMAD.MOV.U32 R18, RZ, RZ, RZ ;  /* 0x000000ffff127224 */ /* 0x000fce00078e00ff */
.L_x_2723:
[----:B------:R-:W-:Y:S01]  /*e220*/  ISETP.NE.AND P0, PT, R5, RZ, PT ;  /* 0x000000ff0500720c */ /* 0x000fe20003f05270 */
[----:B------:R-:W-:-:S12]  /*e230*/  IMAD.U32 R19, RZ, RZ, UR40 ;  /* 0x00000028ff137e24 */ /* 0x000fd8000f8e00ff */
[----:B------:R-:W0:Y:S01]  /*e240*/  @!P0 S2R R3, SR_CgaCtaId ;  /* 0x0000000000038919 */ /* 0x000e220000008800 */
[----:B------:R-:W-:-:S04]  /*e250*/  @!P0 MOV R0, 0x400 ;  /* 0x0000040000008802 */ /* 0x000fc80000000f00 */
[----:B0-----:R-:W-:-:S05]  /*e260*/  @!P0 LEA R0, R3, R0, 0x18 ;  /* 0x0000000003008211 */ /* 0x001fca00078ec0ff */
[----:B------:R0:W-:Y:S01]  /*e270*/  @!P0 STS.128 [R0+0x388d0], R16 ;  /* 0x0388d01000008388 */ /* 0x0001e20000000c00 */
[----:B------:R-:W-:Y:S06]  /*e280*/  BAR.ARV 0x5, 0x180 ;  /* 0x0146000000007b1d */ /* 0x000fec0000002000 */
.L_x_2716:
        /* <DEDUP_REMOVED lines=8> */
[----:B------:R-:W2:Y:S01]  /*e310*/  S2UR UR4, SR_CgaCtaId ;  /* 0x00000000000479c3 */ /* 0x000ea20000008800 */
[----:B------:R-:W-:Y:S01]  /*e320*/  IMAD.MOV.U32 R34, RZ, RZ, 0x40 ;  /* 0x00000040ff227424 */ /* 0x000fe200078e00ff */
[----:B------:R-:W-:Y:S01]  /*e330*/  ULOP3.LUT UR46, UR36, 0x2, URZ, 0xfc, !UPT ;  /* 0x00000002242e7892 */ /* 0x000fe2000f8efc3f */
[----:B------:R-:W-:Y:S01]  /*e340*/  IMAD.MOV.U32 R33, RZ, RZ, 0x20 ;  /* 0x00000020ff217424 */ /* 0x000fe200078e00ff */
[----:B------:R-:W-:Y:S01]  /*e350*/  ULOP3.LUT UR47, UR36, 0x1, URZ, 0xfc, !UPT ;  /* 0x00000001242f7892 */ /* 0x000fe2000f8efc3f */
[----:B------:R-:W-:Y:S01]  /*e360*/  IMAD.MOV.U32 R30, RZ, RZ, 0x1 ;  /* 0x00000001ff1e7424 */ /* 0x000fe200078e00ff */
[----:B------:R-:W-:Y:S01]  /*e370*/  ULDC UR48, c[0x0][0xc] ;  /* 0x0000030000307ab9 */ /* 0x000fe20000000800 */
[----:B------:R-:W-:Y:S02]  /*e380*/  IMAD.MOV.U32 R23, RZ, RZ, RZ ;  /* 0x000000ffff177224 */ /* 0x000fe400078e00ff */
[----:B--2---:R-:W-:-:S02]  /*e390*/  IMAD.U32 R36, RZ, RZ, UR4 ;  /* 0x00000004ff247e24 */ /* 0x004fc4000f8e00ff */
        /* <DEDUP_REMOVED lines=8> */
[----:B------:R-:W-:Y:S01]  /*e420*/  LOP3.LUT R6, R5, 0x3f0, RZ, 0xc0, !PT ;  /* 0x000003f005067812 */ /* 0x000fe200078ec0ff */
        /* <DEDUP_REMOVED lines=22> */
.L_x_2799:
        /* <DEDUP_REMOVED lines=16> */
[----:B0-----:R-:W-:-:S03]  /*e690*/  IMAD.MOV.U32 R19, RZ, RZ, RZ ;  /* 0x000000ffff137224 */ /* 0x001fc600078e00ff */
        /* <DEDUP_REMOVED lines=13> */
[----:B--2---:R0:W5:Y:S03]  /*e770*/  @P0 LDG.E R0, desc[UR52][R2.64] ;  /* 0x0000003402000981 */ /* 0x004166000c1e1900 */
        /* <DEDUP_REMOVED lines=18> */
.L_x_2725:
        /* <DEDUP_REMOVED lines=21> */
.L_x_2726:
        /* <DEDUP_REMOVED lines=11> */
.L_x_2727:
[----:B------:R-:W-:Y:S01]  /*eaa0*/  R2UR UR6, R17 ;  /* 0x00000000110672ca */ /* 0x000fe200000e0000 */
[----:B------:R-:W-:Y:S01]  /*eab0*/  ULDC UR4, c[0x0][0x448] ;  /* 0x0001120000047ab9 */ /* 0x000fe20000000800 */
[----:B------:R-:W-:Y:S01]  /*eac0*/  UIADD3 UR38, -UR37, UR38, URZ ;  /* 0x0000002625267290 */ /* 0x000fe2000fffe13f */
[----:B------:R-:W-:Y:S01]  /*ead0*/  BSSY B7, `(.L_x_2728) ;  /* 0x000049f000077945 */ /* 0x000fe20003800000 */
[----:B------:R-:W-:Y:S02]  /*eae0*/  UISETP.NE.AND UP0, UPT, UR4, 0x1, UPT ;  /* 0x000000010400788c */ /* 0x000fe4000bf05270 */
[----:B------:R-:W-:Y:S02]  /*eaf0*/  UIADD3 UR7, UR38, 0x80, -UR41 ;  /* 0x0000008026077890 */ /* 0x000fe4000fffe829 */
[----:B------:R-:W-:-:S05]  /*eb00*/  UP2UR UR49, UPR, URZ, 0x1 ;  /* 0x000000013f317883 */ /* 0x000fca0008000000 */
[----:B------:R-:W-:Y:S02]  /*eb10*/  USHF.L.U32 UR6, UR6, 0x7, URZ ;  /* 0x0000000706067899 */ /* 0x000fe4000800063f */
[----:B------:R-:W-:Y:S01]  /*eb20*/  @UP0 ULDC UR4, c[0x0][0x44c] ;  /* 0x0001130000040ab9 */ /* 0x000fe20000000800 */
[----:B------:R-:W-:Y:S01]  /*eb30*/  @UP0 ULDC UR8, c[0x0][0x450] ;  /* 0x0001140000080ab9 */ /* 0x000fe20000000800 */
[----:B------:R-:W-:-:S04]  /*eb40*/  UIADD3 UR6, UR6, 0x7f, URZ ;  /* 0x0000007f06067890 */ /* 0x000fc8000fffe03f */
[----:B------:R-:W-:Y:S02]  /*eb50*/  UIMAD.WIDE.U32 UR4, UR6, UR4, URZ ;  /* 0x00000004060472a5 */ /* 0x000fe4000f8e003f */
[----:B------:R-:W-:Y:S02]  /*eb60*/  UIADD3 UR4, UR38, 0x7f, URZ ;  /* 0x0000007f26047890 */ /* 0x000fe4000fffe03f */
        /* <DEDUP_REMOVED lines=9> */
[----:B------:R-:W-:-:S06]  /*ec00*/  USEL UR42, UR5, UR7, UP0 ;  /* 0x00000007052a7287 */ /* 0x000fcc0008000000 */
[----:B------:R-:W-:-:S13]  /*ec10*/  ISETP.LT.AND P0, PT, RZ, UR42, PT ;  /* 0x0000002aff007c0c */ /* 0x000fda000bf01270 */
        /* <DEDUP_REMOVED lines=18> */
.L_x_2729:
        /* <DEDUP_REMOVED lines=20> */
.L_x_2732:
[----:B------:R-:W-:Y:S05]  /*ee80*/  BSYNC B6 ;  /* 0x0000000000067941 */ /* 0x000fea0003800000 */
.L_x_2731:
        /* <DEDUP_REMOVED lines=22> */
.L_x_2734:
[----:B------:R-:W-:Y:S05]  /*eff0*/  BSYNC B6 ;  /* 0x0000000000067941 */ /* 0x000fea0003800000 */
.L_x_2733:
        /* <DEDUP_REMOVED lines=20> */
.L_x_2736:
[----:B------:R-:W-:Y:S05]  /*f140*/  BSYNC B6 ;  /* 0x0000000000067941 */ /* 0x000fea0003800000 */
.L_x_2735:
        /* <DEDUP_REMOVED lines=19> */
.L_x_2738:
[----:B------:R-:W-:Y:S05]  /*f280*/  BSYNC B6 ;  /* 0x0000000000067941 */ /* 0x000fea0003800000 */
.L_x_2737:
        /* <DEDUP_REMOVED lines=57> */
.L_x_2819:
[----:B------:R-:W-:Y:S01]  /*f620*/  SHF.R.S32.HI R32, RZ, 0x1f, R18 ;  /* 0x0000001fff207819 */ /* 0x000fe20000011412 */
[----:B------:R-:W-:Y:S06]  /*f630*/  @!P2 BRA `(.L_x_2740) ;  /* 0x000000000004a947 */ /* 0x000fec0003800000 */
[----:B------:R-:W-:Y:S01]  /*f640*/  BPT.TRAP 0x1 ;  /* 0x000000040000795c */ /* 0x000fe20000300000 */
.L_x_2740:
[----:B------:R-:W-:Y:S01]  /*f650*/  IMAD R6, R23, 0x8, R22 ;  /* 0x0000000817067824 */ /* 0x000fe200078e0216 */
[----:B------:R-:W-:Y:S01]  /*f660*/  SHF.L.U32 R24, R30, 0x1f, RZ ;  /* 0x0000001f1e187819 */ /* 0x000fe200000006ff */
[----:B------:R-:W-:Y:S01]  /*f670*/  BSSY B0, `(.L_x_2741) ;  /* 0x0000004000007945 */ /* 0x000fe20003800000 */
[----:B------:R-:W-:Y:S02]  /*f680*/  SHF.R.S32.HI R10, RZ, 0x1f, R5 ;  /* 0x0000001fff0a7819 */ /* 0x000fe40000011405 */
[----:B------:R-:W0:Y:S02]  /*f690*/  SYNCS.PHASECHK.TRANS64.TRYWAIT P0, [R6+URZ+0x38880], R24 ;  /* 0x03888018060075a7 */ /* 0x000e24000800017f */
[----:B0-----:R-:W-:Y:S05]  /*f6a0*/  @!P0 BRA `(.L_x_2742) ;  /* 0x0000005000588947 */ /* 0x001fea0003800000 */
.L_x_2820:
[----:B------:R-:W-:Y:S05]  /*f6b0*/  BSYNC B0 ;  /* 0x0000000000007941 */ /* 0x000fea0003800000 */
.L_x_2741:
        /* <DEDUP_REMOVED lines=105> */
.L_x_2838:
        /* <DEDUP_REMOVED lines=11> */
.L_x_2744:
        /* <DEDUP_REMOVED lines=11> */
.L_x_2745:
[----:B------:R1:W-:Y:S01]  /*feb0*/  SYNCS.ARRIVE.TRANS64.A1T0 RZ, [R6+URZ+0x38870], RZ ;  /* 0x038870ff06ff79a7 */ /* 0x0003e2000810003f */
[----:B------:R-:W-:Y:S05]  /*fec0*/  @!P6 BRA `(.L_x_2746) ;  /* 0x000000000004e947 */ /* 0x000fea0003800000 */
[----:B------:R-:W-:Y:S01]  /*fed0*/  BPT.TRAP 0x1 ;  /* 0x000000040000795c */ /* 0x000fe20000300000 */
.L_x_2746:
[----:B------:R-:W2:Y:S01]  /*fee0*/  SYNCS.PHASECHK.TRANS64.TRYWAIT P0, [R6+URZ+0x38840], R24 ;  /* 0x03884018060075a7 */ /* 0x000ea2000800017f */
[----:B------:R-:W-:Y:S04]  /*fef0*/  BSSY B0, `(.L_x_2747) ;  /* 0x0000002000007945 */ /* 0x000fe80003800000 */
[----:B--2---:R-:W-:Y:S05]  /*ff00*/  @!P0 BRA `(.L_x_2748) ;  /* 0x0000005400248947 */ /* 0x004fea0003800000 */
.L_x_2839:
[----:B------:R-:W-:Y:S05]  /*ff10*/  BSYNC B0 ;  /* 0x0000000000007941 */ /* 0x000fea0003800000 */
.L_x_2747:
        /* <DEDUP_REMOVED lines=91> */
.L_x_2857:
        /* <DEDUP_REMOVED lines=11> */
.L_x_2750:
        /* <DEDUP_REMOVED lines=11> */
.L_x_2751:
        /* <DEDUP_REMOVED lines=34> */
.L_x_2753:
[----:B------:R-:W-:Y:S05]  /*10850*/  BSYNC B6 ;  /* 0x0000000000067941 */ /* 0x000fea0003800000 */
.L_x_2752:
[----:B------:R3:W5:Y:S01]  /*10860*/  LDL R8, [R1+0x8] ;  /* 0x0000080001087983 */ /* 0x0007620000100800 */
[----:B------:R-:W-:Y:S01]  /*10870*/  R2UR UR6, R32 ;  /* 0x00000000200672ca */ /* 0x000fe200000e0000 */
[----:B------:R-:W-:Y:S01]  /*10880*/  UISETP.NE.AND UP0, UPT, UR49, URZ, UPT ;  /* 0x0000003f3100728c */ /* 0x000fe2000bf05270 */
[C---:B------:R-:W-:Y:S01]  /*10890*/  R2UR UR10, R18.reuse ;  /* 0x00000000120a72ca */ /* 0x040fe200000e0000 */
[----:B------:R-:W4:Y:S01]  /*108a0*/  S2R R2, SR_TID.X ;  /* 0x0000000000027919 */ /* 0x000f220000002100 */
[----:B------:R-:W-:Y:S01]  /*108b0*/  R2UR UR7, R18 ;  /* 0x00000000120772ca */ /* 0x000fe200000e0000 */
[----:B------:R-:W-:Y:S01]  /*108c0*/  ULDC.64 UR8, c[0x0][0x2d8] ;  /* 0x0000b60000087ab9 */ /* 0x000fe20000000a00 */
[----:B------:R-:W3:Y:S01]  /*108d0*/  LDC R4, c[0x0][0x448] ;  /* 0x00011200ff047b82 */ /* 0x000ee20000000800 */
[----:B------:R-:W-:Y:S01]  /*108e0*/  PLOP3.LUT P0, PT, PT, PT, UP0, 0x80, 0x0 ;  /* 0x000000000000781c */ /* 0x000fe20003f0f008 */
[----:B------:R-:W-:Y:S01]  /*108f0*/  UMOV UR4, UR38 ;  /* 0x0000002600047c82 */ /* 0x000fe20008000000 */
[----:B------:R-:W-:Y:S01]  /*10900*/  PLOP3.LUT P1, PT, PT, PT, UP0, 0x80, 0x0 ;  /* 0x000000000000781c */ /* 0x000fe20003f2f008 */
[----:B------:R-:W-:-:S03]  /*10910*/  UMOV UR5, UR45 ;  /* 0x0000002d00057c82 */ /* 0x000fc60008000000 */
[----:B------:R-:W-:-:S04]  /*10920*/  UIMAD UR6, UR6, UR8, URZ ;  /* 0x00000008060672a4 */ /* 0x000fc8000f8e023f */
[----:B------:R-:W-:Y:S02]  /*10930*/  UIMAD UR6, UR10, UR9, UR6 ;  /* 0x000000090a0672a4 */ /* 0x000fe4000f8e0206 */
[----:B------:R-:W-:Y:S01]  /*10940*/  UIMAD.WIDE.U32 UR4, UR7, UR8, UR4 ;  /* 0x00000008070472a5 */ /* 0x000fe2000f8e0004 */
[----:B------:R-:W-:Y:S02]  /*10950*/  @UP0 ULDC UR10, c[0x0][0x44c] ;  /* 0x00011300000a0ab9 */ /* 0x000fe40000000800 */
[----:B------:R-:W-:Y:S01]  /*10960*/  ULDC.64 UR8, c[0x0][0x2e0] ;  /* 0x0000b80000087ab9 */ /* 0x000fe20000000a00 */
[C---:B----4-:R-:W-:Y:S01]  /*10970*/  LOP3.LUT R19, R2.reuse, 0x7f, RZ, 0xc0, !PT ;  /* 0x0000007f02137812 */ /* 0x050fe200078ec0ff */
[----:B------:R-:W-:Y:S01]  /*10980*/  IMAD.SHL.U32 R2, R2, 0x10, RZ ;  /* 0x0000001002027824 */ /* 0x000fe200078e00ff */
[----:B------:R-:W-:Y:S02]  /*10990*/  UIADD3 UR5, UR5, UR6, URZ ;  /* 0x0000000605057290 */ /* 0x000fe4000fffe03f */
[----:B------:R-:W-:Y:S01]  /*109a0*/  SHF.R.U32.HI R19, RZ, 0x3, R19 ;  /* 0x00000003ff137819 */ /* 0x000fe20000011613 */
[----:B------:R-:W-:Y:S01]  /*109b0*/  @UP0 ULDC UR6, c[0x0][0x450] ;  /* 0x0001140000060ab9 */ /* 0x000fe20000000800 */
[----:B------:R-:W-:-:S02]  /*109c0*/  UIMAD UR7, UR44, UR8, URZ ;  /* 0x000000082c0772a4 */ /* 0x000fc4000f8e023f */
[----:B------:R-:W-:-:S05]  /*109d0*/  LOP3.LUT R2, R19, 0x70, R2, 0xf8, !PT ;  /* 0x0000007013027812 */ /* 0x000fca00078ef802 */
[----:B------:R-:W-:-:S04]  /*109e0*/  IMAD R5, R17, 0x80, R2 ;  /* 0x0000008011057824 */ /* 0x000fc800078e0202 */
[----:B------:R-:W-:-:S04]  /*109f0*/  @P0 IMAD.HI.U32 R2, R5, UR10, RZ ;  /* 0x0000000a05020c27 */ /* 0x000fc8000f8e00ff */
[----:B------:R-:W-:Y:S01]  /*10a00*/  IMAD.MOV.U32 R0, RZ, RZ, R5 ;  /* 0x000000ffff007224 */ /* 0x000fe200078e0005 */
[----:B------:R-:W-:Y:S01]  /*10a10*/  @P1 SHF.R.U32.HI R0, RZ, UR6, R2 ;  /* 0x00000006ff001c19 */ /* 0x000fe20008011602 */
[----:B------:R-:W-:Y:S02]  /*10a20*/  UIMAD UR7, UR43, UR9, UR7 ;  /* 0x000000092b0772a4 */ /* 0x000fe4000f8e0207 */
[----:B------:R-:W-:Y:S01]  /*10a30*/  UIMAD.WIDE.U32 UR4, UR43, UR8, UR4 ;  /* 0x000000082b0472a5 */ /* 0x000fe2000f8e0004 */
[--C-:B------:R-:W-:Y:S01]  /*10a40*/  SHF.R.S32.HI R2, RZ, 0x1f, R0.reuse ;  /* 0x0000001fff027819 */ /* 0x100fe20000011400 */
[----:B012---:R-:W-:Y:S01]  /*10a50*/  IMAD.MOV R6, RZ, RZ, -R0 ;  /* 0x000000ffff067224 */ /* 0x007fe200078e0a00 */
[----:B------:R-:W-:Y:S01]  /*10a60*/  ULDC.64 UR8, c[0x0][0x2d0] ;  /* 0x0000b40000087ab9 */ /* 0x000fe20000000a00 */
[----:B------:R-:W-:Y:S01]  /*10a70*/  UIADD3 UR5, UR5, UR7, URZ ;  /* 0x0000000705057290 */ /* 0x000fe2000fffe03f */
[----:B------:R-:W-:Y:S02]  /*10a80*/  IMAD.U32 R9, RZ, RZ, UR8 ;  /* 0x00000008ff097e24 */ /* 0x000fe4000f8e00ff */
[----:B------:R-:W-:-:S02]  /*10a90*/  IMAD R3, R2, UR8, RZ ;  /* 0x0000000802037c24 */ /* 0x000fc4000f8e02ff */
[----:B---3--:R-:W-:Y:S02]  /*10aa0*/  IMAD R5, R4, R6, R5 ;  /* 0x0000000604057224 */ /* 0x008fe400078e0205 */
[C---:B------:R-:W-:Y:S02]  /*10ab0*/  IMAD R7, R0.reuse, UR9, R3 ;  /* 0x0000000900077c24 */ /* 0x040fe4000f8e0203 */
[----:B------:R-:W-:Y:S01]  /*10ac0*/  IMAD.WIDE.U32 R2, R0, R9, UR4 ;  /* 0x0000000400027e25 */ /* 0x000fe2000f8e0009 */
[----:B------:R-:W-:Y:S01]  /*10ad0*/  SHF.R.S32.HI R0, RZ, 0x1f, R5 ;  /* 0x0000001fff007819 */ /* 0x000fe20000011405 */
[----:B------:R-:W-:Y:S02]  /*10ae0*/  ULDC.64 UR4, c[0x0][0x2c8] ;  /* 0x0000b20000047ab9 */ /* 0x000fe40000000a00 */
[----:B------:R-:W-:Y:S02]  /*10af0*/  IMAD.IADD R3, R3, 0x1, R7 ;  /* 0x0000000103037824 */ /* 0x000fe400078e0207 */
[----:B------:R-:W-:-:S02]  /*10b00*/  IMAD R0, R0, UR4, RZ ;  /* 0x0000000400007c24 */ /* 0x000fc4000f8e02ff */
[----:B------:R-:W-:Y:S01]  /*10b10*/  IMAD.WIDE.U32 R2, R5, UR4, R2 ;  /* 0x0000000405027c25 */ /* 0x000fe2000f8e0002 */
[----:B------:R-:W-:-:S03]  /*10b20*/  LOP3.LUT R10, R28, 0x80, RZ, 0xfc, !PT ;  /* 0x000000801c0a7812 */ /* 0x000fc600078efcff */
[----:B------:R-:W-:Y:S01]  /*10b30*/  IMAD R5, R5, UR5, R0 ;  /* 0x0000000505057c24 */ /* 0x000fe2000f8e0200 */
[----:B------:R-:W-:Y:S02]  /*10b40*/  ULDC.64 UR4, c[0x0][0x280] ;  /* 0x0000a00000047ab9 */ /* 0x000fe40000000a00 */
[----:B------:R-:W-:Y:S01]  /*10b50*/  IADD3 R0, P0, R2, UR4, RZ ;  /* 0x0000000402007c10 */ /* 0x000fe2000ff1e0ff */
[----:B------:R-:W-:Y:S02]  /*10b60*/  ULDC UR4, c[0x0][0x2b8] ;  /* 0x0000ae0000047ab9 */ /* 0x000fe40000000800 */
[----:B------:R-:W-:Y:S02]  /*10b70*/  ISETP.GE.AND P1, PT, R10, UR4, PT ;  /* 0x000000040a007c0c */ /* 0x000fe4000bf26270 */
[----:B------:R-:W0:Y:S01]  /*10b80*/  S2R R10, SR_TID.X ;  /* 0x00000000000a7919 */ /* 0x000e220000002100 */
[----:B------:R-:W-:Y:S02]  /*10b90*/  IADD3.X R5, R3, UR5, R5, P0, !PT ;  /* 0x0000000503057c10 */ /* 0x000fe400087fe405 */
[----:B------:R-:W-:Y:S01]  /*10ba0*/  ISETP.GE.AND P0, PT, R28, UR4, PT ;  /* 0x000000041c007c0c */ /* 0x000fe2000bf06270 */
[----:B------:R-:W-:Y:S01]  /*10bb0*/  UMOV UR4, 0xffffffff ;  /* 0xffffffff00047882 */ /* 0x000fe20000000000 */
[----:B0-----:R-:W-:-:S04]  /*10bc0*/  LOP3.LUT R19, R10, 0x7f, RZ, 0xc0, !PT ;  /* 0x0000007f0a137812 */ /* 0x001fc800078ec0ff */
[----:B------:R-:W-:Y:S01]  /*10bd0*/  SHF.R.U32.HI R10, RZ, 0x3, R19 ;  /* 0x00000003ff0a7819 */ /* 0x000fe20000011613 */
[----:B------:R-:W-:Y:S06]  /*10be0*/  BRA.DIV UR4, `(.L_x_2754) ;  /* 0x0000005204907947 */ /* 0x000fec000b800000 */
[----:B------:R-:W0:Y:S01]  /*10bf0*/  SHFL.IDX PT, R14, R0, RZ, 0x181f ;  /* 0x00181fff000e7589 */ /* 0x000e2200000e0000 */
[----:B------:R-:W-:Y:S02]  /*10c00*/  IMAD R4, R4, UR41, RZ ;  /* 0x0000002904047c24 */ /* 0x000fe4000f8e02ff */
[----:B------:R-:W-:Y:S01]  /*10c10*/  IMAD R17, R17, 0x80, R10 ;  /* 0x0000008011117824 */ /* 0x000fe200078e020a */
        /* <DEDUP_REMOVED lines=10> */
[----:B------:R-:W-:-:S13]  /*10cc0*/  ISETP.GE.AND P2, PT, R7, R4, PT ;  /* 0x000000040700720c */ /* 0x000fda0003f46270 */
        /* <DEDUP_REMOVED lines=9> */
[----:B------:R-:W-:-:S13]  /*10d60*/  ISETP.GE.AND P2, PT, R7, R4, PT ;  /* 0x000000040700720c */ /* 0x000fda0003f46270 */
        /* <DEDUP_REMOVED lines=48> */
.L_x_2874:
        /* <DEDUP_REMOVED lines=11> */
.L_x_2756:
[----:B------:R-:W-:Y:S05]  /*11120*/  BSYNC B0 ;  /* 0x0000000000007941 */ /* 0x000fea0003800000 */
.L_x_2755:
[----:B------:R-:W-:Y:S01]  /*11130*/  NOP ;  /* 0x0000000000007918 */ /* 0x000fe20000000000 */
[----:B------:R-:W-:-:S13]  /*11140*/  PLOP3.LUT P0, PT, PT, PT, PT, 0x80, 0x0 ;  /* 0x000000000000781c */ /* 0x000fda0003f0f070 */
.L_x_2757:
        /* <DEDUP_REMOVED lines=18> */
.L_x_2875:
[----:B------:R-:W-:Y:S05]  /*11270*/  BSYNC B0 ;  /* 0x0000000000007941 */ /* 0x000fea0003800000 */
.L_x_2758:
[----:B------:R-:W-:-:S06]  /*11280*/  UISETP.GE.AND UP0, UPT, UR42, 0x2, UPT ;  /* 0x000000022a00788c */ /* 0x000fcc000bf06270 */
[----:B------:R-:W-:-:S13]  /*11290*/  PLOP3.LUT P0, PT, PT, PT, UP0, 0x80, 0x0 ;  /* 0x000000000000781c */ /* 0x000fda0003f0f008 */
[----:B------:R-:W-:Y:S05]  /*112a0*/  @!P0 BRA `(.L_x_2760) ;  /* 0x0000001400f08947 */ /* 0x000fea0003800000 */
[----:B------:R-:W-:Y:S01]  /*112b0*/  UIADD3 UR4, UR42, -0x2, URZ ;  /* 0xfffffffe2a047890 */ /* 0x000fe2000fffe03f */
[----:B------:R-:W-:Y:S02]  /*112c0*/  IMAD.MOV.U32 R10, RZ, RZ, R30 ;  /* 0x000000ffff0a7224 */ /* 0x000fe400078e001e */
[----:B------:R-:W-:-:S03]  /*112d0*/  IMAD.MOV.U32 R9, RZ, RZ, R23 ;  /* 0x000000ffff097224 */ /* 0x000fc600078e0017 */
[----:B------:R-:W-:-:S07]  /*112e0*/  IMAD.U32 R21, RZ, RZ, UR4 ;  /* 0x00000004ff157e24 */ /* 0x000fce000f8e00ff */
.L_x_2780:
        /* <DEDUP_REMOVED lines=39> */
.L_x_2761:
[----:B------:R-:W-:Y:S01]  /*11560*/  IMAD R0, R23, 0x8, R22 ;  /* 0x0000000817007824 */ /* 0x000fe200078e0216 */
[----:B------:R-:W-:Y:S01]  /*11570*/  SHF.L.U32 R20, R30, 0x1f, RZ ;  /* 0x0000001f1e147819 */ /* 0x000fe200000006ff */
[----:B------:R-:W-:Y:S01]  /*11580*/  BSSY B0, `(.L_x_2762) ;  /* 0x0000004000007945 */ /* 0x000fe20003800000 */
[----:B------:R-:W-:Y:S02]  /*11590*/  SHF.R.S32.HI R17, RZ, 0x1f, R6 ;  /* 0x0000001fff117819 */ /* 0x000fe40000011406 */
[----:B------:R-:W0:Y:S02]  /*115a0*/  SYNCS.PHASECHK.TRANS64.TRYWAIT P0, [R0+URZ+0x38880], R20 ;  /* 0x03888014000075a7 */ /* 0x000e24000800017f */
[----:B0-----:R-:W-:Y:S05]  /*115b0*/  @!P0 BRA `(.L_x_2763) ;  /* 0x0000005000b08947 */ /* 0x001fea0003800000 */
.L_x_2876:
[----:B------:R-:W-:Y:S05]  /*115c0*/  BSYNC B0 ;  /* 0x0000000000007941 */ /* 0x000fea0003800000 */
.L_x_2762:
        /* <DEDUP_REMOVED lines=70> */
.L_x_2894:
        /* <DEDUP_REMOVED lines=9> */
.L_x_2765:
        /* <DEDUP_REMOVED lines=11> */
.L_x_2766:
[----:B------:R3:W-:Y:S01]  /*11b70*/  SYNCS.ARRIVE.TRANS64.A1T0 RZ, [R0+URZ+0x38870], RZ ;  /* 0x038870ff00ff79a7 */ /* 0x0007e2000810003f */
[----:B------:R-:W-:Y:S05]  /*11b80*/  @!P3 BRA `(.L_x_2767) ;  /* 0x000000000004b947 */ /* 0x000fea0003800000 */
[----:B------:R-:W-:Y:S01]  /*11b90*/  BPT.TRAP 0x1 ;  /* 0x000000040000795c */ /* 0x000fe20000300000 */
.L_x_2767:
[----:B------:R-:W4:Y:S01]  /*11ba0*/  SYNCS.PHASECHK.TRANS64.TRYWAIT P0, [R0+URZ+0x38840], R20 ;  /* 0x03884014000075a7 */ /* 0x000f22000800017f */
[----:B------:R-:W-:Y:S04]  /*11bb0*/  BSSY B0, `(.L_x_2768) ;  /* 0x0000002000007945 */ /* 0x000fe80003800000 */
[----:B----4-:R-:W-:Y:S05]  /*11bc0*/  @!P0 BRA `(.L_x_2769) ;  /* 0x0000005400888947 */ /* 0x010fea0003800000 */
.L_x_2895:
[----:B------:R-:W-:Y:S05]  /*11bd0*/  BSYNC B0 ;  /* 0x0000000000007941 */ /* 0x000fea0003800000 */
.L_x_2768:
        /* <DEDUP_REMOVED lines=67> */
.L_x_2913:
        /* <DEDUP_REMOVED lines=9> */
.L_x_2771:
        /* <DEDUP_REMOVED lines=11> */
.L_x_2772:
[----:B------:R3:W-:Y:S02]  /*12150*/  SYNCS.ARRIVE.TRANS64.A1T0 RZ, [R0+URZ+0x38830], RZ ;  /* 0x038830ff00ff79a7 */ /* 0x0007e4000810003f */
[----:B---34-:R-:W-:-:S05]  /*12160*/  IMAD.U32 R0, RZ, RZ, UR47 ;  /* 0x0000002fff007e24 */ /* 0x018fca000f8e00ff */
[----:B------:R-:W-:-:S13]  /*12170*/  ISETP.NE.AND P0, PT, R0, 0x3, PT ;  /* 0x000000030000780c */ /* 0x000fda0003f05270 */
[----:B------:R-:W-:Y:S05]  /*12180*/  @!P0 BRA `(.L_x_2773) ;  /* 0x0000000000048947 */ /* 0x000fea0003800000 */
[----:B------:R-:W-:Y:S01]  /*12190*/  BPT.TRAP 0x1 ;  /* 0x000000040000795c */ /* 0x000fe20000300000 */
.L_x_2773:
[----:B------:R-:W-:Y:S01]  /*121a0*/  LOP3.LUT R0, R10, 0x1, RZ, 0x3c, !PT ;  /* 0x000000010a007812 */ /* 0x000fe200078e3cff */
[----:B------:R-:W-:Y:S01]  /*121b0*/  IMAD R17, R9, 0x8, R22 ;  /* 0x0000000809117824 */ /* 0x000fe200078e0216 */
[----:B------:R-:W-:Y:S02]  /*121c0*/  BSSY B0, `(.L_x_2774) ;  /* 0x0000004000007945 */ /* 0x000fe40003800000 */
[----:B------:R-:W-:-:S04]  /*121d0*/  SHF.L.U32 R0, R0, 0x1f, RZ ;  /* 0x0000001f00007819 */ /* 0x000fc800000006ff */
[----:B------:R-:W0:Y:S02]  /*121e0*/  SYNCS.PHASECHK.TRANS64.TRYWAIT P2, [R17+URZ+0x38870], R0 ;  /* 0x03887000110075a7 */ /* 0x000e24000804017f */
[----:B0-----:R-:W-:Y:S05]  /*121f0*/  @!P2 BRA `(.L_x_2775) ;  /* 0x000000580050a947 */ /* 0x001fea0003800000 */
.L_x_2914:
[----:B------:R-:W-:Y:S05]  /*12200*/  BSYNC B0 ;  /* 0x0000000000007941 */ /* 0x000fea0003800000 */
.L_x_2774:
[----:B------:R-:W-:-:S05]  /*12210*/  IMAD.U32 R2, RZ, RZ, UR46 ;  /* 0x0000002eff027e24 */ /* 0x000fca000f8e00ff */
[----:B------:R-:W-:-:S13]  /*12220*/  ISETP.NE.AND P2, PT, R2, 0x3, PT ;  /* 0x000000030200780c */ /* 0x000fda0003f45270 */
[----:B------:R-:W-:Y:S05]  /*12230*/  @!P2 BRA `(.L_x_2776) ;  /* 0x000000000004a947 */ /* 0x000fea0003800000 */
[----:B------:R-:W-:Y:S01]  /*12240*/  BPT.TRAP 0x1 ;  /* 0x000000040000795c */ /* 0x000fe20000300000 */
.L_x_2776:
[----:B0-----:R-:W-:Y:S01]  /*12250*/  SHF.L.U32 R0, R10, 0x1f, RZ ;  /* 0x0000001f0a007819 */ /* 0x001fe200000006ff */
[----:B------:R-:W-:-:S03]  /*12260*/  IMAD.SHL.U32 R3, R9, 0x8000, RZ ;  /* 0x0000800009037824 */ /* 0x000fc600078e00ff */
[----:B------:R-:W0:Y:S02]  /*12270*/  SYNCS.PHASECHK.TRANS64.TRYWAIT P2, [R17+URZ+0x38860], R0 ;  /* 0x03886000110075a7 */ /* 0x000e24000804017f */
[----:B0-----:R-:W-:Y:S05]  /*12280*/  @!P2 BRA `(.L_x_2777) ;  /* 0x000000580040a947 */ /* 0x001fea0003800000 */
.L_x_2915:
        /* <DEDUP_REMOVED lines=116> */
.L_x_2778:
[----:B0-----:R0:W-:Y:S01]  /*129d0*/  SYNCS.ARRIVE.TRANS64.A1T0 RZ, [R17+URZ+0x38850], RZ ;  /* 0x038850ff11ff79a7 */ /* 0x0011e2000810003f */
[----:B------:R-:W-:Y:S06]  /*129e0*/  BAR.SYNC.DEFER_BLOCKING 0x2, 0x80 ;  /* 0x0082000000007b1d */ /* 0x000fec0000010000 */
[----:B------:R-:W-:Y:S05]  /*129f0*/  @!P0 BRA `(.L_x_2779) ;  /* 0x0000000000048947 */ /* 0x000fea0003800000 */
[----:B------:R-:W-:Y:S01]  /*12a00*/  BPT.TRAP 0x1 ;  /* 0x000000040000795c */ /* 0x000fe20000300000 */
.L_x_2779:
[----:B0-----:R-:W-:Y:S02]  /*12a10*/  VIADD R17, R17, 0x38880 ;  /* 0x0003888011117836 */ /* 0x001fe40000000000 */
[----:B-1----:R-:W-:Y:S02]  /*12a20*/  IMAD.MOV.U32 R10, RZ, RZ, R30 ;  /* 0x000000ffff0a7224 */ /* 0x002fe400078e001e */
[----:B------:R-:W-:Y:S01]  /*12a30*/  IMAD.MOV.U32 R9, RZ, RZ, R23 ;  /* 0x000000ffff097224 */ /* 0x000fe200078e0017 */
[----:B------:R-:W-:-:S04]  /*12a40*/  PRMT R17, R36, 0x654, R17 ;  /* 0x0000065424117816 */ /* 0x000fc80000000011 */
[----:B------:R2:W-:Y:S01]  /*12a50*/  SYNCS.ARRIVE.TRANS64.RED.A1T0 RZ, [R17+URZ], RZ ;  /* 0x000000ff11ff79a7 */ /* 0x0005e2000810043f */
[----:B------:R-:W-:Y:S05]  /*12a60*/  @P1 BRA `(.L_x_2780) ;  /* 0xffffffe800201947 */ /* 0x000fea000383ffff */
.L_x_2760:
        /* <DEDUP_REMOVED lines=19> */
.L_x_2782:
[----:B------:R-:W-:Y:S05]  /*12ba0*/  BSYNC B0 ;  /* 0x0000000000007941 */ /* 0x000fea0003800000 */
.L_x_2781:
[----:B------:R-:W-:Y:S05]  /*12bb0*/  @!P0 BRA `(.L_x_2783) ;  /* 0x0000000000048947 */ /* 0x000fea0003800000 */
[----:B------:R-:W-:Y:S01]  /*12bc0*/  BPT.TRAP 0x1 ;  /* 0x000000040000795c */ /* 0x000fe20000300000 */
.L_x_2783:
[----:B0-----:R-:W-:Y:S01]  /*12bd0*/  LOP3.LUT R3, R30, 0x1, RZ, 0x3c, !PT ;  /* 0x000000011e037812 */ /* 0x001fe200078e3cff */
[----:B------:R-:W-:Y:S01]  /*12be0*/  IMAD R18, R23, 0x8, R22 ;  /* 0x0000000817127824 */ /* 0x000fe200078e0216 */
[----:B------:R-:W-:Y:S02]  /*12bf0*/  BSSY B0, `(.L_x_2784) ;  /* 0x0000004000007945 */ /* 0x000fe40003800000 */
[----:B------:R-:W-:-:S04]  /*12c00*/  SHF.L.U32 R3, R3, 0x1f, RZ ;  /* 0x0000001f03037819 */ /* 0x000fc800000006ff */
[----:B------:R-:W0:Y:S02]  /*12c10*/  SYNCS.PHASECHK.TRANS64.TRYWAIT P1, [R18+URZ+0x38870], R3 ;  /* 0x03887003120075a7 */ /* 0x000e24000802017f */
[----:B0-----:R-:W-:Y:S05]  /*12c20*/  @!P1 BRA `(.L_x_2785) ;  /* 0x0000004c00ec9947 */ /* 0x001fea0003800000 */
.L_x_2916:
[----:B------:R-:W-:Y:S05]  /*12c30*/  BSYNC B0 ;  /* 0x0000000000007941 */ /* 0x000fea0003800000 */
.L_x_2784:
[----:B------:R-:W-:-:S05]  /*12c40*/  IMAD.U32 R0, RZ, RZ, UR46 ;  /* 0x0000002eff007e24 */ /* 0x000fca000f8e00ff */
[----:B------:R-:W-:-:S13]  /*12c50*/  ISETP.NE.AND P1, PT, R0, 0x3, PT ;  /* 0x000000030000780c */ /* 0x000fda0003f25270 */
[----:B------:R-:W-:Y:S05]  /*12c60*/  @!P1 BRA `(.L_x_2786) ;  /* 0x0000000000049947 */ /* 0x000fea0003800000 */
[----:B------:R-:W-:Y:S01]  /*12c70*/  BPT.TRAP 0x1 ;  /* 0x000000040000795c */ /* 0x000fe20000300000 */
.L_x_2786:
[----:B0-----:R-:W-:-:S04]  /*12c80*/  SHF.L.U32 R3, R30, 0x1f, RZ ;  /* 0x0000001f1e037819 */ /* 0x001fc800000006ff */
[----:B------:R-:W0:Y:S02]  /*12c90*/  SYNCS.PHASECHK.TRANS64.TRYWAIT P1, [R18+URZ+0x38860], R3 ;  /* 0x03886003120075a7 */ /* 0x000e24000802017f */
[----:B0-----:R-:W-:Y:S05]  /*12ca0*/  @!P1 BRA `(.L_x_2787) ;  /* 0x0000004c00e09947 */ /* 0x001fea0003800000 */
.L_x_2917:
        /* <DEDUP_REMOVED lines=117> */
.L_x_2788:
[----:B-1----:R1:W-:Y:S01]  /*13400*/  SYNCS.ARRIVE.TRANS64.A1T0 RZ, [R18+URZ+0x38850], RZ ;  /* 0x038850ff12ff79a7 */ /* 0x0023e2000810003f */
[----:B------:R-:W-:Y:S06]  /*13410*/  BAR.SYNC.DEFER_BLOCKING 0x2, 0x80 ;  /* 0x0082000000007b1d */ /* 0x000fec0000010000 */
[----:B------:R-:W-:Y:S05]  /*13420*/  @!P0 BRA `(.L_x_2789) ;  /* 0x0000000000048947 */ /* 0x000fea0003800000 */
[----:B------:R-:W-:Y:S01]  /*13430*/  BPT.TRAP 0x1 ;  /* 0x000000040000795c */ /* 0x000fe20000300000 */
.L_x_2789:
        /* <DEDUP_REMOVED lines=8> */
.L_x_2730:
[----:B------:R-:W-:Y:S05]  /*134c0*/  BSYNC B7 ;  /* 0x0000000000077941 */ /* 0x000fea0003800000 */
.L_x_2728:
        /* <DEDUP_REMOVED lines=11> */
.L_x_2790:
[----:B------:R-:W0:Y:S01]  /*13580*/  S2R R0, SR_TID.X ;  /* 0x0000000000007919 */ /* 0x000e220000002100 */
[----:B------:R-:W-:Y:S01]  /*13590*/  ULDC UR4, c[0x0][0xc3c] ;  /* 0x00030f0000047ab9 */ /* 0x000fe20000000800 */
[----:B------:R-:W-:Y:S01]  /*135a0*/  IMAD.MOV.U32 R17, RZ, RZ, RZ ;  /* 0x000000ffff117224 */ /* 0x000fe200078e00ff */
[----:B0-----:R-:W-:-:S04]  /*135b0*/  LOP3.LUT R6, R0, 0x1f, RZ, 0xc0, !PT ;  /* 0x0000001f00067812 */ /* 0x001fc800078ec0ff */
        /* <DEDUP_REMOVED lines=21> */
[----:B------:R-:W-:Y:S04]  /*13710*/  SHFL.IDX PT, R5, R16, RZ, 0x1f ;  /* 0x00001fff10057589 */ /* 0x000fe800000e0000 */
[----:B------:R-:W0:Y:S02]  /*13720*/  SHFL.UP PT, R2, R4, 0x8, RZ ;  /* 0x0500000004027989 */ /* 0x000e2400000e00ff */
[----:B0-----:R-:W-:Y:S02]  /*13730*/  SEL R3, R2, RZ, P4 ;  /* 0x000000ff02037207 */ /* 0x001fe40002000000 */
[----:B------:R-:W-:Y:S03]  /*13740*/  SHFL.IDX PT, R2, R16, 0x1, 0x1f ;  /* 0x00201f0010027f89 */ /* 0x000fe600000e0000 */
        /* <DEDUP_REMOVED lines=10> */
.L_x_2796:
[----:B------:R-:W-:-:S04]  /*137f0*/  UIADD3 UR40, UR40, 0x1f, URZ ;  /* 0x0000001f28287890 */ /* 0x000fc8000fffe03f */
[----:B------:R-:W-:-:S06]  /*13800*/  UISETP.GE.AND UP0, UPT, UR40, UR4, UPT ;  /* 0x000000042800728c */ /* 0x000fcc000bf06270 */
[----:B------:R-:W-:-:S13]  /*13810*/  PLOP3.LUT P6, PT, PT, PT, UP0, 0x40, 0x0 ;  /* 0x000000000000781c */ /* 0x000fda0003fce808 */
[----:B------:R-:W-:Y:S05]  /*13820*/  @!P6 BRA `(.L_x_2793) ;  /* 0x0000000400cce947 */ /* 0x000fea0003800000 */
[----:B------:R-:W0:Y:S01]  /*13830*/  S2R R0, SR_TID.X ;  /* 0x0000000000007919 */ /* 0x000e220000002100 */
[----:B------:R-:W-:Y:S01]  /*13840*/  BSSY B0, `(.L_x_2794) ;  /* 0x0000009000007945 */ /* 0x000fe20003800000 */
[----:B------:R-:W-:Y:S01]  /*13850*/  IMAD.MOV.U32 R17, RZ, RZ, RZ ;  /* 0x000000ffff117224 */ /* 0x000fe200078e00ff */
[----:B0-----:R-:W-:-:S05]  /*13860*/  LOP3.LUT R0, R0, 0x1f, RZ, 0xc0, !PT ;  /* 0x0000001f00007812 */ /* 0x001fca00078ec0ff */
[----:B------:R-:W-:-:S05]  /*13870*/  VIADD R7, R0, UR40 ;  /* 0x0000002800077c36 */ /* 0x000fca0008000000 */
[----:B------:R-:W-:-:S13]  /*13880*/  ISETP.GE.OR P6, PT, R7, UR4, !P0 ;  /* 0x0000000407007c0c */ /* 0x000fda000c7c6670 */
[----:B------:R-:W-:Y:S05]  /*13890*/  @P6 BRA `(.L_x_2795) ;  /* 0x00000000000c6947 */ /* 0x000fea0003800000 */
[----:B------:R-:W0:Y:S02]  /*138a0*/  LDC.64 R2, c[0x0][0xc80] ;  /* 0x00032000ff027b82 */ /* 0x000e240000000a00 */
[----:B0-----:R-:W-:-:S05]  /*138b0*/  IMAD.WIDE R2, R7, 0x4, R2 ;  /* 0x0000000407027825 */ /* 0x001fca00078e0202 */
[----:B------:R0:W5:Y:S02]  /*138c0*/  LDG.E R17, desc[UR52][R2.64] ;  /* 0x0000003402117981 */ /* 0x000164000c1e1900 */
.L_x_2795:
[----:B------:R-:W-:Y:S05]  /*138d0*/  BSYNC B0 ;  /* 0x0000000000007941 */ /* 0x000fea0003800000 */
.L_x_2794:
[----:B-----5:R-:W2:Y:S02]  /*138e0*/  SHFL.UP PT, R0, R17, 0x1, RZ ;  /* 0x0420000011007989 */ /* 0x020ea400000e00ff */
[----:B--2---:R-:W-:-:S05]  /*138f0*/  SEL R0, R0, RZ, P1 ;  /* 0x000000ff00007207 */ /* 0x004fca0000800000 */
[----:B------:R-:W-:-:S05]  /*13900*/  IMAD.IADD R0, R17, 0x1, R0 ;  /* 0x0000000111007824 */ /* 0x000fca00078e0200 */
[----:B0-----:R-:W0:Y:S02]  /*13910*/  SHFL.UP PT, R2, R0, 0x2, RZ ;  /* 0x0440000000027989 */ /* 0x001e2400000e00ff */
[----:B0-----:R-:W-:-:S05]  /*13920*/  SEL R3, R2, RZ, P2 ;  /* 0x000000ff02037207 */ /* 0x001fca0001000000 */
[----:B------:R-:W-:Y:S02]  /*13930*/  IMAD.IADD R3, R0, 0x1, R3 ;  /* 0x0000000100037824 */ /* 0x000fe400078e0203 */
[----:B------:R-:W0:Y:S03]  /*13940*/  LDC R0, c[0x0][0xc38] ;  /* 0x00030e00ff007b82 */ /* 0x000e260000000800 */
        /* <DEDUP_REMOVED lines=9> */
[----:B------:R-:W0:Y:S02]  /*139e0*/  SHFL.IDX PT, R9, R6, 0x1f, 0x1f ;  /* 0x03e01f0006097f89 */ /* 0x000e2400000e0000 */
[----:B0-----:R-:W-:-:S04]  /*139f0*/  IMAD R9, R9, R0, RZ ;  /* 0x0000000009097224 */ /* 0x001fc800078e02ff */
[----:B------:R-:W-:-:S05]  /*13a00*/  IMAD.IADD R4, R9, 0x1, R4 ;  /* 0x0000000109047824 */ /* 0x000fca00078e0204 */
[----:B------:R-:W-:-:S13]  /*13a10*/  ISETP.GT.AND P6, PT, R4, R5, PT ;  /* 0x000000050400720c */ /* 0x000fda0003fc4270 */
[----:B------:R-:W-:Y:S05]  /*13a20*/  @!P6 BRA `(.L_x_2796) ;  /* 0xfffffffc0070e947 */ /* 0x000fea000383ffff */
[----:B------:R-:W-:-:S07]  /*13a30*/  IMAD.MOV.U32 R7, RZ, RZ, R6 ;  /* 0x000000ffff077224 */ /* 0x000fce00078e0006 */
.L_x_2792:
[----:B------:R-:W-:Y:S01]  /*13a40*/  IMAD.IADD R9, R4, 0x1, -R9 ;  /* 0x0000000104097824 */ /* 0x000fe200078e0a09 */
[----:B------:R-:W-:-:S03]  /*13a50*/  ULDC.64 UR4, c[0x0][0xc90] ;  /* 0x0003240000047ab9 */ /* 0x000fc60000000a00 */
[----:B------:R-:W-:-:S05]  /*13a60*/  IMAD R2, R7, R0, R9 ;  /* 0x0000000007027224 */ /* 0x000fca00078e0209 */
[----:B------:R-:W-:-:S13]  /*13a70*/  ISETP.GT.AND P0, PT, R2, R5, PT ;  /* 0x000000050200720c */ /* 0x000fda0003f04270 */
[----:B------:R-:W-:Y:S02]  /*13a80*/  VOTEU.ANY UR7, UPT, !P0 ;  /* 0x0000000000077886 */ /* 0x000fe400040e0100 */
[----:B------:R-:W-:-:S04]  /*13a90*/  UPOPC UR6, UR7 ;  /* 0x00000007000672bf */ /* 0x000fc80008000000 */
[----:B------:R-:W-:-:S04]  /*13aa0*/  UIADD3 UR40, UR6, UR40, URZ ;  /* 0x0000002806287290 */ /* 0x000fc8000fffe03f */
[----:B------:R-:W-:-:S06]  /*13ab0*/  UIMAD.WIDE UR4, UR40, 0x4, UR4 ;  /* 0x00000004280478a5 */ /* 0x000fcc000f8e0204 */
[----:B------:R-:W-:Y:S02]  /*13ac0*/  IMAD.U32 R2, RZ, RZ, UR4 ;  /* 0x00000004ff027e24 */ /* 0x000fe4000f8e00ff */
[----:B------:R-:W-:-:S05]  /*13ad0*/  IMAD.U32 R3, RZ, RZ, UR5 ;  /* 0x00000005ff037e24 */ /* 0x000fca000f8e00ff */
[----:B------:R-:W2:Y:S01]  /*13ae0*/  LDG.E R6, desc[UR52][R2.64] ;  /* 0x0000003402067981 */ /* 0x000ea2000c1e1900 */
[----:B------:R-:W-:Y:S01]  /*13af0*/  IMAD.U32 R12, RZ, RZ, UR6 ;  /* 0x00000006ff0c7e24 */ /* 0x000fe2000f8e00ff */
[----:B------:R-:W-:Y:S01]  /*13b00*/  ISETP.NE.AND P0, PT, RZ, UR7, PT ;  /* 0x00000007ff007c0c */ /* 0x000fe2000bf05270 */
[----:B------:R-:W-:-:S03]  /*13b10*/  IMAD.MOV.U32 R16, RZ, RZ, RZ ;  /* 0x000000ffff107224 */ /* 0x000fc600078e00ff */
[----:B------:R-:W2:Y:S02]  /*13b20*/  SHFL.IDX PT, R17, R17, R12, 0x1f ;  /* 0x00001f0c11117589 */ /* 0x000ea400000e0000 */
[----:B--2---:R-:W-:-:S05]  /*13b30*/  IMAD R4, R17, R6, RZ ;  /* 0x0000000611047224 */ /* 0x004fca00078e02ff */
[----:B------:R-:W-:-:S04]  /*13b40*/  IABS R8, R4 ;  /* 0x0000000400087213 */ /* 0x000fc80000000000 */
[----:B------:R-:W0:Y:S08]  /*13b50*/  I2F.RP R10, R8 ;  /* 0x00000008000a7306 */ /* 0x000e300000209400 */
[----:B0-----:R-:W0:Y:S02]  /*13b60*/  MUFU.RCP R10, R10 ;  /* 0x0000000a000a7308 */ /* 0x001e240000001000 */
[----:B0-----:R-:W-:-:S06]  /*13b70*/  VIADD R11, R10, 0xffffffe ;  /* 0x0ffffffe0a0b7836 */ /* 0x001fcc0000000000 */
[----:B------:R-:W0:Y:S02]  /*13b80*/  F2I.FTZ.U32.TRUNC.NTZ R11, R11 ;  /* 0x0000000b000b7305 */ /* 0x000e24000021f000 */
[----:B0-----:R-:W-:Y:S01]  /*13b90*/  IMAD.MOV R3, RZ, RZ, -R11 ;  /* 0x000000ffff037224 */ /* 0x001fe200078e0a0b */
[----:B------:R-:W-:Y:S06]  /*13ba0*/  @!P0 BRA `(.L_x_2797) ;  /* 0x00000000000c8947 */ /* 0x000fec0003800000 */
[----:B------:R-:W-:-:S06]  /*13bb0*/  UIADD3 UR4, UR6, -0x1, URZ ;  /* 0xffffffff06047890 */ /* 0x000fcc000fffe03f */
[----:B------:R-:W-:-:S06]  /*13bc0*/  IMAD.U32 R16, RZ, RZ, UR4 ;  /* 0x00000004ff107e24 */ /* 0x000fcc000f8e00ff */
[----:B------:R0:W2:Y:S02]  /*13bd0*/  SHFL.IDX PT, R16, R7, R16, 0x1f ;  /* 0x00001f1007107589 */ /* 0x0000a400000e0000 */
.L_x_2797:
[----:B--2---:R-:W-:Y:S02]  /*13be0*/  IMAD R16, R16, R0, R9 ;  /* 0x0000000010107224 */ /* 0x004fe400078e0209 */
[----:B0-----:R-:W-:Y:S02]  /*13bf0*/  IMAD R7, R3, R8, RZ ;  /* 0x0000000803077224 */ /* 0x001fe400078e02ff */
[----:B------:R-:W-:Y:S02]  /*13c00*/  IMAD.MOV.U32 R2, RZ, RZ, RZ ;  /* 0x000000ffff027224 */ /* 0x000fe400078e00ff */
[----:B------:R-:W-:Y:S02]  /*13c10*/  IMAD.MOV.U32 R3, RZ, RZ, R11 ;  /* 0x000000ffff037224 */ /* 0x000fe400078e000b */
[----:B------:R-:W-:Y:S02]  /*13c20*/  IMAD.IADD R5, R5, 0x1, -R16 ;  /* 0x0000000105057824 */ /* 0x000fe400078e0a10 */
[----:B------:R-:W-:Y:S01]  /*13c30*/  IMAD.HI.U32 R11, R11, R7, R2 ;  /* 0x000000070b0b7227 */ /* 0x000fe200078e0002 */
[----:B------:R-:W-:-:S02]  /*13c40*/  IABS R3, R4 ;  /* 0x0000000400037213 */ /* 0x000fc40000000000 */
        /* <DEDUP_REMOVED lines=24> */
[----:B------:R0:W2:Y:S02]  /*13dd0*/  F2I.FTZ.U32.TRUNC.NTZ R3, R2 ;  /* 0x0000000200037305 */ /* 0x0000a4000021f000 */
[----:B0-----:R-:W-:Y:S02]  /*13de0*/  IMAD.MOV.U32 R2, RZ, RZ, RZ ;  /* 0x000000ffff027224 */ /* 0x001fe400078e00ff */
[----:B--2---:R-:W-:-:S04]  /*13df0*/  IMAD.MOV R5, RZ, RZ, -R3 ;  /* 0x000000ffff057224 */ /* 0x004fc800078e0a03 */
        /* <DEDUP_REMOVED lines=18> */
[----:B-1----:R-:W-:Y:S01]  /*13f20*/  IMAD R18, R3, R0, R4 ;  /* 0x0000000003127224 */ /* 0x002fe200078e0204 */
[----:B------:R-:W-:-:S05]  /*13f30*/  LOP3.LUT R0, RZ, R3, RZ, 0x33, !PT ;  /* 0x00000003ff007212 */ /* 0x000fca00078e33ff */
[----:B------:R-:W-:Y:S01]  /*13f40*/  IMAD.IADD R17, R17, 0x1, R0 ;  /* 0x0000000111117824 */ /* 0x000fe200078e0200 */
[----:B------:R-:W-:Y:S06]  /*13f50*/  BRA `(.L_x_2798) ;  /* 0x0000000000107947 */ /* 0x000fec0003800000 */
.L_x_2793:
[----:B------:R-:W-:Y:S01]  /*13f60*/  IMAD.MOV.U32 R16, RZ, RZ, R5 ;  /* 0x000000ffff107224 */ /* 0x000fe200078e0005 */
[----:B------:R-:W-:Y:S01]  /*13f70*/  ULDC UR40, c[0x0][0xc3c] ;  /* 0x00030f0000287ab9 */ /* 0x000fe20000000800 */
[----:B------:R-:W-:Y:S02]  /*13f80*/  IMAD.MOV.U32 R17, RZ, RZ, RZ ;  /* 0x000000ffff117224 */ /* 0x000fe400078e00ff */
[----:B-1----:R-:W-:-:S07]  /*13f90*/  IMAD.MOV.U32 R18, RZ, RZ, RZ ;  /* 0x000000ffff127224 */ /* 0x002fce00078e00ff */
.L_x_2798:
[----:B------:R-:W0:Y:S01]  /*13fa0*/  S2R R0, SR_TID.X ;  /* 0x0000000000007919 */ /* 0x000e220000002100 */
[----:B------:R-:W-:Y:S01]  /*13fb0*/  IMAD.U32 R19, RZ, RZ, UR40 ;  /* 0x00000028ff137e24 */ /* 0x000fe2000f8e00ff */
[----:B------:R-:W-:Y:S01]  /*13fc0*/  BAR.SYNC.DEFER_BLOCKING 0x4, 0x180 ;  /* 0x0106000000007b1d */ /* 0x000fe20000010000 */
[----:B0-----:R-:W-:-:S04]  /*13fd0*/  LOP3.LUT R0, R0, 0x1f, RZ, 0xc0, !PT ;  /* 0x0000001f00007812 */ /* 0x001fc800078ec0ff */
[----:B------:R-:W-:-:S13]  /*13fe0*/  ISETP.NE.AND P0, PT, R0, RZ, PT ;  /* 0x000000ff0000720c */ /* 0x000fda0003f05270 */
[----:B------:R-:W0:Y:S01]  /*13ff0*/  @!P0 S2R R36, SR_CgaCtaId ;  /* 0x0000000000248919 */ /* 0x000e220000008800 */
[----:B------:R-:W-:-:S04]  /*14000*/  @!P0 MOV R3, 0x400 ;  /* 0x0000040000038802 */ /* 0x000fc80000000f00 */
[----:B0-----:R-:W-:-:S05]  /*14010*/  @!P0 LEA R22, R36, R3, 0x18 ;  /* 0x0000000324168211 */ /* 0x001fca00078ec0ff */
[----:B------:R0:W-:Y:S01]  /*14020*/  @!P0 STS.128 [R22+0x388d0], R16 ;  /* 0x0388d01016008388 */ /* 0x0001e20000000c00 */
[----:B------:R-:W-:Y:S06]  /*14030*/  BAR.ARV 0x5, 0x180 ;  /* 0x0146000000007b1d */ /* 0x000fec0000002000 */
.L_x_2791:
[----:B------:R-:W-:Y:S02]  /*14040*/  ULDC UR4, c[0x0][0xc3c] ;  /* 0x00030f0000047ab9 */ /* 0x000fe40000000800 */
[----:B------:R-:W-:-:S06]  /*14050*/  UISETP.GE.AND UP0, UPT, UR40, UR4, UPT ;  /* 0x000000042800728c */ /* 0x000fcc000bf06270 */
[----:B------:R-:W-:-:S13]  /*14060*/  PLOP3.LUT P0, PT, PT, PT, UP0, 0x80, 0x0 ;  /* 0x000000000000781c */ /* 0x000fda0003f0f008 */
[----:B------:R-:W-:Y:S05]  /*14070*/  @!P0 BRA `(.L_x_2799) ;  /* 0xffffffa400448947 */ /* 0x000fea000383ffff */
.L_x_2724:
[----:B0-----:R-:W2:Y:S01]  /*14080*/  LDL.LU R0, [R1+0xc] ;  /* 0x00000c0001007983 */ /* 0x001ea20000300800 */
[----:B------:R-:W-:Y:S01]  /*14090*/  BSSY B0, `(.L_x_2800) ;  /* 0x000000b000007945 */ /* 0x000fe20003800000 */
[----:B------:R-:W0:Y:S01]  /*140a0*/  S2R R5, SR_CgaCtaId ;  /* 0x0000000000057919 */ /* 0x000e220000008800 */
[----:B--2---:R-:W-:-:S05]  /*140b0*/  VIADD R0, R0, 0x1 ;  /* 0x0000000100007836 */ /* 0x004fca0000000000 */
        /* <DEDUP_REMOVED lines=8> */
.L_x_2918:
[----:B------:R-:W-:Y:S05]  /*14140*/  BSYNC B0 ;  /* 0x0000000000007941 */ /* 0x000fea0003800000 */
.L_x_2800:
[----:B------:R-:W-:-:S03]  /*14150*/  UMOV UR4, 0xffffffff ;  /* 0xffffffff00047882 */ /* 0x000fc60000000000 */
[----:B------:R-:W-:Y:S05]  /*14160*/  BRA.DIV UR4, `(.L_x_2802) ;  /* 0x0000003a04d87947 */ /* 0x000fea000b800000 */
[----:B0-----:R-:W0:Y:S02]  /*14170*/  S2R R0, SR_TID.X ;  /* 0x0000000000007919 */ /* 0x001e240000002100 */
[----:B0-----:R-:W-:-:S04]  /*14180*/  SHF.R.U32.HI R0, RZ, 0x5, R0 ;  /* 0x00000005ff007819 */ /* 0x001fc80000011600 */
[----:B------:R-:W-:-:S05]  /*14190*/  LOP3.LUT R0, R0, 0x3, RZ, 0xc0, !PT ;  /* 0x0000000300007812 */ /* 0x000fca00078ec0ff */
[----:B------:R0:W1:Y:S02]  /*141a0*/  SHFL.IDX PT, R14, R0, RZ, 0x1f ;  /* 0x00001fff000e7589 */ /* 0x00006400000e0000 */
.L_x_2921:
[----:B-1----:R-:W-:Y:S01]  /*141b0*/  ISETP.NE.AND P0, PT, R14, RZ, PT ;  /* 0x000000ff0e00720c */ /* 0x002fe20003f05270 */
[----:B------:R-:W-:-:S12]  /*141c0*/  BSSY B0, `(.L_x_2803) ;  /* 0x000002c000007945 */ /* 0x000fd80003800000 */
[----:B------:R-:W-:Y:S05]  /*141d0*/  @P0 BRA `(.L_x_2804) ;  /* 0x0000000000a80947 */ /* 0x000fea0003800000 */
[----:B------:R-:W-:-:S03]  /*141e0*/  UMOV UR4, 0xffffffff ;  /* 0xffffffff00047882 */ /* 0x000fc60000000000 */
[----:B------:R-:W-:Y:S05]  /*141f0*/  BRA.DIV UR4, `(.L_x_2805) ;  /* 0x0000003a04e87947 */ /* 0x000fea000b800000 */
[----:B------:R-:W-:-:S13]  /*14200*/  ELECT P6, URZ, PT ;  /* 0x00000000003f782f */ /* 0x000fda00038c0000 */
.L_x_2924:
[----:B------:R-:W-:Y:S05]  /*14210*/  @!P6 BRA `(.L_x_2804) ;  /* 0x000000000098e947 */ /* 0x000fea0003800000 */
[----:B------:R-:W-:-:S06]  /*14220*/  ULOP3.LUT UR4, UR36, 0x2, URZ, 0xfc, !UPT ;  /* 0x0000000224047892 */ /* 0x000fcc000f8efc3f */
[----:B0-----:R-:W-:-:S05]  /*14230*/  IMAD.U32 R0, RZ, RZ, UR4 ;  /* 0x00000004ff007e24 */ /* 0x001fca000f8e00ff */
[----:B------:R-:W-:-:S13]  /*14240*/  ISETP.NE.AND P0, PT, R0, 0x3, PT ;  /* 0x000000030000780c */ /* 0x000fda0003f05270 */
[----:B------:R-:W-:Y:S05]  /*14250*/  @!P0 BRA `(.L_x_2806) ;  /* 0x0000000000048947 */ /* 0x000fea0003800000 */
[----:B------:R-:W-:Y:S01]  /*14260*/  BPT.TRAP 0x1 ;  /* 0x000000040000795c */ /* 0x000fe20000300000 */
.L_x_2806:
[C---:B------:R-:W-:Y:S01]  /*14270*/  IMAD R5, R23.reuse, 0x8, R4 ;  /* 0x0000000817057824 */ /* 0x040fe200078e0204 */
[----:B------:R-:W-:Y:S01]  /*14280*/  SHF.L.U32 R0, R30, 0x1f, RZ ;  /* 0x0000001f1e007819 */ /* 0x000fe200000006ff */
[----:B------:R-:W-:-:S03]  /*14290*/  VIADD R23, R23, 0x1 ;  /* 0x0000000117177836 */ /* 0x000fc60000000000 */
[----:B------:R-:W0:Y:S02]  /*142a0*/  SYNCS.PHASECHK.TRANS64.TRYWAIT P1, [R5+URZ+0x38840], R0 ;  /* 0x03884000050075a7 */ /* 0x000e24000802017f */
[----:B------:R-:W-:-:S04]  /*142b0*/  ISETP.NE.AND P2, PT, R23, 0x2, PT ;  /* 0x000000021700780c */ /* 0x000fc80003f45270 */
[----:B------:R-:W-:Y:S01]  /*142c0*/  SEL R3, RZ, 0x1, P2 ;  /* 0x00000001ff037807 */ /* 0x000fe20001000000 */
[----:B0-----:R-:W-:Y:S08]  /*142d0*/  @!P1 BRA `(.L_x_2807) ;  /* 0x0000003800d09947 */ /* 0x001ff00003800000 */
.L_x_2925:
[----:B------:R-:W-:Y:S02]  /*142e0*/  SEL R23, R23, RZ, P2 ;  /* 0x000000ff17177207 */ /* 0x000fe40001000000 */
[----:B------:R-:W-:Y:S01]  /*142f0*/  LOP3.LUT R2, R30, R3, RZ, 0x3c, !PT ;  /* 0x000000031e027212 */ /* 0x000fe200078e3cff */
[----:B------:R-:W-:Y:S06]  /*14300*/  @!P0 BRA `(.L_x_2808) ;  /* 0x0000000000048947 */ /* 0x000fec0003800000 */
[----:B------:R-:W-:Y:S01]  /*14310*/  BPT.TRAP 0x1 ;  /* 0x000000040000795c */ /* 0x000fe20000300000 */
.L_x_2808:
[----:B------:R-:W-:Y:S01]  /*14320*/  IMAD R23, R23, 0x8, R4 ;  /* 0x0000000817177824 */ /* 0x000fe200078e0204 */
[----:B------:R-:W-:-:S04]  /*14330*/  SHF.L.U32 R2, R2, 0x1f, RZ ;  /* 0x0000001f02027819 */ /* 0x000fc800000006ff */
[----:B------:R-:W1:Y:S02]  /*14340*/  SYNCS.PHASECHK.TRANS64.TRYWAIT P1, [R23+URZ+0x38840], R2 ;  /* 0x03884002170075a7 */ /* 0x000e64000802017f */
[----:B-1----:R-:W-:Y:S05]  /*14350*/  @!P1 BRA `(.L_x_2809) ;  /* 0x0000003800c49947 */ /* 0x002fea0003800000 */
.L_x_2926:
[----:B------:R-:W-:Y:S05]  /*14360*/  @!P0 BRA `(.L_x_2810) ;  /* 0x0000000000048947 */ /* 0x000fea0003800000 */
[----:B------:R-:W-:Y:S01]  /*14370*/  BPT.TRAP 0x1 ;  /* 0x000000040000795c */ /* 0x000fe20000300000 */
.L_x_2810:
[----:B------:R-:W2:Y:S02]  /*14380*/  SYNCS.PHASECHK.TRANS64.TRYWAIT P1, [R5+URZ+0x38860], R0 ;  /* 0x03886000050075a7 */ /* 0x000ea4000802017f */
[----:B--2---:R-:W-:Y:S05]  /*14390*/  @!P1 BRA `(.L_x_2811) ;  /* 0x0000003800c89947 */ /* 0x004fea0003800000 */
.L_x_2927:
[----:B------:R-:W-:Y:S05]  /*143a0*/  @!P0 BRA `(.L_x_2812) ;  /* 0x0000000000048947 */ /* 0x000fea0003800000 */
[----:B------:R-:W-:Y:S01]  /*143b0*/  BPT.TRAP 0x1 ;  /* 0x000000040000795c */ /* 0x000fe20000300000 */
.L_x_2812:
[----:B------:R-:W3:Y:S02]  /*143c0*/  SYNCS.PHASECHK.TRANS64.TRYWAIT P1, [R23+URZ+0x38860], R2 ;  /* 0x03886002170075a7 */ /* 0x000ee4000802017f */
[----:B---3--:R-:W-:Y:S05]  /*143d0*/  @!P1 BRA `(.L_x_2813) ;  /* 0x0000003800cc9947 */ /* 0x008fea0003800000 */
.L_x_2928:
[----:B------:R-:W-:Y:S05]  /*143e0*/  @!P0 BRA `(.L_x_2814) ;  /* 0x0000000000048947 */ /* 0x000fea0003800000 */
[----:B------:R-:W-:Y:S01]  /*143f0*/  BPT.TRAP 0x1 ;  /* 0x000000040000795c */ /* 0x000fe20000300000 */
.L_x_2814:
[----:B------:R-:W4:Y:S02]  /*14400*/  SYNCS.PHASECHK.TRANS64.TRYWAIT P1, [R5+URZ+0x38880], R0 ;  /* 0x03888000050075a7 */ /* 0x000f24000802017f */
[----:B----4-:R-:W-:Y:S05]  /*14410*/  @!P1 BRA `(.L_x_2815) ;  /* 0x0000003800d09947 */ /* 0x010fea0003800000 */
.L_x_2929:
[----:B------:R-:W-:Y:S05]  /*14420*/  @!P0 BRA `(.L_x_2816) ;  /* 0x0000000000048947 */ /* 0x000fea0003800000 */
[----:B------:R-:W-:Y:S01]  /*14430*/  BPT.TRAP 0x1 ;  /* 0x000000040000795c */ /* 0x000fe20000300000 */
.L_x_2816:
[----:B------:R0:W0:Y:S02]  /*14440*/  SYNCS.PHASECHK.TRANS64.TRYWAIT P0, [R23+URZ+0x38880], R2 ;  /* 0x03888002170075a7 */ /* 0x000024000800017f */
[----:B0-----:R-:W-:Y:S05]  /*14450*/  @!P0 NANOSLEEP.SYNCS 0x989680 ;  /* 0x009896800000895d */ /* 0x001fea0003900000 */
[----:B------:R-:W0:Y:S02]  /*14460*/  @!P0 SYNCS.PHASECHK.TRANS64 P0, [R23+URZ+0x38880], R2 ;  /* 0x03888002170085a7 */ /* 0x000e24000800007f */
[----:B0-----:R-:W-:Y:S05]  /*14470*/  @!P0 BRA `(.L_x_2816) ;  /* 0xfffffffc00f08947 */ /* 0x001fea000383ffff */
.L_x_2804:
[----:B------:R-:W-:Y:S05]  /*14480*/  BSYNC B0 ;  /* 0x0000000000007941 */ /* 0x000fea0003800000 */
.L_x_2803:
[----:B------:R-:W-:Y:S05]  /*14490*/  EXIT ;  /* 0x000000000000794d */ /* 0x000fea0003800000 */
.L_x_2661:
[----:B0-----:R-:W-:-:S04]  /*144a0*/  IMAD.U32 R3, RZ, RZ, UR51 ;  /* 0x00000033ff037e24 */ /* 0x001fc8000f8e00ff */
[----:B------:R0:W1:Y:S03]  /*144b0*/  SYNCS.PHASECHK.TRANS64.TRYWAIT P0, [R3+URZ+0x38800], R0 ;  /* 0x03880000030075a7 */ /* 0x000066000800017f */
[----:B-1----:R-:W-:Y:S05]  /*144c0*/  @!P0 NANOSLEEP.SYNCS 0x989680 ;  /* 0x009896800000895d */ /* 0x002fea0003900000 */
[----:B------:R-:W1:Y:S02]  /*144d0*/  @!P0 SYNCS.PHASECHK.TRANS64 P0, [R3+URZ+0x38800], R0 ;  /* 0x03880000030085a7 */ /* 0x000e64000800007f */
[----:B-1----:R-:W-:Y:S05]  /*144e0*/  @!P0 BRA `(.L_x_2661) ;  /* 0xfffffffc00ec8947 */ /* 0x002fea000383ffff */
[----:B------:R-:W-:Y:S05]  /*144f0*/  BRA `(.L_x_2817) ;  /* 0xfffffed8001c7947 */ /* 0x000fea000383ffff */
.L_x_2665:
[----:B-1----:R-:W-:-:S04]  /*14500*/  IMAD.U32 R0, RZ, RZ, UR56 ;  /* 0x00000038ff007e24 */ /* 0x002fc8000f8e00ff */
[----:B------:R1:W2:Y:S03]  /*14510*/  SYNCS.PHASECHK.TRANS64.TRYWAIT P1, [R0+URZ+0x38830], R7 ;  /* 0x03883007000075a7 */ /* 0x0002a6000802017f */
[----:B--2---:R-:W-:Y:S05]  /*14520*/  @!P1 NANOSLEEP.SYNCS 0x989680 ;  /* 0x009896800000995d */ /* 0x004fea0003900000 */
[----:B------:R-:W2:Y:S02]  /*14530*/  @!P1 SYNCS.PHASECHK.TRANS64 P1, [R0+URZ+0x38830], R7 ;  /* 0x03883007000095a7 */ /* 0x000ea4000802007f */
[----:B--2---:R-:W-:Y:S05]  /*14540*/  @!P1 BRA `(.L_x_2665) ;  /* 0xfffffffc00ec9947 */ /* 0x004fea000383ffff */
[----:B------:R-:W-:Y:S05]  /*14550*/  BRA `(.L_x_2664) ;  /* 0xfffffed800407947 */ /* 0x000fea000383ffff */
.L_x_2670:
[----:B-1----:R-:W-:-:S04]  /*14560*/  IMAD.U32 R8, RZ, RZ, UR56 ;  /* 0x00000038ff087e24 */ /* 0x002fc8000f8e00ff */
[----:B------:R1:W2:Y:S03]  /*14570*/  SYNCS.PHASECHK.TRANS64.TRYWAIT P1, [R8+URZ+0x38850], R7 ;  /* 0x03885007080075a7 */ /* 0x0002a6000802017f */
[----:B--2---:R-:W-:Y:S05]  /*14580*/  @!P1 NANOSLEEP.SYNCS 0x989680 ;  /* 0x009896800000995d */ /* 0x004fea0003900000 */
[----:B------:R-:W2:Y:S02]  /*14590*/  @!P1 SYNCS.PHASECHK.TRANS64 P1, [R8+URZ+0x38850], R7 ;  /* 0x03885007080095a7 */ /* 0x000ea4000802007f */
[----:B--2---:R-:W-:Y:S05]  /*145a0*/  @!P1 BRA `(.L_x_2670) ;  /* 0xfffffffc00ec9947 */ /* 0x004fea000383ffff */
[----:B------:R-:W-:Y:S05]  /*145b0*/  BRA `(.L_x_2669) ;  /* 0xfffffef800587947 */ /* 0x000fea000383ffff */
.L_x_2676:
[----:B0-----:R-:W-:Y:S02]  /*145c0*/  IMAD.U32 R3, RZ, RZ, UR54 ;  /* 0x00000036ff037e24 */ /* 0x001fe4000f8e00ff */
[----:B------:R-:W-:-:S04]  /*145d0*/  IMAD.U32 R4, RZ, RZ, UR58 ;  /* 0x0000003aff047e24 */ /* 0x000fc8000f8e00ff */
[----:B------:R0:W1:Y:S03]  /*145e0*/  SYNCS.PHASECHK.TRANS64.TRYWAIT P1, [R3+URZ+0x38830], R4 ;  /* 0x03883004030075a7 */ /* 0x000066000802017f */
[----:B-1----:R-:W-:Y:S05]  /*145f0*/  @!P1 NANOSLEEP.SYNCS 0x989680 ;  /* 0x009896800000995d */ /* 0x002fea0003900000 */
[----:B------:R-:W1:Y:S02]  /*14600*/  @!P1 SYNCS.PHASECHK.TRANS64 P1, [R3+URZ+0x38830], R4 ;  /* 0x03883004030095a7 */ /* 0x000e64000802007f */
[----:B-1----:R-:W-:Y:S05]  /*14610*/  @!P1 BRA `(.L_x_2676) ;  /* 0xfffffffc00e89947 */ /* 0x002fea000383ffff */
[----:B------:R-:W-:Y:S05]  /*14620*/  BRA `(.L_x_2675) ;  /* 0xfffffefc00647947 */ /* 0x000fea000383ffff */
.L_x_2681:
[----:B-1----:R-:W-:Y:S02]  /*14630*/  IMAD.U32 R7, RZ, RZ, UR54 ;  /* 0x00000036ff077e24 */ /* 0x002fe4000f8e00ff */
[----:B------:R-:W-:-:S04]  /*14640*/  IMAD.U32 R8, RZ, RZ, UR58 ;  /* 0x0000003aff087e24 */ /* 0x000fc8000f8e00ff */
[----:B------:R1:W2:Y:S03]  /*14650*/  SYNCS.PHASECHK.TRANS64.TRYWAIT P1, [R7+URZ+0x38850], R8 ;  /* 0x03885008070075a7 */ /* 0x0002a6000802017f */
[----:B--2---:R-:W-:Y:S05]  /*14660*/  @!P1 NANOSLEEP.SYNCS 0x989680 ;  /* 0x009896800000995d */ /* 0x004fea0003900000 */
[----:B------:R-:W2:Y:S02]  /*14670*/  @!P1 SYNCS.PHASECHK.TRANS64 P1, [R7+URZ+0x38850], R8 ;  /* 0x03885008070095a7 */ /* 0x000ea4000802007f */
[----:B--2---:R-:W-:Y:S05]  /*14680*/  @!P1 BRA `(.L_x_2681) ;  /* 0xfffffffc00e89947 */ /* 0x004fea000383ffff */
[----:B------:R-:W-:Y:S05]  /*14690*/  BRA `(.L_x_2680) ;  /* 0xffffff2400607947 */ /* 0x000fea000383ffff */
.L_x_2688:
[----:B-1----:R-:W-:-:S04]  /*146a0*/  IMAD.U32 R3, RZ, RZ, UR47 ;  /* 0x0000002fff037e24 */ /* 0x002fc8000f8e00ff */
[----:B------:R1:W2:Y:S03]  /*146b0*/  SYNCS.PHASECHK.TRANS64.TRYWAIT P1, [R3+URZ+0x38830], R6 ;  /* 0x03883006030075a7 */ /* 0x0002a6000802017f */
[----:B--2---:R-:W-:Y:S05]  /*146c0*/  @!P1 NANOSLEEP.SYNCS 0x989680 ;  /* 0x009896800000995d */ /* 0x004fea0003900000 */
[----:B------:R-:W2:Y:S02]  /*146d0*/  @!P1 SYNCS.PHASECHK.TRANS64 P1, [R3+URZ+0x38830], R6 ;  /* 0x03883006030095a7 */ /* 0x000ea4000802007f */
[----:B--2---:R-:W-:Y:S05]  /*146e0*/  @!P1 BRA `(.L_x_2688) ;  /* 0xfffffffc00ec9947 */ /* 0x004fea000383ffff */
[----:B------:R-:W-:Y:S05]  /*146f0*/  BRA `(.L_x_2687) ;  /* 0xffffff2800347947 */ /* 0x000fea000383ffff */
.L_x_2693:
[----:B--2---:R-:W-:-:S04]  /*14700*/  IMAD.U32 R9, RZ, RZ, UR47 ;  /* 0x0000002fff097e24 */ /* 0x004fc8000f8e00ff */
[----:B------:R2:W3:Y:S03]  /*14710*/  SYNCS.PHASECHK.TRANS64.TRYWAIT P1, [R9+URZ+0x38850], R6 ;  /* 0x03885006090075a7 */ /* 0x0004e6000802017f */
[----:B---3--:R-:W-:Y:S05]  /*14720*/  @!P1 NANOSLEEP.SYNCS 0x989680 ;  /* 0x009896800000995d */ /* 0x008fea0003900000 */
[----:B------:R-:W3:Y:S02]  /*14730*/  @!P1 SYNCS.PHASECHK.TRANS64 P1, [R9+URZ+0x38850], R6 ;  /* 0x03885006090095a7 */ /* 0x000ee4000802007f */
[----:B---3--:R-:W-:Y:S05]  /*14740*/  @!P1 BRA `(.L_x_2693) ;  /* 0xfffffffc00ec9947 */ /* 0x008fea000383ffff */
[----:B------:R-:W-:Y:S05]  /*14750*/  BRA `(.L_x_2692) ;  /* 0xffffff4400cc7947 */ /* 0x000fea000383ffff */
.L_x_2739:
        /* <DEDUP_REMOVED lines=10> */
.L_x_2818:
[----:B------:R-:W-:Y:S05]  /*14800*/  BRA `(.L_x_2819) ;  /* 0xffffffac00847947 */ /* 0x000fea000383ffff */
.L_x_2742:
[----:B0-----:R0:W1:Y:S02]  /*14810*/  SYNCS.PHASECHK.TRANS64.TRYWAIT P0, [R6+URZ+0x38880], R24 ;  /* 0x03888018060075a7 */ /* 0x001064000800017f */
[----:B-1----:R-:W-:Y:S05]  /*14820*/  @!P0 NANOSLEEP.SYNCS 0x989680 ;  /* 0x009896800000895d */ /* 0x002fea0003900000 */
[----:B------:R-:W1:Y:S02]  /*14830*/  @!P0 SYNCS.PHASECHK.TRANS64 P0, [R6+URZ+0x38880], R24 ;  /* 0x03888018060085a7 */ /* 0x000e64000800007f */
[----:B-1----:R-:W-:Y:S05]  /*14840*/  @!P0 BRA `(.L_x_2742) ;  /* 0xfffffffc00f08947 */ /* 0x002fea000383ffff */
[----:B------:R-:W-:Y:S05]  /*14850*/  BRA `(.L_x_2820) ;  /* 0xffffffac00947947 */ /* 0x000fea000383ffff */
.L_x_2743:
        /* <DEDUP_REMOVED lines=8> */
.L_x_2822:
[----:B------:R-:W-:Y:S05]  /*148e0*/  BSYNC B0 ;  /* 0x0000000000007941 */ /* 0x000fea0003800000 */
.L_x_2821:
        /* <DEDUP_REMOVED lines=13> */
.L_x_2823:
        /* <DEDUP_REMOVED lines=12> */
.L_x_2824:
        /* <DEDUP_REMOVED lines=15> */
.L_x_2825:
[----:B------:R-:W-:Y:S02]  /*14b70*/  IMAD.MOV.U32 R13, RZ, RZ, R9 ;  /* 0x000000ffff0d7224 */ /* 0x000fe400078e0009 */
[----:B------:R-:W-:Y:S02]  /*14b80*/  IMAD.MOV.U32 R12, RZ, RZ, 0x2 ;  /* 0x00000002ff0c7424 */ /* 0x000fe400078e00ff */
[----:B------:R-:W-:-:S07]  /*14b90*/  IMAD.MOV.U32 R2, RZ, RZ, R14 ;  /* 0x000000ffff027224 */ /* 0x000fce00078e000e */
[----:B------:R-:W-:Y:S05]  /*14ba0*/  WARPSYNC.COLLECTIVE R15, `(.L_x_2826) ;  /* 0x000000000f087348 */ /* 0x000fea0003c00000 */
[----:B------:R0:W1:Y:S02]  /*14bb0*/  SHFL.IDX P6, R14, R13, R12, R11 ;  /* 0x0000000c0d0e7389 */ /* 0x00006400000c000b */
[----:B01----:R-:W-:Y:S01]  /*14bc0*/  ENDCOLLECTIVE ;  /* 0x000000000000791b */ /* 0x003fe20003800000 */
.L_x_2826:
        /* <DEDUP_REMOVED lines=14> */
.L_x_2827:
[----:B------:R-:W-:Y:S02]  /*14cb0*/  IMAD.MOV.U32 R13, RZ, RZ, R9 ;  /* 0x000000ffff0d7224 */ /* 0x000fe400078e0009 */
[----:B------:R-:W-:Y:S02]  /*14cc0*/  IMAD.MOV.U32 R12, RZ, RZ, 0x3 ;  /* 0x00000003ff0c7424 */ /* 0x000fe400078e00ff */
[----:B------:R-:W-:-:S07]  /*14cd0*/  IMAD.MOV.U32 R2, RZ, RZ, R14 ;  /* 0x000000ffff027224 */ /* 0x000fce00078e000e */
[----:B------:R-:W-:Y:S05]  /*14ce0*/  WARPSYNC.COLLECTIVE R15, `(.L_x_2828) ;  /* 0x000000000f087348 */ /* 0x000fea0003c00000 */
[----:B------:R0:W1:Y:S02]  /*14cf0*/  SHFL.IDX P6, R14, R13, R12, R11 ;  /* 0x0000000c0d0e7389 */ /* 0x00006400000c000b */
[----:B01----:R-:W-:Y:S01]  /*14d00*/  ENDCOLLECTIVE ;  /* 0x000000000000791b */ /* 0x003fe20003800000 */
.L_x_2828:
        /* <DEDUP_REMOVED lines=14> */
.L_x_2829:
[----:B------:R-:W-:Y:S02]  /*14df0*/  IMAD.MOV.U32 R13, RZ, RZ, R9 ;  /* 0x000000ffff0d7224 */ /* 0x000fe400078e0009 */
[----:B------:R-:W-:Y:S02]  /*14e00*/  IMAD.MOV.U32 R12, RZ, RZ, 0x4 ;  /* 0x00000004ff0c7424 */ /* 0x000fe400078e00ff */
[----:B------:R-:W-:-:S07]  /*14e10*/  IMAD.MOV.U32 R2, RZ, RZ, R14 ;  /* 0x000000ffff027224 */ /* 0x000fce00078e000e */
[----:B------:R-:W-:Y:S05]  /*14e20*/  WARPSYNC.COLLECTIVE R15, `(.L_x_2830) ;  /* 0x000000000f087348 */ /* 0x000fea0003c00000 */
[----:B------:R0:W1:Y:S02]  /*14e30*/  SHFL.IDX P6, R14, R13, R12, R11 ;  /* 0x0000000c0d0e7389 */ /* 0x00006400000c000b */
[----:B01----:R-:W-:Y:S01]  /*14e40*/  ENDCOLLECTIVE ;  /* 0x000000000000791b */ /* 0x003fe20003800000 */
.L_x_2830:
        /* <DEDUP_REMOVED lines=14> */
.L_x_2831:
[----:B------:R-:W-:Y:S02]  /*14f30*/  IMAD.MOV.U32 R13, RZ, RZ, R9 ;  /* 0x000000ffff0d7224 */ /* 0x000fe400078e0009 */
[----:B------:R-:W-:Y:S02]  /*14f40*/  IMAD.MOV.U32 R12, RZ, RZ, 0x5 ;  /* 0x00000005ff0c7424 */ /* 0x000fe400078e00ff */
[----:B------:R-:W-:-:S07]  /*14f50*/  IMAD.MOV.U32 R2, RZ, RZ, R14 ;  /* 0x000000ffff027224 */ /* 0x000fce00078e000e */
[----:B------:R-:W-:Y:S05]  /*14f60*/  WARPSYNC.COLLECTIVE R15, `(.L_x_2832) ;  /* 0x000000000f087348 */ /* 0x000fea0003c00000 */
[----:B------:R0:W1:Y:S02]  /*14f70*/  SHFL.IDX P6, R14, R13, R12, R11 ;  /* 0x0000000c0d0e7389 */ /* 0x00006400000c000b */
[----:B01----:R-:W-:Y:S01]  /*14f80*/  ENDCOLLECTIVE ;  /* 0x000000000000791b */ /* 0x003fe20003800000 */
.L_x_2832:
        /* <DEDUP_REMOVED lines=14> */
.L_x_2833:
[----:B------:R-:W-:Y:S02]  /*15070*/  IMAD.MOV.U32 R13, RZ, RZ, R9 ;  /* 0x000000ffff0d7224 */ /* 0x000fe400078e0009 */
[----:B------:R-:W-:Y:S02]  /*15080*/  IMAD.MOV.U32 R12, RZ, RZ, 0x6 ;  /* 0x00000006ff0c7424 */ /* 0x000fe400078e00ff */
[----:B------:R-:W-:-:S07]  /*15090*/  IMAD.MOV.U32 R2, RZ, RZ, R14 ;  /* 0x000000ffff027224 */ /* 0x000fce00078e000e */
[----:B------:R-:W-:Y:S05]  /*150a0*/  WARPSYNC.COLLECTIVE R15, `(.L_x_2834) ;  /* 0x000000000f087348 */ /* 0x000fea0003c00000 */
[----:B------:R0:W1:Y:S02]  /*150b0*/  SHFL.IDX P6, R14, R13, R12, R11 ;  /* 0x0000000c0d0e7389 */ /* 0x00006400000c000b */
[----:B01----:R-:W-:Y:S01]  /*150c0*/  ENDCOLLECTIVE ;  /* 0x000000000000791b */ /* 0x003fe20003800000 */
.L_x_2834:
        /* <DEDUP_REMOVED lines=14> */
.L_x_2835:
[----:B------:R-:W-:Y:S02]  /*151b0*/  IMAD.MOV.U32 R13, RZ, RZ, R9 ;  /* 0x000000ffff0d7224 */ /* 0x000fe400078e0009 */
[----:B------:R-:W-:Y:S02]  /*151c0*/  IMAD.MOV.U32 R12, RZ, RZ, 0x7 ;  /* 0x00000007ff0c7424 */ /* 0x000fe400078e00ff */
[----:B------:R-:W-:-:S07]  /*151d0*/  IMAD.MOV.U32 R2, RZ, RZ, R14 ;  /* 0x000000ffff027224 */ /* 0x000fce00078e000e */
[----:B------:R-:W-:Y:S05]  /*151e0*/  WARPSYNC.COLLECTIVE R15, `(.L_x_2836) ;  /* 0x000000000f087348 */ /* 0x000fea0003c00000 */
[----:B------:R0:W1:Y:S02]  /*151f0*/  SHFL.IDX P6, R14, R13, R12, R11 ;  /* 0x0000000c0d0e7389 */ /* 0x00006400000c000b */
[----:B01----:R-:W-:Y:S01]  /*15200*/  ENDCOLLECTIVE ;  /* 0x000000000000791b */ /* 0x003fe20003800000 */
.L_x_2836:
        /* <DEDUP_REMOVED lines=13> */
.L_x_2837:
        /* <DEDUP_REMOVED lines=12> */
.L_x_2748:
[----:B--2---:R2:W3:Y:S02]  /*153a0*/  SYNCS.PHASECHK.TRANS64.TRYWAIT P0, [R6+URZ+0x38840], R24 ;  /* 0x03884018060075a7 */ /* 0x0044e4000800017f */
[----:B---3--:R-:W-:Y:S05]  /*153b0*/  @!P0 NANOSLEEP.SYNCS 0x989680 ;  /* 0x009896800000895d */ /* 0x008fea0003900000 */
[----:B------:R-:W3:Y:S02]  /*153c0*/  @!P0 SYNCS.PHASECHK.TRANS64 P0, [R6+URZ+0x38840], R24 ;  /* 0x03884018060085a7 */ /* 0x000ee4000800007f */
[----:B---3--:R-:W-:Y:S05]  /*153d0*/  @!P0 BRA `(.L_x_2748) ;  /* 0xfffffffc00f08947 */ /* 0x008fea000383ffff */
[----:B------:R-:W-:Y:S05]  /*153e0*/  BRA `(.L_x_2839) ;  /* 0xffffffa800c87947 */ /* 0x000fea000383ffff */
.L_x_2749:
        /* <DEDUP_REMOVED lines=8> */
.L_x_2841:
[----:B------:R-:W-:Y:S05]  /*15470*/  BSYNC B0 ;  /* 0x0000000000007941 */ /* 0x000fea0003800000 */
.L_x_2840:
        /* <DEDUP_REMOVED lines=8> */
.L_x_2842:
        /* <DEDUP_REMOVED lines=18> */
.L_x_2843:
[----:B------:R-:W-:Y:S02]  /*15620*/  IMAD.MOV.U32 R13, RZ, RZ, R4 ;  /* 0x000000ffff0d7224 */ /* 0x000fe400078e0004 */
[----:B------:R-:W-:-:S07]  /*15630*/  IMAD.MOV.U32 R2, RZ, RZ, R14 ;  /* 0x000000ffff027224 */ /* 0x000fce00078e000e */
[----:B------:R-:W-:Y:S05]  /*15640*/  WARPSYNC.COLLECTIVE R15, `(.L_x_2844) ;  /* 0x000000000f087348 */ /* 0x000fea0003c00000 */
[----:B------:R0:W1:Y:S02]  /*15650*/  SHFL.IDX P6, R14, R13, R12, R11 ;  /* 0x0000000c0d0e7389 */ /* 0x00006400000c000b */
[----:B01----:R-:W-:Y:S01]  /*15660*/  ENDCOLLECTIVE ;  /* 0x000000000000791b */ /* 0x003fe20003800000 */
.L_x_2844:
        /* <DEDUP_REMOVED lines=16> */
.L_x_2845:
[----:B------:R-:W-:Y:S02]  /*15770*/  IMAD.MOV.U32 R13, RZ, RZ, R4 ;  /* 0x000000ffff0d7224 */ /* 0x000fe400078e0004 */
[----:B------:R-:W-:-:S07]  /*15780*/  IMAD.MOV.U32 R2, RZ, RZ, R14 ;  /* 0x000000ffff027224 */ /* 0x000fce00078e000e */
[----:B------:R-:W-:Y:S05]  /*15790*/  WARPSYNC.COLLECTIVE R15, `(.L_x_2846) ;  /* 0x000000000f087348 */ /* 0x000fea0003c00000 */
[----:B------:R0:W1:Y:S02]  /*157a0*/  SHFL.IDX P6, R14, R13, R12, R11 ;  /* 0x0000000c0d0e7389 */ /* 0x00006400000c000b */
[----:B01----:R-:W-:Y:S01]  /*157b0*/  ENDCOLLECTIVE ;  /* 0x000000000000791b */ /* 0x003fe20003800000 */
.L_x_2846:
        /* <DEDUP_REMOVED lines=16> */
.L_x_2847:
[----:B------:R-:W-:Y:S02]  /*158c0*/  IMAD.MOV.U32 R13, RZ, RZ, R4 ;  /* 0x000000ffff0d7224 */ /* 0x000fe400078e0004 */
[----:B------:R-:W-:-:S07]  /*158d0*/  IMAD.MOV.U32 R2, RZ, RZ, R14 ;  /* 0x000000ffff027224 */ /* 0x000fce00078e000e */
[----:B------:R-:W-:Y:S05]  /*158e0*/  WARPSYNC.COLLECTIVE R15, `(.L_x_2848) ;  /* 0x000000000f087348 */ /* 0x000fea0003c00000 */
[----:B------:R0:W1:Y:S02]  /*158f0*/  SHFL.IDX P6, R14, R13, R12, R11 ;  /* 0x0000000c0d0e7389 */ /* 0x00006400000c000b */
[----:B01----:R-:W-:Y:S01]  /*15900*/  ENDCOLLECTIVE ;  /* 0x000000000000791b */ /* 0x003fe20003800000 */
.L_x_2848:
        /* <DEDUP_REMOVED lines=14> */
.L_x_2849:
        /* <DEDUP_REMOVED lines=10> */
.L_x_2850:
        /* <DEDUP_REMOVED lines=8> */
.L_x_2851:
        /* <DEDUP_REMOVED lines=11> */
.L_x_2852:
        /* <DEDUP_REMOVED lines=8> */
.L_x_2853:
        /* <DEDUP_REMOVED lines=11> */
.L_x_2854:
        /* <DEDUP_REMOVED lines=8> */
.L_x_2855:
        /* <DEDUP_REMOVED lines=11> */
.L_x_2856:
[----:B------:R-:W-:Y:S05]  /*15e20*/  BRA `(.L_x_2857) ;  /* 0xffffffa400a87947 */ /* 0x000fea000383ffff */
.L_x_2754:
[----:B------:R-:W-:Y:S02]  /*15e30*/  IMAD.MOV.U32 R13, RZ, RZ, R5 ;  /* 0x000000ffff0d7224 */ /* 0x000fe400078e0005 */
[----:B------:R-:W-:Y:S02]  /*15e40*/  IMAD.MOV.U32 R12, RZ, RZ, RZ ;  /* 0x000000ffff0c7224 */ /* 0x000fe400078e00ff */
[----:B------:R-:W-:Y:S02]  /*15e50*/  IMAD.MOV.U32 R11, RZ, RZ, 0x181f ;  /* 0x0000181fff0b7424 */ /* 0x000fe400078e00ff */
[----:B------:R-:W-:Y:S02]  /*15e60*/  IMAD.MOV.U32 R15, RZ, RZ, -0x1 ;  /* 0xffffffffff0f7424 */ /* 0x000fe400078e00ff */
[----:B------:R-:W-:Y:S02]  /*15e70*/  IMAD R4, R4, UR41, RZ ;  /* 0x0000002904047c24 */ /* 0x000fe4000f8e02ff */
[----:B------:R-:W-:-:S07]  /*15e80*/  IMAD R17, R17, 0x80, R10 ;  /* 0x0000008011117824 */ /* 0x000fce00078e020a */
[----:B-----5:R-:W-:Y:S05]  /*15e90*/  WARPSYNC.COLLECTIVE R15, `(.L_x_2858) ;  /* 0x000000000f087348 */ /* 0x020fea0003c00000 */
[----:B------:R0:W1:Y:S02]  /*15ea0*/  SHFL.IDX P6, R14, R13, R12, R11 ;  /* 0x0000000c0d0e7389 */ /* 0x00006400000c000b */
[----:B01---5:R-:W-:Y:S01]  /*15eb0*/  ENDCOLLECTIVE ;  /* 0x000000000000791b */ /* 0x023fe20003800000 */
.L_x_2858:
[C---:B------:R-:W-:Y:S01]  /*15ec0*/  VIADD R7, R17.reuse, 0x10 ;  /* 0x0000001011077836 */ /* 0x040fe20000000000 */
[----:B------:R-:W-:Y:S01]  /*15ed0*/  ISETP.GE.AND P2, PT, R17, R4, PT ;  /* 0x000000041100720c */ /* 0x000fe20003f46270 */
[----:B------:R-:W-:Y:S02]  /*15ee0*/  IMAD.MOV.U32 R13, RZ, RZ, R0 ;  /* 0x000000ffff0d7224 */ /* 0x000fe400078e0000 */
[----:B------:R-:W-:-:S10]  /*15ef0*/  IMAD.MOV.U32 R2, RZ, RZ, R14 ;  /* 0x000000ffff027224 */ /* 0x000fd400078e000e */
[----:B------:R-:W-:Y:S05]  /*15f00*/  WARPSYNC.COLLECTIVE R15, `(.L_x_2859) ;  /* 0x000000000f087348 */ /* 0x000fea0003c00000 */
[----:B------:R0:W1:Y:S02]  /*15f10*/  SHFL.IDX P6, R14, R13, R12, R11 ;  /* 0x0000000c0d0e7389 */ /* 0x00006400000c000b */
[----:B01----:R-:W-:Y:S01]  /*15f20*/  ENDCOLLECTIVE ;  /* 0x000000000000791b */ /* 0x003fe20003800000 */
.L_x_2859:
        /* <DEDUP_REMOVED lines=8> */
.L_x_2860:
[----:B------:R-:W-:Y:S01]  /*15fb0*/  @!PT LDS RZ, [RZ] ;  /* 0x00000000fffff984 */ /* 0x000fe20000000800 */
[----:B------:R-:W-:Y:S01]  /*15fc0*/  @!PT LDS RZ, [RZ] ;  /* 0x00000000fffff984 */ /* 0x000fe20000000800 */
[----:B------:R-:W-:Y:S01]  /*15fd0*/  @!PT LDS RZ, [RZ] ;  /* 0x00000000fffff984 */ /* 0x000fe20000000800 */
[----:B------:R0:W-:Y:S04]  /*15fe0*/  @!P2 LDGSTS.E.BYPASS.LTC128B.128 [R8+0x20400], desc[UR52][R2.64], !P0 ;  /* 0x204000000208afae */ /* 0x0001e8000c101d74 */
[----:B------:R0:W-:Y:S01]  /*15ff0*/  @!P2 LDGSTS.E.BYPASS.LTC128B.128 [R8+0x24400], desc[UR52][R2.64+0x80], !P1 ;  /* 0x244000800208afae */ /* 0x0001e2000c901d74 */
[----:B------:R-:W-:Y:S01]  /*16000*/  ISETP.GE.AND P2, PT, R7, R4, PT ;  /* 0x000000040700720c */ /* 0x000fe20003f46270 */
[----:B------:R-:W-:Y:S02]  /*16010*/  IMAD.MOV.U32 R13, RZ, RZ, R0 ;  /* 0x000000ffff0d7224 */ /* 0x000fe400078e0000 */
[----:B------:R-:W-:-:S10]  /*16020*/  IMAD.MOV.U32 R6, RZ, RZ, R14 ;  /* 0x000000ffff067224 */ /* 0x000fd400078e000e */
[----:B0-----:R-:W-:Y:S05]  /*16030*/  WARPSYNC.COLLECTIVE R15, `(.L_x_2861) ;  /* 0x000000000f087348 */ /* 0x001fea0003c00000 */
[----:B------:R1:W2:Y:S02]  /*16040*/  SHFL.IDX P6, R14, R13, R12, R11 ;  /* 0x0000000c0d0e7389 */ /* 0x0002a400000c000b */
[----:B012---:R-:W-:Y:S01]  /*16050*/  ENDCOLLECTIVE ;  /* 0x000000000000791b */ /* 0x007fe20003800000 */
.L_x_2861:
[----:B------:R-:W-:Y:S02]  /*16060*/  IMAD.MOV.U32 R13, RZ, RZ, R5 ;  /* 0x000000ffff0d7224 */ /* 0x000fe400078e0005 */
[----:B------:R-:W-:Y:S01]  /*16070*/  IMAD.MOV.U32 R12, RZ, RZ, 0x2 ;  /* 0x00000002ff0c7424 */ /* 0x000fe200078e00ff */
[----:B------:R-:W-:-:S05]  /*16080*/  @!P2 IADD3 R14, P3, R28, R14, RZ ;  /* 0x0000000e1c0ea210 */ /* 0x000fca0007f7e0ff */
[----:B------:R-:W-:-:S08]  /*16090*/  @!P2 IMAD.MOV.U32 R2, RZ, RZ, R14 ;  /* 0x000000ffff02a224 */ /* 0x000fd000078e000e */
[----:B------:R-:W-:Y:S05]  /*160a0*/  WARPSYNC.COLLECTIVE R15, `(.L_x_2862) ;  /* 0x000000000f087348 */ /* 0x000fea0003c00000 */
[----:B------:R0:W1:Y:S02]  /*160b0*/  SHFL.IDX P6, R14, R13, R12, R11 ;  /* 0x0000000c0d0e7389 */ /* 0x00006400000c000b */
[----:B01----:R-:W-:Y:S01]  /*160c0*/  ENDCOLLECTIVE ;  /* 0x000000000000791b */ /* 0x003fe20003800000 */
.L_x_2862:
[----:B------:R-:W-:-:S04]  /*160d0*/  @!P2 IMAD.X R7, RZ, RZ, R6, P3 ;  /* 0x000000ffff07a224 */ /* 0x000fc800018e0606 */
[----:B------:R-:W-:Y:S02]  /*160e0*/  @!P2 IMAD.MOV.U32 R3, RZ, RZ, R7 ;  /* 0x000000ffff03a224 */ /* 0x000fe400078e0007 */
[----:B------:R-:W-:-:S03]  /*160f0*/  VIADD R7, R17, 0x20 ;  /* 0x0000002011077836 */ /* 0x000fc60000000000 */
        /* <DEDUP_REMOVED lines=11> */
.L_x_2863:
[----:B------:R-:W-:Y:S02]  /*161b0*/  IMAD.MOV.U32 R13, RZ, RZ, R5 ;  /* 0x000000ffff0d7224 */ /* 0x000fe400078e0005 */
[----:B------:R-:W-:Y:S01]  /*161c0*/  IMAD.MOV.U32 R12, RZ, RZ, 0x3 ;  /* 0x00000003ff0c7424 */ /* 0x000fe200078e00ff */
[----:B------:R-:W-:-:S05]  /*161d0*/  @!P2 IADD3 R14, P3, R28, R14, RZ ;  /* 0x0000000e1c0ea210 */ /* 0x000fca0007f7e0ff */
[----:B------:R-:W-:-:S08]  /*161e0*/  @!P2 IMAD.MOV.U32 R2, RZ, RZ, R14 ;  /* 0x000000ffff02a224 */ /* 0x000fd000078e000e */
[----:B------:R-:W-:Y:S05]  /*161f0*/  WARPSYNC.COLLECTIVE R15, `(.L_x_2864) ;  /* 0x000000000f087348 */ /* 0x000fea0003c00000 */
[----:B------:R0:W1:Y:S02]  /*16200*/  SHFL.IDX P6, R14, R13, R12, R11 ;  /* 0x0000000c0d0e7389 */ /* 0x00006400000c000b */
[----:B01----:R-:W-:Y:S01]  /*16210*/  ENDCOLLECTIVE ;  /* 0x000000000000791b */ /* 0x003fe20003800000 */
.L_x_2864:
        /* <DEDUP_REMOVED lines=14> */
.L_x_2865:
[----:B------:R-:W-:Y:S02]  /*16300*/  IMAD.MOV.U32 R13, RZ, RZ, R5 ;  /* 0x000000ffff0d7224 */ /* 0x000fe400078e0005 */
[----:B------:R-:W-:Y:S01]  /*16310*/  IMAD.MOV.U32 R12, RZ, RZ, 0x4 ;  /* 0x00000004ff0c7424 */ /* 0x000fe200078e00ff */
[----:B------:R-:W-:-:S05]  /*16320*/  @!P2 IADD3 R14, P3, R28, R14, RZ ;  /* 0x0000000e1c0ea210 */ /* 0x000fca0007f7e0ff */
[----:B------:R-:W-:-:S08]  /*16330*/  @!P2 IMAD.MOV.U32 R2, RZ, RZ, R14 ;  /* 0x000000ffff02a224 */ /* 0x000fd000078e000e */
[----:B------:R-:W-:Y:S05]  /*16340*/  WARPSYNC.COLLECTIVE R15, `(.L_x_2866) ;  /* 0x000000000f087348 */ /* 0x000fea0003c00000 */
[----:B------:R0:W1:Y:S02]  /*16350*/  SHFL.IDX P6, R14, R13, R12, R11 ;  /* 0x0000000c0d0e7389 */ /* 0x00006400000c000b */
[----:B01----:R-:W-:Y:S01]  /*16360*/  ENDCOLLECTIVE ;  /* 0x000000000000791b */ /* 0x003fe20003800000 */
.L_x_2866:
        /* <DEDUP_REMOVED lines=14> */
.L_x_2867:
[----:B------:R-:W-:Y:S02]  /*16450*/  IMAD.MOV.U32 R13, RZ, RZ, R5 ;  /* 0x000000ffff0d7224 */ /* 0x000fe400078e0005 */
[----:B------:R-:W-:Y:S01]  /*16460*/  IMAD.MOV.U32 R12, RZ, RZ, 0x5 ;  /* 0x00000005ff0c7424 */ /* 0x000fe200078e00ff */
[----:B------:R-:W-:-:S05]  /*16470*/  @!P2 IADD3 R14, P3, R28, R14, RZ ;  /* 0x0000000e1c0ea210 */ /* 0x000fca0007f7e0ff */
[----:B------:R-:W-:-:S08]  /*16480*/  @!P2 IMAD.MOV.U32 R2, RZ, RZ, R14 ;  /* 0x000000ffff02a224 */ /* 0x000fd000078e000e */
[----:B------:R-:W-:Y:S05]  /*16490*/  WARPSYNC.COLLECTIVE R15, `(.L_x_2868) ;  /* 0x000000000f087348 */ /* 0x000fea0003c00000 */
[----:B------:R0:W1:Y:S02]  /*164a0*/  SHFL.IDX P6, R14, R13, R12, R11 ;  /* 0x0000000c0d0e7389 */ /* 0x00006400000c000b */
[----:B01----:R-:W-:Y:S01]  /*164b0*/  ENDCOLLECTIVE ;  /* 0x000000000000791b */ /* 0x003fe20003800000 */
.L_x_2868:
        /* <DEDUP_REMOVED lines=14> */
.L_x_2869:
[----:B------:R-:W-:Y:S02]  /*165a0*/  IMAD.MOV.U32 R13, RZ, RZ, R5 ;  /* 0x000000ffff0d7224 */ /* 0x000fe400078e0005 */
[----:B------:R-:W-:Y:S01]  /*165b0*/  IMAD.MOV.U32 R12, RZ, RZ, 0x6 ;  /* 0x00000006ff0c7424 */ /* 0x000fe200078e00ff */
[----:B------:R-:W-:-:S05]  /*165c0*/  @!P2 IADD3 R14, P3, R28, R14, RZ ;  /* 0x0000000e1c0ea210 */ /* 0x000fca0007f7e0ff */
[----:B------:R-:W-:-:S08]  /*165d0*/  @!P2 IMAD.MOV.U32 R2, RZ, RZ, R14 ;  /* 0x000000ffff02a224 */ /* 0x000fd000078e000e */
[----:B------:R-:W-:Y:S05]  /*165e0*/  WARPSYNC.COLLECTIVE R15, `(.L_x_2870) ;  /* 0x000000000f087348 */ /* 0x000fea0003c00000 */
[----:B------:R0:W1:Y:S02]  /*165f0*/  SHFL.IDX P6, R14, R13, R12, R11 ;  /* 0x0000000c0d0e7389 */ /* 0x00006400000c000b */
[----:B01----:R-:W-:Y:S01]  /*16600*/  ENDCOLLECTIVE ;  /* 0x000000000000791b */ /* 0x003fe20003800000 */
.L_x_2870:
        /* <DEDUP_REMOVED lines=14> */
.L_x_2871:
[----:B------:R-:W-:Y:S02]  /*166f0*/  IMAD.MOV.U32 R13, RZ, RZ, R5 ;  /* 0x000000ffff0d7224 */ /* 0x000fe400078e0005 */
[----:B------:R-:W-:Y:S01]  /*16700*/  IMAD.MOV.U32 R12, RZ, RZ, 0x7 ;  /* 0x00000007ff0c7424 */ /* 0x000fe200078e00ff */
[----:B------:R-:W-:-:S05]  /*16710*/  @!P2 IADD3 R14, P3, R28, R14, RZ ;  /* 0x0000000e1c0ea210 */ /* 0x000fca0007f7e0ff */
[----:B------:R-:W-:-:S08]  /*16720*/  @!P2 IMAD.MOV.U32 R2, RZ, RZ, R14 ;  /* 0x000000ffff02a224 */ /* 0x000fd000078e000e */
[----:B------:R-:W-:Y:S05]  /*16730*/  WARPSYNC.COLLECTIVE R15, `(.L_x_2872) ;  /* 0x000000000f087348 */ /* 0x000fea0003c00000 */
[----:B------:R0:W1:Y:S02]  /*16740*/  SHFL.IDX P6, R14, R13, R12, R11 ;  /* 0x0000000c0d0e7389 */ /* 0x00006400000c000b */
[----:B01----:R-:W-:Y:S01]  /*16750*/  ENDCOLLECTIVE ;  /* 0x000000000000791b */ /* 0x003fe20003800000 */
.L_x_2872:
        /* <DEDUP_REMOVED lines=12> */
.L_x_2873:
[----:B------:R-:W-:Y:S05]  /*16820*/  BRA `(.L_x_2874) ;  /* 0xffffffa800107947 */ /* 0x000fea000383ffff */
.L_x_2759:
[----:B0-----:R0:W2:Y:S02]  /*16830*/  SYNCS.PHASECHK.TRANS64.TRYWAIT P0, [R22+URZ+0x38820], R3 ;  /* 0x03882003160075a7 */ /* 0x0010a4000800017f */
[----:B--2---:R-:W-:Y:S05]  /*16840*/  @!P0 NANOSLEEP.SYNCS 0x989680 ;  /* 0x009896800000895d */ /* 0x004fea0003900000 */
[----:B------:R-:W2:Y:S02]  /*16850*/  @!P0 SYNCS.PHASECHK.TRANS64 P0, [R22+URZ+0x38820], R3 ;  /* 0x03882003160085a7 */ /* 0x000ea4000800007f */
[----:B--2---:R-:W-:Y:S05]  /*16860*/  @!P0 BRA `(.L_x_2759) ;  /* 0xfffffffc00f08947 */ /* 0x004fea000383ffff */
[----:B------:R-:W-:Y:S05]  /*16870*/  BRA `(.L_x_2875) ;  /* 0xffffffa8007c7947 */ /* 0x000fea000383ffff */
.L_x_2763:
[----:B0-----:R0:W2:Y:S02]  /*16880*/  SYNCS.PHASECHK.TRANS64.TRYWAIT P0, [R0+URZ+0x38880], R20 ;  /* 0x03888014000075a7 */ /* 0x0010a4000800017f */
[----:B--2---:R-:W-:Y:S05]  /*16890*/  @!P0 NANOSLEEP.SYNCS 0x989680 ;  /* 0x009896800000895d */ /* 0x004fea0003900000 */
[----:B------:R-:W2:Y:S02]  /*168a0*/  @!P0 SYNCS.PHASECHK.TRANS64 P0, [R0+URZ+0x38880], R20 ;  /* 0x03888014000085a7 */ /* 0x000ea4000800007f */
[----:B--2---:R-:W-:Y:S05]  /*168b0*/  @!P0 BRA `(.L_x_2763) ;  /* 0xfffffffc00f08947 */ /* 0x004fea000383ffff */
[----:B------:R-:W-:Y:S05]  /*168c0*/  BRA `(.L_x_2876) ;  /* 0xffffffac003c7947 */ /* 0x000fea000383ffff */
.L_x_2764:
        /* <DEDUP_REMOVED lines=8> */
.L_x_2878:
[----:B------:R-:W-:Y:S05]  /*16950*/  BSYNC B0 ;  /* 0x0000000000007941 */ /* 0x000fea0003800000 */
.L_x_2877:
        /* <DEDUP_REMOVED lines=9> */
.L_x_2879:
[----:B------:R-:W-:Y:S02]  /*169f0*/  IMAD.MOV.U32 R13, RZ, RZ, R7 ;  /* 0x000000ffff0d7224 */ /* 0x000fe400078e0007 */
[----:B------:R-:W-:Y:S02]  /*16a00*/  IMAD.MOV.U32 R12, RZ, RZ, 0x1 ;  /* 0x00000001ff0c7424 */ /* 0x000fe400078e00ff */
[----:B------:R-:W-:-:S07]  /*16a10*/  IMAD.MOV.U32 R2, RZ, RZ, R14 ;  /* 0x000000ffff027224 */ /* 0x000fce00078e000e */
[----:B------:R-:W-:Y:S05]  /*16a20*/  WARPSYNC.COLLECTIVE R15, `(.L_x_2880) ;  /* 0x000000000f087348 */ /* 0x000fea0003c00000 */
[----:B------:R0:W1:Y:S02]  /*16a30*/  SHFL.IDX P6, R14, R13, R12, R11 ;  /* 0x0000000c0d0e7389 */ /* 0x00006400000c000b */
[----:B01----:R-:W-:Y:S01]  /*16a40*/  ENDCOLLECTIVE ;  /* 0x000000000000791b */ /* 0x003fe20003800000 */
.L_x_2880:
        /* <DEDUP_REMOVED lines=12> */
.L_x_2881:
[----:B------:R-:W-:Y:S02]  /*16b10*/  IMAD.MOV.U32 R13, RZ, RZ, R7 ;  /* 0x000000ffff0d7224 */ /* 0x000fe400078e0007 */
[----:B------:R-:W-:Y:S02]  /*16b20*/  IMAD.MOV.U32 R12, RZ, RZ, 0x2 ;  /* 0x00000002ff0c7424 */ /* 0x000fe400078e00ff */
[----:B------:R-:W-:-:S07]  /*16b30*/  IMAD.MOV.U32 R2, RZ, RZ, R14 ;  /* 0x000000ffff027224 */ /* 0x000fce00078e000e */
[----:B------:R-:W-:Y:S05]  /*16b40*/  WARPSYNC.COLLECTIVE R15, `(.L_x_2882) ;  /* 0x000000000f087348 */ /* 0x000fea0003c00000 */
[----:B------:R0:W1:Y:S02]  /*16b50*/  SHFL.IDX P6, R14, R13, R12, R11 ;  /* 0x0000000c0d0e7389 */ /* 0x00006400000c000b */
[----:B01----:R-:W-:Y:S01]  /*16b60*/  ENDCOLLECTIVE ;  /* 0x000000000000791b */ /* 0x003fe20003800000 */
.L_x_2882:
        /* <DEDUP_REMOVED lines=12> */
.L_x_2883:
[----:B------:R-:W-:Y:S02]  /*16c30*/  IMAD.MOV.U32 R13, RZ, RZ, R7 ;  /* 0x000000ffff0d7224 */ /* 0x000fe400078e0007 */
[----:B------:R-:W-:Y:S02]  /*16c40*/  IMAD.MOV.U32 R12, RZ, RZ, 0x3 ;  /* 0x00000003ff0c7424 */ /* 0x000fe400078e00ff */
[----:B------:R-:W-:-:S07]  /*16c50*/  IMAD.MOV.U32 R2, RZ, RZ, R14 ;  /* 0x000000ffff027224 */ /* 0x000fce00078e000e */
[----:B------:R-:W-:Y:S05]  /*16c60*/  WARPSYNC.COLLECTIVE R15, `(.L_x_2884) ;  /* 0x000000000f087348 */ /* 0x000fea0003c00000 */
[----:B------:R0:W1:Y:S02]  /*16c70*/  SHFL.IDX P6, R14, R13, R12, R11 ;  /* 0x0000000c0d0e7389 */ /* 0x00006400000c000b */
[----:B01----:R-:W-:Y:S01]  /*16c80*/  ENDCOLLECTIVE ;  /* 0x000000000000791b */ /* 0x003fe20003800000 */
.L_x_2884:
        /* <DEDUP_REMOVED lines=12> */
.L_x_2885:
[----:B------:R-:W-:Y:S02]  /*16d50*/  IMAD.MOV.U32 R13, RZ, RZ, R7 ;  /* 0x000000ffff0d7224 */ /* 0x000fe400078e0007 */
[----:B------:R-:W-:Y:S02]  /*16d60*/  IMAD.MOV.U32 R12, RZ, RZ, 0x4 ;  /* 0x00000004ff0c7424 */ /* 0x000fe400078e00ff */
[----:B------:R-:W-:-:S07]  /*16d70*/  IMAD.MOV.U32 R2, RZ, RZ, R14 ;  /* 0x000000ffff027224 */ /* 0x000fce00078e000e */
[----:B------:R-:W-:Y:S05]  /*16d80*/  WARPSYNC.COLLECTIVE R15, `(.L_x_2886) ;  /* 0x000000000f087348 */ /* 0x000fea0003c00000 */
[----:B------:R0:W1:Y:S02]  /*16d90*/  SHFL.IDX P6, R14, R13, R12, R11 ;  /* 0x0000000c0d0e7389 */ /* 0x00006400000c000b */
[----:B01----:R-:W-:Y:S01]  /*16da0*/  ENDCOLLECTIVE ;  /* 0x000000000000791b */ /* 0x003fe20003800000 */
.L_x_2886:
        /* <DEDUP_REMOVED lines=12> */
.L_x_2887:
[----:B------:R-:W-:Y:S02]  /*16e70*/  IMAD.MOV.U32 R13, RZ, RZ, R7 ;  /* 0x000000ffff0d7224 */ /* 0x000fe400078e0007 */
[----:B------:R-:W-:Y:S02]  /*16e80*/  IMAD.MOV.U32 R12, RZ, RZ, 0x5 ;  /* 0x00000005ff0c7424 */ /* 0x000fe400078e00ff */
[----:B------:R-:W-:-:S07]  /*16e90*/  IMAD.MOV.U32 R2, RZ, RZ, R14 ;  /* 0x000000ffff027224 */ /* 0x000fce00078e000e */
[----:B------:R-:W-:Y:S05]  /*16ea0*/  WARPSYNC.COLLECTIVE R15, `(.L_x_2888) ;  /* 0x000000000f087348 */ /* 0x000fea0003c00000 */
[----:B------:R0:W1:Y:S02]  /*16eb0*/  SHFL.IDX P6, R14, R13, R12, R11 ;  /* 0x0000000c0d0e7389 */ /* 0x00006400000c000b */
[----:B01----:R-:W-:Y:S01]  /*16ec0*/  ENDCOLLECTIVE ;  /* 0x000000000000791b */ /* 0x003fe20003800000 */
.L_x_2888:
        /* <DEDUP_REMOVED lines=12> */
.L_x_2889:
[----:B------:R-:W-:Y:S02]  /*16f90*/  IMAD.MOV.U32 R13, RZ, RZ, R7 ;  /* 0x000000ffff0d7224 */ /* 0x000fe400078e0007 */
[----:B------:R-:W-:Y:S02]  /*16fa0*/  IMAD.MOV.U32 R12, RZ, RZ, 0x6 ;  /* 0x00000006ff0c7424 */ /* 0x000fe400078e00ff */
[----:B------:R-:W-:-:S07]  /*16fb0*/  IMAD.MOV.U32 R2, RZ, RZ, R14 ;  /* 0x000000ffff027224 */ /* 0x000fce00078e000e */
[----:B------:R-:W-:Y:S05]  /*16fc0*/  WARPSYNC.COLLECTIVE R15, `(.L_x_2890) ;  /* 0x000000000f087348 */ /* 0x000fea0003c00000 */
[----:B------:R0:W1:Y:S02]  /*16fd0*/  SHFL.IDX P6, R14, R13, R12, R11 ;  /* 0x0000000c0d0e7389 */ /* 0x00006400000c000b */
[----:B01----:R-:W-:Y:S01]  /*16fe0*/  ENDCOLLECTIVE ;  /* 0x000000000000791b */ /* 0x003fe20003800000 */
.L_x_2890:
        /* <DEDUP_REMOVED lines=12> */
.L_x_2891:
[----:B------:R-:W-:Y:S02]  /*170b0*/  IMAD.MOV.U32 R13, RZ, RZ, R7 ;  /* 0x000000ffff0d7224 */ /* 0x000fe400078e0007 */
[----:B------:R-:W-:Y:S02]  /*170c0*/  IMAD.MOV.U32 R12, RZ, RZ, 0x7 ;  /* 0x00000007ff0c7424 */ /* 0x000fe400078e00ff */
[----:B------:R-:W-:-:S07]  /*170d0*/  IMAD.MOV.U32 R2, RZ, RZ, R14 ;  /* 0x000000ffff027224 */ /* 0x000fce00078e000e */
[----:B------:R-:W-:Y:S05]  /*170e0*/  WARPSYNC.COLLECTIVE R15, `(.L_x_2892) ;  /* 0x000000000f087348 */ /* 0x000fea0003c00000 */
[----:B------:R0:W1:Y:S02]  /*170f0*/  SHFL.IDX P6, R14, R13, R12, R11 ;  /* 0x0000000c0d0e7389 */ /* 0x00006400000c000b */
[----:B01----:R-:W-:Y:S01]  /*17100*/  ENDCOLLECTIVE ;  /* 0x000000000000791b */ /* 0x003fe20003800000 */
.L_x_2892:
        /* <DEDUP_REMOVED lines=12> */
.L_x_2893:
[----:B------:R-:W-:Y:S01]  /*171d0*/  IMAD.MOV.U32 R2, RZ, RZ, R14 ;  /* 0x000000ffff027224 */ /* 0x000fe200078e000e */
[----:B------:R-:W-:Y:S06]  /*171e0*/  BRA `(.L_x_2894) ;  /* 0xffffffa800107947 */ /* 0x000fec000383ffff */
.L_x_2769:
[----:B----4-:R4:W0:Y:S02]  /*171f0*/  SYNCS.PHASECHK.TRANS64.TRYWAIT P0, [R0+URZ+0x38840], R20 ;  /* 0x03884014000075a7 */ /* 0x010824000800017f */
[----:B0-----:R-:W-:Y:S05]  /*17200*/  @!P0 NANOSLEEP.SYNCS 0x989680 ;  /* 0x009896800000895d */ /* 0x001fea0003900000 */
[----:B------:R-:W0:Y:S02]  /*17210*/  @!P0 SYNCS.PHASECHK.TRANS64 P0, [R0+URZ+0x38840], R20 ;  /* 0x03884014000085a7 */ /* 0x000e24000800007f */
[----:B0-----:R-:W-:Y:S05]  /*17220*/  @!P0 BRA `(.L_x_2769) ;  /* 0xfffffffc00f08947 */ /* 0x001fea000383ffff */
[----:B------:R-:W-:Y:S05]  /*17230*/  BRA `(.L_x_2895) ;  /* 0xffffffa800647947 */ /* 0x000fea000383ffff */
.L_x_2770:
        /* <DEDUP_REMOVED lines=8> */
.L_x_2897:
[----:B------:R-:W-:Y:S05]  /*172c0*/  BSYNC B0 ;  /* 0x0000000000007941 */ /* 0x000fea0003800000 */
.L_x_2896:
        /* <DEDUP_REMOVED lines=8> */
.L_x_2898:
[----:B------:R-:W-:Y:S02]  /*17350*/  IMAD.MOV.U32 R13, RZ, RZ, R5 ;  /* 0x000000ffff0d7224 */ /* 0x000fe400078e0005 */
[----:B------:R-:W-:Y:S01]  /*17360*/  IMAD.MOV.U32 R12, RZ, RZ, 0x1 ;  /* 0x00000001ff0c7424 */ /* 0x000fe200078e00ff */
[----:B------:R-:W-:-:S13]  /*17370*/  IADD3 R2, P0, R28, R14, RZ ;  /* 0x0000000e1c027210 */ /* 0x000fda0007f1e0ff */
[----:B------:R-:W-:Y:S05]  /*17380*/  WARPSYNC.COLLECTIVE R15, `(.L_x_2899) ;  /* 0x000000000f087348 */ /* 0x000fea0003c00000 */
[----:B------:R0:W1:Y:S02]  /*17390*/  SHFL.IDX P6, R14, R13, R12, R11 ;  /* 0x0000000c0d0e7389 */ /* 0x00006400000c000b */
[----:B01----:R-:W-:Y:S01]  /*173a0*/  ENDCOLLECTIVE ;  /* 0x000000000000791b */ /* 0x003fe20003800000 */
.L_x_2899:
        /* <DEDUP_REMOVED lines=11> */
.L_x_2900:
[----:B------:R-:W-:Y:S02]  /*17460*/  IMAD.MOV.U32 R13, RZ, RZ, R5 ;  /* 0x000000ffff0d7224 */ /* 0x000fe400078e0005 */
[----:B------:R-:W-:Y:S02]  /*17470*/  IMAD.MOV.U32 R12, RZ, RZ, 0x2 ;  /* 0x00000002ff0c7424 */ /* 0x000fe400078e00ff */
[----:B------:R-:W-:-:S07]  /*17480*/  IMAD.MOV.U32 R2, RZ, RZ, R14 ;  /* 0x000000ffff027224 */ /* 0x000fce00078e000e */
[----:B------:R-:W-:Y:S05]  /*17490*/  WARPSYNC.COLLECTIVE R15, `(.L_x_2901) ;  /* 0x000000000f087348 */ /* 0x000fea0003c00000 */
[----:B------:R0:W1:Y:S02]  /*174a0*/  SHFL.IDX P6, R14, R13, R12, R11 ;  /* 0x0000000c0d0e7389 */ /* 0x00006400000c000b */
[----:B01----:R-:W-:Y:S01]  /*174b0*/  ENDCOLLECTIVE ;  /* 0x000000000000791b */ /* 0x003fe20003800000 */
.L_x_2901:
        /* <DEDUP_REMOVED lines=12> */
.L_x_2902:
[----:B------:R-:W-:Y:S02]  /*17580*/  IMAD.MOV.U32 R13, RZ, RZ, R5 ;  /* 0x000000ffff0d7224 */ /* 0x000fe400078e0005 */
[----:B------:R-:W-:Y:S02]  /*17590*/  IMAD.MOV.U32 R12, RZ, RZ, 0x3 ;  /* 0x00000003ff0c7424 */ /* 0x000fe400078e00ff */
[----:B------:R-:W-:-:S07]  /*175a0*/  IMAD.MOV.U32 R7, RZ, RZ, R14 ;  /* 0x000000ffff077224 */ /* 0x000fce00078e000e */
[----:B------:R-:W-:Y:S05]  /*175b0*/  WARPSYNC.COLLECTIVE R15, `(.L_x_2903) ;  /* 0x000000000f087348 */ /* 0x000fea0003c00000 */
[----:B------:R0:W1:Y:S02]  /*175c0*/  SHFL.IDX P6, R14, R13, R12, R11 ;  /* 0x0000000c0d0e7389 */ /* 0x00006400000c000b */
[----:B01----:R-:W-:Y:S01]  /*175d0*/  ENDCOLLECTIVE ;  /* 0x000000000000791b */ /* 0x003fe20003800000 */
.L_x_2903:
        /* <DEDUP_REMOVED lines=12> */
.L_x_2904:
        /* <DEDUP_REMOVED lines=9> */
.L_x_2905:
        /* <DEDUP_REMOVED lines=10> */
.L_x_2906:
        /* <DEDUP_REMOVED lines=8> */
.L_x_2907:
        /* <DEDUP_REMOVED lines=10> */
.L_x_2908:
[----:B------:R-:W-:Y:S02]  /*178f0*/  IMAD.MOV.U32 R13, RZ, RZ, R5 ;  /* 0x000000ffff0d7224 */ /* 0x000fe400078e0005 */
[----:B------:R-:W-:Y:S02]  /*17900*/  IMAD.MOV.U32 R12, RZ, RZ, 0x6 ;  /* 0x00000006ff0c7424 */ /* 0x000fe400078e00ff */
[----:B------:R-:W-:-:S07]  /*17910*/  IMAD.MOV.U32 R2, RZ, RZ, R14 ;  /* 0x000000ffff027224 */ /* 0x000fce00078e000e */
[----:B------:R-:W-:Y:S05]  /*17920*/  WARPSYNC.COLLECTIVE R15, `(.L_x_2909) ;  /* 0x000000000f087348 */ /* 0x000fea0003c00000 */
[----:B------:R0:W1:Y:S02]  /*17930*/  SHFL.IDX P6, R14, R13, R12, R11 ;  /* 0x0000000c0d0e7389 */ /* 0x00006400000c000b */
[----:B01----:R-:W-:Y:S01]  /*17940*/  ENDCOLLECTIVE ;  /* 0x000000000000791b */ /* 0x003fe20003800000 */
.L_x_2909:
        /* <DEDUP_REMOVED lines=12> */
.L_x_2910:
[----:B------:R-:W-:Y:S02]  /*17a10*/  IMAD.MOV.U32 R13, RZ, RZ, R5 ;  /* 0x000000ffff0d7224 */ /* 0x000fe400078e0005 */
[----:B------:R-:W-:Y:S02]  /*17a20*/  IMAD.MOV.U32 R12, RZ, RZ, 0x7 ;  /* 0x00000007ff0c7424 */ /* 0x000fe400078e00ff */
[----:B------:R-:W-:-:S07]  /*17a30*/  IMAD.MOV.U32 R7, RZ, RZ, R14 ;  /* 0x000000ffff077224 */ /* 0x000fce00078e000e */
[----:B------:R-:W-:Y:S05]  /*17a40*/  WARPSYNC.COLLECTIVE R15, `(.L_x_2911) ;  /* 0x000000000f087348 */ /* 0x000fea0003c00000 */
[----:B------:R0:W1:Y:S02]  /*17a50*/  SHFL.IDX P6, R14, R13, R12, R11 ;  /* 0x0000000c0d0e7389 */ /* 0x00006400000c000b */
[----:B01----:R-:W-:Y:S01]  /*17a60*/  ENDCOLLECTIVE ;  /* 0x000000000000791b */ /* 0x003fe20003800000 */
.L_x_2911:
        /* <DEDUP_REMOVED lines=12> */
.L_x_2912:
[----:B------:R-:W-:Y:S05]  /*17b30*/  BRA `(.L_x_2913) ;  /* 0xffffffa400347947 */ /* 0x000fea000383ffff */
.L_x_2775:
[----:B0-----:R0:W1:Y:S02]  /*17b40*/  SYNCS.PHASECHK.TRANS64.TRYWAIT P2, [R17+URZ+0x38870], R0 ;  /* 0x03887000110075a7 */ /* 0x001064000804017f */
[----:B-1----:R-:W-:Y:S05]  /*17b50*/  @!P2 NANOSLEEP.SYNCS 0x989680 ;  /* 0x009896800000a95d */ /* 0x002fea0003900000 */
[----:B------:R-:W1:Y:S02]  /*17b60*/  @!P2 SYNCS.PHASECHK.TRANS64 P2, [R17+URZ+0x38870], R0 ;  /* 0x038870001100a5a7 */ /* 0x000e64000804007f */
[----:B-1----:R-:W-:Y:S05]  /*17b70*/  @!P2 BRA `(.L_x_2775) ;  /* 0xfffffffc00f0a947 */ /* 0x002fea000383ffff */
[----:B------:R-:W-:Y:S05]  /*17b80*/  BRA `(.L_x_2914) ;  /* 0xffffffa4009c7947 */ /* 0x000fea000383ffff */
.L_x_2777:
[----:B0-----:R0:W1:Y:S02]  /*17b90*/  SYNCS.PHASECHK.TRANS64.TRYWAIT P2, [R17+URZ+0x38860], R0 ;  /* 0x03886000110075a7 */ /* 0x001064000804017f */
[----:B-1----:R-:W-:Y:S05]  /*17ba0*/  @!P2 NANOSLEEP.SYNCS 0x989680 ;  /* 0x009896800000a95d */ /* 0x002fea0003900000 */
[----:B------:R-:W1:Y:S02]  /*17bb0*/  @!P2 SYNCS.PHASECHK.TRANS64 P2, [R17+URZ+0x38860], R0 ;  /* 0x038860001100a5a7 */ /* 0x000e64000804007f */
[----:B-1----:R-:W-:Y:S05]  /*17bc0*/  @!P2 BRA `(.L_x_2777) ;  /* 0xfffffffc00f0a947 */ /* 0x002fea000383ffff */
[----:B------:R-:W-:Y:S05]  /*17bd0*/  BRA `(.L_x_2915) ;  /* 0xffffffa400ac7947 */ /* 0x000fea000383ffff */
.L_x_2785:
[----:B0-----:R0:W3:Y:S02]  /*17be0*/  SYNCS.PHASECHK.TRANS64.TRYWAIT P1, [R18+URZ+0x38870], R3 ;  /* 0x03887003120075a7 */ /* 0x0010e4000802017f */
[----:B---3--:R-:W-:Y:S05]  /*17bf0*/  @!P1 NANOSLEEP.SYNCS 0x989680 ;  /* 0x009896800000995d */ /* 0x008fea0003900000 */
[----:B------:R-:W3:Y:S02]  /*17c00*/  @!P1 SYNCS.PHASECHK.TRANS64 P1, [R18+URZ+0x38870], R3 ;  /* 0x03887003120095a7 */ /* 0x000ee4000802007f */
[----:B---3--:R-:W-:Y:S05]  /*17c10*/  @!P1 BRA `(.L_x_2785) ;  /* 0xfffffffc00f09947 */ /* 0x008fea000383ffff */
[----:B------:R-:W-:Y:S05]  /*17c20*/  BRA `(.L_x_2916) ;  /* 0xffffffb000007947 */ /* 0x000fea000383ffff */
.L_x_2787:
[----:B0-----:R0:W3:Y:S02]  /*17c30*/  SYNCS.PHASECHK.TRANS64.TRYWAIT P1, [R18+URZ+0x38860], R3 ;  /* 0x03886003120075a7 */ /* 0x0010e4000802017f */
[----:B---3--:R-:W-:Y:S05]  /*17c40*/  @!P1 NANOSLEEP.SYNCS 0x989680 ;  /* 0x009896800000995d */ /* 0x008fea0003900000 */
[----:B------:R-:W3:Y:S02]  /*17c50*/  @!P1 SYNCS.PHASECHK.TRANS64 P1, [R18+URZ+0x38860], R3 ;  /* 0x03886003120095a7 */ /* 0x000ee4000802007f */
[----:B---3--:R-:W-:Y:S05]  /*17c60*/  @!P1 BRA `(.L_x_2787) ;  /* 0xfffffffc00f09947 */ /* 0x008fea000383ffff */
[----:B------:R-:W-:Y:S05]  /*17c70*/  BRA `(.L_x_2917) ;  /* 0xffffffb0000c7947 */ /* 0x000fea000383ffff */
.L_x_2801:
[----:B0-----:R0:W1:Y:S02]  /*17c80*/  SYNCS.PHASECHK.TRANS64.TRYWAIT P0, [R4+URZ+0x38820], R0 ;  /* 0x03882000040075a7 */ /* 0x001064000800017f */
[----:B-1----:R-:W-:Y:S05]  /*17c90*/  @!P0 NANOSLEEP.SYNCS 0x989680 ;  /* 0x009896800000895d */ /* 0x002fea0003900000 */
[----:B------:R-:W1:Y:S02]  /*17ca0*/  @!P0 SYNCS.PHASECHK.TRANS64 P0, [R4+URZ+0x38820], R0 ;  /* 0x03882000040085a7 */ /* 0x000e64000800007f */
[----:B-1----:R-:W-:Y:S05]  /*17cb0*/  @!P0 BRA `(.L_x_2801) ;  /* 0xfffffffc00f08947 */ /* 0x002fea000383ffff */
[----:B------:R-:W-:Y:S05]  /*17cc0*/  BRA `(.L_x_2918) ;  /* 0xffffffc4001c7947 */ /* 0x000fea000383ffff */
.L_x_2802:
        /* <DEDUP_REMOVED lines=11> */
.L_x_2920:
[----:B------:R-:W-:Y:S05]  /*17d80*/  BSYNC B0 ;  /* 0x0000000000007941 */ /* 0x000fea0003800000 */
.L_x_2919:
[----:B------:R-:W-:Y:S05]  /*17d90*/  BRA `(.L_x_2921) ;  /* 0xffffffc400047947 */ /* 0x000fea000383ffff */
.L_x_2805:
[----:B------:R-:W-:Y:S01]  /*17da0*/  BSSY B1, `(.L_x_2922) ;  /* 0x0000006000017945 */ /* 0x000fe20003800000 */
[----:B------:R-:W-:-:S07]  /*17db0*/  IMAD.MOV.U32 R15, RZ, RZ, -0x1 ;  /* 0xffffffffff0f7424 */ /* 0x000fce00078e00ff */
[----:B0-----:R-:W-:Y:S05]  /*17dc0*/  WARPSYNC.COLLECTIVE R15, `(.L_x_2923) ;  /* 0x000000000f0c7348 */ /* 0x001fea0003c00000 */
[----:B------:R-:W-:Y:S02]  /*17dd0*/  ELECT P6, UR62, PT ;  /* 0x00000000003e782f */ /* 0x000fe400038c0000 */
[----:B------:R-:W-:Y:S01]  /*17de0*/  MOV R14, UR62 ;  /* 0x0000003e000e7c02 */ /* 0x000fe20008000f00 */
[----:B0-----:R-:W-:Y:S10]  /*17df0*/  ENDCOLLECTIVE ;  /* 0x000000000000791b */ /* 0x001ff40003800000 */
.L_x_2923:
[----:B------:R-:W-:Y:S05]  /*17e00*/  BSYNC B1 ;  /* 0x0000000000017941 */ /* 0x000fea0003800000 */
.L_x_2922:
[----:B------:R-:W-:Y:S05]  /*17e10*/  BRA `(.L_x_2924) ;  /* 0xffffffc000fc7947 */ /* 0x000fea000383ffff */
.L_x_2807:
[----:B0-----:R0:W1:Y:S02]  /*17e20*/  SYNCS.PHASECHK.TRANS64.TRYWAIT P1, [R5+URZ+0x38840], R0 ;  /* 0x03884000050075a7 */ /* 0x001064000802017f */
[----:B-1----:R-:W-:Y:S05]  /*17e30*/  @!P1 NANOSLEEP.SYNCS 0x989680 ;  /* 0x009896800000995d */ /* 0x002fea0003900000 */
[----:B------:R-:W1:Y:S02]  /*17e40*/  @!P1 SYNCS.PHASECHK.TRANS64 P1, [R5+URZ+0x38840], R0 ;  /* 0x03884000050095a7 */ /* 0x000e64000802007f */
[----:B-1----:R-:W-:Y:S05]  /*17e50*/  @!P1 BRA `(.L_x_2807) ;  /* 0xfffffffc00f09947 */ /* 0x002fea000383ffff */
[----:B------:R-:W-:Y:S05]  /*17e60*/  BRA `(.L_x_2925) ;  /* 0xffffffc4001c7947 */ /* 0x000fea000383ffff */
.L_x_2809:
[----:B-1----:R1:W2:Y:S02]  /*17e70*/  SYNCS.PHASECHK.TRANS64.TRYWAIT P1, [R23+URZ+0x38840], R2 ;  /* 0x03884002170075a7 */ /* 0x0022a4000802017f */
[----:B--2---:R-:W-:Y:S05]  /*17e80*/  @!P1 NANOSLEEP.SYNCS 0x989680 ;  /* 0x009896800000995d */ /* 0x004fea0003900000 */
[----:B------:R-:W2:Y:S02]  /*17e90*/  @!P1 SYNCS.PHASECHK.TRANS64 P1, [R23+URZ+0x38840], R2 ;  /* 0x03884002170095a7 */ /* 0x000ea4000802007f */
[----:B--2---:R-:W-:Y:S05]  /*17ea0*/  @!P1 BRA `(.L_x_2809) ;  /* 0xfffffffc00f09947 */ /* 0x004fea000383ffff */
[----:B------:R-:W-:Y:S05]  /*17eb0*/  BRA `(.L_x_2926) ;  /* 0xffffffc400287947 */ /* 0x000fea000383ffff */
.L_x_2811:
[----:B--2---:R2:W3:Y:S02]  /*17ec0*/  SYNCS.PHASECHK.TRANS64.TRYWAIT P1, [R5+URZ+0x38860], R0 ;  /* 0x03886000050075a7 */ /* 0x0044e4000802017f */
[----:B---3--:R-:W-:Y:S05]  /*17ed0*/  @!P1 NANOSLEEP.SYNCS 0x989680 ;  /* 0x009896800000995d */ /* 0x008fea0003900000 */
[----:B------:R-:W3:Y:S02]  /*17ee0*/  @!P1 SYNCS.PHASECHK.TRANS64 P1, [R5+URZ+0x38860], R0 ;  /* 0x03886000050095a7 */ /* 0x000ee4000802007f */
[----:B---3--:R-:W-:Y:S05]  /*17ef0*/  @!P1 BRA `(.L_x_2811) ;  /* 0xfffffffc00f09947 */ /* 0x008fea000383ffff */
[----:B------:R-:W-:Y:S05]  /*17f00*/  BRA `(.L_x_2927) ;  /* 0xffffffc400247947 */ /* 0x000fea000383ffff */
.L_x_2813:
[----:B---3--:R3:W4:Y:S02]  /*17f10*/  SYNCS.PHASECHK.TRANS64.TRYWAIT P1, [R23+URZ+0x38860], R2 ;  /* 0x03886002170075a7 */ /* 0x008724000802017f */
[----:B----4-:R-:W-:Y:S05]  /*17f20*/  @!P1 NANOSLEEP.SYNCS 0x989680 ;  /* 0x009896800000995d */ /* 0x010fea0003900000 */
[----:B------:R-:W4:Y:S02]  /*17f30*/  @!P1 SYNCS.PHASECHK.TRANS64 P1, [R23+URZ+0x38860], R2 ;  /* 0x03886002170095a7 */ /* 0x000f24000802007f */
[----:B----4-:R-:W-:Y:S05]  /*17f40*/  @!P1 BRA `(.L_x_2813) ;  /* 0xfffffffc00f09947 */ /* 0x010fea000383ffff */
[----:B------:R-:W-:Y:S05]  /*17f50*/  BRA `(.L_x_2928) ;  /* 0xffffffc400207947 */ /* 0x000fea000383ffff */
.L_x_2815:
[----:B----4-:R4:W0:Y:S02]  /*17f60*/  SYNCS.PHASECHK.TRANS64.TRYWAIT P1, [R5+URZ+0x38880], R0 ;  /* 0x03888000050075a7 */ /* 0x010824000802017f */
[----:B0-----:R-:W-:Y:S05]  /*17f70*/  @!P1 NANOSLEEP.SYNCS 0x989680 ;  /* 0x009896800000995d */ /* 0x001fea0003900000 */
[----:B------:R-:W0:Y:S02]  /*17f80*/  @!P1 SYNCS.PHASECHK.TRANS64 P1, [R5+URZ+0x38880], R0 ;  /* 0x03888000050095a7 */ /* 0x000e24000802007f */
[----:B0-----:R-:W-:Y:S05]  /*17f90*/  @!P1 BRA `(.L_x_2815) ;  /* 0xfffffffc00f09947 */ /* 0x001fea000383ffff */
[----:B------:R-:W-:Y:S05]  /*17fa0*/  BRA `(.L_x_2929) ;  /* 0xffffffc4001c7947 */ /* 0x000fea000383ffff */
.L_x_2930:
        /* <DEDUP_REMOVED lines=13> */
.L_x_3637:


//--------------------- .text._ZN7cutlass13device_kernelIN5flash11enable_sm90INS1_16FlashAttnFwdSm90INS1_25CollectiveMainloopFwdSm90ILi2EN4cute5tupleIJNS5_1CILi1EEES8_S8_EEENS6_IJNS7_ILi128EEESA_NS7_ILi256EEEEEELi256ENS_12float_e4m3_tEfNS_4arch4Sm90ELb1ELb0ELb0ELb1ELb1ELb1ELb0ELb1ELb0ELb1ELb0ELb0EEENS1_21CollectiveEpilogueFwdINS6_IJSA_SB_SA_EEES9_NS_10bfloat16_tESF_Li256ELb1ELb1ELb0ELb1EEENS1_36VarlenDynamicPersistentTileSchedulerILi128ELi128ELi256ELi128ELb0ELb1ELb1ELb1ELb1ELb1EEEEEEEEEvNT_6ParamsE --------------------------
	.section	.text._ZN7cutlass13device_kernelIN5flash11enable_sm90INS1_16FlashAttnFwdSm90INS1_25CollectiveMainloopFwdSm90ILi2EN4cute5tupleIJNS5_1CILi1EEES8_S8_EEENS6_IJNS7_ILi128EEESA_NS7_ILi256EEEEEELi256ENS_12float_e4m3_tEfNS_4arch4Sm90ELb1ELb0ELb0ELb1ELb1ELb1ELb0ELb1ELb0ELb1ELb0ELb0EEENS1_21CollectiveEpilogueFwdINS6_IJSA_SB_SA_EEES9_NS_10bfloat16_tESF_Li256ELb1ELb1ELb0ELb1EEENS1_36VarlenDynamicPersistentTileSchedulerILi128ELi128ELi256ELi128ELb0ELb1ELb1ELb1ELb1ELb1EEEEEEEEEvNT_6ParamsE,"ax",@progbits
	.align	128
.text._ZN7cutlass13device_kernelIN5flash11enable_sm90INS1_16FlashAttnFwdSm90INS1_25CollectiveMainloopFwdSm90ILi2EN4cute5tupleIJNS5_1CILi1EEES8_S8_EEENS6_IJNS7_ILi128EEESA_NS7_ILi256EEEEEELi256ENS_12float_e4m3_tEfNS_4arch4Sm90ELb1ELb0ELb0ELb1ELb1ELb1ELb0ELb1ELb0ELb1ELb0ELb0EEENS1_21CollectiveEpilogueFwdINS6_IJSA_SB_SA_EEES9_NS_10bfloat16_tESF_Li256ELb1ELb1ELb0ELb1EEENS1_36VarlenDynamicPersistentTileSchedulerILi128ELi128ELi256ELi128ELb0ELb1ELb1ELb1ELb1ELb1EEEEEEEEEvNT_6ParamsE:
        .type           _ZN7cutlass13device_kernelIN5flash11enable_sm90INS1_16FlashAttnFwdSm90INS1_25CollectiveMainloopFwdSm90ILi2EN4cute5tupleIJNS5_1CILi1EEES8_S8_EEENS6_IJNS7_ILi128EEESA_NS7_ILi256EEEEEELi256ENS_12float_e4m3_tEfNS_4arch4Sm90ELb1ELb0ELb0ELb1ELb1ELb1ELb0ELb1ELb0ELb1ELb0ELb0EEENS1_21CollectiveEpilogueFwdINS6_IJSA_SB_SA_EEES9_NS_10bfloat16_tESF_Li256ELb1ELb1ELb0ELb1EEENS1_36VarlenDynamicPersistentTileSchedulerILi128ELi128ELi256ELi128ELb0ELb1ELb1ELb1ELb1ELb1EEEEEEEEEvNT_6ParamsE,@function
        .size           _ZN7cutlass13device_kernelIN5flash11enable_sm90INS1_16FlashAttnFwdSm90INS1_25CollectiveMainloopFwdSm90ILi2EN4cute5tupleIJNS5_1CILi1EEES8_S8_EEENS6_IJNS7_ILi128EEESA_NS7_ILi256EEEEEELi256ENS_12float_e4m3_tEfNS_4arch4Sm90ELb1ELb0ELb0ELb1ELb1ELb1ELb0ELb1ELb0ELb1ELb0ELb0EEENS1_21CollectiveEpilogueFwdINS6_IJSA_SB_SA_EEES9_NS_10bfloat16_tESF_Li256ELb1ELb1ELb0ELb1EEENS1_36VarlenDynamicPersistentTileSchedulerILi128ELi128ELi256ELi128ELb0ELb1ELb1ELb1ELb1ELb1EEEEEEEEEvNT_6ParamsE,(.L_x_3638 - _ZN7cutlass13device_kernelIN5flash11enable_sm90INS1_16FlashAttnFwdSm90INS1_25CollectiveMainloopFwdSm90ILi2EN4cute5tupleIJNS5_1CILi1EEES8_S8_EEENS6_IJNS7_ILi128EEESA_NS7_ILi256EEEEEELi256ENS_12float_e4m3_tEfNS_4arch4Sm90ELb1ELb0ELb0ELb1ELb1ELb1ELb0ELb1ELb0ELb1ELb0ELb0EEENS1_21CollectiveEpilogueFwdINS6_IJSA_SB_SA_EEES9_NS_10bfloat16_tESF_Li256ELb1ELb1ELb0ELb1EEENS1_36VarlenDynamicPersistentTileSchedulerILi128ELi128ELi256ELi128ELb0ELb1ELb1ELb1ELb1ELb1EEEEEEEEEvNT_6ParamsE)
        .other          _ZN7cutlass13device_kernelIN5flash11enable_sm90INS1_16FlashAttnFwdSm90INS1_25CollectiveMainloopFwdSm90ILi2EN4cute5tupleIJNS5_1CILi1EEES8_S8_EEENS6_IJNS7_ILi128EEESA_NS7_ILi256EEEEEELi256ENS_12float_e4m3_tEfNS_4arch4Sm90ELb1ELb0ELb0ELb1ELb1ELb1ELb0ELb1ELb0ELb1ELb0ELb0EEENS1_21CollectiveEpilogueFwdINS6_IJSA_SB_SA_EEES9_NS_10bfloat16_tESF_Li256ELb1ELb1ELb0ELb1EEENS1_36VarlenDynamicPersistentTileSchedulerILi128ELi128ELi256ELi128ELb0ELb1ELb1ELb1ELb1ELb1EEEEEEEEEvNT_6ParamsE,@"STO_CUDA_ENTRY STV_DEFAULT"
_ZN7cutlass13device_kernelIN5flash11enable_sm90INS1_16FlashAttnFwdSm90INS1_25CollectiveMainloopFwdSm90ILi2EN4cute5tupleIJNS5_1CILi1EEES8_S8_EEENS6_IJNS7_ILi128EEESA_NS7_ILi256EEEEEELi256ENS_12float_e4m3_tEfNS_4arch4Sm90ELb1ELb0ELb0ELb1ELb1ELb1ELb0ELb1ELb0ELb1ELb0ELb0EEENS1_21CollectiveEpilogueFwdINS6_IJSA_SB_SA_EEES9_NS_10bfloat16_tESF_Li256ELb1ELb1ELb0ELb1EEENS1_36VarlenDynamicPersistentTileSchedulerILi128ELi128ELi256ELi128ELb0ELb1ELb1ELb1ELb1ELb1EEEEEEEEEvNT_6ParamsE:
        /* <DEDUP_REMOVED lines=18> */
.L_x_2932:
[----:B------:R-:W-:Y:S05]  /*0120*/  BSYNC B0 ;  /* 0x0000000000007941 */ /* 0x000fea0003800000 */
.L_x_2931:
        /* <DEDUP_REMOVED lines=41> */
.L_x_2933:
        /* <DEDUP_REMOVED lines=22> */
.L_x_2934:
        /* <DEDUP_REMOVED lines=18> */
.L_x_2935:
        /* <DEDUP_REMOVED lines=22> */
.L_x_2936:
        /* <DEDUP_REMOVED lines=23> */
.L_x_2937:
        /* <DEDUP_REMOVED lines=10> */
.L_x_2940:
[----:B------:R-:W-:-:S08]  /*09b0*/  NOP ;  /* 0x0000000000007918 */ /* 0x000fd00000000000 */
[----:B------:R-:W1:Y:S02]  /*09c0*/  USETMAXREG.TRY_ALLOC.CTAPOOL UP0, 0xe8 ;  /* 0x000000e8000079c8 */ /* 0x000e640008000600 */
[----:B-1----:R-:W-:-:S13]  /*09d0*/  PLOP3.LUT P0, PT, PT, PT, UP0, 0x80, 0x0 ;  /* 0x000000000000781c */ /* 0x002fda0003f0f008 */
[----:B------:R-:W-:Y:S05]  /*09e0*/  @!P0 BRA `(.L_x_2940) ;  /* 0xfffffffc00f08947 */ /* 0x000fea000383ffff */
[----:B------:R-:W2:Y:S01]  /*09f0*/  LDL.LU R0, [R1] ;  /* 0x0000000001007983 */ /* 0x000ea20000300800 */
[----:B------:R-:W1:Y:S01]  /*0a00*/  S2R R2, SR_TID.X ;  /* 0x0000000000027919 */ /* 0x000e620000002100 */
[----:B------:R-:W3:Y:S01]  /*0a10*/  S2UR UR38, SR_CgaCtaId ;  /* 0x00000000002679c3 */ /* 0x000ee20000008800 */
[----:B------:R-:W-:Y:S01]  /*0a20*/  UMOV UR4, 0x400 ;  /* 0x0000040000047882 */ /* 0x000fe20000000000 */
[----:B-1----:R-:W-:-:S06]  /*0a30*/  SHF.R.U32.HI R2, RZ, 0x7, R2 ;  /* 0x00000007ff027819 */ /* 0x002fcc0000011602 */
[----:B------:R-:W-:Y:S06]  /*0a40*/  BAR.ARV 0x8, 0x180 ;  /* 0x0206000000007b1d */ /* 0x000fec0000002000 */
[----:B------:R-:W-:-:S13]  /*0a50*/  ISETP.NE.AND P0, PT, R2, 0x1, PT ;  /* 0x000000010200780c */ /* 0x000fda0003f05270 */
[----:B------:R-:W-:Y:S08]  /*0a60*/  @!P0 BAR.ARV 0x9, 0x100 ;  /* 0x0244000000008b1d */ /* 0x000ff00000002000 */
[----:B------:R-:W-:Y:S01]  /*0a70*/  BAR.SYNC.DEFER_BLOCKING 0x5, 0x180 ;  /* 0x0146000000007b1d */ /* 0x000fe20000010000 */
[----:B---3--:R-:W-:-:S06]  /*0a80*/  ULEA UR4, UR38, UR4, 0x18 ;  /* 0x0000000426047291 */ /* 0x008fcc000f8ec03f */
[----:B------:R-:W-:Y:S01]  /*0a90*/  IMAD.U32 R22, RZ, RZ, UR4 ;  /* 0x00000004ff167e24 */ /* 0x000fe2000f8e00ff */
[----:B------:R-:W-:-:S04]  /*0aa0*/  ULDC UR4, c[0x0][0xc3c] ;  /* 0x00030f0000047ab9 */ /* 0x000fc80000000800 */
[----:B------:R-:W1:Y:S01]  /*0ab0*/  LDS.128 R216, [R22+0x388d0] ;  /* 0x0388d00016d87984 */ /* 0x000e620000000c00 */
[----:B------:R-:W-:Y:S06]  /*0ac0*/  BAR.ARV 0x4, 0x180 ;  /* 0x0106000000007b1d */ /* 0x000fec0000002000 */
[----:B--2---:R-:W-:-:S04]  /*0ad0*/  LOP3.LUT R0, R0, 0xffffffef, RZ, 0xc0, !PT ;  /* 0xffffffef00007812 */ /* 0x004fc800078ec0ff */
[----:B------:R-:W-:-:S05]  /*0ae0*/  @P0 LOP3.LUT R0, R0, 0x10, RZ, 0xfc, !PT ;  /* 0x0000001000000812 */ /* 0x000fca00078efcff */
[----:B------:R2:W-:Y:S01]  /*0af0*/  STL [R1], R0 ;  /* 0x0000000001007387 */ /* 0x0005e20000100800 */
[----:B-1----:R-:W-:-:S13]  /*0b00*/  ISETP.GE.AND P0, PT, R219, UR4, PT ;  /* 0x00000004db007c0c */ /* 0x002fda000bf06270 */
[----:B--2---:R-:W-:Y:S05]  /*0b10*/  @P0 BRA `(.L_x_2941) ;  /* 0x0000029800f40947 */ /* 0x004fea0003800000 */
[----:B------:R-:W2:Y:S01]  /*0b20*/  LDL R2, [R1+0x4c] ;  /* 0x00004c0001027983 */ /* 0x000ea20000100800 */
[----:B------:R-:W-:Y:S01]  /*0b30*/  R2UR UR4, R22 ;  /* 0x00000000160472ca */ /* 0x000fe200000e0000 */
[----:B------:R-:W-:Y:S01]  /*0b40*/  IMAD.MOV.U32 R23, RZ, RZ, RZ ;  /* 0x000000ffff177224 */ /* 0x000fe200078e00ff */
[----:B------:R-:W-:Y:S01]  /*0b50*/  CS2R R222, SRZ ;  /* 0x0000000000de7805 */ /* 0x000fe2000001ff00 */
[----:B------:R-:W1:Y:S01]  /*0b60*/  S2R R0, SR_TID.X ;  /* 0x0000000000007919 */ /* 0x000e620000002100 */
[----:B------:R-:W-:-:S09]  /*0b70*/  IMAD.MOV.U32 R224, RZ, RZ, RZ ;  /* 0x000000ffffe07224 */ /* 0x000fd200078e00ff */
[----:B------:R-:W-:Y:S01]  /*0b80*/  UIADD3 UR4, UR4, 0x20400, URZ ;  /* 0x0002040004047890 */ /* 0x000fe2000fffe03f */
[----:B-1----:R-:W-:-:S05]  /*0b90*/  VIADD R9, R0, 0xffffff80 ;  /* 0xffffff8000097836 */ /* 0x002fca0000000000 */
[----:B------:R-:W-:-:S04]  /*0ba0*/  SHF.R.S32.HI R0, RZ, 0x1f, R9 ;  /* 0x0000001fff007819 */ /* 0x000fc80000011409 */
[CC--:B------:R-:W-:Y:S02]  /*0bb0*/  LEA.HI R4, R0.reuse, R9.reuse, RZ, 0x4 ;  /* 0x0000000900047211 */ /* 0x0c0fe400078f20ff */
[----:B------:R-:W-:Y:S02]  /*0bc0*/  LEA.HI R5, R0, R9, RZ, 0x5 ;  /* 0x0000000900057211 */ /* 0x000fe400078f28ff */
[----:B------:R-:W-:-:S03]  /*0bd0*/  SHF.R.S32.HI R7, RZ, 0x4, R4 ;  /* 0x00000004ff077819 */ /* 0x000fc60000011404 */
[----:B------:R-:W-:Y:S01]  /*0be0*/  IMAD.SHL.U32 R6, R5, 0x20, RZ ;  /* 0x0000002005067824 */ /* 0x000fe200078e00ff */
[C---:B------:R-:W-:Y:S02]  /*0bf0*/  LOP3.LUT R5, R4.reuse, 0x3fffff0, RZ, 0xc0, !PT ;  /* 0x03fffff004057812 */ /* 0x040fe400078ec0ff */
[----:B------:R-:W-:Y:S02]  /*0c00*/  LEA.HI R4, R4, R7, RZ, 0x1 ;  /* 0x0000000704047211 */ /* 0x000fe400078f08ff */
[----:B------:R-:W-:Y:S01]  /*0c10*/  LOP3.LUT R6, R6, 0xfffffc00, RZ, 0xc0, !PT ;  /* 0xfffffc0006067812 */ /* 0x000fe200078ec0ff */
[----:B------:R-:W-:Y:S01]  /*0c20*/  IMAD.IADD R5, R9, 0x1, -R5 ;  /* 0x0000000109057824 */ /* 0x000fe200078e0a05 */
[----:B------:R-:W-:-:S04]  /*0c30*/  LOP3.LUT R4, R4, 0x1ffffffe, RZ, 0xc0, !PT ;  /* 0x1ffffffe04047812 */ /* 0x000fc800078ec0ff */
[----:B------:R-:W-:Y:S01]  /*0c40*/  LEA R6, R5, R6, 0x6 ;  /* 0x0000000605067211 */ /* 0x000fe200078e30ff */
[----:B------:R-:W-:Y:S01]  /*0c50*/  IMAD.IADD R7, R7, 0x1, -R4 ;  /* 0x0000000107077824 */ /* 0x000fe200078e0a04 */
[----:B------:R-:W-:-:S03]  /*0c60*/  LEA.HI R4, R0, R9, RZ, 0x6 ;  /* 0x0000000900047211 */ /* 0x000fc600078f30ff */
[----:B------:R-:W-:Y:S02]  /*0c70*/  IMAD R6, R7, 0x8, R6 ;  /* 0x0000000807067824 */ /* 0x000fe400078e0206 */
[----:B------:R-:W-:-:S03]  /*0c80*/  IMAD.SHL.U32 R4, R4, 0x10, RZ ;  /* 0x0000001004047824 */ /* 0x000fc600078e00ff */
[----:B------:R1:W-:Y:S02]  /*0c90*/  STL [R1+0x44], R6 ;  /* 0x0000440601007387 */ /* 0x0003e40000100800 */
[----:B------:R-:W-:Y:S02]  /*0ca0*/  LOP3.LUT R14, R4, 0xfffffc00, RZ, 0xc0, !PT ;  /* 0xfffffc00040e7812 */ /* 0x000fe400078ec0ff */
[----:B--2---:R-:W-:Y:S02]  /*0cb0*/  R2UR UR5, R2 ;  /* 0x00000000020572ca */ /* 0x004fe400000e0000 */
[----:B------:R-:W-:-:S04]  /*0cc0*/  LEA.HI R2, R0, R9, RZ, 0x7 ;  /* 0x0000000900027211 */ /* 0x000fc800078f38ff */
[----:B0-----:R-:W-:-:S04]  /*0cd0*/  SHF.R.S32.HI R3, RZ, 0x7, R2 ;  /* 0x00000007ff037819 */ /* 0x001fc80000011402 */
[C---:B------:R-:W-:Y:S02]  /*0ce0*/  LEA.HI R8, R2.reuse, R3, RZ, 0x1 ;  /* 0x0000000302087211 */ /* 0x040fe400078f08ff */
[----:B------:R-:W-:Y:S01]  /*0cf0*/  LOP3.LUT R2, R2, 0xffffff80, RZ, 0xc0, !PT ;  /* 0xffffff8002027812 */ /* 0x000fe200078ec0ff */
[----:B------:R-:W-:Y:S01]  /*0d00*/  ULOP3.LUT UR60, UR5, 0x1, URZ, 0xfc, !UPT ;  /* 0x00000001053c7892 */ /* 0x000fe2000f8efc3f */
[----:B------:R-:W-:-:S03]  /*0d10*/  LOP3.LUT R8, R8, 0x3fffffe, RZ, 0xc0, !PT ;  /* 0x03fffffe08087812 */ /* 0x000fc600078ec0ff */
[----:B------:R-:W-:Y:S02]  /*0d20*/  IMAD.IADD R2, R9, 0x1, -R2 ;  /* 0x0000000109027824 */ /* 0x000fe400078e0a02 */
[----:B------:R-:W-:Y:S01]  /*0d30*/  IMAD.IADD R8, R3, 0x1, -R8 ;  /* 0x0000000103087824 */ /* 0x000fe200078e0a08 */
[CC--:B------:R-:W-:Y:S02]  /*0d40*/  LEA.HI R3, R0.reuse, R9.reuse, RZ, 0x3 ;  /* 0x0000000900037211 */ /* 0x0c0fe400078f18ff */
[----:B------:R-:W-:Y:S02]  /*0d50*/  LEA.HI R0, R0, R9, RZ, 0x2 ;  /* 0x0000000900007211 */ /* 0x000fe400078f10ff */
[----:B------:R-:W-:Y:S02]  /*0d60*/  SHF.R.S32.HI R221, RZ, 0x3, R3 ;  /* 0x00000003ffdd7819 */ /* 0x000fe40000011403 */
[----:B------:R-:W-:Y:S02]  /*0d70*/  LOP3.LUT R5, R0, 0xfffffffc, RZ, 0xc0, !PT ;  /* 0xfffffffc00057812 */ /* 0x000fe400078ec0ff */
[----:B------:R-:W-:Y:S01]  /*0d80*/  LOP3.LUT R3, R3, 0xfffffff8, RZ, 0xc0, !PT ;  /* 0xfffffff803037812 */ /* 0x000fe200078ec0ff */
[----:B------:R-:W-:-:S02]  /*0d90*/  IMAD.SHL.U32 R0, R221, 0x80, RZ ;  /* 0x00000080dd007824 */ /* 0x000fc400078e00ff */
[C---:B------:R-:W-:Y:S01]  /*0da0*/  IMAD.IADD R12, R9.reuse, 0x1, -R5 ;  /* 0x00000001090c7824 */ /* 0x040fe200078e0a05 */
[----:B------:R-:W-:Y:S02]  /*0db0*/  IADD3 R3, R9, -R3, RZ ;  /* 0x8000000309037210 */ /* 0x000fe40007ffe0ff */
[----:B------:R-:W-:Y:S02]  /*0dc0*/  LOP3.LUT R5, R0, 0x380, RZ, 0xc0, !PT ;  /* 0x0000038000057812 */ /* 0x000fe400078ec0ff */
[----:B------:R-:W-:Y:S01]  /*0dd0*/  SHF.R.S32.HI R9, RZ, 0x1f, R2 ;  /* 0x0000001fff097819 */ /* 0x000fe20000011402 */
[----:B------:R-:W-:Y:S01]  /*0de0*/  IMAD.SHL.U32 R16, R3, 0x10, RZ ;  /* 0x0000001003107824 */ /* 0x000fe200078e00ff */
[----:B------:R-:W-:Y:S02]  /*0df0*/  LEA.HI R0, R12, R12, RZ, 0x1 ;  /* 0x0000000c0c007211 */ /* 0x000fe400078f08ff */
[----:B------:R-:W-:Y:S02]  /*0e00*/  LEA.HI R4, R9, R2, RZ, 0x2 ;  /* 0x0000000209047211 */ /* 0x000fe400078f10ff */
[----:B------:R-:W-:-:S02]  /*0e10*/  LOP3.LUT R13, R0, 0x1ffffffe, RZ, 0xc0, !PT ;  /* 0x1ffffffe000d7812 */ /* 0x000fc400078ec0ff */
[----:B------:R-:W-:Y:S02]  /*0e20*/  LOP3.LUT R0, R5, 0x70, R16, 0xf8, !PT ;  /* 0x0000007005007812 */ /* 0x000fe400078ef810 */
[----:B------:R-:W-:Y:S01]  /*0e30*/  SHF.R.U32.HI R5, RZ, 0x3, R5 ;  /* 0x00000003ff057819 */ /* 0x000fe20000011605 */
[----:B------:R-:W-:Y:S01]  /*0e40*/  IMAD.IADD R13, R12, 0x1, -R13 ;  /* 0x000000010c0d7824 */ /* 0x000fe200078e0a0d */
[--C-:B------:R-:W-:Y:S01]  /*0e50*/  SHF.R.S32.HI R10, RZ, 0x2, R4.reuse ;  /* 0x00000002ff0a7819 */ /* 0x100fe20000011404 */
[C---:B------:R-:W-:Y:S01]  /*0e60*/  VIADD R12, R221.reuse, 0x60 ;  /* 0x00000060dd0c7836 */ /* 0x040fe20000000000 */
[----:B------:R-:W-:Y:S02]  /*0e70*/  SHF.R.S32.HI R11, RZ, 0x1f, R4 ;  /* 0x0000001fff0b7819 */ /* 0x000fe40000011404 */
[----:B------:R-:W-:Y:S01]  /*0e80*/  LOP3.LUT R7, R4, 0x7ffffffc, RZ, 0xc0, !PT ;  /* 0x7ffffffc04077812 */ /* 0x000fe200078ec0ff */
[C---:B------:R-:W-:Y:S01]  /*0e90*/  VIADD R4, R221.reuse, 0x40 ;  /* 0x00000040dd047836 */ /* 0x040fe20000000000 */
[----:B------:R-:W-:Y:S01]  /*0ea0*/  LOP3.LUT R5, R14, R0, R5, 0xf6, !PT ;  /* 0x000000000e057212 */ /* 0x000fe200078ef605 */
[----:B------:R-:W-:Y:S01]  /*0eb0*/  VIADD R0, R221, 0x20 ;  /* 0x00000020dd007836 */ /* 0x000fe20000000000 */
[----:B------:R-:W-:-:S02]  /*0ec0*/  LEA.HI R11, R11, R10, RZ, 0x3 ;  /* 0x0000000a0b0b7211 */ /* 0x000fc400078f18ff */
[----:B------:R-:W-:Y:S01]  /*0ed0*/  LEA.HI R9, R9, R2, RZ, 0x5 ;  /* 0x0000000209097211 */ /* 0x000fe200078f28ff */
[----:B------:R-:W-:Y:S01]  /*0ee0*/  IMAD.IADD R2, R2, 0x1, -R7 ;  /* 0x0000000102027824 */ /* 0x000fe200078e0a07 */
[----:B------:R-:W-:Y:S02]  /*0ef0*/  LOP3.LUT R11, R11, 0xfffffff8, RZ, 0xc0, !PT ;  /* 0xfffffff80b0b7812 */ /* 0x000fe400078ec0ff */
[----:B------:R-:W-:Y:S02]  /*0f00*/  SHF.R.S32.HI R7, RZ, 0x1f, R0 ;  /* 0x0000001fff077819 */ /* 0x000fe40000011400 */
[----:B------:R0:W-:Y:S01]  /*0f10*/  STL [R1+0x28], R2 ;  /* 0x0000280201007387 */ /* 0x0001e20000100800 */
[----:B------:R-:W-:Y:S02]  /*0f20*/  IADD3 R10, R10, -R11, RZ ;  /* 0x8000000b0a0a7210 */ /* 0x000fe40007ffe0ff */
[----:B------:R-:W-:Y:S02]  /*0f30*/  SHF.R.S32.HI R11, RZ, 0x1f, R4 ;  /* 0x0000001fff0b7819 */ /* 0x000fe40000011404 */
[----:B------:R-:W-:-:S02]  /*0f40*/  SHF.R.S32.HI R9, RZ, 0x5, R9 ;  /* 0x00000005ff097819 */ /* 0x000fc40000011409 */
[----:B-1----:R-:W-:Y:S01]  /*0f50*/  LEA.HI R6, R11, R4, RZ, 0x3 ;  /* 0x000000040b067211 */ /* 0x002fe200078f18ff */
[----:B------:R-:W-:Y:S01]  /*0f60*/  IMAD.SHL.U32 R4, R4, 0x80, RZ ;  /* 0x0000008004047824 */ /* 0x000fe200078e00ff */
[----:B0-----:R-:W-:Y:S01]  /*0f70*/  LEA.HI R2, R7, R0, RZ, 0x3 ;  /* 0x0000000007027211 */ /* 0x001fe200078f18ff */
[----:B------:R-:W-:Y:S01]  /*0f80*/  IMAD.SHL.U32 R0, R0, 0x80, RZ ;  /* 0x0000008000007824 */ /* 0x000fe200078e00ff */
[----:B------:R-:W-:Y:S01]  /*0f90*/  SHF.R.S32.HI R7, RZ, 0x1f, R12 ;  /* 0x0000001fff077819 */ /* 0x000fe2000001140c */
[----:B------:R-:W-:Y:S01]  /*0fa0*/  IMAD R9, R9, 0x10, R10 ;  /* 0x0000001009097824 */ /* 0x000fe200078e020a */
[----:B------:R-:W-:Y:S01]  /*0fb0*/  LOP3.LUT R11, R4, 0x380, RZ, 0xc0, !PT ;  /* 0x00000380040b7812 */ /* 0x000fe200078ec0ff */
[----:B------:R-:W-:Y:S01]  /*0fc0*/  IMAD.SHL.U32 R2, R2, 0x80, RZ ;  /* 0x0000008002027824 */ /* 0x000fe200078e00ff */
[----:B------:R-:W-:Y:S01]  /*0fd0*/  LEA.HI R14, R7, R12, RZ, 0x3 ;  /* 0x0000000c070e7211 */ /* 0x000fe200078f18ff */
[----:B------:R-:W-:Y:S01]  /*0fe0*/  IMAD.SHL.U32 R12, R12, 0x80, RZ ;  /* 0x000000800c0c7824 */ /* 0x000fe200078e00ff */
[----:B------:R-:W-:Y:S01]  /*0ff0*/  LOP3.LUT R7, R0, 0x380, RZ, 0xc0, !PT ;  /* 0x0000038000077812 */ /* 0x000fe200078ec0ff */
[----:B------:R-:W-:Y:S01]  /*1000*/  IMAD R8, R8, 0x40, R9 ;  /* 0x0000004008087824 */ /* 0x000fe200078e0209 */
[----:B------:R-:W-:Y:S01]  /*1010*/  SHF.L.U32 R6, R6, 0x7, RZ ;  /* 0x0000000706067819 */ /* 0x000fe200000006ff */
[----:B------:R-:W-:Y:S01]  /*1020*/  IMAD.SHL.U32 R14, R14, 0x80, RZ ;  /* 0x000000800e0e7824 */ /* 0x000fe200078e00ff */
[----:B------:R-:W-:-:S02]  /*1030*/  SHF.R.U32.HI R0, RZ, 0x3, R7 ;  /* 0x00000003ff007819 */ /* 0x000fc40000011607 */
[--C-:B------:R-:W-:Y:S02]  /*1040*/  LOP3.LUT R17, R7, 0x70, R16.reuse, 0xf8, !PT ;  /* 0x0000007007117812 */ /* 0x100fe400078ef810 */
[----:B------:R-:W-:Y:S02]  /*1050*/  LOP3.LUT R21, R2, 0xfffffc00, RZ, 0xc0, !PT ;  /* 0xfffffc0002157812 */ /* 0x000fe400078ec0ff */
[----:B------:R-:W-:Y:S02]  /*1060*/  LOP3.LUT R15, R12, 0x380, RZ, 0xc0, !PT ;  /* 0x000003800c0f7812 */ /* 0x000fe400078ec0ff */
[----:B------:R-:W-:Y:S01]  /*1070*/  SHF.R.U32.HI R4, RZ, 0x3, R11 ;  /* 0x00000003ff047819 */ /* 0x000fe2000001160b */
[----:B------:R-:W-:Y:S01]  /*1080*/  STL [R1+0x1c], R21 ;  /* 0x00001c1501007387 */ /* 0x000fe20000100800 */
[----:B------:R-:W-:Y:S02]  /*1090*/  LOP3.LUT R19, R11, 0x70, R16, 0xf8, !PT ;  /* 0x000000700b137812 */ /* 0x000fe400078ef810 */
[----:B------:R-:W-:-:S02]  /*10a0*/  LOP3.LUT R20, R6, 0xfffffc00, RZ, 0xc0, !PT ;  /* 0xfffffc0006147812 */ /* 0x000fc400078ec0ff */
[----:B------:R-:W-:Y:S02]  /*10b0*/  LOP3.LUT R18, R14, 0xfffffc00, RZ, 0xc0, !PT ;  /* 0xfffffc000e127812 */ /* 0x000fe400078ec0ff */
[----:B------:R-:W-:Y:S01]  /*10c0*/  LOP3.LUT R11, R21, R17, R0, 0xf6, !PT ;  /* 0x00000011150b7212 */ /* 0x000fe200078ef600 */
[----:B------:R-:W-:Y:S01]  /*10d0*/  IMAD R0, R13, 0x8, R8 ;  /* 0x000000080d007824 */ /* 0x000fe200078e0208 */
[----:B------:R-:W-:Y:S01]  /*10e0*/  SHF.R.U32.HI R7, RZ, 0x3, R15 ;  /* 0x00000003ff077819 */ /* 0x000fe2000001160f */
[----:B------:R-:W-:Y:S01]  /*10f0*/  STL [R1+0x18], R20 ;  /* 0x0000181401007387 */ /* 0x000fe20000100800 */
[----:B------:R-:W-:Y:S02]  /*1100*/  LOP3.LUT R2, R15, 0x70, R16, 0xf8, !PT ;  /* 0x000000700f027812 */ /* 0x000fe400078ef810 */
[----:B------:R-:W-:Y:S01]  /*1110*/  LOP3.LUT R9, R20, R19, R4, 0xf6, !PT ;  /* 0x0000001314097212 */ /* 0x000fe200078ef604 */
[----:B------:R0:W-:Y:S01]  /*1120*/  STL [R1+0x14], R18 ;  /* 0x0000141201007387 */ /* 0x0001e20000100800 */
[----:B------:R-:W-:Y:S01]  /*1130*/  LOP3.LUT R7, R18, R2, R7, 0xf6, !PT ;  /* 0x0000000212077212 */ /* 0x000fe200078ef607 */
[----:B------:R-:W-:Y:S01]  /*1140*/  IMAD.U32 R2, RZ, RZ, UR4 ;  /* 0x00000004ff027e24 */ /* 0x000fe2000f8e00ff */
[----:B------:R-:W-:Y:S01]  /*1150*/  SHF.R.S32.HI R17, RZ, 0x1f, R16 ;  /* 0x0000001fff117819 */ /* 0x000fe20000011410 */
[----:B------:R1:W-:Y:S01]  /*1160*/  STL [R1+0x24], R0 ;  /* 0x0000240001007387 */ /* 0x0003e20000100800 */
[----:B------:R-:W-:-:S02]  /*1170*/  IMAD.SHL.U32 R19, R3, 0x8, RZ ;  /* 0x0000000803137824 */ /* 0x000fc400078e00ff */
[----:B------:R-:W-:Y:S01]  /*1180*/  IMAD.IADD R3, R22, 0x1, R11 ;  /* 0x0000000116037824 */ /* 0x000fe200078e020b */
[----:B------:R-:W-:Y:S01]  /*1190*/  STL [R1+0x34], RZ ;  /* 0x000034ff01007387 */ /* 0x000fe20000100800 */
[----:B------:R-:W-:Y:S01]  /*11a0*/  VIADD R19, R19, 0x40 ;  /* 0x0000004013137836 */ /* 0x000fe20000000000 */
[----:B0-----:R-:W-:Y:S02]  /*11b0*/  IADD3 R18, R16, 0x80, RZ ;  /* 0x0000008010127810 */ /* 0x001fe40007ffe0ff */
[----:B------:R0:W-:Y:S01]  /*11c0*/  STL [R1+0x48], R2 ;  /* 0x0000480201007387 */ /* 0x0001e20000100800 */
[----:B-1----:R-:W-:Y:S01]  /*11d0*/  IMAD.IADD R0, R22, 0x1, R5 ;  /* 0x0000000116007824 */ /* 0x002fe200078e0205 */
[----:B------:R-:W-:-:S04]  /*11e0*/  SHF.R.S32.HI R220, RZ, 0x1f, R18 ;  /* 0x0000001fffdc7819 */ /* 0x000fc80000011412 */
[----:B------:R1:W-:Y:S01]  /*11f0*/  STL [R1+0x20], R0 ;  /* 0x0000200001007387 */ /* 0x0003e20000100800 */
[----:B0-----:R-:W-:-:S03]  /*1200*/  IMAD.IADD R2, R22, 0x1, R9 ;  /* 0x0000000116027824 */ /* 0x001fc600078e0209 */
[----:B------:R0:W-:Y:S01]  /*1210*/  STL [R1+0x40], R3 ;  /* 0x0000400301007387 */ /* 0x0001e20000100800 */
[----:B-1----:R-:W-:-:S05]  /*1220*/  IMAD.IADD R0, R22, 0x1, R7 ;  /* 0x0000000116007824 */ /* 0x002fca00078e0207 */
[----:B------:R0:W-:Y:S04]  /*1230*/  STL [R1+0x38], R0 ;  /* 0x0000380001007387 */ /* 0x0001e80000100800 */
[----:B------:R0:W-:Y:S02]  /*1240*/  STL [R1+0x3c], R2 ;  /* 0x00003c0201007387 */ /* 0x0001e40000100800 */
.L_x_3162:
[----:B0-----:R-:W0:Y:S02]  /*1250*/  LDC.64 R2, c[0x0][0xc88] ;  /* 0x00032200ff027b82 */ /* 0x001e240000000a00 */
[----:B0-----:R-:W-:-:S05]  /*1260*/  IMAD.WIDE R2, R219, 0x4, R2 ;  /* 0x00000004db027825 */ /* 0x001fca00078e0202 */
[----:B--2--5:R-:W2:Y:S01]  /*1270*/  LDG.E R10, desc[UR36][R2.64] ;  /* 0x00000024020a7981 */ /* 0x024ea2000c1e1900 */
        /* <DEDUP_REMOVED lines=11> */
[----:B------:R-:W-:-:S02]  /*1330*/  @P1 LEA R4, P2, R10, UR4, 0x2 ;  /* 0x000000040a041c11 */ /* 0x000fc4000f8410ff */
[C-C-:B------:R-:W-:Y:S01]  /*1340*/  SHF.L.U64.HI R30, R10.reuse, 0x2, R0.reuse ;  /* 0x000000020a1e7819 */ /* 0x140fe20000010200 */
[----:B------:R0:W-:Y:S01]  /*1350*/  STL [R1+0x30], R0 ;  /* 0x0000300001007387 */ /* 0x0001e20000100800 */
[C---:B------:R-:W-:Y:S02]  /*1360*/  @P1 LEA.HI.X R5, R10.reuse, UR5, R0, 0x2, P2 ;  /* 0x000000050a051c11 */ /* 0x040fe400090f1400 */
[----:B------:R-:W-:Y:S02]  /*1370*/  ISETP.NE.U32.AND P2, PT, RZ, UR8, PT ;  /* 0x00000008ff007c0c */ /* 0x000fe4000bf45070 */
[----:B------:R-:W-:Y:S02]  /*1380*/  SHF.L.U32 R29, R10, 0x2, RZ ;  /* 0x000000020a1d7819 */ /* 0x000fe400000006ff */
[----:B------:R-:W-:Y:S01]  /*1390*/  ISETP.NE.AND.EX P2, PT, RZ, UR9, PT, P2 ;  /* 0x00000009ff007c0c */ /* 0x000fe2000bf45320 */
[----:B------:R-:W-:Y:S01]  /*13a0*/  ULDC UR4, c[0x0][0x288] ;  /* 0x0000a20000047ab9 */ /* 0x000fe20000000800 */
[----:B------:R-:W-:Y:S01]  /*13b0*/  IADD3 R8, P3, R29, UR6, RZ ;  /* 0x000000061d087c10 */ /* 0x000fe2000ff7e0ff */
[----:B0-----:R-:W-:-:S02]  /*13c0*/  IMAD.MOV.U32 R0, RZ, RZ, RZ ;  /* 0x000000ffff007224 */ /* 0x001fc400078e00ff */
[----:B------:R-:W-:Y:S01]  /*13d0*/  IMAD.U32 R216, RZ, RZ, UR4 ;  /* 0x00000004ffd87e24 */ /* 0x000fe2000f8e00ff */
[C---:B------:R-:W-:Y:S01]  /*13e0*/  IADD3.X R9, R30.reuse, UR7, RZ, P3, !PT ;  /* 0x000000071e097c10 */ /* 0x040fe20009ffe4ff */
[----:B------:R-:W-:Y:S02]  /*13f0*/  ULDC.64 UR4, c[0x0][0x418] ;  /* 0x0001060000047ab9 */ /* 0x000fe40000000a00 */
[----:B------:R0:W5:Y:S04]  /*1400*/  @P1 LDG.E R0, desc[UR36][R4.64] ;  /* 0x0000002404001981 */ /* 0x000168000c1e1900 */
        /* <DEDUP_REMOVED lines=13> */
[----:B------:R-:W-:Y:S01]  /*14e0*/  IMAD.U32 R27, RZ, RZ, UR4 ;  /* 0x00000004ff1b7e24 */ /* 0x000fe2000f8e00ff */
[----:B0--34-:R-:W-:Y:S06]  /*14f0*/  @P2 BRA `(.L_x_2942) ;  /* 0x0000000000242947 */ /* 0x019fec0003800000 */
        /* <DEDUP_REMOVED lines=9> */
.L_x_2942:
[----:B------:R-:W-:Y:S01]  /*1590*/  ULDC.64 UR4, c[0x0][0xa20] ;  /* 0x0002880000047ab9 */ /* 0x000fe20000000a00 */
[----:B------:R0:W-:Y:S01]  /*15a0*/  STL [R1+0x2c], R218 ;  /* 0x00002cda01007387 */ /* 0x0001e20000100800 */
[----:B------:R-:W-:-:S04]  /*15b0*/  ISETP.NE.U32.AND P1, PT, RZ, UR4, PT ;  /* 0x00000004ff007c0c */ /* 0x000fc8000bf25070 */
[----:B------:R-:W-:-:S13]  /*15c0*/  ISETP.NE.AND.EX P1, PT, RZ, UR5, PT, P1 ;  /* 0x00000005ff007c0c */ /* 0x000fda000bf25310 */
[----:B0-----:R-:W-:Y:S05]  /*15d0*/  @!P1 BRA `(.L_x_2943) ;  /* 0x0000000000109947 */ /* 0x001fea0003800000 */
[----:B------:R-:W-:-:S04]  /*15e0*/  IADD3 R4, P0, R29, UR4, RZ ;  /* 0x000000041d047c10 */ /* 0x000fc8000ff1e0ff */
[----:B------:R-:W-:-:S05]  /*15f0*/  IADD3.X R5, R30, UR5, RZ, P0, !PT ;  /* 0x000000051e057c10 */ /* 0x000fca00087fe4ff */
[----:B------:R0:W5:Y:S01]  /*1600*/  LDG.E R27, desc[UR36][R4.64] ;  /* 0x00000024041b7981 */ /* 0x000162000c1e1900 */
[----:B------:R-:W-:Y:S05]  /*1610*/  BRA `(.L_x_2944) ;  /* 0x0000000000107947 */ /* 0x000fea0003800000 */
.L_x_2943:
[----:B------:R-:W-:Y:S05]  /*1620*/  @!P0 BRA `(.L_x_2944) ;  /* 0x00000000000c8947 */ /* 0x000fea0003800000 */
[----:B------:R-:W2:Y:S04]  /*1630*/  LDG.E R4, desc[UR36][R8.64] ;  /* 0x0000002408047981 */ /* 0x000ea8000c1e1900 */
[----:B------:R-:W2:Y:S02]  /*1640*/  LDG.E R27, desc[UR36][R8.64+0x4] ;  /* 0x00000424081b7981 */ /* 0x000ea4000c1e1900 */
[----:B--2---:R-:W-:-:S07]  /*1650*/  IMAD.IADD R27, R27, 0x1, -R4 ;  /* 0x000000011b1b7824 */ /* 0x004fce00078e0a04 */
.L_x_2944:
[----:B------:R-:W-:Y:S01]  /*1660*/  ULDC.64 UR4, c[0x0][0xa10] ;  /* 0x0002840000047ab9 */ /* 0x000fe20000000a00 */
[----:B------:R-:W1:Y:S01]  /*1670*/  LDC R9, c[0x0][0x448] ;  /* 0x00011200ff097b82 */ /* 0x000e620000000800 */
[----:B------:R-:W-:-:S04]  /*1680*/  ISETP.NE.U32.AND P0, PT, RZ, UR4, PT ;  /* 0x00000004ff007c0c */ /* 0x000fc8000bf05070 */
[----:B------:R-:W-:Y:S01]  /*1690*/  ISETP.NE.AND.EX P0, PT, RZ, UR5, PT, P0 ;  /* 0x00000005ff007c0c */ /* 0x000fe2000bf05300 */
[----:B------:R-:W-:-:S12]  /*16a0*/  ULDC.64 UR4, c[0x0][0xa30] ;  /* 0x00028c0000047ab9 */ /* 0x000fd80000000a00 */
[----:B0-----:R-:W0:Y:S02]  /*16b0*/  @P0 LDC.64 R4, c[0x0][0xa10] ;  /* 0x00028400ff040b82 */ /* 0x001e240000000a00 */
[----:B0-----:R-:W-:-:S05]  /*16c0*/  @P0 IMAD.WIDE R4, R24, 0x4, R4 ;  /* 0x0000000418040825 */ /* 0x001fca00078e0204 */
[----:B------:R-:W2:Y:S04]  /*16d0*/  @P0 LDG.E R3, desc[UR36][R4.64] ;  /* 0x0000002404030981 */ /* 0x000ea8000c1e1900 */
[----:B------:R0:W2:Y:S01]  /*16e0*/  @P0 LDG.E R8, desc[UR36][R4.64+0x4] ;  /* 0x0000042404080981 */ /* 0x0000a2000c1e1900 */
[----:B------:R-:W-:Y:S01]  /*16f0*/  ISETP.NE.U32.AND P1, PT, RZ, UR4, PT ;  /* 0x00000004ff007c0c */ /* 0x000fe2000bf25070 */
[----:B-----5:R-:W-:-:S03]  /*1700*/  IMAD.MOV.U32 R98, RZ, RZ, R27 ;  /* 0x000000ffff627224 */ /* 0x020fc600078e001b */
[----:B------:R-:W-:-:S13]  /*1710*/  ISETP.NE.AND.EX P1, PT, RZ, UR5, PT, P1 ;  /* 0x00000005ff007c0c */ /* 0x000fda000bf25310 */
[----:B------:R-:W-:-:S04]  /*1720*/  @P1 IADD3 R6, P2, R29, UR4, RZ ;  /* 0x000000041d061c10 */ /* 0x000fc8000ff5e0ff */
[----:B------:R-:W-:-:S05]  /*1730*/  @P1 IADD3.X R7, R30, UR5, RZ, P2, !PT ;  /* 0x000000051e071c10 */ /* 0x000fca00097fe4ff */
[----:B------:R3:W5:Y:S01]  /*1740*/  @P1 LDG.E R98, desc[UR36][R6.64] ;  /* 0x0000002406621981 */ /* 0x000762000c1e1900 */
[----:B-1----:R-:W-:Y:S01]  /*1750*/  ISETP.NE.AND P1, PT, R9, 0x1, PT ;  /* 0x000000010900780c */ /* 0x002fe20003f25270 */
[----:B------:R-:W-:-:S04]  /*1760*/  IMAD.SHL.U32 R225, R217, 0x80, RZ ;  /* 0x00000080d9e17824 */ /* 0x000fc800078e00ff */
[----:B0-----:R-:W-:-:S08]  /*1770*/  VIADD R4, R225, 0x7f ;  /* 0x0000007fe1047836 */ /* 0x001fd00000000000 */
[----:B------:R-:W0:Y:S08]  /*1780*/  @P1 LDC R9, c[0x0][0x44c] ;  /* 0x00011300ff091b82 */ /* 0x000e300000000800 */
[----:B------:R-:W1:Y:S01]  /*1790*/  @P1 LDC R5, c[0x0][0x450] ;  /* 0x00011400ff051b82 */ /* 0x000e620000000800 */
[----:B--2---:R-:W-:Y:S02]  /*17a0*/  @P0 IMAD.IADD R2, R8, 0x1, -R3 ;  /* 0x0000000108020824 */ /* 0x004fe400078e0a03 */
[----:B------:R-:W-:-:S02]  /*17b0*/  IMAD.IADD R8, R27, 0x1, -R0 ;  /* 0x000000011b087824 */ /* 0x000fc400078e0a00 */
[----:B0-----:R-:W-:-:S03]  /*17c0*/  @P1 IMAD.HI.U32 R0, R4, R9, RZ ;  /* 0x0000000904001227 */ /* 0x001fc600078e00ff */
[----:B------:R-:W-:Y:S01]  /*17d0*/  IADD3 R217, R8, R2, RZ ;  /* 0x0000000208d97210 */ /* 0x000fe20007ffe0ff */
[----:B------:R-:W-:Y:S01]  /*17e0*/  IMAD.MOV R25, RZ, RZ, -R8 ;  /* 0x000000ffff197224 */ /* 0x000fe200078e0a08 */
[----:B-1----:R-:W-:Y:S02]  /*17f0*/  @P1 SHF.R.U32.HI R4, RZ, R5, R0 ;  /* 0x00000005ff041219 */ /* 0x002fe40000011600 */
[C---:B------:R-:W-:Y:S01]  /*1800*/  IADD3 R101, R217.reuse, 0x80, -R216 ;  /* 0x00000080d9657810 */ /* 0x040fe20007ffe8d8 */
[----:B------:R-:W-:Y:S01]  /*1810*/  VIADD R0, R217, 0x7f ;  /* 0x0000007fd9007836 */ /* 0x000fe20000000000 */
[----:B------:R-:W-:-:S03]  /*1820*/  VIMNMX R25, RZ, R25, !PT ;  /* 0x00000019ff197248 */ /* 0x000fc60007fe0100 */
[----:B------:R-:W-:Y:S01]  /*1830*/  IMAD.IADD R4, R101, 0x1, R4 ;  /* 0x0000000165047824 */ /* 0x000fe200078e0204 */
[----:B------:R-:W-:-:S04]  /*1840*/  SHF.R.S32.HI R3, RZ, 0x1f, R0 ;  /* 0x0000001fff037819 */ /* 0x000fc80000011400 */
[----:B------:R-:W-:Y:S02]  /*1850*/  SHF.R.S32.HI R5, RZ, 0x1f, R4 ;  /* 0x0000001fff057819 */ /* 0x000fe40000011404 */
[----:B------:R-:W-:Y:S02]  /*1860*/  LEA.HI R3, R3, R0, RZ, 0x7 ;  /* 0x0000000003037211 */ /* 0x000fe400078f38ff */
[----:B------:R-:W-:Y:S02]  /*1870*/  LEA.HI R5, R5, R4, RZ, 0x7 ;  /* 0x0000000405057211 */ /* 0x000fe400078f38ff */
[----:B------:R-:W-:Y:S02]  /*1880*/  SHF.R.S32.HI R168, RZ, 0x7, R3 ;  /* 0x00000007ffa87819 */ /* 0x000fe40000011403 */
[----:B------:R-:W-:-:S04]  /*1890*/  SHF.R.S32.HI R5, RZ, 0x7, R5 ;  /* 0x00000007ff057819 */ /* 0x000fc80000011405 */
[----:B------:R-:W-:-:S05]  /*18a0*/  VIMNMX R5, R168, R5, PT ;  /* 0x00000005a8057248 */ /* 0x000fca0003fe0100 */
[----:B------:R-:W-:-:S05]  /*18b0*/  IMAD R5, R5, 0x80, -R8 ;  /* 0x0000008005057824 */ /* 0x000fca00078e0a08 */
[----:B------:R-:W-:-:S04]  /*18c0*/  VIMNMX R0, R5, R2, PT ;  /* 0x0000000205007248 */ /* 0x000fc80003fe0100 */
[----:B------:R-:W-:Y:S02]  /*18d0*/  ISETP.GT.AND P0, PT, R0, R25, PT ;  /* 0x000000190000720c */ /* 0x000fe40003f04270 */
[----:B------:R-:W-:-:S05]  /*18e0*/  SHF.R.U32.HI R25, RZ, 0x7, R25 ;  /* 0x00000007ff197819 */ /* 0x000fca0000011619 */
[----:B------:R-:W-:-:S06]  /*18f0*/  IMAD.MOV.U32 R26, RZ, RZ, R25 ;  /* 0x000000ffff1a7224 */ /* 0x000fcc00078e0019 */
[----:B------:R-:W-:-:S05]  /*1900*/  @P0 VIADD R0, R0, 0x7f ;  /* 0x0000007f00000836 */ /* 0x000fca0000000000 */
[----:B------:R-:W-:-:S04]  /*1910*/  @P0 SHF.R.S32.HI R3, RZ, 0x1f, R0 ;  /* 0x0000001fff030819 */ /* 0x000fc80000011400 */
[----:B------:R-:W-:-:S04]  /*1920*/  @P0 LEA.HI R3, R3, R0, RZ, 0x7 ;  /* 0x0000000003030211 */ /* 0x000fc800078f38ff */
[----:B------:R-:W-:Y:S02]  /*1930*/  @P0 SHF.R.S32.HI R26, RZ, 0x7, R3 ;  /* 0x00000007ff1a0819 */ /* 0x000fe40000011403 */
[----:B------:R-:W-:Y:S02]  /*1940*/  PLOP3.LUT P0, PT, PT, PT, PT, 0x80, 0x0 ;  /* 0x000000000000781c */ /* 0x000fe40003f0f070 */
[----:B------:R-:W-:-:S13]  /*1950*/  ISETP.GT.AND P1, PT, R26, R25, PT ;  /* 0x000000191a00720c */ /* 0x000fda0003f24270 */
[----:B---3--:R-:W-:Y:S05]  /*1960*/  @!P1 BRA `(.L_x_2945) ;  /* 0x000000a400889947 */ /* 0x008fea0003800000 */
        /* <DEDUP_REMOVED lines=12> */
[----:B------:R-:W-:Y:S01]  /*1a30*/  MOV R8, 0x70 ;  /* 0x0000007000087802 */ /* 0x000fe20000000f00 */
[----:B------:R-:W-:Y:S02]  /*1a40*/  IMAD.U32 R6, RZ, RZ, UR4 ;  /* 0x00000004ff067e24 */ /* 0x000fe4000f8e00ff */
[----:B------:R-:W-:-:S02]  /*1a50*/  IMAD.U32 R7, RZ, RZ, UR5 ;  /* 0x00000005ff077e24 */ /* 0x000fc4000f8e00ff */
[----:B------:R-:W-:Y:S02]  /*1a60*/  IMAD.U32 R11, RZ, RZ, UR7 ;  /* 0x00000007ff0b7e24 */ /* 0x000fe4000f8e00ff */
[----:B------:R-:W-:Y:S02]  /*1a70*/  IMAD.MOV.U32 R12, RZ, RZ, 0x1 ;  /* 0x00000001ff0c7424 */ /* 0x000fe400078e00ff */
[----:B0-----:R-:W-:-:S07]  /*1a80*/  IMAD.MOV.U32 R13, RZ, RZ, RZ ;  /* 0x000000ffff0d7224 */ /* 0x001fce00078e00ff */
[----:B------:R-:W-:-:S07]  /*1a90*/  LEPC R20, `(.L_x_2947) ;  /* 0x000000001014794e */ /* 0x000fce0000000000 */
[----:B-1---5:R-:W-:Y:S05]  /*1aa0*/  CALL.ABS.NOINC R14 ;  /* 0x000000000e007343 */ /* 0x022fea0003c00000 */
.L_x_2947:
[----:B------:R-:W-:Y:S05]  /*1ab0*/  BSYNC B6 ;  /* 0x0000000000067941 */ /* 0x000fea0003800000 */
.L_x_2946:
        /* <DEDUP_REMOVED lines=20> */
.L_x_2949:
[----:B------:R-:W-:Y:S05]  /*1c00*/  BSYNC B6 ;  /* 0x0000000000067941 */ /* 0x000fea0003800000 */
.L_x_2948:
[----:B------:R-:W2:Y:S01]  /*1c10*/  LDL R31, [R1+0x1c] ;  /* 0x00001c00011f7983 */ /* 0x000ea20000100800 */
[----:B------:R-:W-:Y:S01]  /*1c20*/  ULDC.64 UR4, c[0x0][0x9f8] ;  /* 0x00027e0000047ab9 */ /* 0x000fe20000000a00 */
[----:B------:R-:W0:Y:S01]  /*1c30*/  LDC R97, c[0x0][0x3f4] ;  /* 0x0000fd00ff617b82 */ /* 0x000e220000000800 */
[----:B------:R-:W-:Y:S01]  /*1c40*/  ISETP.NE.U32.AND P0, PT, RZ, UR4, PT ;  /* 0x00000004ff007c0c */ /* 0x000fe2000bf05070 */
[----:B------:R-:W1:Y:S03]  /*1c50*/  S2R R20, SR_TID.X ;  /* 0x0000000000147919 */ /* 0x000e660000002100 */
[----:B------:R-:W-:-:S03]  /*1c60*/  ISETP.NE.AND.EX P0, PT, RZ, UR5, PT, P0 ;  /* 0x00000005ff007c0c */ /* 0x000fc6000bf05300 */
[----:B------:R-:W3:Y:S08]  /*1c70*/  LDC.64 R32, c[0x0][0x3f8] ;  /* 0x0000fe00ff207b82 */ /* 0x000ef00000000a00 */
[----:B------:R-:W4:Y:S02]  /*1c80*/  LDC.64 R12, c[0x0][0x408] ;  /* 0x00010200ff0c7b82 */ /* 0x000f240000000a00 */
[----:B------:R-:W-:-:S02]  /*1c90*/  @P0 IADD3 R4, P1, R29, UR4, RZ ;  /* 0x000000041d040c10 */ /* 0x000fc4000ff3e0ff */
[----:B------:R-:W2:Y:S02]  /*1ca0*/  LDL R29, [R1+0x14] ;  /* 0x00001400011d7983 */ /* 0x000ea40000100800 */
[----:B------:R-:W-:Y:S02]  /*1cb0*/  @P0 IADD3.X R5, R30, UR5, RZ, P1, !PT ;  /* 0x000000051e050c10 */ /* 0x000fe40008ffe4ff */
[----:B------:R-:W2:Y:S04]  /*1cc0*/  LDL R30, [R1+0x18] ;  /* 0x00001800011e7983 */ /* 0x000ea80000100800 */
[----:B------:R4:W2:Y:S01]  /*1cd0*/  @P0 LDG.E R24, desc[UR36][R4.64] ;  /* 0x0000002404180981 */ /* 0x0008a2000c1e1900 */
[----:B------:R-:W-:Y:S01]  /*1ce0*/  SHF.R.S32.HI R3, RZ, 0x1f, R221 ;  /* 0x0000001fff037819 */ /* 0x000fe200000114dd */
[----:B-1----:R-:W-:-:S05]  /*1cf0*/  VIADD R21, R20, 0xffffff80 ;  /* 0xffffff8014157836 */ /* 0x002fca0000000000 */
[----:B------:R-:W-:-:S04]  /*1d00*/  SHF.R.S32.HI R0, RZ, 0x1f, R21 ;  /* 0x0000001fff007819 */ /* 0x000fc80000011415 */
[----:B------:R-:W-:-:S04]  /*1d10*/  LEA.HI R0, R0, R21, RZ, 0x3 ;  /* 0x0000001500007211 */ /* 0x000fc800078f18ff */
[----:B------:R-:W-:-:S04]  /*1d20*/  LOP3.LUT R0, R0, 0xfffffff8, RZ, 0xc0, !PT ;  /* 0xfffffff800007812 */ /* 0x000fc800078ec0ff */
[----:B------:R-:W-:Y:S02]  /*1d30*/  IADD3 R36, R21, -R0, RZ ;  /* 0x8000000015247210 */ /* 0x000fe40007ffe0ff */
[----:B0-----:R-:W-:-:S03]  /*1d40*/  ISETP.GE.AND P0, PT, R16, R97, PT ;  /* 0x000000611000720c */ /* 0x001fc60003f06270 */
[----:B------:R-:W-:Y:S02]  /*1d50*/  IMAD.SHL.U32 R84, R36, 0x8, RZ ;  /* 0x0000000824547824 */ /* 0x000fe400078e00ff */
[C---:B---3--:R-:W-:Y:S02]  /*1d60*/  IMAD R0, R3.reuse, R32, RZ ;  /* 0x0000002003007224 */ /* 0x048fe400078e02ff */
[----:B----4-:R-:W-:Y:S01]  /*1d70*/  IMAD R8, R3, R12, RZ ;  /* 0x0000000c03087224 */ /* 0x010fe200078e02ff */
[----:B------:R-:W-:Y:S02]  /*1d80*/  SEL R3, R97, RZ, P0 ;  /* 0x000000ff61037207 */ /* 0x000fe40000000000 */
[----:B------:R-:W-:Y:S01]  /*1d90*/  SHF.R.S32.HI R85, RZ, 0x1f, R84 ;  /* 0x0000001fff557819 */ /* 0x000fe20000011454 */
[----:B------:R-:W-:Y:S02]  /*1da0*/  VIADD R104, R221, 0x20 ;  /* 0x00000020dd687836 */ /* 0x000fe40000000000 */
[----:B------:R-:W-:-:S02]  /*1db0*/  IMAD.IADD R3, R16, 0x1, R3 ;  /* 0x0000000110037824 */ /* 0x000fc400078e0203 */
[----:B------:R-:W-:-:S04]  /*1dc0*/  IMAD.WIDE.U32 R4, R221, R32, R84 ;  /* 0x00000020dd047225 */ /* 0x000fc800078e0054 */
[C---:B------:R-:W-:Y:S01]  /*1dd0*/  IMAD R89, R221.reuse, R33, R0 ;  /* 0x00000021dd597224 */ /* 0x040fe200078e0200 */
[----:B------:R-:W-:Y:S01]  /*1de0*/  SHF.R.S32.HI R0, RZ, 0x1f, R3 ;  /* 0x0000001fff007819 */ /* 0x000fe20000011403 */
[----:B------:R-:W-:Y:S02]  /*1df0*/  IMAD.MOV.U32 R88, RZ, RZ, R4 ;  /* 0x000000ffff587224 */ /* 0x000fe400078e0004 */
[----:B------:R-:W-:Y:S01]  /*1e00*/  IMAD.SHL.U32 R4, R104, 0x80, RZ ;  /* 0x0000008068047824 */ /* 0x000fe200078e00ff */
[C---:B------:R-:W-:Y:S01]  /*1e10*/  LEA.HI R7, R0.reuse, R3, RZ, 0x7 ;  /* 0x0000000300077211 */ /* 0x040fe200078f38ff */
[C---:B------:R-:W-:Y:S02]  /*1e20*/  IMAD R93, R221.reuse, R13, R8 ;  /* 0x0000000ddd5d7224 */ /* 0x040fe400078e0208 */
[C---:B------:R-:W-:Y:S01]  /*1e30*/  IMAD.WIDE.U32 R8, R221.reuse, R12, R84 ;  /* 0x0000000cdd087225 */ /* 0x040fe200078e0054 */
[----:B------:R-:W-:Y:S02]  /*1e40*/  LEA.HI R39, R0, R3, RZ, 0x4 ;  /* 0x0000000300277211 */ /* 0x000fe400078f20ff */
[----:B------:R-:W-:Y:S01]  /*1e50*/  LOP3.LUT R4, R4, 0x380, RZ, 0xc0, !PT ;  /* 0x0000038004047812 */ /* 0x000fe200078ec0ff */
[----:B------:R-:W-:-:S04]  /*1e60*/  IMAD.WIDE.U32 R10, R221, R32, R16 ;  /* 0x00000020dd0a7225 */ /* 0x000fc800078e0010 */
[----:B------:R-:W-:Y:S01]  /*1e70*/  IMAD.WIDE.U32 R14, R221, R12, R16 ;  /* 0x0000000cdd0e7225 */ /* 0x000fe200078e0010 */
[----:B------:R-:W-:-:S03]  /*1e80*/  SHF.R.U32.HI R113, RZ, 0x3, R4 ;  /* 0x00000003ff717819 */ /* 0x000fc60000011604 */
[----:B------:R-:W-:Y:S02]  /*1e90*/  IMAD.MOV.U32 R92, RZ, RZ, R8 ;  /* 0x000000ffff5c7224 */ /* 0x000fe400078e0008 */
[----:B------:R-:W-:Y:S01]  /*1ea0*/  IMAD.MOV.U32 R86, RZ, RZ, R10 ;  /* 0x000000ffff567224 */ /* 0x000fe200078e000a */
[----:B------:R-:W-:Y:S01]  /*1eb0*/  LOP3.LUT R10, R4, 0x70, R39, 0xf8, !PT ;  /* 0x00000070040a7812 */ /* 0x000fe200078ef827 */
[----:B------:R-:W-:Y:S02]  /*1ec0*/  IMAD.SHL.U32 R8, R7, 0x80, RZ ;  /* 0x0000008007087824 */ /* 0x000fe400078e00ff */
[----:B------:R-:W-:Y:S01]  /*1ed0*/  IMAD.IADD R15, R93, 0x1, R15 ;  /* 0x000000015d0f7824 */ /* 0x000fe200078e020f */
[----:B------:R-:W-:Y:S02]  /*1ee0*/  IADD3 R93, R9, R93, RZ ;  /* 0x0000005d095d7210 */ /* 0x000fe40007ffe0ff */
[----:B------:R-:W-:Y:S02]  /*1ef0*/  LOP3.LUT R8, R8, 0xffffc000, RZ, 0xc0, !PT ;  /* 0xffffc00008087812 */ /* 0x000fe400078ec0ff */
[----:B------:R-:W-:Y:S01]  /*1f00*/  LOP3.LUT R9, R10, R113, RZ, 0x3c, !PT ;  /* 0x000000710a097212 */ /* 0x000fe200078e3cff */
[C---:B------:R-:W-:Y:S01]  /*1f10*/  VIADD R103, R221.reuse, 0x40 ;  /* 0x00000040dd677836 */ /* 0x040fe20000000000 */
[----:B------:R-:W-:-:S03]  /*1f20*/  IADD3 R102, R221, 0x60, RZ ;  /* 0x00000060dd667810 */ /* 0x000fc60007ffe0ff */
[----:B------:R-:W-:Y:S01]  /*1f30*/  IMAD.SHL.U32 R3, R103, 0x80, RZ ;  /* 0x0000008067037824 */ /* 0x000fe200078e00ff */
[----:B------:R-:W-:Y:S01]  /*1f40*/  SHF.R.S32.HI R34, RZ, 0x1f, R21 ;  /* 0x0000001fff227819 */ /* 0x000fe20000011415 */
[----:B------:R-:W-:Y:S02]  /*1f50*/  IMAD.IADD R87, R89, 0x1, R11 ;  /* 0x0000000159577824 */ /* 0x000fe400078e020b */
[----:B------:R-:W-:Y:S01]  /*1f60*/  IMAD.IADD R89, R5, 0x1, R89 ;  /* 0x0000000105597824 */ /* 0x000fe200078e0259 */
[----:B------:R-:W-:Y:S01]  /*1f70*/  LOP3.LUT R3, R3, 0x380, RZ, 0xc0, !PT ;  /* 0x0000038003037812 */ /* 0x000fe200078ec0ff */
[----:B------:R-:W-:Y:S02]  /*1f80*/  IMAD.SHL.U32 R5, R221, 0x80, RZ ;  /* 0x00000080dd057824 */ /* 0x000fe400078e00ff */
[----:B------:R-:W-:Y:S01]  /*1f90*/  IMAD.SHL.U32 R0, R102, 0x80, RZ ;  /* 0x0000008066007824 */ /* 0x000fe200078e00ff */
[----:B------:R-:W-:Y:S02]  /*1fa0*/  SHF.R.U32.HI R106, RZ, 0x3, R3 ;  /* 0x00000003ff6a7819 */ /* 0x000fe40000011603 */
[----:B------:R-:W-:-:S02]  /*1fb0*/  LOP3.LUT R11, R3, 0x70, R39, 0xf8, !PT ;  /* 0x00000070030b7812 */ /* 0x000fc400078ef827 */
[----:B------:R-:W-:Y:S01]  /*1fc0*/  LEA.HI R34, R34, R21, RZ, 0x6 ;  /* 0x0000001522227211 */ /* 0x000fe200078f30ff */
[----:B------:R-:W-:Y:S01]  /*1fd0*/  IMAD.IADD R6, R28, 0x1, R27 ;  /* 0x000000011c067824 */ /* 0x000fe200078e021b */
[----:B------:R-:W-:Y:S02]  /*1fe0*/  LOP3.LUT R5, R5, 0x380, RZ, 0xc0, !PT ;  /* 0x0000038005057812 */ /* 0x000fe400078ec0ff */
[----:B-----5:R-:W-:Y:S02]  /*1ff0*/  SHF.R.S32.HI R27, RZ, 0x1f, R98 ;  /* 0x0000001fff1b7819 */ /* 0x020fe40000011462 */
[----:B------:R-:W-:Y:S02]  /*2000*/  LOP3.LUT R0, R0, 0x380, RZ, 0xc0, !PT ;  /* 0x0000038000007812 */ /* 0x000fe400078ec0ff */
[----:B------:R-:W-:Y:S01]  /*2010*/  LOP3.LUT R11, R11, R106, RZ, 0x3c, !PT ;  /* 0x0000006a0b0b7212 */ /* 0x000fe200078e3cff */
[----:B------:R-:W-:Y:S01]  /*2020*/  IMAD.SHL.U32 R34, R34, 0x10, RZ ;  /* 0x0000001022227824 */ /* 0x000fe200078e00ff */
[----:B------:R-:W-:-:S02]  /*2030*/  SHF.R.U32.HI R100, RZ, 0x3, R5 ;  /* 0x00000003ff647819 */ /* 0x000fc40000011605 */
[--C-:B------:R-:W-:Y:S02]  /*2040*/  LOP3.LUT R7, R5, 0x70, R39.reuse, 0xf8, !PT ;  /* 0x0000007005077812 */ /* 0x100fe400078ef827 */
[----:B------:R-:W-:Y:S02]  /*2050*/  SHF.R.U32.HI R105, RZ, 0x3, R0 ;  /* 0x00000003ff697819 */ /* 0x000fe40000011600 */
[----:B------:R-:W-:Y:S01]  /*2060*/  LOP3.LUT R20, R0, 0x70, R39, 0xf8, !PT ;  /* 0x0000007000147812 */ /* 0x000fe200078ef827 */
[----:B------:R-:W-:Y:S01]  /*2070*/  IMAD R28, R27, R32, RZ ;  /* 0x000000201b1c7224 */ /* 0x000fe200078e02ff */
[----:B------:R-:W-:Y:S02]  /*2080*/  LOP3.LUT R7, R7, R100, RZ, 0x3c, !PT ;  /* 0x0000006407077212 */ /* 0x000fe400078e3cff */
[----:B------:R-:W-:Y:S01]  /*2090*/  LOP3.LUT R34, R34, 0xfffffc00, RZ, 0xc0, !PT ;  /* 0xfffffc0022227812 */ /* 0x000fe200078ec0ff */
[----:B------:R-:W-:Y:S01]  /*20a0*/  IMAD.WIDE.U32 R90, R98, R12, R14 ;  /* 0x0000000c625a7225 */ /* 0x000fe200078e000e */
[----:B------:R-:W-:-:S02]  /*20b0*/  LOP3.LUT R21, R20, R105, RZ, 0x3c, !PT ;  /* 0x0000006914157212 */ /* 0x000fc400078e3cff */
[----:B------:R-:W-:Y:S01]  /*20c0*/  LOP3.LUT R37, R39, 0xfffffff0, RZ, 0xc0, !PT ;  /* 0xfffffff027257812 */ /* 0x000fe200078ec0ff */
[----:B------:R-:W-:Y:S01]  /*20d0*/  IMAD.WIDE.U32 R86, R98, R32, R86 ;  /* 0x0000002062567225 */ /* 0x000fe200078e0056 */
[----:B------:R-:W-:-:S03]  /*20e0*/  IADD3 R95, R7, R8, R34 ;  /* 0x00000008075f7210 */ /* 0x000fc60007ffe022 */
[----:B------:R-:W-:Y:S01]  /*20f0*/  IMAD.WIDE.U32 R88, R98, R32, R88 ;  /* 0x0000002062587225 */ /* 0x000fe200078e0058 */
[----:B------:R-:W-:-:S03]  /*2100*/  SHF.L.U64.HI R10, R32, 0x7, R33 ;  /* 0x00000007200a7819 */ /* 0x000fc60000010221 */
[----:B------:R-:W-:Y:S01]  /*2110*/  IMAD.WIDE.U32 R92, R98, R12, R92 ;  /* 0x0000000c625c7225 */ /* 0x000fe200078e005c */
[----:B------:R-:W-:Y:S02]  /*2120*/  SHF.R.S32.HI R34, RZ, 0x1f, R218 ;  /* 0x0000001fff227819 */ /* 0x000fe400000114da */
[----:B------:R-:W-:Y:S01]  /*2130*/  SHF.R.S32.HI R39, RZ, 0x4, R39 ;  /* 0x00000004ff277819 */ /* 0x000fe20000011427 */
[----:B------:R-:W-:Y:S01]  /*2140*/  IMAD.SHL.U32 R20, R32, 0x20, RZ ;  /* 0x0000002020147824 */ /* 0x000fe200078e00ff */
[----:B------:R-:W-:Y:S01]  /*2150*/  SHF.R.S32.HI R41, RZ, 0x1f, R37 ;  /* 0x0000001fff297819 */ /* 0x000fe20000011425 */
[----:B------:R-:W-:Y:S01]  /*2160*/  IMAD.SHL.U32 R97, R97, 0x2, RZ ;  /* 0x0000000261617824 */ /* 0x000fe200078e00ff */
[----:B--2---:R-:W-:Y:S02]  /*2170*/  IADD3 R94, R9, R8, R31 ;  /* 0x00000008095e7210 */ /* 0x004fe40007ffe01f */
[----:B------:R-:W0:Y:S02]  /*2180*/  S2R R31, SR_TID.X ;  /* 0x00000000001f7919 */ /* 0x000e240000002100 */
[----:B0-----:R-:W-:-:S04]  /*2190*/  SHF.R.U32.HI R35, RZ, 0x7, R31 ;  /* 0x00000007ff237819 */ /* 0x001fc8000001161f */
[----:B------:R-:W-:Y:S02]  /*21a0*/  ISETP.NE.AND P6, PT, R35, 0x1, PT ;  /* 0x000000012300780c */ /* 0x000fe40003fc5270 */
[----:B------:R-:W-:-:S11]  /*21b0*/  IADD3 R83, R11, R8, R30 ;  /* 0x000000080b537210 */ /* 0x000fd60007ffe01e */
[----:B------:R-:W-:Y:S05]  /*21c0*/  @!P6 WARPSYNC.ALL ;  /* 0x000000000000e948 */ /* 0x000fea0003800000 */
[----:B------:R-:W-:Y:S01]  /*21d0*/  IMAD R30, R27, R12, RZ ;  /* 0x0000000c1b1e7224 */ /* 0x000fe200078e02ff */
[----:B------:R-:W-:Y:S01]  /*21e0*/  ULDC UR4, c[0x0][0x2f4] ;  /* 0x0000bd0000047ab9 */ /* 0x000fe20000000800 */
[----:B------:R-:W-:Y:S01]  /*21f0*/  IMAD R11, R98, R33, R28 ;  /* 0x00000021620b7224 */ /* 0x000fe200078e021c */
[----:B------:R-:W-:Y:S01]  /*2200*/  ISETP.GE.AND P2, PT, R18, UR4, PT ;  /* 0x0000000412007c0c */ /* 0x000fe2000bf46270 */
[----:B------:R-:W-:Y:S01]  /*2210*/  IMAD R43, R98, R13, R30 ;  /* 0x0000000d622b7224 */ /* 0x000fe200078e021e */
[----:B------:R-:W-:Y:S01]  /*2220*/  IADD3 R7, R21, R8, R29 ;  /* 0x0000000815077210 */ /* 0x000fe20007ffe01d */
[----:B------:R-:W-:Y:S01]  /*2230*/  VIADD R99, R35, 0x8 ;  /* 0x0000000823637836 */ /* 0x000fe20000000000 */
[C-C-:B------:R-:W-:Y:S01]  /*2240*/  SHF.L.U64.HI R8, R32.reuse, 0x5, R33.reuse ;  /* 0x0000000520087819 */ /* 0x140fe20000010221 */
[C---:B------:R-:W-:Y:S01]  /*2250*/  IMAD.SHL.U32 R27, R32.reuse, 0x80, RZ ;  /* 0x00000080201b7824 */ /* 0x040fe200078e00ff */
[C---:B------:R-:W-:Y:S01]  /*2260*/  SHF.L.U64.HI R9, R32.reuse, 0x6, R33 ;  /* 0x0000000620097819 */ /* 0x040fe20000010221 */
[----:B------:R-:W-:Y:S01]  /*2270*/  IMAD.IADD R38, R43, 0x1, R91 ;  /* 0x000000012b267824 */ /* 0x000fe200078e025b */
[----:B------:R-:W-:Y:S01]  /*2280*/  SHF.L.U32 R21, R32, 0x6, RZ ;  /* 0x0000000620157819 */ /* 0x000fe200000006ff */
[----:B------:R-:W-:Y:S01]  /*2290*/  IMAD.SHL.U32 R31, R12, 0x20, RZ ;  /* 0x000000200c1f7824 */ /* 0x000fe200078e00ff */
[----:B------:R-:W-:Y:S01]  /*22a0*/  LEA R35, R36, R221, 0x5 ;  /* 0x000000dd24237211 */ /* 0x000fe200078e28ff */
[C---:B------:R-:W-:Y:S01]  /*22b0*/  IMAD.SHL.U32 R32, R12.reuse, 0x40, RZ ;  /* 0x000000400c207824 */ /* 0x040fe200078e00ff */
[C-C-:B------:R-:W-:Y:S01]  /*22c0*/  SHF.L.U64.HI R28, R12.reuse, 0x5, R13.reuse ;  /* 0x000000050c1c7819 */ /* 0x140fe2000001020d */
[C---:B------:R-:W-:Y:S01]  /*22d0*/  IMAD.SHL.U32 R33, R12.reuse, 0x80, RZ ;  /* 0x000000800c217824 */ /* 0x040fe200078e00ff */
[C---:B------:R-:W-:Y:S01]  /*22e0*/  SHF.L.U64.HI R29, R12.reuse, 0x6, R13 ;  /* 0x000000060c1d7819 */ /* 0x040fe2000001020d */
[----:B------:R-:W-:Y:S01]  /*22f0*/  IMAD.IADD R36, R11, 0x1, R87 ;  /* 0x000000010b247824 */ /* 0x000fe200078e0257 */
[----:B------:R-:W-:Y:S01]  /*2300*/  SHF.L.U64.HI R30, R12, 0x7, R13 ;  /* 0x000000070c1e7819 */ /* 0x000fe2000001020d */
[----:B------:R-:W-:Y:S01]  /*2310*/  IMAD.IADD R42, R89, 0x1, R11 ;  /* 0x00000001592a7824 */ /* 0x000fe200078e020b */
[----:B------:R-:W-:Y:S01]  /*2320*/  @!P6 BAR.SYNC.DEFER_BLOCKING 0x9, 0x100 ;  /* 0x024400000000eb1d */ /* 0x000fe20000010000 */
[----:B------:R-:W-:Y:S01]  /*2330*/  ISETP.GE.AND P1, PT, R16, UR4, PT ;  /* 0x0000000410007c0c */ /* 0x000fe2000bf26270 */
[----:B------:R-:W-:Y:S01]  /*2340*/  IMAD.IADD R43, R93, 0x1, R43 ;  /* 0x000000015d2b7824 */ /* 0x000fe200078e022b */
[----:B------:R-:W-:-:S02]  /*2350*/  P2R R81, PR, RZ, 0x4 ;  /* 0x00000004ff517803 */ /* 0x000fc40000000000 */
[----:B------:R-:W-:-:S09]  /*2360*/  SHF.R.S32.HI R40, RZ, 0x1f, R24 ;  /* 0x0000001fff287819 */ /* 0x000fd20000011418 */
.L_x_3045:
[----:B0-----:R-:W0:Y:S01]  /*2370*/  LDC R108, c[0x0][0x430] ;  /* 0x00010c00ff6c7b82 */ /* 0x001e220000000800 */
[----:B------:R-:W-:Y:S01]  /*2380*/  VIADD R26, R26, 0xffffffff ;  /* 0xffffffff1a1a7836 */ /* 0x000fe20000000000 */
[----:B---3--:R-:W1:Y:S01]  /*2390*/  S2R R44, SR_TID.X ;  /* 0x00000000002c7919 */ /* 0x008e620000002100 */
[----:B------:R-:W-:Y:S02]  /*23a0*/  IMAD.MOV.U32 R107, RZ, RZ, RZ ;  /* 0x000000ffff6b7224 */ /* 0x000fe400078e00ff */
[----:B------:R-:W-:-:S03]  /*23b0*/  IMAD R11, R26, 0x80, R35 ;  /* 0x000000801a0b7824 */ /* 0x000fc600078e0223 */
[----:B--2---:R-:W2:Y:S02]  /*23c0*/  LDC R114, c[0x0][0x3f4] ;  /* 0x0000fd00ff727b82 */ /* 0x004ea40000000800 */
[----:B------:R-:W-:Y:S02]  /*23d0*/  ISETP.GE.AND P2, PT, R11, R2, PT ;  /* 0x000000020b00720c */ /* 0x000fe40003f46270 */
[----:B------:R-:W-:Y:S02]  /*23e0*/  IADD3 R45, R6, R11, RZ ;  /* 0x0000000b062d7210 */ /* 0x000fe40007ffe0ff */
[----:B------:R-:W-:-:S03]  /*23f0*/  ISETP.GT.OR P2, PT, R35, 0x7f, P2 ;  /* 0x0000007f2300780c */ /* 0x000fc60001744670 */
[----:B------:R-:W-:Y:S01]  /*2400*/  IMAD.MOV.U32 R11, RZ, RZ, R45 ;  /* 0x000000ffff0b7224 */ /* 0x000fe200078e002d */
[----:B0-----:R-:W-:-:S09]  /*2410*/  ISETP.NE.AND P3, PT, R108, 0x1, PT ;  /* 0x000000016c00780c */ /* 0x001fd20003f65270 */
[----:B------:R-:W0:Y:S01]  /*2420*/  @!P2 LDC.64 R14, c[0x0][0x428] ;  /* 0x00010a00ff0eab82 */ /* 0x000e220000000a00 */
[----:B-1----:R-:W-:-:S07]  /*2430*/  VIADD R48, R44, 0xffffff80 ;  /* 0xffffff802c307836 */ /* 0x002fce0000000000 */
[----:B------:R-:W1:Y:S08]  /*2440*/  @!P2 LDC.64 R46, c[0x0][0x418] ;  /* 0x00010600ff2eab82 */ /* 0x000e700000000a00 */
[----:B------:R-:W3:Y:S08]  /*2450*/  @P3 LDC R12, c[0x0][0x434] ;  /* 0x00010d00ff0c3b82 */ /* 0x000ef00000000800 */
[----:B----4-:R-:W4:Y:S01]  /*2460*/  @P3 LDC R13, c[0x0][0x438] ;  /* 0x00010e00ff0d3b82 */ /* 0x010f220000000800 */
[----:B---3--:R-:W-:-:S05]  /*2470*/  @P3 IMAD.HI.U32 R12, R45, R12, RZ ;  /* 0x0000000c2d0c3227 */ /* 0x008fca00078e00ff */
[----:B----4-:R-:W-:Y:S01]  /*2480*/  @P3 SHF.R.U32.HI R11, RZ, R13, R12 ;  /* 0x0000000dff0b3219 */ /* 0x010fe2000001160c */
[----:B0-----:R-:W-:-:S03]  /*2490*/  @!P2 IMAD R12, R40, R14, RZ ;  /* 0x0000000e280ca224 */ /* 0x001fc600078e02ff */
[--C-:B------:R-:W-:Y:S01]  /*24a0*/  @!P2 SHF.R.S32.HI R13, RZ, 0x1f, R11.reuse ;  /* 0x0000001fff0da819 */ /* 0x100fe2000001140b */
[----:B------:R-:W-:Y:S02]  /*24b0*/  @!P2 IMAD R15, R24, R15, R12 ;  /* 0x0000000f180fa224 */ /* 0x000fe400078e020c */
[----:B------:R-:W-:Y:S01]  /*24c0*/  @!P2 IMAD.MOV.U32 R12, RZ, RZ, R11 ;  /* 0x000000ffff0ca224 */ /* 0x000fe200078e000b */
[----:B------:R-:W-:-:S03]  /*24d0*/  SHF.R.S32.HI R44, RZ, 0x1f, R48 ;  /* 0x0000001fff2c7819 */ /* 0x000fc60000011430 */
[----:B------:R-:W-:Y:S01]  /*24e0*/  @!P2 IMAD.WIDE.U32 R12, R24, R14, R12 ;  /* 0x0000000e180ca225 */ /* 0x000fe200078e000c */
[----:B------:R-:W-:-:S03]  /*24f0*/  LEA.HI R44, R44, R48, RZ, 0x6 ;  /* 0x000000302c2c7211 */ /* 0x000fc600078f30ff */
[----:B------:R-:W-:Y:S01]  /*2500*/  @!P2 IMAD.IADD R13, R13, 0x1, R15 ;  /* 0x000000010d0da824 */ /* 0x000fe200078e020f */
[----:B-1----:R-:W-:Y:S01]  /*2510*/  @!P2 LEA R14, P3, R12, R46, 0x2 ;  /* 0x0000002e0c0ea211 */ /* 0x002fe200078610ff */
[----:B------:R-:W-:-:S03]  /*2520*/  IMAD.SHL.U32 R44, R44, 0x10, RZ ;  /* 0x000000102c2c7824 */ /* 0x000fc600078e00ff */
[----:B------:R-:W-:Y:S02]  /*2530*/  @!P2 LEA.HI.X R15, R12, R47, R13, 0x2, P3 ;  /* 0x0000002f0c0fa211 */ /* 0x000fe400018f140d */
[----:B------:R-:W-:-:S03]  /*2540*/  LOP3.LUT R44, R44, 0xfffffc00, RZ, 0xc0, !PT ;  /* 0xfffffc002c2c7812 */ /* 0x000fc600078ec0ff */
[----:B------:R0:W5:Y:S01]  /*2550*/  @!P2 LDG.E R107, desc[UR36][R14.64] ;  /* 0x000000240e6ba981 */ /* 0x000162000c1e1900 */
[----:B--2---:R-:W-:Y:S01]  /*2560*/  ISETP.GE.AND P2, PT, R114, 0x1, PT ;  /* 0x000000017200780c */ /* 0x004fe20003f46270 */
[----:B------:R-:W-:Y:S05]  /*2570*/  YIELD ;  /* 0x0000000000007946 */ /* 0x000fea0003800000 */
[----:B------:R-:W-:Y:S01]  /*2580*/  LOP3.LUT R13, R5, 0x70, R16, 0xf8, !PT ;  /* 0x00000070050d7812 */ /* 0x000fe200078ef810 */
[----:B------:R-:W-:Y:S01]  /*2590*/  BSSY B0, `(.L_x_2950) ;  /* 0x0000921000007945 */ /* 0x000fe20003800000 */
[----:B------:R-:W-:Y:S02]  /*25a0*/  IADD3 R11, -R11, RZ, RZ ;  /* 0x000000ff0b0b7210 */ /* 0x000fe40007ffe1ff */
[----:B------:R-:W-:-:S02]  /*25b0*/  LOP3.LUT R12, R44, R13, R100, 0xf6, !PT ;  /* 0x0000000d2c0c7212 */ /* 0x000fc400078ef664 */
[----:B------:R-:W-:Y:S01]  /*25c0*/  ISETP.GT.AND P3, PT, R26, R25, PT ;  /* 0x000000191a00720c */ /* 0x000fe20003f64270 */
[----:B------:R-:W-:Y:S02]  /*25d0*/  IMAD R108, R108, R11, R45 ;  /* 0x0000000b6c6c7224 */ /* 0x000fe400078e022d */
[----:B------:R-:W-:Y:S01]  /*25e0*/  IMAD R11, R23, 0x8000, R12 ;  /* 0x00008000170b7824 */ /* 0x000fe200078e020c */
[----:B------:R-:W-:-:S03]  /*25f0*/  P2R R82, PR, RZ, 0x8 ;  /* 0x00000008ff527803 */ /* 0x000fc60000000000 */
        /* <DEDUP_REMOVED lines=14> */
[----:B------:R-:W-:Y:S02]  /*26e0*/  IMAD.IADD R13, R13, 0x1, R11 ;  /* 0x000000010d0d7824 */ /* 0x000fe400078e020b */
[C---:B------:R-:W-:Y:S01]  /*26f0*/  IMAD R11, R107.reuse, UR5, R14 ;  /* 0x000000056b0b7c24 */ /* 0x040fe2000f8e020e */
[----:B------:R-:W-:Y:S01]  /*2700*/  SHF.R.S32.HI R14, RZ, 0x1f, R26 ;  /* 0x0000001fff0e7819 */ /* 0x000fe2000001141a */
[----:B------:R-:W-:Y:S01]  /*2710*/  IMAD.WIDE.U32 R12, R107, UR4, R12 ;  /* 0x000000046b0c7c25 */ /* 0x000fe2000f8e000c */
[----:B------:R-:W-:-:S03]  /*2720*/  ULDC.64 UR4, c[0x0][0x308] ;  /* 0x0000c20000047ab9 */ /* 0x000fc60000000a00 */
[----:B------:R-:W-:Y:S02]  /*2730*/  IMAD.IADD R13, R13, 0x1, R11 ;  /* 0x000000010d0d7824 */ /* 0x000fe400078e020b */
[----:B------:R-:W-:Y:S02]  /*2740*/  IMAD R11, R34, UR4, RZ ;  /* 0x00000004220b7c24 */ /* 0x000fe4000f8e02ff */
[----:B------:R-:W-:Y:S02]  /*2750*/  IMAD R49, R14, R33, R44 ;  /* 0x000000210e317224 */ /* 0x000fe400078e022c */
[----:B------:R-:W-:-:S04]  /*2760*/  IMAD.WIDE.U32 R44, R218, UR4, R12 ;  /* 0x00000004da2c7c25 */ /* 0x000fc8000f8e000c */
[----:B------:R-:W-:Y:S01]  /*2770*/  IMAD R11, R218, UR5, R11 ;  /* 0x00000005da0b7c24 */ /* 0x000fe2000f8e020b */
[----:B------:R-:W-:Y:S01]  /*2780*/  ULDC.64 UR4, c[0x0][0x2e8] ;  /* 0x0000ba0000047ab9 */ /* 0x000fe20000000a00 */
[----:B------:R-:W-:Y:S01]  /*2790*/  IMAD R47, R14, R27, R15 ;  /* 0x0000001b0e2f7224 */ /* 0x000fe200078e020f */
[----:B------:R-:W-:Y:S01]  /*27a0*/  IADD3 R116, P3, R44, UR4, RZ ;  /* 0x000000042c747c10 */ /* 0x000fe2000ff7e0ff */
[----:B------:R-:W-:Y:S02]  /*27b0*/  IMAD R111, R26, -0x80, R2 ;  /* 0xffffff801a6f7824 */ /* 0x000fe400078e0202 */
[-C--:B------:R-:W-:Y:S01]  /*27c0*/  IMAD.WIDE.U32 R12, R27, R26.reuse, RZ ;  /* 0x0000001a1b0c7225 */ /* 0x080fe200078e00ff */
[----:B------:R-:W-:Y:S02]  /*27d0*/  IADD3.X R117, R45, UR5, R11, P3, !PT ;  /* 0x000000052d757c10 */ /* 0x000fe40009ffe40b */
[----:B------:R-:W-:Y:S01]  /*27e0*/  VIMNMX R111, R111, 0x80, PT ;  /* 0x000000806f6f7848 */ /* 0x000fe20003fe0100 */
        /* <DEDUP_REMOVED lines=29> */
.L_x_2954:
[----:B------:R-:W-:Y:S05]  /*29c0*/  BSYNC B1 ;  /* 0x0000000000017941 */ /* 0x000fea0003800000 */
.L_x_2953:
[----:B------:R-:W-:Y:S01]  /*29d0*/  ISETP.GE.AND P2, PT, R104, R111, PT ;  /* 0x0000006f6800720c */ /* 0x000fe20003f46270 */
[----:B------:R-:W-:Y:S01]  /*29e0*/  BSSY B1, `(.L_x_2955) ;  /* 0x0000023000017945 */ /* 0x000fe20003800000 */
[----:B------:R-:W-:Y:S02]  /*29f0*/  CS2R R64, SRZ ;  /* 0x0000000000407805 */ /* 0x000fe4000001ff00 */
[----:B------:R-:W-:Y:S02]  /*2a00*/  CS2R R62, SRZ ;  /* 0x00000000003e7805 */ /* 0x000fe4000001ff00 */
[----:B0-----:R-:W-:Y:S02]  /*2a10*/  CS2R R44, SRZ ;  /* 0x00000000002c7805 */ /* 0x001fe4000001ff00 */
[----:B------:R-:W-:Y:S02]  /*2a20*/  CS2R R52, SRZ ;  /* 0x0000000000347805 */ /* 0x000fe4000001ff00 */
[----:B------:R-:W-:-:S02]  /*2a30*/  CS2R R56, SRZ ;  /* 0x0000000000387805 */ /* 0x000fc4000001ff00 */
[----:B------:R-:W-:Y:S02]  /*2a40*/  CS2R R54, SRZ ;  /* 0x0000000000367805 */ /* 0x000fe4000001ff00 */
[----:B------:R-:W-:Y:S02]  /*2a50*/  CS2R R58, SRZ ;  /* 0x00000000003a7805 */ /* 0x000fe4000001ff00 */
[----:B------:R-:W-:Y:S02]  /*2a60*/  CS2R R48, SRZ ;  /* 0x0000000000307805 */ /* 0x000fe4000001ff00 */
[----:B------:R-:W-:Y:S02]  /*2a70*/  CS2R R46, SRZ ;  /* 0x00000000002e7805 */ /* 0x000fe4000001ff00 */
[----:B------:R-:W-:Y:S02]  /*2a80*/  CS2R R50, SRZ ;  /* 0x0000000000327805 */ /* 0x000fe4000001ff00 */
[----:B-----5:R-:W-:Y:S01]  /*2a90*/  MOV R123, R68 ;  /* 0x00000044007b7202 */ /* 0x020fe20000000f00 */
[----:B------:R-:W-:Y:S01]  /*2aa0*/  IMAD.MOV.U32 R131, RZ, RZ, R72 ;  /* 0x000000ffff837224 */ /* 0x000fe200078e0048 */
[----:B------:R-:W-:Y:S01]  /*2ab0*/  CS2R R66, SRZ ;  /* 0x0000000000427805 */ /* 0x000fe2000001ff00 */
        /* <DEDUP_REMOVED lines=21> */
.L_x_2956:
[----:B------:R-:W-:Y:S05]  /*2c10*/  BSYNC B1 ;  /* 0x0000000000017941 */ /* 0x000fea0003800000 */
.L_x_2955:
[----:B------:R-:W-:Y:S01]  /*2c20*/  ISETP.GE.AND P3, PT, R103, R111, PT ;  /* 0x0000006f6700720c */ /* 0x000fe20003f66270 */
[----:B------:R-:W-:-:S12]  /*2c30*/  BSSY B1, `(.L_x_2957) ;  /* 0x0000016000017945 */ /* 0x000fd80003800000 */
        /* <DEDUP_REMOVED lines=21> */
.L_x_2958:
[----:B------:R-:W-:Y:S05]  /*2d90*/  BSYNC B1 ;  /* 0x0000000000017941 */ /* 0x000fea0003800000 */
.L_x_2957:
[----:B------:R-:W-:Y:S01]  /*2da0*/  ISETP.GE.AND P4, PT, R102, R111, PT ;  /* 0x0000006f6600720c */ /* 0x000fe20003f86270 */
[----:B------:R-:W-:-:S12]  /*2db0*/  BSSY B1, `(.L_x_2959) ;  /* 0x000001c000017945 */ /* 0x000fd80003800000 */
[----:B------:R-:W-:Y:S05]  /*2dc0*/  @P4 BRA `(.L_x_2960) ;  /* 0x0000000000684947 */ /* 0x000fea0003800000 */
[----:B------:R-:W2:Y:S01]  /*2dd0*/  LDC.64 R44, c[0x0][0x3f8] ;  /* 0x0000fe00ff2c7b82 */ /* 0x000ea20000000a00 */
[----:B------:R-:W-:Y:S01]  /*2de0*/  IMAD.MOV.U32 R13, RZ, RZ, R115 ;  /* 0x000000ffff0d7224 */ /* 0x000fe200078e0073 */
[----:B------:R-:W-:Y:S01]  /*2df0*/  ULDC.64 UR4, c[0x0][0x3e8] ;  /* 0x0000fa0000047ab9 */ /* 0x000fe20000000a00 */
[----:B------:R-:W-:Y:S01]  /*2e00*/  IMAD.MOV.U32 R15, RZ, RZ, R119 ;  /* 0x000000ffff0f7224 */ /* 0x000fe200078e0077 */
[----:B------:R-:W-:Y:S02]  /*2e10*/  CS2R R48, SRZ ;  /* 0x0000000000307805 */ /* 0x000fe4000001ff00 */
[----:B------:R-:W-:Y:S01]  /*2e20*/  CS2R R50, SRZ ;  /* 0x0000000000327805 */ /* 0x000fe2000001ff00 */
[----:B--2---:R-:W-:-:S04]  /*2e30*/  IMAD.WIDE.U32 R12, R44, 0x60, R12 ;  /* 0x000000602c0c7825 */ /* 0x004fc800078e000c */
[----:B------:R-:W-:Y:S01]  /*2e40*/  IMAD R11, R45, 0x60, RZ ;  /* 0x000000602d0b7824 */ /* 0x000fe200078e02ff */
[----:B------:R-:W-:Y:S01]  /*2e50*/  IADD3 R12, P5, P6, R88, UR4, R12 ;  /* 0x00000004580c7c10 */ /* 0x000fe2000febe00c */
[----:B------:R-:W2:Y:S02]  /*2e60*/  LDC.64 R44, c[0x0][0x408] ;  /* 0x00010200ff2c7b82 */ /* 0x000ea40000000a00 */
[----:B------:R-:W-:-:S05]  /*2e70*/  IMAD.IADD R11, R13, 0x1, R11 ;  /* 0x000000010d0b7824 */ /* 0x000fca00078e020b */
        /* <DEDUP_REMOVED lines=15> */
.L_x_2960:
[----:B------:R-:W-:Y:S05]  /*2f70*/  BSYNC B1 ;  /* 0x0000000000017941 */ /* 0x000fea0003800000 */
.L_x_2959:
[----:B------:R-:W-:Y:S01]  /*2f80*/  UISETP.NE.AND UP0, UPT, UR60, 0x3, UPT ;  /* 0x000000033c00788c */ /* 0x000fe2000bf05270 */
[----:B------:R-:W-:Y:S01]  /*2f90*/  IMAD.MOV.U32 R130, RZ, RZ, R70 ;  /* 0x000000ffff827224 */ /* 0x000fe200078e0046 */
[----:B------:R-:W-:Y:S01]  /*2fa0*/  MOV R138, R74 ;  /* 0x0000004a008a7202 */ /* 0x000fe20000000f00 */
[----:B-----5:R-:W-:Y:S01]  /*2fb0*/  IMAD.MOV.U32 R126, RZ, RZ, R60 ;  /* 0x000000ffff7e7224 */ /* 0x020fe200078e003c */
[----:B------:R-:W-:Y:S01]  /*2fc0*/  MOV R122, R54 ;  /* 0x00000036007a7202 */ /* 0x000fe20000000f00 */
[----:B------:R-:W-:Y:S01]  /*2fd0*/  IMAD.MOV.U32 R128, RZ, RZ, R64 ;  /* 0x000000ffff807224 */ /* 0x000fe200078e0040 */
[----:B------:R-:W-:Y:S01]  /*2fe0*/  PLOP3.LUT P5, PT, PT, PT, UP0, 0x80, 0x0 ;  /* 0x000000000000781c */ /* 0x000fe20003faf008 */
[----:B------:R-:W-:Y:S02]  /*2ff0*/  IMAD.MOV.U32 R127, RZ, RZ, R62 ;  /* 0x000000ffff7f7224 */ /* 0x000fe400078e003e */
[----:B------:R-:W-:Y:S02]  /*3000*/  IMAD.MOV.U32 R129, RZ, RZ, R66 ;  /* 0x000000ffff817224 */ /* 0x000fe400078e0042 */
[----:B------:R-:W-:-:S02]  /*3010*/  IMAD.MOV.U32 R121, RZ, RZ, R52 ;  /* 0x000000ffff797224 */ /* 0x000fc400078e0034 */
[----:B------:R-:W-:Y:S02]  /*3020*/  IMAD.MOV.U32 R124, RZ, RZ, R56 ;  /* 0x000000ffff7c7224 */ /* 0x000fe400078e0038 */
[----:B------:R-:W-:Y:S02]  /*3030*/  IMAD.MOV.U32 R125, RZ, RZ, R58 ;  /* 0x000000ffff7d7224 */ /* 0x000fe400078e003a */
[----:B01----:R-:W-:Y:S02]  /*3040*/  IMAD.MOV.U32 R78, RZ, RZ, R44 ;  /* 0x000000ffff4e7224 */ /* 0x003fe400078e002c */
[----:B------:R-:W-:Y:S02]  /*3050*/  IMAD.MOV.U32 R119, RZ, RZ, R48 ;  /* 0x000000ffff777224 */ /* 0x000fe400078e0030 */
[----:B------:R-:W-:Y:S02]  /*3060*/  IMAD.MOV.U32 R118, RZ, RZ, R46 ;  /* 0x000000ffff767224 */ /* 0x000fe400078e002e */
[----:B------:R-:W-:Y:S01]  /*3070*/  IMAD.MOV.U32 R120, RZ, RZ, R50 ;  /* 0x000000ffff787224 */ /* 0x000fe200078e0032 */
[----:B------:R-:W-:Y:S06]  /*3080*/  @!P5 BRA `(.L_x_2961) ;  /* 0x000000000004d947 */ /* 0x000fec0003800000 */
[----:B------:R-:W-:Y:S01]  /*3090*/  BPT.TRAP 0x1 ;  /* 0x000000040000795c */ /* 0x000fe20000300000 */
.L_x_2961:
[----:B------:R-:W-:Y:S01]  /*30a0*/  IMAD R80, R23, 0x8, R22 ;  /* 0x0000000817507824 */ /* 0x000fe200078e0216 */
[----:B------:R-:W-:Y:S01]  /*30b0*/  SHF.L.U32 R112, R224, 0x1f, RZ ;  /* 0x0000001fe0707819 */ /* 0x000fe200000006ff */
[----:B------:R-:W-:Y:S03]  /*30c0*/  BSSY B1, `(.L_x_2962) ;  /* 0x0000003000017945 */ /* 0x000fe60003800000 */
[----:B------:R-:W0:Y:S02]  /*30d0*/  SYNCS.PHASECHK.TRANS64.TRYWAIT P6, [R80+URZ+0x38890], R112 ;  /* 0x03889070500075a7 */ /* 0x000e2400080c017f */
[----:B0-----:R-:W-:Y:S05]  /*30e0*/  @!P6 BRA `(.L_x_2963) ;  /* 0x000002740088e947 */ /* 0x001fea0003800000 */
.L_x_3301:
[----:B------:R-:W-:Y:S05]  /*30f0*/  BSYNC B1 ;  /* 0x0000000000017941 */ /* 0x000fea0003800000 */
.L_x_2962:
[----:B------:R-:W-:-:S03]  /*3100*/  UMOV UR4, 0xffffffff ;  /* 0xffffffff00047882 */ /* 0x000fc60000000000 */
[----:B------:R-:W-:Y:S05]  /*3110*/  BRA.DIV UR4, `(.L_x_2964) ;  /* 0x0000027604907947 */ /* 0x000fea000b800000 */
[----:B------:R1:W3:Y:S04]  /*3120*/  SHFL.IDX PT, R79, R117, RZ, 0x181f ;  /* 0x00181fff754f7589 */ /* 0x0002e800000e0000 */
[----:B------:R1:W4:Y:S02]  /*3130*/  SHFL.IDX PT, R115, R116, RZ, 0x181f ;  /* 0x00181fff74737589 */ /* 0x00032400000e0000 */
.L_x_3305:
[----:B------:R-:W-:Y:S01]  /*3140*/  ISETP.NE.AND P6, PT, R132, RZ, PT ;  /* 0x000000ff8400720c */ /* 0x000fe20003fc5270 */
[----:B------:R-:W-:-:S12]  /*3150*/  BSSY B1, `(.L_x_2965) ;  /* 0x00000e4000017945 */ /* 0x000fd80003800000 */
[----:B------:R-:W-:Y:S05]  /*3160*/  @P6 BRA `(.L_x_2966) ;  /* 0x0000000c00886947 */ /* 0x000fea0003800000 */
[----:B------:R-:W-:Y:S04]  /*3170*/  BSSY B2, `(.L_x_2967) ;  /* 0x0000071000027945 */ /* 0x000fe80003800000 */
[----:B------:R-:W-:Y:S05]  /*3180*/  @P1 BRA `(.L_x_2968) ;  /* 0x0000000400bc1947 */ /* 0x000fea0003800000 */
[----:B--2---:R2:W0:Y:S01]  /*3190*/  LDS.128 R12, [R96+0x28400] ;  /* 0x02840000600c7984 */ /* 0x0044220000000c00 */
[----:B----4-:R-:W-:Y:S01]  /*31a0*/  IADD3 R76, P6, R16, R115, RZ ;  /* 0x00000073104c7210 */ /* 0x010fe20007fde0ff */
[----:B------:R-:W-:Y:S03]  /*31b0*/  BSSY B3, `(.L_x_2969) ;  /* 0x000006b000037945 */ /* 0x000fe60003800000 */
[----:B---3--:R-:W-:Y:S02]  /*31c0*/  IADD3.X R77, R79, R17, RZ, P6, !PT ;  /* 0x000000114f4d7210 */ /* 0x008fe400037fe4ff */
        /* <DEDUP_REMOVED lines=9> */
[----:B------:R-:W-:Y:S01]  /*3260*/  SHF.R.U32.HI R135, RZ, 0x10, R73 ;  /* 0x00000010ff877819 */ /* 0x000fe20000011649 */
[----:B0-----:R-:W-:Y:S01]  /*3270*/  IMAD.MOV.U32 R72, RZ, RZ, R12 ;  /* 0x000000ffff487224 */ /* 0x001fe200078e000c */
[----:B------:R-:W-:Y:S01]  /*3280*/  LOP3.LUT R73, R74, 0xff00, R11, 0xf8, !PT ;  /* 0x0000ff004a497812 */ /* 0x000fe200078ef80b */
[----:B------:R-:W-:Y:S01]  /*3290*/  IMAD.U32 R74, R134, 0x10000, RZ ;  /* 0x00010000864a7824 */ /* 0x000fe200078e00ff */
[----:B------:R-:W-:Y:S01]  /*32a0*/  LOP3.LUT R133, R132, 0xff00, R75, 0xf8, !PT ;  /* 0x0000ff0084857812 */ /* 0x000fe200078ef84b */
[----:B------:R-:W-:Y:S01]  /*32b0*/  IMAD.U32 R12, R135, 0x10000, RZ ;  /* 0x00010000870c7824 */ /* 0x000fe200078e00ff */
[----:B------:R-:W-:-:S02]  /*32c0*/  F2FP.F16.E4M3.UNPACK_B R75, R138.H1 ;  /* 0x0000008aff4b723e */ /* 0x000fc400030006ff */
        /* <DEDUP_REMOVED lines=89> */
.L_x_2970:
[----:B------:R-:W-:Y:S05]  /*3860*/  BSYNC B3 ;  /* 0x0000000000037941 */ /* 0x000fea0003800000 */
.L_x_2969:
[----:B0-----:R0:W-:Y:S02]  /*3870*/  ST.E.128 desc[UR36][R76.64], R12 ;  /* 0x0000000c4c007985 */ /* 0x0011e4000c101d24 */
.L_x_2968:
[----:B------:R-:W-:Y:S05]  /*3880*/  BSYNC B2 ;  /* 0x0000000000027941 */ /* 0x000fea0003800000 */
.L_x_2967:
[----:B------:R-:W-:-:S13]  /*3890*/  ISETP.NE.AND P6, PT, R81, RZ, PT ;  /* 0x000000ff5100720c */ /* 0x000fda0003fc5270 */
[----:B------:R-:W-:Y:S05]  /*38a0*/  @P6 BRA `(.L_x_2966) ;  /* 0x0000000400b86947 */ /* 0x000fea0003800000 */
[----:B0-2---:R0:W2:Y:S01]  /*38b0*/  LDS.128 R12, [R96+0x2c400] ;  /* 0x02c40000600c7984 */ /* 0x0050a20000000c00 */
[----:B----4-:R-:W-:Y:S01]  /*38c0*/  IADD3 R72, P6, R18, R115, RZ ;  /* 0x0000007312487210 */ /* 0x010fe20007fde0ff */
[----:B------:R-:W-:Y:S04]  /*38d0*/  BSSY B2, `(.L_x_2971) ;  /* 0x000006a000027945 */ /* 0x000fe80003800000 */
[----:B---3--:R-:W-:Y:S01]  /*38e0*/  IMAD.X R73, R79, 0x1, R220, P6 ;  /* 0x000000014f497824 */ /* 0x008fe200030e06dc */
        /* <DEDUP_REMOVED lines=104> */
.L_x_2972:
[----:B------:R-:W-:Y:S05]  /*3f70*/  BSYNC B2 ;  /* 0x0000000000027941 */ /* 0x000fea0003800000 */
.L_x_2971:
[----:B--2---:R0:W-:Y:S02]  /*3f80*/  ST.E.128 desc[UR36][R72.64], R12 ;  /* 0x0000000c48007985 */ /* 0x0041e4000c101d24 */
.L_x_2966:
[----:B------:R-:W-:Y:S05]  /*3f90*/  BSYNC B1 ;  /* 0x0000000000017941 */ /* 0x000fea0003800000 */
.L_x_2965:
[----:B------:R-:W-:-:S03]  /*3fa0*/  UMOV UR4, 0xffffffff ;  /* 0xffffffff00047882 */ /* 0x000fc60000000000 */
[----:B------:R-:W-:Y:S05]  /*3fb0*/  BRA.DIV UR4, `(.L_x_2973) ;  /* 0x0000026a04347947 */ /* 0x000fea000b800000 */
[----:B------:R1:W1:Y:S04]  /*3fc0*/  SHFL.IDX PT, R71, R117, 0x1, 0x181f ;  /* 0x00381f0075477f89 */ /* 0x00026800000e0000 */
[----:B0-----:R0:W0:Y:S02]  /*3fd0*/  SHFL.IDX PT, R73, R116, 0x1, 0x181f ;  /* 0x00381f0074497f89 */ /* 0x00102400000e0000 */
.L_x_3309:
[----:B------:R-:W-:Y:S04]  /*3fe0*/  BSSY B1, `(.L_x_2974) ;  /* 0x00000e6000017945 */ /* 0x000fe80003800000 */
[----:B------:R-:W-:Y:S05]  /*3ff0*/  @P2 BRA `(.L_x_2975) ;  /* 0x0000000c00902947 */ /* 0x000fea0003800000 */
[----:B------:R-:W-:Y:S04]  /*4000*/  BSSY B2, `(.L_x_2976) ;  /* 0x0000070000027945 */ /* 0x000fe80003800000 */
[----:B------:R-:W-:Y:S05]  /*4010*/  @P1 BRA `(.L_x_2977) ;  /* 0x0000000400b81947 */ /* 0x000fea0003800000 */
[----:B--2---:R2:W2:Y:S01]  /*4020*/  LDS.128 R12, [R96+0x29400] ;  /* 0x02940000600c7984 */ /* 0x0044a20000000c00 */
[----:B0-----:R-:W-:Y:S01]  /*4030*/  IADD3 R68, P2, R16, R73, RZ ;  /* 0x0000004910447210 */ /* 0x001fe20007f5e0ff */
[----:B------:R-:W-:Y:S04]  /*4040*/  BSSY B3, `(.L_x_2978) ;  /* 0x000006a000037945 */ /* 0x000fe80003800000 */
[----:B-1----:R-:W-:Y:S01]  /*4050*/  IMAD.X R69, R71, 0x1, R17, P2 ;  /* 0x0000000147457824 */ /* 0x002fe200010e0611 */
[----:B------:R-:W-:-:S13]  /*4060*/  ISETP.GE.AND P2, PT, R84, R114, PT ;  /* 0x000000725400720c */ /* 0x000fda0003f46270 */
[----:B------:R-:W-:Y:S05]  /*4070*/  @P2 BRA `(.L_x_2979) ;  /* 0x0000000400982947 */ /* 0x000fea0003800000 */
[----:B------:R-:W-:Y:S02]  /*4080*/  SHF.R.U32.HI R64, RZ, 0x8, R65 ;  /* 0x00000008ff407819 */ /* 0x000fe40000011641 */
[----:B------:R-:W-:Y:S02]  /*4090*/  SHF.R.U32.HI R66, RZ, 0x8, R67 ;  /* 0x00000008ff427819 */ /* 0x000fe40000011643 */
[----:B------:R-:W-:Y:S01]  /*40a0*/  LOP3.LUT R11, R65, 0xff0000ff, RZ, 0xc0, !PT ;  /* 0xff0000ff410b7812 */ /* 0x000fe200078ec0ff */
[----:B------:R-:W-:Y:S01]  /*40b0*/  IMAD.SHL.U32 R64, R64, 0x100, RZ ;  /* 0x0000010040407824 */ /* 0x000fe200078e00ff */
[----:B------:R-:W-:Y:S01]  /*40c0*/  SHF.R.U32.HI R70, RZ, 0x10, R65 ;  /* 0x00000010ff467819 */ /* 0x000fe20000011641 */
[----:B------:R-:W-:Y:S01]  /*40d0*/  IMAD.SHL.U32 R66, R66, 0x100, RZ ;  /* 0x0000010042427824 */ /* 0x000fe200078e00ff */
[----:B------:R-:W-:Y:S02]  /*40e0*/  SHF.R.U32.HI R75, RZ, 0x10, R67 ;  /* 0x00000010ff4b7819 */ /* 0x000fe40000011643 */
[----:B------:R-:W-:-:S02]  /*40f0*/  LOP3.LUT R65, R67, 0xff0000ff, RZ, 0xc0, !PT ;  /* 0xff0000ff43417812 */ /* 0x000fc400078ec0ff */
[----:B------:R-:W-:Y:S01]  /*4100*/  LOP3.LUT R64, R11, 0xff00, R64, 0xf8, !PT ;  /* 0x0000ff000b407812 */ /* 0x000fe200078ef840 */
[----:B------:R-:W-:Y:S01]  /*4110*/  IMAD.U32 R75, R75, 0x10000, RZ ;  /* 0x000100004b4b7824 */ /* 0x000fe200078e00ff */
[----:B------:R-:W-:Y:S02]  /*4120*/  LOP3.LUT R66, R65, 0xff00, R66, 0xf8, !PT ;  /* 0x0000ff0041427812 */ /* 0x000fe400078ef842 */
[----:B------:R-:W-:Y:S02]  /*4130*/  SHF.L.U32 R65, R70, 0x10, RZ ;  /* 0x0000001046417819 */ /* 0x000fe400000006ff */
[----:B--2---:R-:W-:Y:S02]  /*4140*/  F2FP.F16.E4M3.UNPACK_B R11, R13 ;  /* 0x0000000dff0b723e */ /* 0x004fe400020006ff */
[----:B------:R-:W-:Y:S02]  /*4150*/  F2FP.F16.E4M3.UNPACK_B R67, R129.H1 ;  /* 0x00000081ff43723e */ /* 0x000fe400030006ff */
[----:B------:R-:W-:-:S02]  /*4160*/  F2FP.F16.E4M3.UNPACK_B R13, R13.H1 ;  /* 0x0000000dff0d723e */ /* 0x000fc400030006ff */
[----:B------:R-:W-:Y:S01]  /*4170*/  LOP3.LUT R70, R64, 0xff0000, R65, 0xf8, !PT ;  /* 0x00ff000040467812 */ /* 0x000fe200078ef841 */
[----:B------:R-:W-:Y:S01]  /*4180*/  HADD2.F32 R64, -RZ, R11.H1_H1 ;  /* 0x3000000bff407230 */ /* 0x000fe20000004100 */
[----:B------:R-:W-:Y:S01]  /*4190*/  LOP3.LUT R75, R66, 0xff0000, R75, 0xf8, !PT ;  /* 0x00ff0000424b7812 */ /* 0x000fe200078ef84b */
[----:B------:R-:W-:Y:S01]  /*41a0*/  HADD2.F32 R72, -RZ, R67.H0_H0 ;  /* 0x20000043ff487230 */ /* 0x000fe20000004100 */
[----:B------:R-:W-:Y:S01]  /*41b0*/  F2FP.F16.E4M3.UNPACK_B R66, R128.H1 ;  /* 0x00000080ff42723e */ /* 0x000fe200030006ff */
[----:B------:R-:W-:Y:S01]  /*41c0*/  HADD2.F32 R11, -RZ, R11.H0_H0 ;  /* 0x2000000bff0b7230 */ /* 0x000fe20000004100 */
[----:B------:R-:W-:Y:S01]  /*41d0*/  F2FP.F16.E4M3.UNPACK_B R129, R129 ;  /* 0x00000081ff81723e */ /* 0x000fe200020006ff */
[----:B------:R-:W-:Y:S02]  /*41e0*/  HADD2.F32 R74, -RZ, R67.H1_H1 ;  /* 0x30000043ff4a7230 */ /* 0x000fe40000004100 */
[----:B------:R-:W-:Y:S01]  /*41f0*/  FMUL.FTZ R76, R64, R72 ;  /* 0x00000048404c7220 */ /* 0x000fe20000410000 */
[----:B------:R-:W-:-:S02]  /*4200*/  HADD2.F32 R65, -RZ, R13.H1_H1 ;  /* 0x3000000dff417230 */ /* 0x000fc40000004100 */
[----:B------:R-:W-:Y:S01]  /*4210*/  FMUL.FTZ R77, R11, R72 ;  /* 0x000000480b4d7220 */ /* 0x000fe20000410000 */
[--C-:B------:R-:W-:Y:S01]  /*4220*/  HADD2.F32 R67, -RZ, R66.reuse.H0_H0 ;  /* 0x20000042ff437230 */ /* 0x100fe20000004100 */
[----:B------:R-:W-:Y:S01]  /*4230*/  F2FP.F16.E4M3.UNPACK_B R128, R128 ;  /* 0x00000080ff80723e */ /* 0x000fe200020006ff */
[----:B------:R-:W-:Y:S02]  /*4240*/  HADD2.F32 R13, -RZ, R13.H0_H0 ;  /* 0x2000000dff0d7230 */ /* 0x000fe40000004100 */
[-C--:B------:R-:W-:Y:S01]  /*4250*/  FMUL.FTZ R72, R65, R74.reuse ;  /* 0x0000004a41487220 */ /* 0x080fe20000410000 */
[----:B------:R-:W-:Y:S02]  /*4260*/  HADD2.F32 R66, -RZ, R66.H1_H1 ;  /* 0x30000042ff427230 */ /* 0x000fe40000004100 */
[-C--:B------:R-:W-:Y:S01]  /*4270*/  FFMA.FTZ R11, R11, R67.reuse, -R76 ;  /* 0x000000430b0b7223 */ /* 0x080fe2000001084c */
[----:B------:R-:W-:Y:S01]  /*4280*/  FFMA.FTZ R130, R64, R67, R77 ;  /* 0x0000004340827223 */ /* 0x000fe2000001004d */
[----:B------:R-:W-:Y:S01]  /*4290*/  FMUL.FTZ R74, R13, R74 ;  /* 0x0000004a0d4a7220 */ /* 0x000fe20000410000 */
[----:B------:R-:W-:-:S02]  /*42a0*/  HADD2.F32 R67, -RZ, R129.H1_H1 ;  /* 0x30000081ff437230 */ /* 0x000fc40000004100 */
[----:B------:R-:W-:Y:S01]  /*42b0*/  FFMA.FTZ R76, R13, R66, -R72 ;  /* 0x000000420d4c7223 */ /* 0x000fe20000010848 */
[----:B------:R-:W-:Y:S01]  /*42c0*/  F2FP.F16.E4M3.UNPACK_B R13, R12.H1 ;  /* 0x0000000cff0d723e */ /* 0x000fe200030006ff */
[----:B---3--:R-:W-:Y:S01]  /*42d0*/  FFMA.FTZ R79, R65, R66, R74 ;  /* 0x00000042414f7223 */ /* 0x008fe2000001004a */
[----:B------:R-:W-:Y:S01]  /*42e0*/  F2FP.F16.E4M3.UNPACK_B R12, R12 ;  /* 0x0000000cff0c723e */ /* 0x000fe200020006ff */
[----:B------:R-:W-:Y:S02]  /*42f0*/  HADD2.F32 R129, -RZ, R129.H0_H0 ;  /* 0x20000081ff817230 */ /* 0x000fe40000004100 */
[--C-:B------:R-:W-:Y:S02]  /*4300*/  HADD2.F32 R64, -RZ, R13.reuse.H0_H0 ;  /* 0x2000000dff407230 */ /* 0x100fe40000004100 */
[----:B------:R-:W-:Y:S02]  /*4310*/  HADD2.F32 R65, -RZ, R13.H1_H1 ;  /* 0x3000000dff417230 */ /* 0x000fe40000004100 */
[----:B------:R-:W-:-:S02]  /*4320*/  HADD2.F32 R13, -RZ, R12.H0_H0 ;  /* 0x2000000cff0d7230 */ /* 0x000fc40000004100 */
[-C--:B------:R-:W-:Y:S01]  /*4330*/  FMUL.FTZ R74, R64, R67.reuse ;  /* 0x00000043404a7220 */ /* 0x080fe20000410000 */
[----:B------:R-:W-:Y:S02]  /*4340*/  HADD2.F32 R12, -RZ, R12.H1_H1 ;  /* 0x3000000cff0c7230 */ /* 0x000fe40000004100 */
[----:B------:R-:W-:Y:S01]  /*4350*/  FMUL.FTZ R77, R65, R67 ;  /* 0x00000043414d7220 */ /* 0x000fe20000410000 */
[--C-:B------:R-:W-:Y:S02]  /*4360*/  HADD2.F32 R66, -RZ, R128.reuse.H1_H1 ;  /* 0x30000080ff427230 */ /* 0x100fe40000004100 */
[----:B------:R-:W-:Y:S02]  /*4370*/  HADD2.F32 R128, -RZ, R128.H0_H0 ;  /* 0x20000080ff807230 */ /* 0x000fe40000004100 */
[-C--:B------:R-:W-:Y:S01]  /*4380*/  FMUL.FTZ R72, R12, R129.reuse ;  /* 0x000000810c487220 */ /* 0x080fe20000410000 */
[----:B------:R-:W-:Y:S01]  /*4390*/  FMUL.FTZ R129, R13, R129 ;  /* 0x000000810d817220 */ /* 0x000fe20000410000 */
[-C--:B------:R-:W-:Y:S01]  /*43a0*/  FFMA.FTZ R64, R64, R66.reuse, -R77 ;  /* 0x0000004240407223 */ /* 0x080fe2000001084d */
[----:B------:R-:W-:Y:S01]  /*43b0*/  FFMA.FTZ R65, R65, R66, R74 ;  /* 0x0000004241417223 */ /* 0x000fe2000001004a */
[-C--:B------:R-:W-:Y:S01]  /*43c0*/  FFMA.FTZ R77, R13, R128.reuse, -R72 ;  /* 0x000000800d4d7223 */ /* 0x080fe20000010848 */
[----:B------:R-:W-:Y:S01]  /*43d0*/  F2FP.F16.E4M3.UNPACK_B R13, R15.H1 ;  /* 0x0000000fff0d723e */ /* 0x000fe200030006ff */
[----:B------:R-:W-:Y:S01]  /*43e0*/  FFMA.FTZ R128, R12, R128, R129 ;  /* 0x000000800c807223 */ /* 0x000fe20000010081 */
[----:B------:R-:W-:-:S02]  /*43f0*/  F2FP.F16.E4M3.UNPACK_B R72, R75.H1 ;  /* 0x0000004bff48723e */ /* 0x000fc400030006ff */
[----:B------:R-:W-:Y:S02]  /*4400*/  F2FP.SATFINITE.E4M3.F32.PACK_AB_MERGE_C R129, R79, R76, RZ ;  /* 0x0000004c4f81723e */ /* 0x000fe400048070ff */
        /* <DEDUP_REMOVED lines=24> */
[----:B----4-:R-:W-:Y:S01]  /*4590*/  FFMA.FTZ R115, R65, R67, R132 ;  /* 0x0000004341737223 */ /* 0x010fe20000010084 */
[--C-:B------:R-:W-:Y:S02]  /*45a0*/  HADD2.F32 R12, -RZ, R14.reuse.H0_H0 ;  /* 0x2000000eff0c7230 */ /* 0x100fe40000004100 */
[----:B------:R-:W-:Y:S01]  /*45b0*/  HADD2.F32 R15, -RZ, R15.H1_H1 ;  /* 0x3000000fff0f7230 */ /* 0x000fe20000004100 */
[----:B------:R-:W-:Y:S01]  /*45c0*/  F2FP.SATFINITE.E4M3.F32.PACK_AB_MERGE_C R74, R74, R79, RZ ;  /* 0x0000004f4a4a723e */ /* 0x000fe200048070ff */
[----:B------:R-:W-:Y:S01]  /*45d0*/  HADD2.F32 R14, -RZ, R14.H1_H1 ;  /* 0x3000000eff0e7230 */ /* 0x000fe20000004100 */
[----:B------:R-:W-:Y:S01]  /*45e0*/  F2FP.SATFINITE.E4M3.F32.PACK_AB_MERGE_C R76, R115, R76, RZ ;  /* 0x0000004c734c723e */ /* 0x000fe200048070ff */
[----:B------:R-:W-:-:S02]  /*45f0*/  HADD2.F32 R75, -RZ, R75.H0_H0 ;  /* 0x2000004bff4b7230 */ /* 0x000fc40000004100 */
        /* <DEDUP_REMOVED lines=14> */
.L_x_2979:
[----:B------:R-:W-:Y:S05]  /*46e0*/  BSYNC B3 ;  /* 0x0000000000037941 */ /* 0x000fea0003800000 */
.L_x_2978:
[----:B--2---:R0:W-:Y:S02]  /*46f0*/  ST.E.128 desc[UR36][R68.64], R12 ;  /* 0x0000000c44007985 */ /* 0x0041e4000c101d24 */
.L_x_2977:
[----:B------:R-:W-:Y:S05]  /*4700*/  BSYNC B2 ;  /* 0x0000000000027941 */ /* 0x000fea0003800000 */
.L_x_2976:
[----:B------:R-:W-:-:S13]  /*4710*/  ISETP.NE.AND P2, PT, R81, RZ, PT ;  /* 0x000000ff5100720c */ /* 0x000fda0003f45270 */
[----:B------:R-:W-:Y:S05]  /*4720*/  @P2 BRA `(.L_x_2975) ;  /* 0x0000000400c42947 */ /* 0x000fea0003800000 */
[----:B0-2---:R0:W2:Y:S01]  /*4730*/  LDS.128 R12, [R96+0x2d400] ;  /* 0x02d40000600c7984 */ /* 0x0050a20000000c00 */
[----:B------:R-:W-:Y:S01]  /*4740*/  IADD3 R64, P2, R18, R73, RZ ;  /* 0x0000004912407210 */ /* 0x000fe20007f5e0ff */
[----:B------:R-:W-:Y:S04]  /*4750*/  BSSY B2, `(.L_x_2980) ;  /* 0x000006d000027945 */ /* 0x000fe80003800000 */
[----:B-1----:R-:W-:Y:S01]  /*4760*/  IMAD.X R65, R71, 0x1, R220, P2 ;  /* 0x0000000147417824 */ /* 0x002fe200010e06dc */
        /* <DEDUP_REMOVED lines=9> */
[----:B------:R-:W-:Y:S01]  /*4800*/  SHF.R.U32.HI R69, RZ, 0x10, R61 ;  /* 0x00000010ff457819 */ /* 0x000fe2000001163d */
[----:B------:R-:W-:Y:S01]  /*4810*/  IMAD.MOV.U32 R61, RZ, RZ, R15 ;  /* 0x000000ffff3d7224 */ /* 0x000fe200078e000f */
        /* <DEDUP_REMOVED lines=96> */
.L_x_2981:
[----:B------:R-:W-:Y:S05]  /*4e20*/  BSYNC B2 ;  /* 0x0000000000027941 */ /* 0x000fea0003800000 */
.L_x_2980:
[----:B--2---:R0:W-:Y:S02]  /*4e30*/  ST.E.128 desc[UR36][R64.64], R12 ;  /* 0x0000000c40007985 */ /* 0x0041e4000c101d24 */
.L_x_2975:
[----:B------:R-:W-:Y:S05]  /*4e40*/  BSYNC B1 ;  /* 0x0000000000017941 */ /* 0x000fea0003800000 */
.L_x_2974:
[----:B------:R-:W-:-:S03]  /*4e50*/  UMOV UR4, 0xffffffff ;  /* 0xffffffff00047882 */ /* 0x000fc60000000000 */
[----:B------:R-:W-:Y:S05]  /*4e60*/  BRA.DIV UR4, `(.L_x_2982) ;  /* 0x0000025a04d47947 */ /* 0x000fea000b800000 */
[----:B------:R1:W1:Y:S04]  /*4e70*/  SHFL.IDX PT, R63, R117, 0x2, 0x181f ;  /* 0x00581f00753f7f89 */ /* 0x00026800000e0000 */
[----:B0-----:R0:W0:Y:S02]  /*4e80*/  SHFL.IDX PT, R65, R116, 0x2, 0x181f ;  /* 0x00581f0074417f89 */ /* 0x00102400000e0000 */
.L_x_3313:
        /* <DEDUP_REMOVED lines=10> */
[----:B------:R-:W-:Y:S01]  /*4f30*/  SHF.R.U32.HI R11, RZ, 0x8, R57 ;  /* 0x00000008ff0b7819 */ /* 0x000fe20000011639 */
[----:B--2---:R-:W-:Y:S01]  /*4f40*/  IMAD.MOV.U32 R56, RZ, RZ, R14 ;  /* 0x000000ffff387224 */ /* 0x004fe200078e000e */
[--C-:B------:R-:W-:Y:S02]  /*4f50*/  SHF.R.U32.HI R62, RZ, 0x8, R59.reuse ;  /* 0x00000008ff3e7819 */ /* 0x100fe4000001163b */
[----:B------:R-:W-:Y:S01]  /*4f60*/  LOP3.LUT R58, R57, 0xff0000ff, RZ, 0xc0, !PT ;  /* 0xff0000ff393a7812 */ /* 0x000fe200078ec0ff */
[----:B------:R-:W-:Y:S01]  /*4f70*/  IMAD.SHL.U32 R11, R11, 0x100, RZ ;  /* 0x000001000b0b7824 */ /* 0x000fe200078e00ff */
[----:B------:R-:W-:Y:S02]  /*4f80*/  SHF.R.U32.HI R64, RZ, 0x10, R59 ;  /* 0x00000010ff407819 */ /* 0x000fe4000001163b */
[----:B------:R-:W-:Y:S01]  /*4f90*/  SHF.R.U32.HI R66, RZ, 0x10, R57 ;  /* 0x00000010ff427819 */ /* 0x000fe20000011639 */
[----:B------:R-:W-:Y:S01]  /*4fa0*/  IMAD.MOV.U32 R57, RZ, RZ, R15 ;  /* 0x000000ffff397224 */ /* 0x000fe200078e000f */
[----:B------:R-:W-:-:S02]  /*4fb0*/  LOP3.LUT R59, R59, 0xff0000ff, RZ, 0xc0, !PT ;  /* 0xff0000ff3b3b7812 */ /* 0x000fc400078ec0ff */
[----:B------:R-:W-:Y:S02]  /*4fc0*/  SHF.L.U32 R14, R62, 0x8, RZ ;  /* 0x000000083e0e7819 */ /* 0x000fe400000006ff */
[----:B------:R-:W-:Y:S01]  /*4fd0*/  LOP3.LUT R15, R58, 0xff00, R11, 0xf8, !PT ;  /* 0x0000ff003a0f7812 */ /* 0x000fe200078ef80b */
[----:B------:R-:W-:Y:S01]  /*4fe0*/  IMAD.U32 R58, R64, 0x10000, RZ ;  /* 0x00010000403a7824 */ /* 0x000fe200078e00ff */
[----:B------:R-:W-:Y:S01]  /*4ff0*/  LOP3.LUT R67, R59, 0xff00, R14, 0xf8, !PT ;  /* 0x0000ff003b437812 */ /* 0x000fe200078ef80e */
[----:B------:R-:W-:Y:S01]  /*5000*/  IMAD.U32 R14, R66, 0x10000, RZ ;  /* 0x00010000420e7824 */ /* 0x000fe200078e00ff */
        /* <DEDUP_REMOVED lines=91> */
.L_x_2988:
[----:B------:R-:W-:Y:S05]  /*55c0*/  BSYNC B3 ;  /* 0x0000000000037941 */ /* 0x000fea0003800000 */
.L_x_2987:
[----:B--2---:R0:W-:Y:S02]  /*55d0*/  ST.E.128 desc[UR36][R60.64], R12 ;  /* 0x0000000c3c007985 */ /* 0x0041e4000c101d24 */
.L_x_2986:
[----:B------:R-:W-:Y:S05]  /*55e0*/  BSYNC B2 ;  /* 0x0000000000027941 */ /* 0x000fea0003800000 */
.L_x_2985:
        /* <DEDUP_REMOVED lines=11> */
[----:B------:R-:W-:Y:S02]  /*56a0*/  LOP3.LUT R11, R53, 0xff0000ff, RZ, 0xc0, !PT ;  /* 0xff0000ff350b7812 */ /* 0x000fe400078ec0ff */
[----:B------:R-:W-:Y:S01]  /*56b0*/  SHF.R.U32.HI R60, RZ, 0x10, R53 ;  /* 0x00000010ff3c7819 */ /* 0x000fe20000011635 */
[----:B------:R-:W-:Y:S01]  /*56c0*/  IMAD.MOV.U32 R53, RZ, RZ, R15 ;  /* 0x000000ffff357224 */ /* 0x000fe200078e000f */
[----:B------:R-:W-:Y:S01]  /*56d0*/  SHF.R.U32.HI R59, RZ, 0x10, R55 ;  /* 0x00000010ff3b7819 */ /* 0x000fe20000011637 */
[----:B------:R-:W-:Y:S01]  /*56e0*/  IMAD.SHL.U32 R15, R58, 0x100, RZ ;  /* 0x000001003a0f7824 */ /* 0x000fe200078e00ff */
[----:B------:R-:W-:-:S02]  /*56f0*/  LOP3.LUT R54, R55, 0xff0000ff, RZ, 0xc0, !PT ;  /* 0xff0000ff37367812 */ /* 0x000fc400078ec0ff */
[----:B------:R-:W-:Y:S01]  /*5700*/  SHF.L.U32 R14, R61, 0x8, RZ ;  /* 0x000000083d0e7819 */ /* 0x000fe200000006ff */
[----:B------:R-:W-:Y:S01]  /*5710*/  IMAD.U32 R59, R59, 0x10000, RZ ;  /* 0x000100003b3b7824 */ /* 0x000fe200078e00ff */
[----:B------:R-:W-:Y:S01]  /*5720*/  LOP3.LUT R54, R54, 0xff00, R15, 0xf8, !PT ;  /* 0x0000ff0036367812 */ /* 0x000fe200078ef80f */
        /* <DEDUP_REMOVED lines=93> */
.L_x_2990:
[----:B------:R-:W-:Y:S05]  /*5d00*/  BSYNC B2 ;  /* 0x0000000000027941 */ /* 0x000fea0003800000 */
.L_x_2989:
[----:B--2---:R0:W-:Y:S02]  /*5d10*/  ST.E.128 desc[UR36][R56.64], R12 ;  /* 0x0000000c38007985 */ /* 0x0041e4000c101d24 */
.L_x_2984:
[----:B------:R-:W-:Y:S05]  /*5d20*/  BSYNC B1 ;  /* 0x0000000000017941 */ /* 0x000fea0003800000 */
.L_x_2983:
[----:B------:R-:W-:-:S03]  /*5d30*/  UMOV UR4, 0xffffffff ;  /* 0xffffffff00047882 */ /* 0x000fc60000000000 */
[----:B------:R-:W-:Y:S05]  /*5d40*/  BRA.DIV UR4, `(.L_x_2991) ;  /* 0x0000024e04687947 */ /* 0x000fea000b800000 */
[----:B-1----:R-:W1:Y:S04]  /*5d50*/  SHFL.IDX PT, R117, R117, 0x3, 0x181f ;  /* 0x00781f0075757f89 */ /* 0x002e6800000e0000 */
[----:B------:R0:W0:Y:S02]  /*5d60*/  SHFL.IDX PT, R53, R116, 0x3, 0x181f ;  /* 0x00781f0074357f89 */ /* 0x00002400000e0000 */
.L_x_3317:
[----:B------:R-:W-:Y:S05]  /*5d70*/  @P4 BRA `(.L_x_2992) ;  /* 0x0000005800884947 */ /* 0x000fea0003800000 */
[----:B------:R-:W-:Y:S04]  /*5d80*/  BSSY B1, `(.L_x_2993) ;  /* 0x0000073000017945 */ /* 0x000fe80003800000 */
[----:B------:R-:W-:Y:S05]  /*5d90*/  @P1 BRA `(.L_x_2994) ;  /* 0x0000000400c41947 */ /* 0x000fea0003800000 */
[----:B0-2---:R0:W2:Y:S01]  /*5da0*/  LDS.128 R12, [R96+0x2b400] ;  /* 0x02b40000600c7984 */ /* 0x0050a20000000c00 */
[----:B------:R-:W-:Y:S01]  /*5db0*/  IADD3 R54, P2, R16, R53, RZ ;  /* 0x0000003510367210 */ /* 0x000fe20007f5e0ff */
[----:B------:R-:W-:Y:S04]  /*5dc0*/  BSSY B2, `(.L_x_2995) ;  /* 0x000006d000027945 */ /* 0x000fe80003800000 */
[----:B-1----:R-:W-:Y:S01]  /*5dd0*/  IMAD.X R55, R117, 0x1, R17, P2 ;  /* 0x0000000175377824 */ /* 0x002fe200010e0611 */
[----:B------:R-:W-:-:S13]  /*5de0*/  ISETP.GE.AND P2, PT, R84, R114, PT ;  /* 0x000000725400720c */ /* 0x000fda0003f46270 */
[----:B0-----:R-:W-:Y:S05]  /*5df0*/  @P2 BRA `(.L_x_2996) ;  /* 0x0000000400a42947 */ /* 0x001fea0003800000 */
[----:B------:R-:W-:Y:S02]  /*5e00*/  SHF.R.U32.HI R52, RZ, 0x8, R51 ;  /* 0x00000008ff347819 */ /* 0x000fe40000011633 */
[--C-:B------:R-:W-:Y:S02]  /*5e10*/  SHF.R.U32.HI R58, RZ, 0x8, R49.reuse ;  /* 0x00000008ff3a7819 */ /* 0x100fe40000011631 */
[----:B------:R-:W-:Y:S02]  /*5e20*/  LOP3.LUT R11, R49, 0xff0000ff, RZ, 0xc0, !PT ;  /* 0xff0000ff310b7812 */ /* 0x000fe400078ec0ff */
[----:B------:R-:W-:Y:S01]  /*5e30*/  SHF.R.U32.HI R56, RZ, 0x10, R49 ;  /* 0x00000010ff387819 */ /* 0x000fe20000011631 */
[----:B--2---:R-:W-:Y:S01]  /*5e40*/  IMAD.MOV.U32 R49, RZ, RZ, R15 ;  /* 0x000000ffff317224 */ /* 0x004fe200078e000f */
[----:B------:R-:W-:Y:S01]  /*5e50*/  SHF.R.U32.HI R57, RZ, 0x10, R51 ;  /* 0x00000010ff397819 */ /* 0x000fe20000011633 */
[----:B------:R-:W-:Y:S01]  /*5e60*/  IMAD.SHL.U32 R15, R52, 0x100, RZ ;  /* 0x00000100340f7824 */ /* 0x000fe200078e00ff */
[----:B------:R-:W-:Y:S01]  /*5e70*/  MOV R48, R14 ;  /* 0x0000000e00307202 */ /* 0x000fe20000000f00 */
[----:B------:R-:W-:Y:S01]  /*5e80*/  IMAD.SHL.U32 R14, R58, 0x100, RZ ;  /* 0x000001003a0e7824 */ /* 0x000fe200078e00ff */
[----:B------:R-:W-:Y:S01]  /*5e90*/  LOP3.LUT R50, R51, 0xff0000ff, RZ, 0xc0, !PT ;  /* 0xff0000ff33327812 */ /* 0x000fe200078ec0ff */
[----:B------:R-:W-:Y:S01]  /*5ea0*/  IMAD.U32 R57, R57, 0x10000, RZ ;  /* 0x0001000039397824 */ /* 0x000fe200078e00ff */
[----:B------:R-:W-:-:S02]  /*5eb0*/  F2FP.F16.E4M3.UNPACK_B R51, R120.H1 ;  /* 0x00000078ff33723e */ /* 0x000fc400030006ff */
[----:B------:R-:W-:Y:S01]  /*5ec0*/  LOP3.LUT R50, R50, 0xff00, R15, 0xf8, !PT ;  /* 0x0000ff0032327812 */ /* 0x000fe200078ef80f */
[----:B------:R-:W-:Y:S01]  /*5ed0*/  IMAD.U32 R15, R56, 0x10000, RZ ;  /* 0x00010000380f7824 */ /* 0x000fe200078e00ff */
[----:B------:R-:W-:Y:S01]  /*5ee0*/  LOP3.LUT R14, R11, 0xff00, R14, 0xf8, !PT ;  /* 0x0000ff000b0e7812 */ /* 0x000fe200078ef80e */
[--C-:B------:R-:W-:Y:S01]  /*5ef0*/  HADD2.F32 R56, -RZ, R51.reuse.H0_H0 ;  /* 0x20000033ff387230 */ /* 0x100fe20000004100 */
[----:B------:R-:W-:Y:S01]  /*5f00*/  F2FP.F16.E4M3.UNPACK_B R11, R13 ;  /* 0x0000000dff0b723e */ /* 0x000fe200020006ff */
[----:B------:R-:W-:Y:S01]  /*5f10*/  HADD2.F32 R58, -RZ, R51.H1_H1 ;  /* 0x30000033ff3a7230 */ /* 0x000fe20000004100 */
[----:B------:R-:W-:Y:S02]  /*5f20*/  LOP3.LUT R57, R50, 0xff0000, R57, 0xf8, !PT ;  /* 0x00ff000032397812 */ /* 0x000fe400078ef839 */
[----:B------:R-:W-:Y:S01]  /*5f30*/  LOP3.LUT R52, R14, 0xff0000, R15, 0xf8, !PT ;  /* 0x00ff00000e347812 */ /* 0x000fe200078ef80f */
[--C-:B------:R-:W-:Y:S01]  /*5f40*/  HADD2.F32 R14, -RZ, R11.reuse.H1_H1 ;  /* 0x3000000bff0e7230 */ /* 0x100fe20000004100 */
[----:B------:R-:W-:Y:S01]  /*5f50*/  F2FP.F16.E4M3.UNPACK_B R50, R119.H1 ;  /* 0x00000077ff32723e */ /* 0x000fe200030006ff */
[----:B------:R-:W-:Y:S01]  /*5f60*/  HADD2.F32 R11, -RZ, R11.H0_H0 ;  /* 0x2000000bff0b7230 */ /* 0x000fe20000004100 */
[----:B------:R-:W-:-:S02]  /*5f70*/  F2FP.F16.E4M3.UNPACK_B R13, R13.H1 ;  /* 0x0000000dff0d723e */ /* 0x000fc400030006ff */
[CC--:B------:R-:W-:Y:S01]  /*5f80*/  FMUL.FTZ R60, R14.reuse, R56.reuse ;  /* 0x000000380e3c7220 */ /* 0x0c0fe20000410000 */
[--C-:B------:R-:W-:Y:S02]  /*5f90*/  HADD2.F32 R51, -RZ, R50.reuse.H0_H0 ;  /* 0x20000032ff337230 */ /* 0x100fe40000004100 */
[C---:B------:R-:W-:Y:S01]  /*5fa0*/  FMUL.FTZ R59, R11.reuse, R56 ;  /* 0x000000380b3b7220 */ /* 0x040fe20000410000 */
[--C-:B------:R-:W-:Y:S01]  /*5fb0*/  HADD2.F32 R15, -RZ, R13.reuse.H1_H1 ;  /* 0x3000000dff0f7230 */ /* 0x100fe20000004100 */
[----:B------:R-:W-:Y:S01]  /*5fc0*/  F2FP.F16.E4M3.UNPACK_B R120, R120 ;  /* 0x00000078ff78723e */ /* 0x000fe200020006ff */
        /* <DEDUP_REMOVED lines=76> */
.L_x_2996:
[----:B------:R-:W-:Y:S05]  /*6490*/  BSYNC B2 ;  /* 0x0000000000027941 */ /* 0x000fea0003800000 */
.L_x_2995:
[----:B--2---:R0:W-:Y:S02]  /*64a0*/  ST.E.128 desc[UR36][R54.64], R12 ;  /* 0x0000000c36007985 */ /* 0x0041e4000c101d24 */
.L_x_2994:
[----:B------:R-:W-:Y:S05]  /*64b0*/  BSYNC B1 ;  /* 0x0000000000017941 */ /* 0x000fea0003800000 */
.L_x_2993:
        /* <DEDUP_REMOVED lines=54> */
[----:B------:R-:W-:Y:S02]  /*6820*/  HADD2.F32 R11, -RZ, R12.H0_H0 ;  /* 0x2000000cff0b7230 */ /* 0x000fe40000004100 */
        /* <DEDUP_REMOVED lines=9> */
[----:B------:R-:W-:Y:S01]  /*68c0*/  F2FP.F16.E4M3.UNPACK_B R15, R50.H1 ;  /* 0x00000032ff0f723e */ /* 0x000fe200030006ff */
[-C--:B------:R-:W-:Y:S01]  /*68d0*/  FFMA.FTZ R55, R12, R78.reuse, R47 ;  /* 0x0000004e0c377223 */ /* 0x080fe2000001002f */
[----:B------:R-:W-:Y:S01]  /*68e0*/  F2FP.F16.E4M3.UNPACK_B R12, R45.H1 ;  /* 0x0000002dff0c723e */ /* 0x000fe200030006ff */
[----:B------:R-:W-:Y:S01]  /*68f0*/  FFMA.FTZ R54, R11, R78, -R46 ;  /* 0x0000004e0b367223 */ /* 0x000fe2000001082e */
[-C--:B------:R-:W-:Y:S01]  /*6900*/  F2FP.F16.E4M3.UNPACK_B R47, R53.reuse.H1 ;  /* 0x00000035ff2f723e */ /* 0x080fe200030006ff */
[----:B------:R-:W-:Y:S01]  /*6910*/  HADD2.F32 R46, -RZ, R15.H1_H1 ;  /* 0x3000000fff2e7230 */ /* 0x000fe20000004100 */
[----:B------:R-:W-:Y:S01]  /*6920*/  F2FP.SATFINITE.E4M3.F32.PACK_AB_MERGE_C R60, R51, R52, RZ ;  /* 0x00000034333c723e */ /* 0x000fe200048070ff */
        /* <DEDUP_REMOVED lines=42> */
.L_x_2998:
[----:B------:R-:W-:Y:S05]  /*6bd0*/  BSYNC B1 ;  /* 0x0000000000017941 */ /* 0x000fea0003800000 */
.L_x_2997:
[----:B--2---:R0:W-:Y:S01]  /*6be0*/  ST.E.128 desc[UR36][R48.64], R12 ;  /* 0x0000000c30007985 */ /* 0x0041e2000c101d24 */
[----:B------:R-:W-:Y:S05]  /*6bf0*/  BRA `(.L_x_2992) ;  /* 0x0000004800e87947 */ /* 0x000fea0003800000 */
.L_x_2952:
[----:B------:R-:W-:Y:S02]  /*6c00*/  ISETP.GE.AND P5, PT, R221, R111, PT ;  /* 0x0000006fdd00720c */ /* 0x000fe40003fa6270 */
[----:B------:R-:W-:Y:S02]  /*6c10*/  CS2R R50, SRZ ;  /* 0x0000000000327805 */ /* 0x000fe4000001ff00 */
[----:B------:R-:W-:Y:S02]  /*6c20*/  P2R R49, PR, RZ, 0x1 ;  /* 0x00000001ff317803 */ /* 0x000fe40000000000 */
[----:B------:R-:W-:-:S13]  /*6c30*/  ISETP.GE.OR P5, PT, R16, R114, P5 ;  /* 0x000000721000720c */ /* 0x000fda0002fa6670 */
        /* <DEDUP_REMOVED lines=9> */
[----:B------:R-:W2:Y:S08]  /*6cd0*/  @!P2 LDC.64 R46, c[0x0][0x3e8] ;  /* 0x0000fa00ff2eab82 */ /* 0x000eb00000000a00 */
[----:B------:R-:W3:Y:S01]  /*6ce0*/  @!P2 LDC.64 R78, c[0x0][0x400] ;  /* 0x00010000ff4eab82 */ /* 0x000ee20000000a00 */
[----:B0-----:R-:W-:-:S04]  /*6cf0*/  @!P2 IMAD.WIDE.U32 R76, R44, 0x60, R12 ;  /* 0x000000602c4ca825 */ /* 0x001fc800078e000c */
[----:B------:R-:W-:-:S04]  /*6d00*/  @!P2 IMAD R45, R45, 0x60, RZ ;  /* 0x000000602d2da824 */ /* 0x000fc800078e02ff */
[----:B------:R-:W-:Y:S01]  /*6d10*/  @!P2 IMAD.IADD R45, R77, 0x1, R45 ;  /* 0x000000014d2da824 */ /* 0x000fe200078e022d */
[----:B--2---:R-:W-:-:S04]  /*6d20*/  @!P2 IADD3 R76, P3, P4, R86, R46, R76 ;  /* 0x0000002e564ca210 */ /* 0x004fc80007c7e04c */
[----:B------:R-:W-:Y:S02]  /*6d30*/  @!P2 IADD3.X R77, R36, R47, R45, P3, P4 ;  /* 0x0000002f244da210 */ /* 0x000fe40001fe842d */
[----:B------:R-:W0:Y:S02]  /*6d40*/  @!P2 LDC.64 R46, c[0x0][0x408] ;  /* 0x00010200ff2eab82 */ /* 0x000e240000000a00 */
[----:B0-----:R-:W-:-:S04]  /*6d50*/  @!P2 IMAD.WIDE.U32 R44, R46, 0x60, R14 ;  /* 0x000000602e2ca825 */ /* 0x001fc800078e000e */
[----:B------:R-:W-:Y:S01]  /*6d60*/  @!P2 IMAD R47, R47, 0x60, RZ ;  /* 0x000000602f2fa824 */ /* 0x000fe200078e02ff */
[----:B---3--:R-:W-:-:S03]  /*6d70*/  @!P2 IADD3 R78, P3, P4, R90, R78, R44 ;  /* 0x0000004e5a4ea210 */ /* 0x008fc60007c7e02c */
[----:B------:R-:W-:-:S05]  /*6d80*/  @!P2 IMAD.IADD R47, R45, 0x1, R47 ;  /* 0x000000012d2fa824 */ /* 0x000fca00078e022f */
[----:B------:R-:W-:Y:S02]  /*6d90*/  @!P2 IADD3.X R79, R38, R79, R47, P3, P4 ;  /* 0x0000004f264fa210 */ /* 0x000fe40001fe842f */
[----:B-1----:R-:W-:-:S04]  /*6da0*/  @!P5 IADD3 R54, P3, P4, R90, R54, R14 ;  /* 0x000000365a36d210 */ /* 0x002fc80007c7e00e */
[----:B------:R-:W-:Y:S02]  /*6db0*/  @!P5 IADD3.X R55, R38, R55, R119, P3, P4 ;  /* 0x000000372637d210 */ /* 0x000fe40001fe8477 */
[----:B------:R-:W-:-:S04]  /*6dc0*/  ISETP.GE.AND P4, PT, R104, R111, PT ;  /* 0x0000006f6800720c */ /* 0x000fc80003f86270 */
[----:B------:R-:W-:-:S13]  /*6dd0*/  ISETP.GE.OR P4, PT, R16, R114, P4 ;  /* 0x000000721000720c */ /* 0x000fda0002786670 */
[----:B------:R-:W-:Y:S01]  /*6de0*/  @!P4 IADD3 R11, P3, P6, R86, R12, R20 ;  /* 0x0000000c560bc210 */ /* 0x000fe20007e7e014 */
[----:B------:R-:W0:Y:S03]  /*6df0*/  @!P4 LDC.64 R60, c[0x0][0x3e8] ;  /* 0x0000fa00ff3ccb82 */ /* 0x000e260000000a00 */
        /* <DEDUP_REMOVED lines=9> */
[----:B0-----:R-:W-:Y:S02]  /*6e90*/  @!P4 IADD3 R60, P6, R11, R60, RZ ;  /* 0x0000003c0b3cc210 */ /* 0x001fe40007fde0ff */
[----:B------:R-:W-:-:S03]  /*6ea0*/  ISETP.NE.AND P0, PT, R49, RZ, PT ;  /* 0x000000ff3100720c */ /* 0x000fc60003f05270 */
[----:B------:R-:W-:Y:S02]  /*6eb0*/  @!P4 IMAD.X R61, R48, 0x1, R61, P6 ;  /* 0x00000001303dc824 */ /* 0x000fe400030e063d */
[----:B------:R-:W0:Y:S02]  /*6ec0*/  @!P4 LDC.64 R48, c[0x0][0x400] ;  /* 0x00010000ff30cb82 */ /* 0x000e240000000a00 */
[----:B0-----:R-:W-:-:S05]  /*6ed0*/  @!P4 IADD3 R62, P6, R63, R48, RZ ;  /* 0x000000303f3ec210 */ /* 0x001fca0007fde0ff */
[----:B------:R-:W-:Y:S01]  /*6ee0*/  @!P4 IMAD.X R63, R46, 0x1, R49, P6 ;  /* 0x000000012e3fc824 */ /* 0x000fe200030e0631 */
[----:B------:R-:W-:Y:S01]  /*6ef0*/  CS2R R48, SRZ ;  /* 0x0000000000307805 */ /* 0x000fe2000001ff00 */
[----:B------:R-:W0:Y:S01]  /*6f00*/  @!P3 LDC.64 R46, c[0x0][0x3e8] ;  /* 0x0000fa00ff2ebb82 */ /* 0x000e220000000a00 */
[----:B------:R-:W-:Y:S02]  /*6f10*/  CS2R R56, SRZ ;  /* 0x0000000000387805 */ /* 0x000fe4000001ff00 */
[----:B------:R-:W-:Y:S02]  /*6f20*/  CS2R R58, SRZ ;  /* 0x00000000003a7805 */ /* 0x000fe4000001ff00 */
[----:B------:R1:W2:Y:S01]  /*6f30*/  @!P5 LDG.E.128 R48, desc[UR36][R54.64] ;  /* 0x000000243630d981 */ /* 0x0002a2000c1e1d00 */
[----:B------:R-:W-:Y:S02]  /*6f40*/  CS2R R64, SRZ ;  /* 0x0000000000407805 */ /* 0x000fe4000001ff00 */
[----:B------:R-:W-:-:S02]  /*6f50*/  CS2R R66, SRZ ;  /* 0x0000000000427805 */ /* 0x000fc4000001ff00 */
[----:B------:R-:W-:Y:S01]  /*6f60*/  CS2R R68, SRZ ;  /* 0x0000000000447805 */ /* 0x000fe2000001ff00 */
[----:B------:R3:W4:Y:S01]  /*6f70*/  @!P4 LDG.E.128 R56, desc[UR36][R62.64] ;  /* 0x000000243e38c981 */ /* 0x000722000c1e1d00 */
[----:B0-----:R-:W-:-:S05]  /*6f80*/  @!P3 IADD3 R14, P6, R15, R46, RZ ;  /* 0x0000002e0f0eb210 */ /* 0x001fca0007fde0ff */
[----:B------:R-:W-:Y:S02]  /*6f90*/  @!P3 IMAD.X R15, R12, 0x1, R47, P6 ;  /* 0x000000010c0fb824 */ /* 0x000fe400030e062f */
[----:B------:R-:W0:Y:S01]  /*6fa0*/  @!P3 LDC.64 R46, c[0x0][0x400] ;  /* 0x00010000ff2ebb82 */ /* 0x000e220000000a00 */
[----:B-1----:R-:W-:Y:S02]  /*6fb0*/  CS2R R54, SRZ ;  /* 0x0000000000367805 */ /* 0x002fe4000001ff00 */
[----:B---3--:R-:W-:Y:S02]  /*6fc0*/  CS2R R62, SRZ ;  /* 0x00000000003e7805 */ /* 0x008fe4000001ff00 */
[----:B------:R-:W-:Y:S02]  /*6fd0*/  CS2R R70, SRZ ;  /* 0x0000000000467805 */ /* 0x000fe4000001ff00 */
[----:B------:R-:W-:Y:S02]  /*6fe0*/  CS2R R72, SRZ ;  /* 0x0000000000487805 */ /* 0x000fe4000001ff00 */
[----:B------:R-:W-:-:S02]  /*6ff0*/  CS2R R74, SRZ ;  /* 0x00000000004a7805 */ /* 0x000fc4000001ff00 */
[----:B------:R-:W3:Y:S04]  /*7000*/  @!P2 LDG.E.128 R68, desc[UR36][R76.64] ;  /* 0x000000244c44a981 */ /* 0x000ee8000c1e1d00 */
[----:B------:R-:W5:Y:S01]  /*7010*/  @!P2 LDG.E.128 R72, desc[UR36][R78.64] ;  /* 0x000000244e48a981 */ /* 0x000f62000c1e1d00 */
[----:B0-----:R-:W-:-:S04]  /*7020*/  @!P3 IADD3 R12, P6, R13, R46, RZ ;  /* 0x0000002e0d0cb210 */ /* 0x001fc80007fde0ff */
[----:B------:R-:W-:Y:S02]  /*7030*/  @!P3 IADD3.X R13, R44, R47, RZ, P6, !PT ;  /* 0x0000002f2c0db210 */ /* 0x000fe400037fe4ff */
[----:B------:R-:W-:Y:S02]  /*7040*/  CS2R R44, SRZ ;  /* 0x00000000002c7805 */ /* 0x000fe4000001ff00 */
[----:B------:R-:W-:Y:S01]  /*7050*/  CS2R R46, SRZ ;  /* 0x00000000002e7805 */ /* 0x000fe2000001ff00 */
[----:B------:R-:W5:Y:S05]  /*7060*/  @!P3 LDG.E.128 R64, desc[UR36][R12.64] ;  /* 0x000000240c40b981 */ /* 0x000f6a000c1e1d00 */
[----:B------:R0:W5:Y:S02]  /*7070*/  @!P5 LDG.E.128 R44, desc[UR36][R52.64] ;  /* 0x00000024342cd981 */ /* 0x000164000c1e1d00 */
[----:B0-----:R-:W-:-:S06]  /*7080*/  CS2R R52, SRZ ;  /* 0x0000000000347805 */ /* 0x001fcc000001ff00 */
[----:B------:R0:W5:Y:S02]  /*7090*/  @!P4 LDG.E.128 R52, desc[UR36][R60.64] ;  /* 0x000000243c34c981 */ /* 0x000164000c1e1d00 */
[----:B0-----:R-:W-:-:S06]  /*70a0*/  CS2R R60, SRZ ;  /* 0x00000000003c7805 */ /* 0x001fcc000001ff00 */
[----:B------:R-:W5:Y:S01]  /*70b0*/  @!P3 LDG.E.128 R60, desc[UR36][R14.64] ;  /* 0x000000240e3cb981 */ /* 0x000f62000c1e1d00 */
[----:B------:R-:W-:-:S06]  /*70c0*/  UISETP.NE.AND UP0, UPT, UR60, 0x3, UPT ;  /* 0x000000033c00788c */ /* 0x000fcc000bf05270 */
[----:B------:R-:W-:Y:S02]  /*70d0*/  PLOP3.LUT P5, PT, PT, PT, UP0, 0x80, 0x0 ;  /* 0x000000000000781c */ /* 0x000fe40003faf008 */
[----:B------:R-:W-:Y:S01]  /*70e0*/  ISETP.GE.AND P2, PT, R16, R114, PT ;  /* 0x000000721000720c */ /* 0x000fe20003f46270 */
[----:B--2---:R-:W-:Y:S02]  /*70f0*/  IMAD.MOV.U32 R137, RZ, RZ, R48 ;  /* 0x000000ffff897224 */ /* 0x004fe400078e0030 */
[----:B------:R-:W-:Y:S01]  /*7100*/  IMAD.MOV.U32 R135, RZ, RZ, R50 ;  /* 0x000000ffff877224 */ /* 0x000fe200078e0032 */
[----:B----4-:R-:W-:Y:S01]  /*7110*/  MOV R132, R56 ;  /* 0x0000003800847202 */ /* 0x010fe20000000f00 */
[----:B------:R-:W-:Y:S02]  /*7120*/  IMAD.MOV.U32 R133, RZ, RZ, R58 ;  /* 0x000000ffff857224 */ /* 0x000fe400078e003a */
[----:B---3--:R-:W-:Y:S01]  /*7130*/  IMAD.MOV.U32 R119, RZ, RZ, R68 ;  /* 0x000000ffff777224 */ /* 0x008fe200078e0044 */
[----:B------:R-:W-:Y:S01]  /*7140*/  MOV R121, R70 ;  /* 0x0000004600797202 */ /* 0x000fe20000000f00 */
[----:B-----5:R-:W-:-:S02]  /*7150*/  IMAD.MOV.U32 R122, RZ, RZ, R72 ;  /* 0x000000ffff7a7224 */ /* 0x020fc400078e0048 */
[----:B------:R-:W-:Y:S02]  /*7160*/  IMAD.MOV.U32 R123, RZ, RZ, R74 ;  /* 0x000000ffff7b7224 */ /* 0x000fe400078e004a */
[----:B------:R-:W-:Y:S02]  /*7170*/  IMAD.MOV.U32 R128, RZ, RZ, R64 ;  /* 0x000000ffff807224 */ /* 0x000fe400078e0040 */
[----:B------:R-:W-:Y:S02]  /*7180*/  IMAD.MOV.U32 R129, RZ, RZ, R66 ;  /* 0x000000ffff817224 */ /* 0x000fe400078e0042 */
[----:B------:R-:W-:Y:S02]  /*7190*/  IMAD.MOV.U32 R136, RZ, RZ, R44 ;  /* 0x000000ffff887224 */ /* 0x000fe400078e002c */
[----:B------:R-:W-:Y:S02]  /*71a0*/  IMAD.MOV.U32 R134, RZ, RZ, R46 ;  /* 0x000000ffff867224 */ /* 0x000fe400078e002e */
[----:B------:R-:W-:-:S02]  /*71b0*/  IMAD.MOV.U32 R130, RZ, RZ, R52 ;  /* 0x000000ffff827224 */ /* 0x000fc400078e0034 */
[----:B------:R-:W-:Y:S02]  /*71c0*/  IMAD.MOV.U32 R131, RZ, RZ, R54 ;  /* 0x000000ffff837224 */ /* 0x000fe400078e0036 */
[----:B------:R-:W-:Y:S02]  /*71d0*/  IMAD.MOV.U32 R125, RZ, RZ, R60 ;  /* 0x000000ffff7d7224 */ /* 0x000fe400078e003c */
[----:B------:R-:W-:Y:S01]  /*71e0*/  IMAD.MOV.U32 R127, RZ, RZ, R62 ;  /* 0x000000ffff7f7224 */ /* 0x000fe200078e003e */
[----:B------:R-:W-:Y:S06]  /*71f0*/  @!P5 BRA `(.L_x_2999) ;  /* 0x000000000004d947 */ /* 0x000fec0003800000 */
[----:B------:R-:W-:Y:S01]  /*7200*/  BPT.TRAP 0x1 ;  /* 0x000000040000795c */ /* 0x000fe20000300000 */
.L_x_2999:
[----:B------:R-:W-:Y:S01]  /*7210*/  IMAD R80, R23, 0x8, R22 ;  /* 0x0000000817507824 */ /* 0x000fe200078e0216 */
[----:B------:R-:W-:Y:S01]  /*7220*/  SHF.L.U32 R112, R224, 0x1f, RZ ;  /* 0x0000001fe0707819 */ /* 0x000fe200000006ff */
[----:B------:R-:W0:Y:S01]  /*7230*/  LDC R124, c[0x0][0x2f4] ;  /* 0x0000bd00ff7c7b82 */ /* 0x000e220000000800 */
[----:B------:R-:W-:Y:S02]  /*7240*/  BSSY B1, `(.L_x_3000) ;  /* 0x0000003000017945 */ /* 0x000fe40003800000 */
[----:B------:R-:W1:Y:S02]  /*7250*/  SYNCS.PHASECHK.TRANS64.TRYWAIT P3, [R80+URZ+0x38890], R112 ;  /* 0x03889070500075a7 */ /* 0x000e64000806017f */
[----:B-1----:R-:W-:Y:S05]  /*7260*/  @!P3 BRA `(.L_x_3001) ;  /* 0x00000238006cb947 */ /* 0x002fea0003800000 */
.L_x_3318:
[----:B------:R-:W-:Y:S05]  /*7270*/  BSYNC B1 ;  /* 0x0000000000017941 */ /* 0x000fea0003800000 */
.L_x_3000:
[----:B------:R-:W-:Y:S01]  /*7280*/  UMOV UR4, 0xffffffff ;  /* 0xffffffff00047882 */ /* 0x000fe20000000000 */
[----:B0-----:R-:W-:Y:S02]  /*7290*/  IMAD.IADD R126, R124, 0x1, -R97 ;  /* 0x000000017c7e7824 */ /* 0x001fe400078e0a61 */
[----:B------:R-:W-:Y:S05]  /*72a0*/  BRA.DIV UR4, `(.L_x_3002) ;  /* 0x0000023a04707947 */ /* 0x000fea000b800000 */
[----:B------:R0:W2:Y:S04]  /*72b0*/  SHFL.IDX PT, R118, R117, RZ, 0x181f ;  /* 0x00181fff75767589 */ /* 0x0000a800000e0000 */
[----:B------:R0:W3:Y:S02]  /*72c0*/  SHFL.IDX PT, R120, R116, RZ, 0x181f ;  /* 0x00181fff74787589 */ /* 0x0000e400000e0000 */
.L_x_3322:
[----:B------:R-:W-:Y:S01]  /*72d0*/  ISETP.GE.OR P3, PT, R221, R111, P1 ;  /* 0x0000006fdd00720c */ /* 0x000fe20000f66670 */
[----:B------:R-:W-:-:S12]  /*72e0*/  BSSY B1, `(.L_x_3003) ;  /* 0x00000f5000017945 */ /* 0x000fd80003800000 */
[----:B------:R-:W-:Y:S05]  /*72f0*/  @P3 BRA `(.L_x_3004) ;  /* 0x0000000c00cc3947 */ /* 0x000fea0003800000 */
[----:B------:R-:W4:Y:S01]  /*7300*/  S2R R14, SR_TID.X ;  /* 0x00000000000e7919 */ /* 0x000f220000002100 */
[----:B------:R-:W-:Y:S01]  /*7310*/  SEL R11, R97, R126, !P0 ;  /* 0x0000007e610b7207 */ /* 0x000fe20004000000 */
[----:B------:R-:W-:Y:S01]  /*7320*/  BSSY B2, `(.L_x_3005) ;  /* 0x00000eb000027945 */ /* 0x000fe20003800000 */
[----:B---3--:R-:W-:Y:S02]  /*7330*/  IADD3 R114, P3, R37, R120, RZ ;  /* 0x0000007825727210 */ /* 0x008fe40007f7e0ff */
[----:B------:R-:W-:-:S03]  /*7340*/  SHF.R.S32.HI R12, RZ, 0x1f, R11 ;  /* 0x0000001fff0c7819 */ /* 0x000fc6000001140b */
[----:B--2---:R-:W-:Y:S01]  /*7350*/  IMAD.X R115, R118, 0x1, R41, P3 ;  /* 0x0000000176737824 */ /* 0x004fe200018e0629 */
[----:B------:R-:W-:-:S04]  /*7360*/  LEA.HI R12, R12, R11, RZ, 0x5 ;  /* 0x0000000b0c0c7211 */ /* 0x000fc800078f28ff */
[----:B------:R-:W-:-:S04]  /*7370*/  LEA.HI.SX32 R12, R12, R39, 0x1b ;  /* 0x000000270c0c7211 */ /* 0x000fc800078fdaff */
[----:B------:R-:W-:Y:S02]  /*7380*/  SHF.R.S32.HI R13, RZ, 0x1f, R12 ;  /* 0x0000001fff0d7819 */ /* 0x000fe4000001140c */
[----:B------:R-:W-:Y:S02]  /*7390*/  SHF.L.U32 R11, R12, 0x4, RZ ;  /* 0x000000040c0b7819 */ /* 0x000fe400000006ff */
[----:B------:R-:W-:Y:S02]  /*73a0*/  LEA.HI R12, R13, R12, RZ, 0x3 ;  /* 0x0000000c0d0c7211 */ /* 0x000fe400078f18ff */
[----:B------:R-:W-:-:S03]  /*73b0*/  LOP3.LUT R13, R5, 0x70, R11, 0xf8, !PT ;  /* 0x00000070050d7812 */ /* 0x000fc600078ef80b */
[----:B------:R-:W-:Y:S01]  /*73c0*/  IMAD.SHL.U32 R12, R12, 0x800, RZ ;  /* 0x000008000c0c7824 */ /* 0x000fe200078e00ff */
[----:B------:R-:W-:-:S04]  /*73d0*/  LOP3.LUT R13, R13, R100, RZ, 0x3c, !PT ;  /* 0x000000640d0d7212 */ /* 0x000fc800078e3cff */
[----:B------:R-:W-:Y:S01]  /*73e0*/  LOP3.LUT R12, R12, 0xffffc000, RZ, 0xc0, !PT ;  /* 0xffffc0000c0c7812 */ /* 0x000fe200078ec0ff */
[----:B----4-:R-:W-:-:S05]  /*73f0*/  VIADD R15, R14, 0xffffff80 ;  /* 0xffffff800e0f7836 */ /* 0x010fca0000000000 */
[----:B------:R-:W-:-:S04]  /*7400*/  SHF.R.S32.HI R14, RZ, 0x1f, R15 ;  /* 0x0000001fff0e7819 */ /* 0x000fc8000001140f */
[----:B------:R-:W-:-:S05]  /*7410*/  LEA.HI R14, R14, R15, RZ, 0x6 ;  /* 0x0000000f0e0e7211 */ /* 0x000fca00078f30ff */
[----:B------:R-:W-:-:S05]  /*7420*/  IMAD.SHL.U32 R14, R14, 0x10, RZ ;  /* 0x000000100e0e7824 */ /* 0x000fca00078e00ff */
[----:B------:R-:W-:-:S04]  /*7430*/  LOP3.LUT R14, R14, 0xfffffc00, RZ, 0xc0, !PT ;  /* 0xfffffc000e0e7812 */ /* 0x000fc800078ec0ff */
[----:B------:R-:W-:Y:S01]  /*7440*/  IADD3 R12, R13, R12, R14 ;  /* 0x0000000c0d0c7210 */ /* 0x000fe20007ffe00e */
[----:B------:R-:W-:-:S04]  /*7450*/  IMAD R13, R23, 0x8000, R95 ;  /* 0x00008000170d7824 */ /* 0x000fc800078e025f */
[----:B------:R-:W-:Y:S02]  /*7460*/  IMAD R15, R23, 0x8000, R12 ;  /* 0x00008000170f7824 */ /* 0x000fe400078e020c */
[C---:B------:R-:W-:Y:S02]  /*7470*/  IMAD.IADD R13, R22.reuse, 0x1, R13 ;  /* 0x00000001160d7824 */ /* 0x040fe400078e020d */
[----:B------:R-:W-:-:S04]  /*7480*/  IMAD.IADD R76, R22, 0x1, R15 ;  /* 0x00000001164c7824 */ /* 0x000fc800078e020f */
[----:B------:R-:W2:Y:S04]  /*7490*/  LDS.128 R12, [R13+0x28400] ;  /* 0x028400000d0c7984 */ /* 0x000ea80000000c00 */
[----:B------:R-:W3:Y:S01]  /*74a0*/  LDS.128 R76, [R76+0x28400] ;  /* 0x028400004c4c7984 */ /* 0x000ee20000000c00 */
[----:B------:R-:W-:Y:S05]  /*74b0*/  @P2 BRA `(.L_x_3006) ;  /* 0x0000000c00442947 */ /* 0x000fea0003800000 */
[----:B------:R-:W-:Y:S02]  /*74c0*/  SHF.R.U32.HI R46, RZ, 0x8, R45 ;  /* 0x00000008ff2e7819 */ /* 0x000fe4000001162d */
[----:B--2---:R-:W-:Y:S02]  /*74d0*/  MOV R44, R13 ;  /* 0x0000000d002c7202 */ /* 0x004fe40000000f00 */
[----:B------:R-:W-:Y:S01]  /*74e0*/  SHF.R.U32.HI R138, RZ, 0x8, R51 ;  /* 0x00000008ff8a7819 */ /* 0x000fe20000011633 */
[----:B------:R-:W-:Y:S01]  /*74f0*/  IMAD.SHL.U32 R13, R46, 0x100, RZ ;  /* 0x000001002e0d7824 */ /* 0x000fe200078e00ff */
[----:B------:R-:W-:Y:S01]  /*7500*/  LOP3.LUT R48, R45, 0xff0000ff, RZ, 0xc0, !PT ;  /* 0xff0000ff2d307812 */ /* 0x000fe200078ec0ff */
[----:B------:R-:W-:Y:S01]  /*7510*/  IMAD.MOV.U32 R46, RZ, RZ, R14 ;  /* 0x000000ffff2e7224 */ /* 0x000fe200078e000e */
[----:B------:R-:W-:Y:S02]  /*7520*/  SHF.R.U32.HI R143, RZ, 0x10, R45 ;  /* 0x00000010ff8f7819 */ /* 0x000fe4000001162d */
[----:B------:R-:W-:-:S02]  /*7530*/  SHF.R.U32.HI R141, RZ, 0x8, R47 ;  /* 0x00000008ff8d7819 */ /* 0x000fc4000001162f */
[----:B------:R-:W-:Y:S02]  /*7540*/  LOP3.LUT R45, R47, 0xff0000ff, RZ, 0xc0, !PT ;  /* 0xff0000ff2f2d7812 */ /* 0x000fe400078ec0ff */
[----:B------:R-:W-:Y:S02]  /*7550*/  SHF.R.U32.HI R140, RZ, 0x10, R47 ;  /* 0x00000010ff8c7819 */ /* 0x000fe4000001162f */
[--C-:B------:R-:W-:Y:S02]  /*7560*/  SHF.R.U32.HI R139, RZ, 0x8, R49.reuse ;  /* 0x00000008ff8b7819 */ /* 0x100fe40000011631 */
[----:B------:R-:W-:Y:S02]  /*7570*/  LOP3.LUT R47, R49, 0xff0000ff, RZ, 0xc0, !PT ;  /* 0xff0000ff312f7812 */ /* 0x000fe400078ec0ff */
[----:B------:R-:W-:Y:S01]  /*7580*/  SHF.R.U32.HI R142, RZ, 0x10, R49 ;  /* 0x00000010ff8e7819 */ /* 0x000fe20000011631 */
[----:B------:R-:W-:Y:S01]  /*7590*/  IMAD.MOV.U32 R49, RZ, RZ, R12 ;  /* 0x000000ffff317224 */ /* 0x000fe200078e000c */
[----:B------:R-:W-:Y:S01]  /*75a0*/  LOP3.LUT R50, R51, 0xff0000ff, RZ, 0xc0, !PT ;  /* 0xff0000ff33327812 */ /* 0x000fe200078ec0ff */
[----:B------:R-:W-:Y:S01]  /*75b0*/  IMAD.SHL.U32 R12, R141, 0x100, RZ ;  /* 0x000001008d0c7824 */ /* 0x000fe200078e00ff */
[----:B------:R-:W-:Y:S01]  /*75c0*/  SHF.R.U32.HI R144, RZ, 0x10, R51 ;  /* 0x00000010ff907819 */ /* 0x000fe20000011633 */
[----:B------:R-:W-:Y:S01]  /*75d0*/  IMAD.SHL.U32 R51, R138, 0x100, RZ ;  /* 0x000001008a337824 */ /* 0x000fe200078e00ff */
[----:B------:R-:W-:Y:S01]  /*75e0*/  LOP3.LUT R13, R48, 0xff00, R13, 0xf8, !PT ;  /* 0x0000ff00300d7812 */ /* 0x000fe200078ef80d */
[----:B------:R-:W-:Y:S01]  /*75f0*/  IMAD.SHL.U32 R48, R139, 0x100, RZ ;  /* 0x000001008b307824 */ /* 0x000fe200078e00ff */
[----:B------:R-:W-:Y:S01]  /*7600*/  SHF.L.U32 R14, R143, 0x10, RZ ;  /* 0x000000108f0e7819 */ /* 0x000fe200000006ff */
[----:B------:R-:W-:Y:S01]  /*7610*/  IMAD.U32 R144, R144, 0x10000, RZ ;  /* 0x0001000090907824 */ /* 0x000fe200078e00ff */
[----:B------:R-:W-:Y:S01]  /*7620*/  LOP3.LUT R141, R50, 0xff00, R51, 0xf8, !PT ;  /* 0x0000ff00328d7812 */ /* 0x000fe200078ef833 */
[----:B------:R-:W-:Y:S01]  /*7630*/  IMAD.U32 R142, R142, 0x10000, RZ ;  /* 0x000100008e8e7824 */ /* 0x000fe200078e00ff */
[----:B------:R-:W-:Y:S01]  /*7640*/  LOP3.LUT R14, R13, 0xff0000, R14, 0xf8, !PT ;  /* 0x00ff00000d0e7812 */ /* 0x000fe200078ef80e */
[----:B------:R-:W-:Y:S01]  /*7650*/  IMAD.U32 R13, R140, 0x10000, RZ ;  /* 0x000100008c0d7824 */ /* 0x000fe200078e00ff */
[----:B------:R-:W-:-:S02]  /*7660*/  LOP3.LUT R12, R45, 0xff00, R12, 0xf8, !PT ;  /* 0x0000ff002d0c7812 */ /* 0x000fc400078ef80c */
[----:B------:R-:W-:Y:S02]  /*7670*/  F2FP.F16.E4M3.UNPACK_B R140, R137.H1 ;  /* 0x00000089ff8c723e */ /* 0x000fe400030006ff */
[----:B------:R-:W-:Y:S02]  /*7680*/  F2FP.F16.E4M3.UNPACK_B R50, R49.H1 ;  /* 0x00000031ff32723e */ /* 0x000fe400030006ff */
[----:B---3--:R-:W-:Y:S02]  /*7690*/  F2FP.F16.E4M3.UNPACK_B R51, R76.H1 ;  /* 0x0000004cff33723e */ /* 0x008fe400030006ff */
[----:B------:R-:W-:Y:S01]  /*76a0*/  LOP3.LUT R45, R47, 0xff00, R48, 0xf8, !PT ;  /* 0x0000ff002f2d7812 */ /* 0x000fe200078ef830 */
[----:B------:R-:W-:Y:S01]  /*76b0*/  HADD2.F32 R47, -RZ, R50.H0_H0 ;  /* 0x20000032ff2f7230 */ /* 0x000fe20000004100 */
[----:B------:R-:W-:Y:S01]  /*76c0*/  LOP3.LUT R12, R12, 0xff0000, R13, 0xf8, !PT ;  /* 0x00ff00000c0c7812 */ /* 0x000fe200078ef80d */
[----:B------:R-:W-:Y:S01]  /*76d0*/  HADD2.F32 R13, -RZ, R140.H0_H0 ;  /* 0x2000008cff0d7230 */ /* 0x000fe20000004100 */
[----:B------:R-:W-:Y:S01]  /*76e0*/  F2FP.F16.E4M3.UNPACK_B R138, R136.H1 ;  /* 0x00000088ff8a723e */ /* 0x000fe200030006ff */
[----:B------:R-:W-:Y:S01]  /*76f0*/  HADD2.F32 R48, -RZ, R51.H0_H0 ;  /* 0x20000033ff307230 */ /* 0x000fe20000004100 */
[----:B------:R-:W-:Y:S01]  /*7700*/  LOP3.LUT R45, R45, 0xff0000, R142, 0xf8, !PT ;  /* 0x00ff00002d2d7812 */ /* 0x000fe200078ef88e */
[----:B------:R-:W-:-:S02]  /*7710*/  HADD2.F32 R50, -RZ, R50.H1_H1 ;  /* 0x30000032ff327230 */ /* 0x000fc40000004100 */
[-C--:B------:R-:W-:Y:S01]  /*7720*/  FMUL.FTZ R143, R47, R13.reuse ;  /* 0x0000000d2f8f7220 */ /* 0x080fe20000410000 */
[--C-:B------:R-:W-:Y:S02]  /*7730*/  HADD2.F32 R139, -RZ, R138.reuse.H0_H0 ;  /* 0x2000008aff8b7230 */ /* 0x100fe40000004100 */
[C---:B------:R-:W-:Y:S01]  /*7740*/  FMUL.FTZ R146, R48.reuse, R13 ;  /* 0x0000000d30927220 */ /* 0x040fe20000410000 */
[----:B------:R-:W-:Y:S01]  /*7750*/  LOP3.LUT R13, R141, 0xff0000, R144, 0xf8, !PT ;  /* 0x00ff00008d0d7812 */ /* 0x000fe200078ef890 */
[----:B------:R-:W-:Y:S02]  /*7760*/  HADD2.F32 R141, -RZ, R138.H1_H1 ;  /* 0x3000008aff8d7230 */ /* 0x000fe40000004100 */
[-C--:B------:R-:W-:Y:S01]  /*7770*/  FFMA.FTZ R48, R48, R139.reuse, R143 ;  /* 0x0000008b30307223 */ /* 0x080fe2000001008f */
[----:B------:R-:W-:Y:S02]  /*7780*/  HADD2.F32 R143, -RZ, R140.H1_H1 ;  /* 0x3000008cff8f7230 */ /* 0x000fe40000004100 */
[----:B------:R-:W-:Y:S01]  /*7790*/  FFMA.FTZ R47, R47, R139, -R146 ;  /* 0x0000008b2f2f7223 */ /* 0x000fe20000010892 */
[----:B------:R-:W-:Y:S01]  /*77a0*/  HADD2.F32 R138, -RZ, R51.H1_H1 ;  /* 0x30000033ff8a7230 */ /* 0x000fe20000004100 */
[----:B------:R-:W-:-:S02]  /*77b0*/  F2FP.F16.E4M3.UNPACK_B R139, R136 ;  /* 0x00000088ff8b723e */ /* 0x000fc400020006ff */
[----:B------:R-:W-:Y:S02]  /*77c0*/  F2FP.F16.E4M3.UNPACK_B R140, R137 ;  /* 0x00000089ff8c723e */ /* 0x000fe400020006ff */
[----:B------:R-:W-:Y:S02]  /*77d0*/  F2FP.F16.E4M3.UNPACK_B R136, R76 ;  /* 0x0000004cff88723e */ /* 0x000fe400020006ff */
[----:B------:R-:W-:Y:S01]  /*77e0*/  F2FP.F16.E4M3.UNPACK_B R76, R49 ;  /* 0x00000031ff4c723e */ /* 0x000fe200020006ff */
[-C--:B------:R-:W-:Y:S01]  /*77f0*/  FMUL.FTZ R49, R138, R143.reuse ;  /* 0x0000008f8a317220 */ /* 0x080fe20000410000 */
[C---:B------:R-:W-:Y:S01]  /*7800*/  FMUL.FTZ R143, R50.reuse, R143 ;  /* 0x0000008f328f7220 */ /* 0x040fe20000410000 */
[----:B------:R-:W-:Y:S02]  /*7810*/  HADD2.F32 R142, -RZ, R140.H0_H0 ;  /* 0x2000008cff8e7230 */ /* 0x000fe40000004100 */
[----:B------:R-:W-:Y:S02]  /*7820*/  HADD2.F32 R137, -RZ, R136.H0_H0 ;  /* 0x20000088ff897230 */ /* 0x000fe40000004100 */
[----:B------:R-:W-:Y:S01]  /*7830*/  FFMA.FTZ R50, R50, R141, -R49 ;  /* 0x0000008d32327223 */ /* 0x000fe20000010831 */
[----:B------:R-:W-:-:S02]  /*7840*/  HADD2.F32 R51, -RZ, R76.H0_H0 ;  /* 0x2000004cff337230 */ /* 0x000fc40000004100 */
[----:B------:R-:W-:Y:S01]  /*7850*/  FFMA.FTZ R49, R138, R141, R143 ;  /* 0x0000008d8a317223 */ /* 0x000fe2000001008f */
[----:B------:R-:W-:Y:S02]  /*7860*/  HADD2.F32 R141, -RZ, R140.H1_H1 ;  /* 0x3000008cff8d7230 */ /* 0x000fe40000004100 */
[-C--:B------:R-:W-:Y:S01]  /*7870*/  FMUL.FTZ R144, R137, R142.reuse ;  /* 0x0000008e89907220 */ /* 0x080fe20000410000 */
[----:B------:R-:W-:Y:S02]  /*7880*/  HADD2.F32 R136, -RZ, R136.H1_H1 ;  /* 0x30000088ff887230 */ /* 0x000fe40000004100 */
[----:B------:R-:W-:Y:S01]  /*7890*/  FMUL.FTZ R142, R51, R142 ;  /* 0x0000008e338e7220 */ /* 0x000fe20000410000 */
[--C-:B------:R-:W-:Y:S01]  /*78a0*/  HADD2.F32 R138, -RZ, R139.reuse.H0_H0 ;  /* 0x2000008bff8a7230 */ /* 0x100fe20000004100 */
[----:B------:R-:W-:Y:S01]  /*78b0*/  F2FP.F16.E4M3.UNPACK_B R140, R134.H1 ;  /* 0x00000086ff8c723e */ /* 0x000fe200030006ff */
[----:B------:R-:W-:Y:S02]  /*78c0*/  HADD2.F32 R76, -RZ, R76.H1_H1 ;  /* 0x3000004cff4c7230 */ /* 0x000fe40000004100 */
[----:B------:R-:W-:Y:S01]  /*78d0*/  FMUL.FTZ R145, R136, R141 ;  /* 0x0000008d88917220 */ /* 0x000fe20000410000 */
[----:B------:R-:W-:-:S02]  /*78e0*/  HADD2.F32 R139, -RZ, R139.H1_H1 ;  /* 0x3000008bff8b7230 */ /* 0x000fc40000004100 */
[-C--:B------:R-:W-:Y:S01]  /*78f0*/  FFMA.FTZ R143, R137, R138.reuse, R142 ;  /* 0x0000008a898f7223 */ /* 0x080fe2000001008e */
[----:B------:R-:W-:Y:S01]  /*7900*/  FFMA.FTZ R51, R51, R138, -R144 ;  /* 0x0000008a33337223 */ /* 0x000fe20000010890 */
[----:B------:R-:W-:Y:S01]  /*7910*/  F2FP.F16.E4M3.UNPACK_B R142, R135.H1 ;  /* 0x00000087ff8e723e */ /* 0x000fe200030006ff */
[C---:B------:R-:W-:Y:S01]  /*7920*/  FMUL.FTZ R147, R76.reuse, R141 ;  /* 0x0000008d4c937220 */ /* 0x040fe20000410000 */
[----:B------:R-:W-:Y:S01]  /*7930*/  F2FP.F16.E4M3.UNPACK_B R137, R78.H1 ;  /* 0x0000004eff89723e */ /* 0x000fe200030006ff */
[-C--:B------:R-:W-:Y:S01]  /*7940*/  FFMA.FTZ R144, R76, R139.reuse, -R145 ;  /* 0x0000008b4c907223 */ /* 0x080fe20000010891 */
[----:B------:R-:W-:Y:S01]  /*7950*/  F2FP.F16.E4M3.UNPACK_B R76, R46.H1 ;  /* 0x0000002eff4c723e */ /* 0x000fe200030006ff */
[----:B------:R-:W-:Y:S02]  /*7960*/  HADD2.F32 R141, -RZ, R142.H0_H0 ;  /* 0x2000008eff8d7230 */ /* 0x000fe40000004100 */
[----:B------:R-:W-:Y:S01]  /*7970*/  FFMA.FTZ R146, R136, R139, R147 ;  /* 0x0000008b88927223 */ /* 0x000fe20000010093 */
[----:B------:R-:W-:Y:S01]  /*7980*/  HADD2.F32 R138, -RZ, R137.H0_H0 ;  /* 0x20000089ff8a7230 */ /* 0x000fe20000004100 */
[----:B------:R-:W-:Y:S01]  /*7990*/  F2FP.F16.E4M3.UNPACK_B R135, R135 ;  /* 0x00000087ff87723e */ /* 0x000fe200020006ff */
[----:B------:R-:W-:Y:S01]  /*79a0*/  HADD2.F32 R136, -RZ, R76.H0_H0 ;  /* 0x2000004cff887230 */ /* 0x000fe20000004100 */
[----:B------:R-:W-:Y:S01]  /*79b0*/  F2FP.F16.E4M3.UNPACK_B R78, R78 ;  /* 0x0000004eff4e723e */ /* 0x000fe200020006ff */
[----:B------:R-:W-:-:S02]  /*79c0*/  HADD2.F32 R139, -RZ, R140.H0_H0 ;  /* 0x2000008cff8b7230 */ /* 0x000fc40000004100 */
[-C--:B------:R-:W-:Y:S01]  /*79d0*/  FMUL.FTZ R145, R138, R141.reuse ;  /* 0x0000008d8a917220 */ /* 0x080fe20000410000 */
[----:B------:R-:W-:Y:S02]  /*79e0*/  HADD2.F32 R142, -RZ, R142.H1_H1 ;  /* 0x3000008eff8e7230 */ /* 0x000fe40000004100 */
[C---:B------:R-:W-:Y:S01]  /*79f0*/  FMUL.FTZ R141, R136.reuse, R141 ;  /* 0x0000008d888d7220 */ /* 0x040fe20000410000 */
[----:B------:R-:W-:Y:S02]  /*7a00*/  HADD2.F32 R137, -RZ, R137.H1_H1 ;  /* 0x30000089ff897230 */ /* 0x000fe40000004100 */
[-C--:B------:R-:W-:Y:S01]  /*7a10*/  FFMA.FTZ R136, R136, R139.reuse, -R145 ;  /* 0x0000008b88887223 */ /* 0x080fe20000010891 */
[----:B------:R-:W-:Y:S01]  /*7a20*/  HADD2.F32 R76, -RZ, R76.H1_H1 ;  /* 0x3000004cff4c7230 */ /* 0x000fe20000004100 */
[----:B------:R-:W-:Y:S01]  /*7a30*/  F2FP.F16.E4M3.UNPACK_B R46, R46 ;  /* 0x0000002eff2e723e */ /* 0x000fe200020006ff */
[----:B------:R-:W-:Y:S02]  /*7a40*/  HADD2.F32 R140, -RZ, R140.H1_H1 ;  /* 0x3000008cff8c7230 */ /* 0x000fe40000004100 */
[----:B------:R-:W-:Y:S01]  /*7a50*/  FMUL.FTZ R145, R137, R142 ;  /* 0x0000008e89917220 */ /* 0x000fe20000410000 */
[----:B------:R-:W-:Y:S01]  /*7a60*/  FFMA.FTZ R138, R138, R139, R141 ;  /* 0x0000008b8a8a7223 */ /* 0x000fe2000001008d */
[----:B------:R-:W-:-:S02]  /*7a70*/  HADD2.F32 R139, -RZ, R135.H0_H0 ;  /* 0x20000087ff8b7230 */ /* 0x000fc40000004100 */
[C---:B------:R-:W-:Y:S01]  /*7a80*/  FMUL.FTZ R142, R76.reuse, R142 ;  /* 0x0000008e4c8e7220 */ /* 0x040fe20000410000 */
[----:B------:R-:W-:Y:S01]  /*7a90*/  HADD2.F32 R141, -RZ, R135.H1_H1 ;  /* 0x30000087ff8d7230 */ /* 0x000fe20000004100 */
[----:B------:R-:W-:Y:S01]  /*7aa0*/  F2FP.F16.E4M3.UNPACK_B R135, R134 ;  /* 0x00000086ff87723e */ /* 0x000fe200020006ff */
[-C--:B------:R-:W-:Y:S01]  /*7ab0*/  FFMA.FTZ R149, R76, R140.reuse, -R145 ;  /* 0x0000008c4c957223 */ /* 0x080fe20000010891 */
[----:B------:R-:W-:Y:S01]  /*7ac0*/  HADD2.F32 R134, -RZ, R78.H0_H0 ;  /* 0x2000004eff867230 */ /* 0x000fe20000004100 */
[----:B------:R-:W-:Y:S01]  /*7ad0*/  F2FP.SATFINITE.E4M3.F32.PACK_AB_MERGE_C R47, R50, R47, RZ ;  /* 0x0000002f322f723e */ /* 0x000fe200048070ff */
[----:B------:R-:W-:Y:S02]  /*7ae0*/  HADD2.F32 R76, -RZ, R46.H0_H0 ;  /* 0x2000002eff4c7230 */ /* 0x000fe40000004100 */
[----:B------:R-:W-:Y:S01]  /*7af0*/  FFMA.FTZ R151, R137, R140, R142 ;  /* 0x0000008c89977223 */ /* 0x000fe2000001008e */
[----:B------:R-:W-:Y:S02]  /*7b00*/  HADD2.F32 R78, -RZ, R78.H1_H1 ;  /* 0x3000004eff4e7230 */ /* 0x000fe40000004100 */
[----:B------:R-:W-:Y:S01]  /*7b10*/  FMUL.FTZ R145, R134, R139 ;  /* 0x0000008b86917220 */ /* 0x000fe20000410000 */
[----:B------:R-:W-:Y:S01]  /*7b20*/  HADD2.F32 R46, -RZ, R46.H1_H1 ;  /* 0x3000002eff2e7230 */ /* 0x000fe20000004100 */
[----:B------:R-:W-:Y:S01]  /*7b30*/  F2FP.SATFINITE.E4M3.F32.PACK_AB_MERGE_C R47, R144, R51, R47 ;  /* 0x00000033902f723e */ /* 0x000fe2000480702f */
[----:B------:R-:W-:-:S02]  /*7b40*/  HADD2.F32 R137, -RZ, R135.H0_H0 ;  /* 0x20000087ff897230 */ /* 0x000fc40000004100 */
[----:B------:R-:W-:Y:S01]  /*7b50*/  FMUL.FTZ R147, R78, R141 ;  /* 0x0000008d4e937220 */ /* 0x000fe20000410000 */
[----:B------:R-:W-:Y:S02]  /*7b60*/  HADD2.F32 R135, -RZ, R135.H1_H1 ;  /* 0x30000087ff877230 */ /* 0x000fe40000004100 */
[----:B------:R-:W-:Y:S01]  /*7b70*/  FMUL.FTZ R139, R76, R139 ;  /* 0x0000008b4c8b7220 */ /* 0x000fe20000410000 */
[----:B------:R-:W-:Y:S01]  /*7b80*/  FMUL.FTZ R141, R46, R141 ;  /* 0x0000008d2e8d7220 */ /* 0x000fe20000410000 */
[----:B------:R-:W-:Y:S01]  /*7b90*/  F2FP.SATFINITE.E4M3.F32.PACK_AB_MERGE_C R48, R49, R48, RZ ;  /* 0x000000303130723e */ /* 0x000fe200048070ff */
[----:B------:R-:W-:Y:S01]  /*7ba0*/  FFMA.FTZ R145, R76, R137, -R145 ;  /* 0x000000894c917223 */ /* 0x000fe20000010891 */
[----:B------:R-:W-:Y:S01]  /*7bb0*/  F2FP.F16.E4M3.UNPACK_B R50, R77 ;  /* 0x0000004dff32723e */ /* 0x000fe200020006ff */
[----:B------:R-:W-:Y:S01]  /*7bc0*/  FFMA.FTZ R137, R134, R137, R139 ;  /* 0x0000008986897223 */ /* 0x000fe2000001008b */
[----:B------:R-:W-:Y:S01]  /*7bd0*/  F2FP.F16.E4M3.UNPACK_B R51, R45 ;  /* 0x0000002dff33723e */ /* 0x000fe200020006ff */
[-C--:B------:R-:W-:Y:S01]  /*7be0*/  FFMA.FTZ R78, R78, R135.reuse, R141 ;  /* 0x000000874e4e7223 */ /* 0x080fe2000001008d */
[----:B------:R-:W-:Y:S01]  /*7bf0*/  F2FP.F16.E4M3.UNPACK_B R49, R44 ;  /* 0x0000002cff31723e */ /* 0x000fe200020006ff */
[----:B------:R-:W-:Y:S01]  /*7c00*/  HADD2.F32 R134, -RZ, R50.H0_H0 ;  /* 0x20000032ff867230 */ /* 0x000fe20000004100 */
[----:B------:R-:W-:Y:S01]  /*7c10*/  F2FP.SATFINITE.E4M3.F32.PACK_AB_MERGE_C R149, R149, R136, RZ ;  /* 0x000000889595723e */ /* 0x000fe200048070ff */
[----:B------:R-:W-:Y:S01]  /*7c20*/  HADD2.F32 R139, -RZ, R51.H0_H0 ;  /* 0x20000033ff8b7230 */ /* 0x000fe20000004100 */
[----:B------:R-:W-:Y:S01]  /*7c30*/  F2FP.SATFINITE.E4M3.F32.PACK_AB_MERGE_C R138, R151, R138, RZ ;  /* 0x0000008a978a723e */ /* 0x000fe200048070ff */
[----:B------:R-:W-:Y:S01]  /*7c40*/  FFMA.FTZ R46, R46, R135, -R147 ;  /* 0x000000872e2e7223 */ /* 0x000fe20000010893 */
[----:B------:R-:W-:Y:S01]  /*7c50*/  F2FP.SATFINITE.E4M3.F32.PACK_AB_MERGE_C R76, R146, R143, R48 ;  /* 0x0000008f924c723e */ /* 0x000fe20004807030 */
[----:B------:R-:W-:Y:S01]  /*7c60*/  HADD2.F32 R48, -RZ, R49.H0_H0 ;  /* 0x20000031ff307230 */ /* 0x000fe20000004100 */
[----:B------:R-:W-:Y:S01]  /*7c70*/  F2FP.F16.E4M3.UNPACK_B R136, R14 ;  /* 0x0000000eff88723e */ /* 0x000fe200020006ff */
[----:B------:R-:W-:Y:S01]  /*7c80*/  FMUL.FTZ R141, R134, R139 ;  /* 0x0000008b868d7220 */ /* 0x000fe20000410000 */
[----:B------:R-:W-:Y:S01]  /*7c90*/  F2FP.SATFINITE.E4M3.F32.PACK_AB_MERGE_C R78, R78, R137, R138 ;  /* 0x000000894e4e723e */ /* 0x000fe2000480708a */
[----:B------:R-:W-:-:S02]  /*7ca0*/  HADD2.F32 R138, -RZ, R51.H1_H1 ;  /* 0x30000033ff8a7230 */ /* 0x000fc40000004100 */
[C---:B------:R-:W-:Y:S01]  /*7cb0*/  FMUL.FTZ R139, R48.reuse, R139 ;  /* 0x0000008b308b7220 */ /* 0x040fe20000410000 */
[----:B------:R-:W-:Y:S01]  /*7cc0*/  HADD2.F32 R137, -RZ, R136.H0_H0 ;  /* 0x20000088ff897230 */ /* 0x000fe20000004100 */
[----:B------:R-:W-:Y:S01]  /*7cd0*/  F2FP.F16.E4M3.UNPACK_B R77, R77.H1 ;  /* 0x0000004dff4d723e */ /* 0x000fe200030006ff */
[----:B------:R-:W-:Y:S01]  /*7ce0*/  HADD2.F32 R135, -RZ, R50.H1_H1 ;  /* 0x30000032ff877230 */ /* 0x000fe20000004100 */
[----:B------:R-:W-:Y:S01]  /*7cf0*/  F2FP.F16.E4M3.UNPACK_B R50, R44.H1 ;  /* 0x0000002cff32723e */ /* 0x000fe200030006ff */
[----:B------:R-:W-:Y:S02]  /*7d00*/  HADD2.F32 R51, -RZ, R49.H1_H1 ;  /* 0x30000031ff337230 */ /* 0x000fe40000004100 */
[-C--:B------:R-:W-:Y:S01]  /*7d10*/  FFMA.FTZ R48, R48, R137.reuse, -R141 ;  /* 0x0000008930307223 */ /* 0x080fe2000001088d */
[----:B------:R-:W-:Y:S01]  /*7d20*/  FFMA.FTZ R49, R134, R137, R139 ;  /* 0x0000008986317223 */ /* 0x000fe2000001008b */
[----:B------:R-:W-:Y:S02]  /*7d30*/  HADD2.F32 R136, -RZ, R136.H1_H1 ;  /* 0x30000088ff887230 */ /* 0x000fe40000004100 */
[-C--:B------:R-:W-:Y:S01]  /*7d40*/  FMUL.FTZ R134, R135, R138.reuse ;  /* 0x0000008a87867220 */ /* 0x080fe20000410000 */
[----:B------:R-:W-:Y:S01]  /*7d50*/  FMUL.FTZ R44, R51, R138 ;  /* 0x0000008a332c7220 */ /* 0x000fe20000410000 */
[----:B------:R-:W-:Y:S01]  /*7d60*/  F2FP.F16.E4M3.UNPACK_B R137, R45.H1 ;  /* 0x0000002dff89723e */ /* 0x000fe200030006ff */
[----:B------:R-:W-:-:S02]  /*7d70*/  HADD2.F32 R45, -RZ, R50.H0_H0 ;  /* 0x20000032ff2d7230 */ /* 0x000fc40000004100 */
[-C--:B------:R-:W-:Y:S01]  /*7d80*/  FFMA.FTZ R51, R51, R136.reuse, -R134 ;  /* 0x0000008833337223 */ /* 0x080fe20000010886 */
[----:B------:R-:W-:Y:S01]  /*7d90*/  FFMA.FTZ R44, R135, R136, R44 ;  /* 0x00000088872c7223 */ /* 0x000fe2000001002c */
[----:B------:R-:W-:Y:S01]  /*7da0*/  F2FP.F16.E4M3.UNPACK_B R14, R14.H1 ;  /* 0x0000000eff0e723e */ /* 0x000fe200030006ff */
[----:B------:R-:W-:Y:S01]  /*7db0*/  HADD2.F32 R134, -RZ, R77.H0_H0 ;  /* 0x2000004dff867230 */ /* 0x000fe20000004100 */
[----:B------:R-:W-:Y:S01]  /*7dc0*/  F2FP.SATFINITE.E4M3.F32.PACK_AB_MERGE_C R46, R46, R145, R149 ;  /* 0x000000912e2e723e */ /* 0x000fe20004807095 */
[--C-:B------:R-:W-:Y:S02]  /*7dd0*/  HADD2.F32 R136, -RZ, R137.reuse.H0_H0 ;  /* 0x20000089ff887230 */ /* 0x100fe40000004100 */
[----:B------:R-:W-:Y:S02]  /*7de0*/  HADD2.F32 R135, -RZ, R14.H0_H0 ;  /* 0x2000000eff877230 */ /* 0x000fe40000004100 */
[----:B------:R-:W-:Y:S02]  /*7df0*/  HADD2.F32 R50, -RZ, R50.H1_H1 ;  /* 0x30000032ff327230 */ /* 0x000fe40000004100 */
[----:B------:R-:W-:Y:S01]  /*7e00*/  FMUL.FTZ R138, R134, R136 ;  /* 0x00000088868a7220 */ /* 0x000fe20000410000 */
[----:B------:R-:W-:-:S02]  /*7e10*/  HADD2.F32 R137, -RZ, R137.H1_H1 ;  /* 0x30000089ff897230 */ /* 0x000fc40000004100 */
[C---:B------:R-:W-:Y:S01]  /*7e20*/  FMUL.FTZ R139, R45.reuse, R136 ;  /* 0x000000882d8b7220 */ /* 0x040fe20000410000 */
[----:B------:R-:W-:Y:S02]  /*7e30*/  HADD2.F32 R77, -RZ, R77.H1_H1 ;  /* 0x3000004dff4d7230 */ /* 0x000fe40000004100 */
[-C--:B------:R-:W-:Y:S01]  /*7e40*/  FFMA.FTZ R142, R45, R135.reuse, -R138 ;  /* 0x000000872d8e7223 */ /* 0x080fe2000001088a */
[----:B------:R-:W-:Y:S02]  /*7e50*/  HADD2.F32 R136, -RZ, R14.H1_H1 ;  /* 0x3000000eff887230 */ /* 0x000fe40000004100 */
[----:B------:R-:W-:Y:S01]  /*7e60*/  FFMA.FTZ R143, R134, R135, R139 ;  /* 0x00000087868f7223 */ /* 0x000fe2000001008b */
        /* <DEDUP_REMOVED lines=54> */
.L_x_3006:
[----:B------:R-:W-:Y:S05]  /*81d0*/  BSYNC B2 ;  /* 0x0000000000027941 */ /* 0x000fea0003800000 */
.L_x_3005:
[----:B------:R-:W-:Y:S01]  /*81e0*/  ISETP.GE.AND P3, PT, R11, R124, PT ;  /* 0x0000007c0b00720c */ /* 0x000fe20003f66270 */
[----:B--2---:R4:W-:-:S12]  /*81f0*/  ST.E.128 desc[UR36][R114.64], R12 ;  /* 0x0000000c72007985 */ /* 0x0049d8000c101d24 */
[----:B------:R-:W-:-:S04]  /*8200*/  @!P3 IADD3 R44, P4, R120, R11, RZ ;  /* 0x0000000b782cb210 */ /* 0x000fc80007f9e0ff */
[----:B------:R-:W-:-:S05]  /*8210*/  @!P3 LEA.HI.X.SX32 R45, R11, R118, 0x1, P4 ;  /* 0x000000760b2db211 */ /* 0x000fca00020f0eff */
[----:B---3--:R4:W-:Y:S04]  /*8220*/  @!P3 ST.E.128 desc[UR36][R44.64], R76 ;  /* 0x0000004c2c00b985 */ /* 0x0089e8000c101d24 */
.L_x_3004:
[----:B------:R-:W-:Y:S05]  /*8230*/  BSYNC B1 ;  /* 0x0000000000017941 */ /* 0x000fea0003800000 */
.L_x_3003:
[----:B------:R-:W-:-:S03]  /*8240*/  UMOV UR4, 0xffffffff ;  /* 0xffffffff00047882 */ /* 0x000fc60000000000 */
[----:B------:R-:W-:Y:S05]  /*8250*/  BRA.DIV UR4, `(.L_x_3007) ;  /* 0x0000022a04d07947 */ /* 0x000fea000b800000 */
[----:B----4-:R4:W0:Y:S04]  /*8260*/  SHFL.IDX PT, R76, R117, 0x1, 0x181f ;  /* 0x00381f00754c7f89 */ /* 0x01082800000e0000 */
[----:B------:R4:W0:Y:S02]  /*8270*/  SHFL.IDX PT, R50, R116, 0x1, 0x181f ;  /* 0x00381f0074327f89 */ /* 0x00082400000e0000 */
.L_x_3326:
[----:B------:R-:W-:Y:S01]  /*8280*/  ISETP.GE.OR P3, PT, R104, R111, P1 ;  /* 0x0000006f6800720c */ /* 0x000fe20000f66670 */
[----:B------:R-:W-:-:S12]  /*8290*/  BSSY B1, `(.L_x_3008) ;  /* 0x00000f4000017945 */ /* 0x000fd80003800000 */
        /* <DEDUP_REMOVED lines=28> */
[----:B------:R-:W-:Y:S01]  /*8460*/  LOP3.LUT R77, R55, 0xff0000ff, RZ, 0xc0, !PT ;  /* 0xff0000ff374d7812 */ /* 0x000fe200078ec0ff */
[----:B------:R-:W-:Y:S01]  /*8470*/  IMAD.MOV.U32 R55, RZ, RZ, R12 ;  /* 0x000000ffff377224 */ /* 0x000fe200078e000c */
[----:B------:R-:W-:Y:S01]  /*8480*/  SHF.R.U32.HI R54, RZ, 0x8, R59 ;  /* 0x00000008ff367819 */ /* 0x000fe2000001163b */
[----:B------:R-:W-:Y:S01]  /*8490*/  IMAD.SHL.U32 R12, R51, 0x100, RZ ;  /* 0x00000100330c7824 */ /* 0x000fe200078e00ff */
[----:B------:R-:W-:Y:S01]  /*84a0*/  SHF.R.U32.HI R115, RZ, 0x10, R53 ;  /* 0x00000010ff737819 */ /* 0x000fe20000011635 */
[----:B------:R-:W-:Y:S01]  /*84b0*/  IMAD.MOV.U32 R51, RZ, RZ, R14 ;  /* 0x000000ffff337224 */ /* 0x000fe200078e000e */
[----:B------:R-:W-:Y:S01]  /*84c0*/  LOP3.LUT R53, R53, 0xff0000ff, RZ, 0xc0, !PT ;  /* 0xff0000ff35357812 */ /* 0x000fe200078ec0ff */
[----:B------:R-:W-:Y:S01]  /*84d0*/  IMAD.SHL.U32 R46, R54, 0x100, RZ ;  /* 0x00000100362e7824 */ /* 0x000fe200078e00ff */
[----:B------:R-:W-:-:S02]  /*84e0*/  SHF.R.U32.HI R56, RZ, 0x8, R57 ;  /* 0x00000008ff387819 */ /* 0x000fc40000011639 */
[----:B------:R-:W-:Y:S02]  /*84f0*/  SHF.R.U32.HI R78, RZ, 0x10, R59 ;  /* 0x00000010ff4e7819 */ /* 0x000fe4000001163b */
[----:B------:R-:W-:Y:S01]  /*8500*/  LOP3.LUT R59, R59, 0xff0000ff, RZ, 0xc0, !PT ;  /* 0xff0000ff3b3b7812 */ /* 0x000fe200078ec0ff */
[----:B------:R-:W-:Y:S01]  /*8510*/  IMAD.SHL.U32 R14, R56, 0x100, RZ ;  /* 0x00000100380e7824 */ /* 0x000fe200078e00ff */
[----:B------:R-:W-:Y:S01]  /*8520*/  MOV R58, R44 ;  /* 0x0000002c003a7202 */ /* 0x000fe20000000f00 */
[----:B------:R-:W-:Y:S01]  /*8530*/  IMAD.U32 R78, R78, 0x10000, RZ ;  /* 0x000100004e4e7824 */ /* 0x000fe200078e00ff */
[----:B------:R-:W-:Y:S01]  /*8540*/  LOP3.LUT R53, R53, 0xff00, R12, 0xf8, !PT ;  /* 0x0000ff0035357812 */ /* 0x000fe200078ef80c */
[----:B------:R-:W-:Y:S01]  /*8550*/  IMAD.SHL.U32 R12, R79, 0x100, RZ ;  /* 0x000001004f0c7824 */ /* 0x000fe200078e00ff */
[----:B------:R-:W-:Y:S02]  /*8560*/  SHF.R.U32.HI R114, RZ, 0x10, R57 ;  /* 0x00000010ff727819 */ /* 0x000fe40000011639 */
        /* <DEDUP_REMOVED lines=71> */
[----:B------:R-:W-:Y:S02]  /*89e0*/  HADD2.F32 R59, -RZ, R133.H0_H0 ;  /* 0x20000085ff3b7230 */ /* 0x000fe40000004100 */
[----:B------:R-:W-:Y:S01]  /*89f0*/  FFMA.FTZ R134, R55, R56, -R134 ;  /* 0x0000003837867223 */ /* 0x000fe20000010886 */
[----:B------:R-:W-:Y:S01]  /*8a00*/  F2FP.F16.E4M3.UNPACK_B R55, R52 ;  /* 0x00000034ff37723e */ /* 0x000fe200020006ff */
[----:B------:R-:W-:Y:S01]  /*8a10*/  FFMA.FTZ R139, R57, R56, R114 ;  /* 0x00000038398b7223 */ /* 0x000fe20000010072 */
[----:B------:R-:W-:Y:S01]  /*8a20*/  F2FP.F16.E4M3.UNPACK_B R131, R131 ;  /* 0x00000083ff83723e */ /* 0x000fe200020006ff */
[----:B------:R-:W-:Y:S01]  /*8a30*/  HADD2.F32 R52, -RZ, R51.H0_H0 ;  /* 0x20000033ff347230 */ /* 0x000fe20000004100 */
[----:B------:R-:W-:Y:S01]  /*8a40*/  F2FP.SATFINITE.E4M3.F32.PACK_AB_MERGE_C R53, R120, R53, RZ ;  /* 0x000000357835723e */ /* 0x000fe200048070ff */
[----:B------:R-:W-:Y:S01]  /*8a50*/  HADD2.F32 R56, -RZ, R55.H0_H0 ;  /* 0x20000037ff387230 */ /* 0x000fe20000004100 */
[----:B------:R-:W-:Y:S01]  /*8a60*/  F2FP.SATFINITE.E4M3.F32.PACK_AB_MERGE_C R137, R137, R54, RZ ;  /* 0x000000368989723e */ /* 0x000fe200048070ff */
[----:B------:R-:W-:Y:S01]  /*8a70*/  HADD2.F32 R78, -RZ, R133.H1_H1 ;  /* 0x30000085ff4e7230 */ /* 0x000fe20000004100 */
[----:B------:R-:W-:Y:S01]  /*8a80*/  F2FP.SATFINITE.E4M3.F32.PACK_AB_MERGE_C R54, R118, R79, R53 ;  /* 0x0000004f7636723e */ /* 0x000fe20004807035 */
[----:B------:R-:W-:-:S02]  /*8a90*/  HADD2.F32 R55, -RZ, R55.H1_H1 ;  /* 0x30000037ff377230 */ /* 0x000fc40000004100 */
[-C--:B------:R-:W-:Y:S01]  /*8aa0*/  FMUL.FTZ R77, R56, R59.reuse ;  /* 0x0000003b384d7220 */ /* 0x080fe20000410000 */
[----:B------:R-:W-:Y:S02]  /*8ab0*/  HADD2.F32 R51, -RZ, R51.H1_H1 ;  /* 0x30000033ff337230 */ /* 0x000fe40000004100 */
[C---:B------:R-:W-:Y:S01]  /*8ac0*/  FMUL.FTZ R59, R52.reuse, R59 ;  /* 0x0000003b343b7220 */ /* 0x040fe20000410000 */
[--C-:B------:R-:W-:Y:S02]  /*8ad0*/  HADD2.F32 R57, -RZ, R131.reuse.H0_H0 ;  /* 0x20000083ff397230 */ /* 0x100fe40000004100 */
[-C--:B------:R-:W-:Y:S01]  /*8ae0*/  FMUL.FTZ R114, R55, R78.reuse ;  /* 0x0000004e37727220 */ /* 0x080fe20000410000 */
[----:B------:R-:W-:Y:S02]  /*8af0*/  HADD2.F32 R58, -RZ, R131.H1_H1 ;  /* 0x30000083ff3a7230 */ /* 0x000fe40000004100 */
[C---:B------:R-:W-:Y:S01]  /*8b00*/  FMUL.FTZ R78, R51.reuse, R78 ;  /* 0x0000004e334e7220 */ /* 0x040fe20000410000 */
[----:B------:R-:W-:Y:S01]  /*8b10*/  F2FP.F16.E4M3.UNPACK_B R79, R46 ;  /* 0x0000002eff4f723e */ /* 0x000fe200020006ff */
[-C--:B------:R-:W-:Y:S01]  /*8b20*/  FFMA.FTZ R52, R52, R57.reuse, -R77 ;  /* 0x0000003934347223 */ /* 0x080fe2000001084d */
[----:B------:R-:W-:Y:S01]  /*8b30*/  FFMA.FTZ R59, R56, R57, R59 ;  /* 0x00000039383b7223 */ /* 0x000fe2000001003b */
[----:B------:R-:W-:Y:S01]  /*8b40*/  F2FP.F16.E4M3.UNPACK_B R57, R45 ;  /* 0x0000002dff39723e */ /* 0x000fe200020006ff */
[-C--:B------:R-:W-:Y:S01]  /*8b50*/  FFMA.FTZ R51, R51, R58.reuse, -R114 ;  /* 0x0000003a33337223 */ /* 0x080fe20000010872 */
[----:B------:R-:W-:Y:S01]  /*8b60*/  F2FP.F16.E4M3.UNPACK_B R56, R13 ;  /* 0x0000000dff38723e */ /* 0x000fe200020006ff */
[----:B------:R-:W-:Y:S01]  /*8b70*/  FFMA.FTZ R78, R55, R58, R78 ;  /* 0x0000003a374e7223 */ /* 0x000fe2000001004e */
[----:B------:R-:W-:Y:S01]  /*8b80*/  F2FP.SATFINITE.E4M3.F32.PACK_AB_MERGE_C R134, R134, R135, RZ ;  /* 0x000000878686723e */ /* 0x000fe200048070ff */
[----:B------:R-:W-:Y:S01]  /*8b90*/  HADD2.F32 R58, -RZ, R57.H0_H0 ;  /* 0x20000039ff3a7230 */ /* 0x000fe20000004100 */
[----:B------:R-:W-:Y:S01]  /*8ba0*/  F2FP.SATFINITE.E4M3.F32.PACK_AB_MERGE_C R132, R139, R132, RZ ;  /* 0x000000848b84723e */ /* 0x000fe200048070ff */
[----:B------:R-:W-:Y:S01]  /*8bb0*/  HADD2.F32 R114, -RZ, R79.H0_H0 ;  /* 0x2000004fff727230 */ /* 0x000fe20000004100 */
[----:B------:R-:W-:Y:S01]  /*8bc0*/  F2FP.F16.E4M3.UNPACK_B R77, R44 ;  /* 0x0000002cff4d723e */ /* 0x000fe200020006ff */
[----:B------:R-:W-:Y:S01]  /*8bd0*/  HADD2.F32 R55, -RZ, R56.H0_H0 ;  /* 0x20000038ff377230 */ /* 0x000fe20000004100 */
[----:B------:R-:W-:-:S02]  /*8be0*/  F2FP.SATFINITE.E4M3.F32.PACK_AB_MERGE_C R52, R51, R52, R134 ;  /* 0x000000343334723e */ /* 0x000fc40004807086 */
[----:B------:R-:W-:Y:S01]  /*8bf0*/  F2FP.SATFINITE.E4M3.F32.PACK_AB_MERGE_C R51, R78, R59, R132 ;  /* 0x0000003b4e33723e */ /* 0x000fe20004807084 */
[----:B------:R-:W-:Y:S01]  /*8c00*/  HADD2.F32 R78, -RZ, R77.H0_H0 ;  /* 0x2000004dff4e7230 */ /* 0x000fe20000004100 */
[----:B------:R-:W-:Y:S01]  /*8c10*/  F2FP.SATFINITE.E4M3.F32.PACK_AB_MERGE_C R53, R130, R115, R137 ;  /* 0x000000738235723e */ /* 0x000fe20004807089 */
[-C--:B------:R-:W-:Y:S01]  /*8c20*/  FMUL.FTZ R118, R58, R114.reuse ;  /* 0x000000723a767220 */ /* 0x080fe20000410000 */
[C---:B------:R-:W-:Y:S01]  /*8c30*/  FMUL.FTZ R115, R55.reuse, R114 ;  /* 0x0000007237737220 */ /* 0x040fe20000410000 */
[----:B------:R-:W-:Y:S01]  /*8c40*/  HADD2.F32 R59, -RZ, R57.H1_H1 ;  /* 0x30000039ff3b7230 */ /* 0x000fe20000004100 */
[----:B------:R-:W-:Y:S01]  /*8c50*/  F2FP.F16.E4M3.UNPACK_B R13, R13.H1 ;  /* 0x0000000dff0d723e */ /* 0x000fe200030006ff */
[----:B------:R-:W-:Y:S02]  /*8c60*/  HADD2.F32 R114, -RZ, R79.H1_H1 ;  /* 0x3000004fff727230 */ /* 0x000fe40000004100 */
[----:B------:R-:W-:Y:S01]  /*8c70*/  FFMA.FTZ R55, R55, R78, -R118 ;  /* 0x0000004e37377223 */ /* 0x000fe20000010876 */
[----:B------:R-:W-:-:S02]  /*8c80*/  HADD2.F32 R57, -RZ, R56.H1_H1 ;  /* 0x30000038ff397230 */ /* 0x000fc40000004100 */
        /* <DEDUP_REMOVED lines=8> */
[----:B------:R-:W-:Y:S01]  /*8d10*/  FFMA.FTZ R131, R59, R78, R114 ;  /* 0x0000004e3b837223 */ /* 0x000fe20000010072 */
[----:B------:R-:W-:Y:S01]  /*8d20*/  HADD2.F32 R46, -RZ, R58.H0_H0 ;  /* 0x2000003aff2e7230 */ /* 0x000fe20000004100 */
[----:B------:R-:W-:Y:S01]  /*8d30*/  F2FP.F16.E4M3.UNPACK_B R79, R14.H1 ;  /* 0x0000000eff4f723e */ /* 0x000fe200030006ff */
[----:B------:R-:W-:-:S02]  /*8d40*/  HADD2.F32 R45, -RZ, R13.H0_H0 ;  /* 0x2000000dff2d7230 */ /* 0x000fc40000004100 */
[--C-:B------:R-:W-:Y:S02]  /*8d50*/  HADD2.F32 R59, -RZ, R57.reuse.H0_H0 ;  /* 0x20000039ff3b7230 */ /* 0x100fe40000004100 */
[----:B------:R-:W-:Y:S02]  /*8d60*/  HADD2.F32 R58, -RZ, R58.H1_H1 ;  /* 0x3000003aff3a7230 */ /* 0x000fe40000004100 */
[----:B------:R-:W-:Y:S02]  /*8d70*/  HADD2.F32 R77, -RZ, R57.H1_H1 ;  /* 0x30000039ff4d7230 */ /* 0x000fe40000004100 */
[-C--:B------:R-:W-:Y:S01]  /*8d80*/  FMUL.FTZ R78, R46, R59.reuse ;  /* 0x0000003b2e4e7220 */ /* 0x080fe20000410000 */
[----:B------:R-:W-:Y:S02]  /*8d90*/  HADD2.F32 R57, -RZ, R44.H0_H0 ;  /* 0x2000002cff397230 */ /* 0x000fe40000004100 */
[----:B------:R-:W-:Y:S01]  /*8da0*/  FMUL.FTZ R59, R45, R59 ;  /* 0x0000003b2d3b7220 */ /* 0x000fe20000410000 */
[----:B------:R-:W-:-:S02]  /*8db0*/  HADD2.F32 R13, -RZ, R13.H1_H1 ;  /* 0x3000000dff0d7230 */ /* 0x000fc40000004100 */
[----:B------:R-:W-:Y:S01]  /*8dc0*/  FMUL.FTZ R114, R58, R77 ;  /* 0x0000004d3a727220 */ /* 0x000fe20000410000 */
[----:B------:R-:W-:Y:S02]  /*8dd0*/  HADD2.F32 R44, -RZ, R44.H1_H1 ;  /* 0x3000002cff2c7230 */ /* 0x000fe40000004100 */
[----:B------:R-:W-:Y:S01]  /*8de0*/  FFMA.FTZ R130, R46, R57, R59 ;  /* 0x000000392e827223 */ /* 0x000fe2000001003b */
[----:B------:R-:W-:Y:S01]  /*8df0*/  F2FP.F16.E4M3.UNPACK_B R46, R47 ;  /* 0x0000002fff2e723e */ /* 0x000fe200020006ff */
[C---:B------:R-:W-:Y:S01]  /*8e00*/  FMUL.FTZ R77, R13.reuse, R77 ;  /* 0x0000004d0d4d7220 */ /* 0x040fe20000410000 */
[----:B------:R-:W-:Y:S01]  /*8e10*/  F2FP.F16.E4M3.UNPACK_B R47, R47.H1 ;  /* 0x0000002fff2f723e */ /* 0x000fe200030006ff */
[-C--:B------:R-:W-:Y:S01]  /*8e20*/  FFMA.FTZ R133, R13, R44.reuse, -R114 ;  /* 0x0000002c0d857223 */ /* 0x080fe20000010872 */
[----:B------:R-:W-:Y:S01]  /*8e30*/  F2FP.F16.E4M3.UNPACK_B R13, R15 ;  /* 0x0000000fff0d723e */ /* 0x000fe200020006ff */
[----:B------:R-:W-:Y:S01]  /*8e40*/  FFMA.FTZ R120, R45, R57, -R78 ;  /* 0x000000392d787223 */ /* 0x000fe2000001084e */
[----:B------:R-:W-:Y:S01]  /*8e50*/  F2FP.F16.E4M3.UNPACK_B R15, R15.H1 ;  /* 0x0000000fff0f723e */ /* 0x000fe200030006ff */
[----:B------:R-:W-:Y:S01]  /*8e60*/  FFMA.FTZ R135, R58, R44, R77 ;  /* 0x0000002c3a877223 */ /* 0x000fe2000001004d */
        /* <DEDUP_REMOVED lines=12> */
[C---:B------:R-:W-:Y:S01]  /*8f30*/  FMUL.FTZ R115, R45.reuse, R115 ;  /* 0x000000732d737220 */ /* 0x040fe20000410000 */
[----:B------:R-:W-:Y:S02]  /*8f40*/  HADD2.F32 R44, -RZ, R13.H0_H0 ;  /* 0x2000000dff2c7230 */ /* 0x000fe40000004100 */
[-C--:B------:R-:W-:Y:S01]  /*8f50*/  FFMA.FTZ R132, R45, R77.reuse, -R132 ;  /* 0x0000004d2d847223 */ /* 0x080fe20000010884 */
[----:B------:R-:W-:Y:S02]  /*8f60*/  HADD2.F32 R59, -RZ, R14.H0_H0 ;  /* 0x2000000eff3b7230 */ /* 0x000fe40000004100 */
[----:B------:R-:W-:Y:S01]  /*8f70*/  FFMA.FTZ R115, R12, R77, R115 ;  /* 0x0000004d0c737223 */ /* 0x000fe20000010073 */
        /* <DEDUP_REMOVED lines=8> */
[----:B------:R-:W-:Y:S01]  /*9000*/  FMUL.FTZ R44, R47, R12 ;  /* 0x0000000c2f2c7220 */ /* 0x000fe20000410000 */
[----:B------:R-:W-:-:S02]  /*9010*/  HADD2.F32 R46, -RZ, R46.H1_H1 ;  /* 0x3000002eff2e7230 */ /* 0x000fc40000004100 */
[----:B------:R-:W-:Y:S01]  /*9020*/  FMUL.FTZ R134, R15, R12 ;  /* 0x0000000c0f867220 */ /* 0x000fe20000410000 */
[----:B------:R-:W-:Y:S01]  /*9030*/  HADD2.F32 R78, -RZ, R78.H1_H1 ;  /* 0x3000004eff4e7230 */ /* 0x000fe20000004100 */
[----:B------:R-:W-:Y:S01]  /*9040*/  F2FP.SATFINITE.E4M3.F32.PACK_AB_MERGE_C R56, R131, R56, R130 ;  /* 0x000000388338723e */ /* 0x000fe20004807082 */
[----:B------:R-:W-:Y:S02]  /*9050*/  HADD2.F32 R58, -RZ, R58.H1_H1 ;  /* 0x3000003aff3a7230 */ /* 0x000fe40000004100 */
        /* <DEDUP_REMOVED lines=15> */
[----:B------:R-:W-:Y:S01]  /*9150*/  IMAD.MOV.U32 R45, RZ, RZ, R56 ;  /* 0x000000ffff2d7224 */ /* 0x000fe200078e0038 */
[----:B------:R-:W-:-:S07]  /*9160*/  MOV R14, R52 ;  /* 0x00000034000e7202 */ /* 0x000fce0000000f00 */
.L_x_3011:
[----:B------:R-:W-:Y:S05]  /*9170*/  BSYNC B2 ;  /* 0x0000000000027941 */ /* 0x000fea0003800000 */
.L_x_3010:
[----:B------:R-:W-:Y:S01]  /*9180*/  ISETP.GE.AND P3, PT, R11, R124, PT ;  /* 0x0000007c0b00720c */ /* 0x000fe20003f66270 */
[----:B0-----:R0:W-:-:S12]  /*9190*/  ST.E.128 desc[UR36][R48.64], R12 ;  /* 0x0000000c30007985 */ /* 0x0011d8000c101d24 */
[----:B------:R-:W-:-:S04]  /*91a0*/  @!P3 IADD3 R50, P4, R11, R50, RZ ;  /* 0x000000320b32b210 */ /* 0x000fc80007f9e0ff */
[----:B------:R-:W-:-:S05]  /*91b0*/  @!P3 LEA.HI.X.SX32 R51, R11, R76, 0x1, P4 ;  /* 0x0000004c0b33b211 */ /* 0x000fca00020f0eff */
[----:B------:R0:W-:Y:S04]  /*91c0*/  @!P3 ST.E.128 desc[UR36][R50.64], R44 ;  /* 0x0000002c3200b985 */ /* 0x0001e8000c101d24 */
.L_x_3009:
[----:B------:R-:W-:Y:S05]  /*91d0*/  BSYNC B1 ;  /* 0x0000000000017941 */ /* 0x000fea0003800000 */
.L_x_3008:
[----:B------:R-:W-:-:S03]  /*91e0*/  UMOV UR4, 0xffffffff ;  /* 0xffffffff00047882 */ /* 0x000fc60000000000 */
[----:B------:R-:W-:Y:S05]  /*91f0*/  BRA.DIV UR4, `(.L_x_3012) ;  /* 0x0000021e04347947 */ /* 0x000fea000b800000 */
[----:B0-----:R0:W0:Y:S04]  /*9200*/  SHFL.IDX PT, R50, R117, 0x2, 0x181f ;  /* 0x00581f0075327f89 */ /* 0x00102800000e0000 */
[----:B------:R0:W0:Y:S02]  /*9210*/  SHFL.IDX PT, R52, R116, 0x2, 0x181f ;  /* 0x00581f0074347f89 */ /* 0x00002400000e0000 */
.L_x_3330:
        /* <DEDUP_REMOVED lines=32> */
[----:B------:R-:W-:Y:S01]  /*9420*/  SHF.R.U32.HI R59, RZ, 0x8, R63 ;  /* 0x00000008ff3b7819 */ /* 0x000fe2000001163f */
[----:B------:R-:W-:Y:S01]  /*9430*/  IMAD.MOV.U32 R53, RZ, RZ, R46 ;  /* 0x000000ffff357224 */ /* 0x000fe200078e002e */
[----:B------:R-:W-:Y:S01]  /*9440*/  SHF.R.U32.HI R61, RZ, 0x8, R65 ;  /* 0x00000008ff3d7819 */ /* 0x000fe20000011641 */
[----:B------:R-:W-:Y:S01]  /*9450*/  IMAD.MOV.U32 R51, RZ, RZ, R14 ;  /* 0x000000ffff337224 */ /* 0x000fe200078e000e */
[----:B------:R-:W-:-:S02]  /*9460*/  LOP3.LUT R56, R63, 0xff0000ff, RZ, 0xc0, !PT ;  /* 0xff0000ff3f387812 */ /* 0x000fc400078ec0ff */
[----:B------:R-:W-:Y:S01]  /*9470*/  SHF.R.U32.HI R62, RZ, 0x10, R63 ;  /* 0x00000010ff3e7819 */ /* 0x000fe2000001163f */
[----:B------:R-:W-:Y:S01]  /*9480*/  IMAD.SHL.U32 R61, R61, 0x100, RZ ;  /* 0x000001003d3d7824 */ /* 0x000fe200078e00ff */
[----:B------:R-:W-:Y:S02]  /*9490*/  SHF.R.U32.HI R63, RZ, 0x8, R67 ;  /* 0x00000008ff3f7819 */ /* 0x000fe40000011643 */
[----:B------:R-:W-:Y:S01]  /*94a0*/  LOP3.LUT R12, R55, 0xff00, R12, 0xf8, !PT ;  /* 0x0000ff00370c7812 */ /* 0x000fe200078ef80c */
[----:B------:R-:W-:Y:S01]  /*94b0*/  IMAD.U32 R55, R64, 0x10000, RZ ;  /* 0x0001000040377824 */ /* 0x000fe200078e00ff */
[----:B------:R-:W-:Y:S01]  /*94c0*/  SHF.L.U32 R59, R59, 0x8, RZ ;  /* 0x000000083b3b7819 */ /* 0x000fe200000006ff */
[----:B------:R-:W-:Y:S01]  /*94d0*/  IMAD.SHL.U32 R63, R63, 0x100, RZ ;  /* 0x000001003f3f7824 */ /* 0x000fe200078e00ff */
[----:B------:R-:W-:Y:S02]  /*94e0*/  LOP3.LUT R58, R65, 0xff0000ff, RZ, 0xc0, !PT ;  /* 0xff0000ff413a7812 */ /* 0x000fe400078ec0ff */
[----:B------:R-:W-:Y:S01]  /*94f0*/  LOP3.LUT R56, R56, 0xff00, R59, 0xf8, !PT ;  /* 0x0000ff0038387812 */ /* 0x000fe200078ef83b */
[----:B------:R-:W-:Y:S01]  /*9500*/  IMAD.U32 R59, R62, 0x10000, RZ ;  /* 0x000100003e3b7824 */ /* 0x000fe200078e00ff */
[----:B------:R-:W-:-:S02]  /*9510*/  LOP3.LUT R60, R67, 0xff0000ff, RZ, 0xc0, !PT ;  /* 0xff0000ff433c7812 */ /* 0x000fc400078ec0ff */
[----:B------:R-:W-:Y:S02]  /*9520*/  LOP3.LUT R44, R12, 0xff0000, R55, 0xf8, !PT ;  /* 0x00ff00000c2c7812 */ /* 0x000fe400078ef837 */
[----:B------:R-:W-:Y:S02]  /*9530*/  LOP3.LUT R46, R58, 0xff00, R61, 0xf8, !PT ;  /* 0x0000ff003a2e7812 */ /* 0x000fe400078ef83d */
[----:B------:R-:W-:Y:S02]  /*9540*/  F2FP.F16.E4M3.UNPACK_B R62, R128.H1 ;  /* 0x00000080ff3e723e */ /* 0x000fe400030006ff */
[----:B------:R-:W-:Y:S02]  /*9550*/  F2FP.F16.E4M3.UNPACK_B R55, R54.H1 ;  /* 0x00000036ff37723e */ /* 0x000fe400030006ff */
[----:B------:R-:W-:Y:S01]  /*9560*/  F2FP.F16.E4M3.UNPACK_B R58, R57.H1 ;  /* 0x00000039ff3a723e */ /* 0x000fe200030006ff */
[--C-:B------:R-:W-:Y:S01]  /*9570*/  HADD2.F32 R14, -RZ, R62.reuse.H0_H0 ;  /* 0x2000003eff0e7230 */ /* 0x100fe20000004100 */
[----:B------:R-:W-:Y:S01]  /*9580*/  LOP3.LUT R64, R60, 0xff00, R63, 0xf8, !PT ;  /* 0x0000ff003c407812 */ /* 0x000fe200078ef83f */
[----:B------:R-:W-:Y:S01]  /*9590*/  HADD2.F32 R62, -RZ, R62.H1_H1 ;  /* 0x3000003eff3e7230 */ /* 0x000fe20000004100 */
[----:B------:R-:W-:-:S02]  /*95a0*/  SHF.R.U32.HI R66, RZ, 0x10, R65 ;  /* 0x00000010ff427819 */ /* 0x000fc40000011641 */
[----:B------:R-:W-:Y:S01]  /*95b0*/  LOP3.LUT R12, R56, 0xff0000, R59, 0xf8, !PT ;  /* 0x00ff0000380c7812 */ /* 0x000fe200078ef83b */
[--C-:B------:R-:W-:Y:S01]  /*95c0*/  HADD2.F32 R56, -RZ, R55.reuse.H0_H0 ;  /* 0x20000037ff387230 */ /* 0x100fe20000004100 */
[----:B------:R-:W-:Y:S01]  /*95d0*/  F2FP.F16.E4M3.UNPACK_B R60, R125.H1 ;  /* 0x0000007dff3c723e */ /* 0x000fe200030006ff */
[----:B------:R-:W-:Y:S01]  /*95e0*/  HADD2.F32 R59, -RZ, R58.H0_H0 ;  /* 0x2000003aff3b7230 */ /* 0x000fe20000004100 */
[----:B------:R-:W-:Y:S01]  /*95f0*/  SHF.R.U32.HI R65, RZ, 0x10, R67 ;  /* 0x00000010ff417819 */ /* 0x000fe20000011643 */
[----:B------:R-:W-:Y:S02]  /*9600*/  IMAD.U32 R63, R66, 0x10000, RZ ;  /* 0x00010000423f7824 */ /* 0x000fe400078e00ff */
[CC--:B------:R-:W-:Y:S01]  /*9610*/  FMUL.FTZ R66, R56.reuse, R14.reuse ;  /* 0x0000000e38427220 */ /* 0x0c0fe20000410000 */
[----:B------:R-:W-:Y:S02]  /*9620*/  HADD2.F32 R61, -RZ, R60.H0_H0 ;  /* 0x2000003cff3d7230 */ /* 0x000fe40000004100 */
[----:B------:R-:W-:Y:S01]  /*9630*/  FMUL.FTZ R67, R59, R14 ;  /* 0x0000000e3b437220 */ /* 0x000fe20000410000 */
[----:B------:R-:W-:Y:S01]  /*9640*/  F2FP.F16.E4M3.UNPACK_B R128, R128 ;  /* 0x00000080ff80723e */ /* 0x000fe200020006ff */
[----:B------:R-:W-:Y:S01]  /*9650*/  IMAD.U32 R65, R65, 0x10000, RZ ;  /* 0x0001000041417824 */ /* 0x000fe200078e00ff */
[----:B------:R-:W-:Y:S01]  /*9660*/  F2FP.F16.E4M3.UNPACK_B R57, R57 ;  /* 0x00000039ff39723e */ /* 0x000fe200020006ff */
[-C--:B------:R-:W-:Y:S01]  /*9670*/  FFMA.FTZ R66, R59, R61.reuse, R66 ;  /* 0x0000003d3b427223 */ /* 0x080fe20000010042 */
[----:B------:R-:W-:Y:S01]  /*9680*/  FFMA.FTZ R67, R56, R61, -R67 ;  /* 0x0000003d38437223 */ /* 0x000fe20000010843 */
[----:B------:R-:W-:Y:S01]  /*9690*/  HADD2.F32 R59, -RZ, R58.H1_H1 ;  /* 0x3000003aff3b7230 */ /* 0x000fe20000004100 */
[----:B------:R-:W-:Y:S01]  /*96a0*/  F2FP.F16.E4M3.UNPACK_B R54, R54 ;  /* 0x00000036ff36723e */ /* 0x000fe200020006ff */
[----:B------:R-:W-:Y:S01]  /*96b0*/  HADD2.F32 R56, -RZ, R55.H1_H1 ;  /* 0x30000037ff387230 */ /* 0x000fe20000004100 */
[----:B------:R-:W-:Y:S01]  /*96c0*/  LOP3.LUT R46, R46, 0xff0000, R63, 0xf8, !PT ;  /* 0x00ff00002e2e7812 */ /* 0x000fe200078ef83f */
[----:B------:R-:W-:-:S02]  /*96d0*/  HADD2.F32 R60, -RZ, R60.H1_H1 ;  /* 0x3000003cff3c7230 */ /* 0x000fc40000004100 */
[CC--:B------:R-:W-:Y:S01]  /*96e0*/  FMUL.FTZ R63, R59.reuse, R62.reuse ;  /* 0x0000003e3b3f7220 */ /* 0x0c0fe20000410000 */
[----:B------:R-:W-:Y:S01]  /*96f0*/  F2FP.F16.E4M3.UNPACK_B R125, R125 ;  /* 0x0000007dff7d723e */ /* 0x000fe200020006ff */
[----:B------:R-:W-:Y:S02]  /*9700*/  HADD2.F32 R61, -RZ, R128.H0_H0 ;  /* 0x20000080ff3d7230 */ /* 0x000fe40000004100 */
[----:B------:R-:W-:Y:S01]  /*9710*/  FMUL.FTZ R62, R56, R62 ;  /* 0x0000003e383e7220 */ /* 0x000fe20000410000 */
[----:B------:R-:W-:Y:S01]  /*9720*/  HADD2.F32 R58, -RZ, R57.H0_H0 ;  /* 0x20000039ff3a7230 */ /* 0x000fe20000004100 */
[----:B------:R-:W-:Y:S01]  /*9730*/  LOP3.LUT R14, R64, 0xff0000, R65, 0xf8, !PT ;  /* 0x00ff0000400e7812 */ /* 0x000fe200078ef841 */
[----:B------:R-:W-:Y:S02]  /*9740*/  HADD2.F32 R55, -RZ, R54.H0_H0 ;  /* 0x20000036ff377230 */ /* 0x000fe40000004100 */
[-C--:B------:R-:W-:Y:S01]  /*9750*/  FFMA.FTZ R64, R56, R60.reuse, -R63 ;  /* 0x0000003c38407223 */ /* 0x080fe2000001083f */
[----:B------:R-:W-:Y:S01]  /*9760*/  FFMA.FTZ R77, R59, R60, R62 ;  /* 0x0000003c3b4d7223 */ /* 0x000fe2000001003e */
        /* <DEDUP_REMOVED lines=9> */
[CC--:B------:R-:W-:Y:S01]  /*9800*/  FMUL.FTZ R59, R57.reuse, R128.reuse ;  /* 0x00000080393b7220 */ /* 0x0c0fe20000410000 */
[----:B------:R-:W-:Y:S01]  /*9810*/  F2FP.F16.E4M3.UNPACK_B R55, R129.H1 ;  /* 0x00000081ff37723e */ /* 0x000fe200030006ff */
[C---:B------:R-:W-:Y:S01]  /*9820*/  FMUL.FTZ R128, R54.reuse, R128 ;  /* 0x0000008036807220 */ /* 0x040fe20000410000 */
[----:B------:R-:W-:Y:S01]  /*9830*/  F2FP.F16.E4M3.UNPACK_B R56, R53.H1 ;  /* 0x00000035ff38723e */ /* 0x000fe200030006ff */
[----:B------:R-:W-:Y:S01]  /*9840*/  FFMA.FTZ R65, R54, R125, -R59 ;  /* 0x0000007d36417223 */ /* 0x000fe2000001083b */
[----:B------:R-:W-:Y:S01]  /*9850*/  F2FP.F16.E4M3.UNPACK_B R59, R127.H1 ;  /* 0x0000007fff3b723e */ /* 0x000fe200030006ff */
[--C-:B------:R-:W-:Y:S01]  /*9860*/  HADD2.F32 R60, -RZ, R55.reuse.H0_H0 ;  /* 0x20000037ff3c7230 */ /* 0x100fe20000004100 */
[----:B------:R-:W-:Y:S01]  /*9870*/  F2FP.F16.E4M3.UNPACK_B R54, R51.H1 ;  /* 0x00000033ff36723e */ /* 0x000fe200030006ff */
[----:B------:R-:W-:Y:S02]  /*9880*/  HADD2.F32 R58, -RZ, R56.H0_H0 ;  /* 0x20000038ff3a7230 */ /* 0x000fe40000004100 */
[----:B------:R-:W-:Y:S01]  /*9890*/  FFMA.FTZ R128, R57, R125, R128 ;  /* 0x0000007d39807223 */ /* 0x000fe20000010080 */
[----:B------:R-:W-:Y:S01]  /*98a0*/  HADD2.F32 R61, -RZ, R55.H1_H1 ;  /* 0x30000037ff3d7230 */ /* 0x000fe20000004100 */
[----:B------:R-:W-:Y:S01]  /*98b0*/  F2FP.F16.E4M3.UNPACK_B R129, R129 ;  /* 0x00000081ff81723e */ /* 0x000fe200020006ff */
[----:B------:R-:W-:-:S02]  /*98c0*/  HADD2.F32 R55, -RZ, R54.H0_H0 ;  /* 0x20000036ff377230 */ /* 0x000fc40000004100 */
[-C--:B------:R-:W-:Y:S01]  /*98d0*/  FMUL.FTZ R76, R58, R60.reuse ;  /* 0x0000003c3a4c7220 */ /* 0x080fe20000410000 */
[--C-:B------:R-:W-:Y:S01]  /*98e0*/  HADD2.F32 R57, -RZ, R59.reuse.H0_H0 ;  /* 0x2000003bff397230 */ /* 0x100fe20000004100 */
[----:B------:R-:W-:Y:S01]  /*98f0*/  F2FP.F16.E4M3.UNPACK_B R51, R51 ;  /* 0x00000033ff33723e */ /* 0x000fe200020006ff */
[----:B------:R-:W-:Y:S02]  /*9900*/  HADD2.F32 R56, -RZ, R56.H1_H1 ;  /* 0x30000038ff387230 */ /* 0x000fe40000004100 */
[C---:B------:R-:W-:Y:S01]  /*9910*/  FMUL.FTZ R115, R55.reuse, R60 ;  /* 0x0000003c37737220 */ /* 0x040fe20000410000 */
[----:B------:R-:W-:Y:S02]  /*9920*/  HADD2.F32 R54, -RZ, R54.H1_H1 ;  /* 0x30000036ff367230 */ /* 0x000fe40000004100 */
[----:B------:R-:W-:Y:S01]  /*9930*/  FFMA.FTZ R79, R55, R57, -R76 ;  /* 0x00000039374f7223 */ /* 0x000fe2000001084c */
[----:B------:R-:W-:Y:S02]  /*9940*/  HADD2.F32 R59, -RZ, R59.H1_H1 ;  /* 0x3000003bff3b7230 */ /* 0x000fe40000004100 */
[----:B------:R-:W-:Y:S01]  /*9950*/  FMUL.FTZ R55, R56, R61 ;  /* 0x0000003d38377220 */ /* 0x000fe20000410000 */
[----:B------:R-:W-:Y:S01]  /*9960*/  FFMA.FTZ R115, R58, R57, R115 ;  /* 0x000000393a737223 */ /* 0x000fe20000010073 */
[----:B------:R-:W-:Y:S01]  /*9970*/  FMUL.FTZ R61, R54, R61 ;  /* 0x0000003d363d7220 */ /* 0x000fe20000410000 */
[----:B------:R-:W-:-:S02]  /*9980*/  HADD2.F32 R58, -RZ, R129.H0_H0 ;  /* 0x20000081ff3a7230 */ /* 0x000fc40000004100 */
[----:B------:R-:W-:Y:S01]  /*9990*/  FFMA.FTZ R114, R54, R59, -R55 ;  /* 0x0000003b36727223 */ /* 0x000fe20000010837 */
[----:B------:R-:W-:Y:S01]  /*99a0*/  F2FP.F16.E4M3.UNPACK_B R54, R53 ;  /* 0x00000035ff36723e */ /* 0x000fe200020006ff */
[----:B------:R-:W-:Y:S01]  /*99b0*/  HADD2.F32 R53, -RZ, R51.H0_H0 ;  /* 0x20000033ff357230 */ /* 0x000fe20000004100 */
[----:B------:R-:W-:Y:S01]  /*99c0*/  F2FP.F16.E4M3.UNPACK_B R127, R127 ;  /* 0x0000007fff7f723e */ /* 0x000fe200020006ff */
[----:B--2---:R-:W-:Y:S01]  /*99d0*/  FFMA.FTZ R118, R56, R59, R61 ;  /* 0x0000003b38767223 */ /* 0x004fe2000001003d */
[----:B------:R-:W-:Y:S01]  /*99e0*/  HADD2.F32 R129, -RZ, R129.H1_H1 ;  /* 0x30000081ff817230 */ /* 0x000fe20000004100 */
[----:B------:R-:W-:Y:S01]  /*99f0*/  F2FP.F16.E4M3.UNPACK_B R61, R46 ;  /* 0x0000002eff3d723e */ /* 0x000fe200020006ff */
[--C-:B------:R-:W-:Y:S01]  /*9a00*/  HADD2.F32 R55, -RZ, R54.reuse.H0_H0 ;  /* 0x20000036ff377230 */ /* 0x100fe20000004100 */
[----:B------:R-:W-:Y:S01]  /*9a10*/  F2FP.SATFINITE.E4M3.F32.PACK_AB_MERGE_C R79, R114, R79, RZ ;  /* 0x0000004f724f723e */ /* 0x000fe200048070ff */
[----:B------:R-:W-:Y:S01]  /*9a20*/  HADD2.F32 R56, -RZ, R127.H0_H0 ;  /* 0x2000007fff387230 */ /* 0x000fe20000004100 */
[----:B------:R-:W-:Y:S01]  /*9a30*/  F2FP.SATFINITE.E4M3.F32.PACK_AB_MERGE_C R115, R118, R115, RZ ;  /* 0x000000737673723e */ /* 0x000fe200048070ff */
[----:B------:R-:W-:-:S02]  /*9a40*/  HADD2.F32 R54, -RZ, R54.H1_H1 ;  /* 0x30000036ff367230 */ /* 0x000fc40000004100 */
[-C--:B------:R-:W-:Y:S01]  /*9a50*/  FMUL.FTZ R60, R55, R58.reuse ;  /* 0x0000003a373c7220 */ /* 0x080fe20000410000 */
[C---:B------:R-:W-:Y:S01]  /*9a60*/  FMUL.FTZ R58, R53.reuse, R58 ;  /* 0x0000003a353a7220 */ /* 0x040fe20000410000 */
[----:B------:R-:W-:Y:S02]  /*9a70*/  HADD2.F32 R51, -RZ, R51.H1_H1 ;  /* 0x30000033ff337230 */ /* 0x000fe40000004100 */
[-C--:B------:R-:W-:Y:S01]  /*9a80*/  FFMA.FTZ R53, R53, R56.reuse, -R60 ;  /* 0x0000003835357223 */ /* 0x080fe2000001083c */
[----:B------:R-:W-:Y:S01]  /*9a90*/  FFMA.FTZ R76, R55, R56, R58 ;  /* 0x00000038374c7223 */ /* 0x000fe2000001003a */
[----:B------:R-:W-:Y:S01]  /*9aa0*/  F2FP.F16.E4M3.UNPACK_B R58, R45 ;  /* 0x0000002dff3a723e */ /* 0x000fe200020006ff */
[----:B------:R-:W-:Y:S01]  /*9ab0*/  HADD2.F32 R127, -RZ, R127.H1_H1 ;  /* 0x3000007fff7f7230 */ /* 0x000fe20000004100 */
[----:B------:R-:W-:Y:S01]  /*9ac0*/  F2FP.F16.E4M3.UNPACK_B R56, R13 ;  /* 0x0000000dff38723e */ /* 0x000fe200020006ff */
[-C--:B------:R-:W-:Y:S01]  /*9ad0*/  FMUL.FTZ R78, R54, R129.reuse ;  /* 0x00000081364e7220 */ /* 0x080fe20000410000 */
[----:B------:R-:W-:Y:S01]  /*9ae0*/  FMUL.FTZ R129, R51, R129 ;  /* 0x0000008133817220 */ /* 0x000fe20000410000 */
[----:B------:R-:W-:Y:S01]  /*9af0*/  F2FP.SATFINITE.E4M3.F32.PACK_AB_MERGE_C R55, R64, R67, RZ ;  /* 0x000000434037723e */ /* 0x000fe200048070ff */
[----:B------:R-:W-:Y:S01]  /*9b00*/  HADD2.F32 R59, -RZ, R58.H0_H0 ;  /* 0x2000003aff3b7230 */ /* 0x000fe20000004100 */
[----:B------:R-:W-:Y:S01]  /*9b10*/  F2FP.F16.E4M3.UNPACK_B R60, R44 ;  /* 0x0000002cff3c723e */ /* 0x000fe200020006ff */
[----:B------:R-:W-:-:S02]  /*9b20*/  HADD2.F32 R64, -RZ, R61.H0_H0 ;  /* 0x2000003dff407230 */ /* 0x000fc40000004100 */
[-C--:B------:R-:W-:Y:S01]  /*9b30*/  FFMA.FTZ R78, R51, R127.reuse, -R78 ;  /* 0x0000007f334e7223 */ /* 0x080fe2000001084e */
[----:B------:R-:W-:Y:S02]  /*9b40*/  HADD2.F32 R57, -RZ, R56.H0_H0 ;  /* 0x20000038ff397230 */ /* 0x000fe40000004100 */
[----:B------:R-:W-:Y:S01]  /*9b50*/  FFMA.FTZ R51, R54, R127, R129 ;  /* 0x0000007f36337223 */ /* 0x000fe20000010081 */
[----:B------:R-:W-:Y:S01]  /*9b60*/  F2FP.SATFINITE.E4M3.F32.PACK_AB_MERGE_C R54, R77, R66, RZ ;  /* 0x000000424d36723e */ /* 0x000fe200048070ff */
[----:B------:R-:W-:Y:S01]  /*9b70*/  FMUL.FTZ R66, R59, R64 ;  /* 0x000000403b427220 */ /* 0x000fe20000410000 */
[----:B------:R-:W-:Y:S01]  /*9b80*/  F2FP.SATFINITE.E4M3.F32.PACK_AB_MERGE_C R55, R65, R62, R55 ;  /* 0x0000003e4137723e */ /* 0x000fe20004807037 */
[----:B------:R-:W-:Y:S02]  /*9b90*/  HADD2.F32 R62, -RZ, R60.H0_H0 ;  /* 0x2000003cff3e7230 */ /* 0x000fe40000004100 */
[----:B------:R-:W-:Y:S01]  /*9ba0*/  FMUL.FTZ R64, R57, R64 ;  /* 0x0000004039407220 */ /* 0x000fe20000410000 */
[----:B------:R-:W-:Y:S01]  /*9bb0*/  HADD2.F32 R58, -RZ, R58.H1_H1 ;  /* 0x3000003aff3a7230 */ /* 0x000fe20000004100 */
[----:B------:R-:W-:Y:S01]  /*9bc0*/  F2FP.SATFINITE.E4M3.F32.PACK_AB_MERGE_C R54, R128, R63, R54 ;  /* 0x0000003f8036723e */ /* 0x000fe20004807036 */
[----:B------:R-:W-:-:S02]  /*9bd0*/  HADD2.F32 R61, -RZ, R61.H1_H1 ;  /* 0x3000003dff3d7230 */ /* 0x000fc40000004100 */
[-C--:B------:R-:W-:Y:S01]  /*9be0*/  FFMA.FTZ R64, R59, R62.reuse, R64 ;  /* 0x0000003e3b407223 */ /* 0x080fe20000010040 */
[----:B------:R-:W-:Y:S02]  /*9bf0*/  HADD2.F32 R56, -RZ, R56.H1_H1 ;  /* 0x30000038ff387230 */ /* 0x000fe40000004100 */
[----:B------:R-:W-:Y:S01]  /*9c00*/  FFMA.FTZ R66, R57, R62, -R66 ;  /* 0x0000003e39427223 */ /* 0x000fe20000010842 */
[----:B------:R-:W-:Y:S02]  /*9c10*/  HADD2.F32 R59, -RZ, R60.H1_H1 ;  /* 0x3000003cff3b7230 */ /* 0x000fe40000004100 */
[----:B------:R-:W-:Y:S01]  /*9c20*/  FMUL.FTZ R63, R58, R61 ;  /* 0x0000003d3a3f7220 */ /* 0x000fe20000410000 */
[----:B------:R-:W-:Y:S01]  /*9c30*/  F2FP.F16.E4M3.UNPACK_B R13, R13.H1 ;  /* 0x0000000dff0d723e */ /* 0x000fe200030006ff */
[C---:B------:R-:W-:Y:S01]  /*9c40*/  FMUL.FTZ R61, R56.reuse, R61 ;  /* 0x0000003d383d7220 */ /* 0x040fe20000410000 */
[----:B------:R-:W-:Y:S01]  /*9c50*/  F2FP.F16.E4M3.UNPACK_B R57, R45.H1 ;  /* 0x0000002dff39723e */ /* 0x000fe200030006ff */
[-C--:B------:R-:W-:Y:S01]  /*9c60*/  FFMA.FTZ R65, R56, R59.reuse, -R63 ;  /* 0x0000003b38417223 */ /* 0x080fe2000001083f */
[----:B------:R-:W-:Y:S01]  /*9c70*/  F2FP.F16.E4M3.UNPACK_B R56, R46.H1 ;  /* 0x0000002eff38723e */ /* 0x000fe200030006ff */
[----:B------:R-:W-:Y:S01]  /*9c80*/  FFMA.FTZ R67, R58, R59, R61 ;  /* 0x0000003b3a437223 */ /* 0x000fe2000001003d */
[----:B------:R-:W-:Y:S01]  /*9c90*/  HADD2.F32 R45, -RZ, R13.H0_H0 ;  /* 0x2000000dff2d7230 */ /* 0x000fe20000004100 */
[----:B------:R-:W-:Y:S01]  /*9ca0*/  F2FP.F16.E4M3.UNPACK_B R44, R44.H1 ;  /* 0x0000002cff2c723e */ /* 0x000fe200030006ff */
[--C-:B------:R-:W-:Y:S01]  /*9cb0*/  HADD2.F32 R46, -RZ, R57.reuse.H0_H0 ;  /* 0x20000039ff2e7230 */ /* 0x100fe20000004100 */
[----:B------:R-:W-:Y:S01]  /*9cc0*/  F2FP.SATFINITE.E4M3.F32.PACK_AB_MERGE_C R53, R78, R53, R79 ;  /* 0x000000354e35723e */ /* 0x000fe2000480704f */
[--C-:B------:R-:W-:Y:S01]  /*9cd0*/  HADD2.F32 R58, -RZ, R56.reuse.H0_H0 ;  /* 0x20000038ff3a7230 */ /* 0x100fe20000004100 */
[----:B------:R-:W-:Y:S01]  /*9ce0*/  F2FP.SATFINITE.E4M3.F32.PACK_AB_MERGE_C R51, R51, R76, R115 ;  /* 0x0000004c3333723e */ /* 0x000fe20004807073 */
[----:B------:R-:W-:Y:S01]  /*9cf0*/  HADD2.F32 R57, -RZ, R57.H1_H1 ;  /* 0x30000039ff397230 */ /* 0x000fe20000004100 */
[----:B------:R-:W-:Y:S01]  /*9d00*/  F2FP.F16.E4M3.UNPACK_B R61, R14.H1 ;  /* 0x0000000eff3d723e */ /* 0x000fe200030006ff */
[----:B------:R-:W-:-:S02]  /*9d10*/  HADD2.F32 R60, -RZ, R56.H1_H1 ;  /* 0x30000038ff3c7230 */ /* 0x000fc40000004100 */
[CC--:B------:R-:W-:Y:S01]  /*9d20*/  FMUL.FTZ R62, R46.reuse, R58.reuse ;  /* 0x0000003a2e3e7220 */ /* 0x0c0fe20000410000 */
[----:B------:R-:W-:Y:S02]  /*9d30*/  HADD2.F32 R13, -RZ, R13.H1_H1 ;  /* 0x3000000dff0d7230 */ /* 0x000fe40000004100 */
[----:B------:R-:W-:Y:S01]  /*9d40*/  FMUL.FTZ R59, R45, R58 ;  /* 0x0000003a2d3b7220 */ /* 0x000fe20000410000 */
[--C-:B------:R-:W-:Y:S02]  /*9d50*/  HADD2.F32 R56, -RZ, R44.reuse.H0_H0 ;  /* 0x2000002cff387230 */ /* 0x100fe40000004100 */
[-C--:B------:R-:W-:Y:S01]  /*9d60*/  FMUL.FTZ R58, R57, R60.reuse ;  /* 0x0000003c393a7220 */ /* 0x080fe20000410000 */
[----:B------:R-:W-:Y:S02]  /*9d70*/  HADD2.F32 R44, -RZ, R44.H1_H1 ;  /* 0x3000002cff2c7230 */ /* 0x000fe40000004100 */
[----:B------:R-:W-:Y:S01]  /*9d80*/  FMUL.FTZ R60, R13, R60 ;  /* 0x0000003c0d3c7220 */ /* 0x000fe20000410000 */
[----:B------:R-:W-:Y:S01]  /*9d90*/  FFMA.FTZ R77, R46, R56, R59 ;  /* 0x000000382e4d7223 */ /* 0x000fe2000001003b */
[----:B------:R-:W-:-:S02]  /*9da0*/  F2FP.F16.E4M3.UNPACK_B R46, R47 ;  /* 0x0000002fff2e723e */ /* 0x000fc400020006ff */
[----:B------:R-:W-:Y:S01]  /*9db0*/  FFMA.FTZ R78, R57, R44, R60 ;  /* 0x0000002c394e7223 */ /* 0x000fe2000001003c */
[----:B------:R-:W-:Y:S01]  /*9dc0*/  F2FP.F16.E4M3.UNPACK_B R60, R14 ;  /* 0x0000000eff3c723e */ /* 0x000fe200020006ff */
[----:B------:R-:W-:Y:S01]  /*9dd0*/  FFMA.FTZ R79, R13, R44, -R58 ;  /* 0x0000002c0d4f7223 */ /* 0x000fe2000001083a */
[-C--:B------:R-:W-:Y:S01]  /*9de0*/  F2FP.F16.E4M3.UNPACK_B R13, R15.reuse ;  /* 0x0000000fff0d723e */ /* 0x080fe200020006ff */
[----:B------:R-:W-:Y:S01]  /*9df0*/  FFMA.FTZ R76, R45, R56, -R62 ;  /* 0x000000382d4c7223 */ /* 0x000fe2000001083e */
        /* <DEDUP_REMOVED lines=11> */
[----:B------:R-:W-:Y:S01]  /*9eb0*/  HADD2.F32 R59, -RZ, R14.H0_H0 ;  /* 0x2000000eff3b7230 */ /* 0x000fe20000004100 */
[----:B------:R-:W-:Y:S01]  /*9ec0*/  F2FP.SATFINITE.E4M3.F32.PACK_AB_MERGE_C R76, R79, R76, RZ ;  /* 0x0000004c4f4c723e */ /* 0x000fe200048070ff */
        /* <DEDUP_REMOVED lines=25> */
[----:B------:R-:W-:Y:S01]  /*a060*/  F2FP.SATFINITE.E4M3.F32.PACK_AB_MERGE_C R13, R65, R66, R76 ;  /* 0x00000042410d723e */ /* 0x000fe2000480704c */
        /* <DEDUP_REMOVED lines=8> */
[----:B------:R-:W-:-:S07]  /*a0f0*/  MOV R12, R55 ;  /* 0x00000037000c7202 */ /* 0x000fce0000000f00 */
.L_x_3016:
[----:B------:R-:W-:Y:S05]  /*a100*/  BSYNC B2 ;  /* 0x0000000000027941 */ /* 0x000fea0003800000 */
.L_x_3015:
[----:B------:R-:W-:Y:S01]  /*a110*/  ISETP.GE.AND P3, PT, R11, R124, PT ;  /* 0x0000007c0b00720c */ /* 0x000fe20003f66270 */
[----:B0-----:R0:W-:-:S12]  /*a120*/  ST.E.128 desc[UR36][R48.64], R12 ;  /* 0x0000000c30007985 */ /* 0x0011d8000c101d24 */
[----:B------:R-:W-:-:S04]  /*a130*/  @!P3 IADD3 R52, P4, R11, R52, RZ ;  /* 0x000000340b34b210 */ /* 0x000fc80007f9e0ff */
[----:B------:R-:W-:-:S05]  /*a140*/  @!P3 LEA.HI.X.SX32 R53, R11, R50, 0x1, P4 ;  /* 0x000000320b35b211 */ /* 0x000fca00020f0eff */
[----:B------:R0:W-:Y:S04]  /*a150*/  @!P3 ST.E.128 desc[UR36][R52.64], R44 ;  /* 0x0000002c3400b985 */ /* 0x0001e8000c101d24 */
.L_x_3014:
[----:B------:R-:W-:Y:S05]  /*a160*/  BSYNC B1 ;  /* 0x0000000000017941 */ /* 0x000fea0003800000 */
.L_x_3013:
[----:B------:R-:W-:-:S03]  /*a170*/  UMOV UR4, 0xffffffff ;  /* 0xffffffff00047882 */ /* 0x000fc60000000000 */
[----:B------:R-:W-:Y:S05]  /*a180*/  BRA.DIV UR4, `(.L_x_3017) ;  /* 0x0000020e049c7947 */ /* 0x000fea000b800000 */
[----:B0-----:R0:W0:Y:S04]  /*a190*/  SHFL.IDX PT, R48, R117, 0x3, 0x181f ;  /* 0x00781f0075307f89 */ /* 0x00102800000e0000 */
[----:B----4-:R-:W4:Y:S02]  /*a1a0*/  SHFL.IDX PT, R116, R116, 0x3, 0x181f ;  /* 0x00781f0074747f89 */ /* 0x010f2400000e0000 */
.L_x_3334:
[----:B------:R-:W-:-:S13]  /*a1b0*/  ISETP.GE.OR P3, PT, R102, R111, P1 ;  /* 0x0000006f6600720c */ /* 0x000fda0000f66670 */
[----:B------:R-:W-:Y:S05]  /*a1c0*/  @P3 BRA `(.L_x_2992) ;  /* 0x0000001400743947 */ /* 0x000fea0003800000 */
[----:B------:R-:W5:Y:S01]  /*a1d0*/  LDL R14, [R1+0x14] ;  /* 0x00001400010e7983 */ /* 0x000f620000100800 */
[----:B------:R-:W-:Y:S01]  /*a1e0*/  SEL R126, R97, R126, !P0 ;  /* 0x0000007e617e7207 */ /* 0x000fe20004000000 */
[----:B------:R-:W-:Y:S01]  /*a1f0*/  BSSY B1, `(.L_x_3018) ;  /* 0x00000e9000017945 */ /* 0x000fe20003800000 */
[----:B----4-:R-:W-:Y:S02]  /*a200*/  IADD3 R50, P3, R37, R116, RZ ;  /* 0x0000007425327210 */ /* 0x010fe40007f7e0ff */
[----:B------:R-:W-:-:S03]  /*a210*/  SHF.R.S32.HI R11, RZ, 0x1f, R126 ;  /* 0x0000001fff0b7819 */ /* 0x000fc6000001147e */
[----:B0-----:R-:W-:Y:S01]  /*a220*/  IMAD.X R51, R48, 0x1, R41, P3 ;  /* 0x0000000130337824 */ /* 0x001fe200018e0629 */
[----:B------:R-:W-:-:S04]  /*a230*/  LEA.HI R126, R11, R126, RZ, 0x5 ;  /* 0x0000007e0b7e7211 */ /* 0x000fc800078f28ff */
[----:B------:R-:W-:-:S04]  /*a240*/  LEA.HI.SX32 R126, R126, R39, 0x1b ;  /* 0x000000277e7e7211 */ /* 0x000fc800078fdaff */
[----:B------:R-:W-:Y:S01]  /*a250*/  SHF.R.S32.HI R13, RZ, 0x1f, R126 ;  /* 0x0000001fff0d7819 */ /* 0x000fe2000001147e */
[----:B------:R-:W-:-:S03]  /*a260*/  IMAD.SHL.U32 R11, R126, 0x10, RZ ;  /* 0x000000107e0b7824 */ /* 0x000fc600078e00ff */
[----:B------:R-:W-:Y:S02]  /*a270*/  LEA.HI R13, R13, R126, RZ, 0x3 ;  /* 0x0000007e0d0d7211 */ /* 0x000fe400078f18ff */
[----:B------:R-:W-:Y:S02]  /*a280*/  LOP3.LUT R12, R0, 0x70, R11, 0xf8, !PT ;  /* 0x00000070000c7812 */ /* 0x000fe400078ef80b */
[----:B------:R-:W-:Y:S02]  /*a290*/  SHF.L.U32 R13, R13, 0xb, RZ ;  /* 0x0000000b0d0d7819 */ /* 0x000fe400000006ff */
[----:B------:R-:W-:Y:S02]  /*a2a0*/  LOP3.LUT R12, R12, R105, RZ, 0x3c, !PT ;  /* 0x000000690c0c7212 */ /* 0x000fe400078e3cff */
[----:B------:R-:W-:-:S04]  /*a2b0*/  LOP3.LUT R13, R13, 0xffffc000, RZ, 0xc0, !PT ;  /* 0xffffc0000d0d7812 */ /* 0x000fc800078ec0ff */
[----:B-----5:R-:W-:Y:S01]  /*a2c0*/  IADD3 R12, R12, R13, R14 ;  /* 0x0000000d0c0c7210 */ /* 0x020fe20007ffe00e */
[----:B------:R-:W-:-:S04]  /*a2d0*/  IMAD R13, R23, 0x8000, R7 ;  /* 0x00008000170d7824 */ /* 0x000fc800078e0207 */
[----:B------:R-:W-:Y:S02]  /*a2e0*/  IMAD R15, R23, 0x8000, R12 ;  /* 0x00008000170f7824 */ /* 0x000fe400078e020c */
[C---:B------:R-:W-:Y:S02]  /*a2f0*/  IMAD.IADD R13, R22.reuse, 0x1, R13 ;  /* 0x00000001160d7824 */ /* 0x040fe400078e020d */
[----:B------:R-:W-:-:S04]  /*a300*/  IMAD.IADD R44, R22, 0x1, R15 ;  /* 0x00000001162c7824 */ /* 0x000fc800078e020f */
        /* <DEDUP_REMOVED lines=8> */
[----:B------:R-:W-:Y:S01]  /*a390*/  IMAD.SHL.U32 R12, R54, 0x100, RZ ;  /* 0x00000100360c7824 */ /* 0x000fe200078e00ff */
[----:B------:R-:W-:Y:S01]  /*a3a0*/  SHF.R.U32.HI R52, RZ, 0x8, R75 ;  /* 0x00000008ff347819 */ /* 0x000fe2000001164b */
[----:B------:R-:W-:Y:S01]  /*a3b0*/  IMAD.MOV.U32 R54, RZ, RZ, R14 ;  /* 0x000000ffff367224 */ /* 0x000fe200078e000e */
[----:B------:R-:W-:Y:S02]  /*a3c0*/  SHF.R.U32.HI R65, RZ, 0x10, R69 ;  /* 0x00000010ff417819 */ /* 0x000fe40000011645 */
[----:B------:R-:W-:-:S02]  /*a3d0*/  SHF.R.U32.HI R56, RZ, 0x8, R73 ;  /* 0x00000008ff387819 */ /* 0x000fc40000011649 */
[----:B------:R-:W-:Y:S01]  /*a3e0*/  LOP3.LUT R53, R53, 0xff00, R12, 0xf8, !PT ;  /* 0x0000ff0035357812 */ /* 0x000fe200078ef80c */
[----:B------:R-:W-:Y:S01]  /*a3f0*/  IMAD.SHL.U32 R12, R63, 0x100, RZ ;  /* 0x000001003f0c7824 */ /* 0x000fe200078e00ff */
[----:B------:R-:W-:Y:S01]  /*a400*/  SHF.R.U32.HI R64, RZ, 0x10, R71 ;  /* 0x00000010ff407819 */ /* 0x000fe20000011647 */
[----:B------:R-:W-:Y:S01]  /*a410*/  IMAD.SHL.U32 R14, R56, 0x100, RZ ;  /* 0x00000100380e7824 */ /* 0x000fe200078e00ff */
[----:B------:R-:W-:Y:S02]  /*a420*/  LOP3.LUT R57, R71, 0xff0000ff, RZ, 0xc0, !PT ;  /* 0xff0000ff47397812 */ /* 0x000fe400078ec0ff */
[----:B------:R-:W-:Y:S02]  /*a430*/  LOP3.LUT R61, R75, 0xff0000ff, RZ, 0xc0, !PT ;  /* 0xff0000ff4b3d7812 */ /* 0x000fe400078ec0ff */
[----:B------:R-:W-:Y:S02]  /*a440*/  SHF.L.U32 R46, R52, 0x8, RZ ;  /* 0x00000008342e7819 */ /* 0x000fe400000006ff */
[----:B------:R-:W-:Y:S01]  /*a450*/  MOV R55, R44 ;  /* 0x0000002c00377202 */ /* 0x000fe20000000f00 */
[----:B------:R-:W-:Y:S01]  /*a460*/  IMAD.U32 R44, R65, 0x10000, RZ ;  /* 0x00010000412c7824 */ /* 0x000fe200078e00ff */
[----:B------:R-:W-:-:S02]  /*a470*/  LOP3.LUT R59, R73, 0xff0000ff, RZ, 0xc0, !PT ;  /* 0xff0000ff493b7812 */ /* 0x000fc400078ec0ff */
[----:B------:R-:W-:Y:S01]  /*a480*/  LOP3.LUT R57, R57, 0xff00, R12, 0xf8, !PT ;  /* 0x0000ff0039397812 */ /* 0x000fe200078ef80c */
[----:B------:R-:W-:Y:S01]  /*a490*/  IMAD.U32 R12, R64, 0x10000, RZ ;  /* 0x00010000400c7824 */ /* 0x000fe200078e00ff */
[----:B------:R-:W-:Y:S02]  /*a4a0*/  LOP3.LUT R65, R61, 0xff00, R46, 0xf8, !PT ;  /* 0x0000ff003d417812 */ /* 0x000fe400078ef82e */
[----:B------:R-:W-:Y:S02]  /*a4b0*/  F2FP.F16.E4M3.UNPACK_B R61, R122.H1 ;  /* 0x0000007aff3d723e */ /* 0x000fe400030006ff */
[----:B------:R-:W-:Y:S02]  /*a4c0*/  F2FP.F16.E4M3.UNPACK_B R52, R49.H1 ;  /* 0x00000031ff34723e */ /* 0x000fe400030006ff */
[----:B------:R-:W-:Y:S02]  /*a4d0*/  F2FP.F16.E4M3.UNPACK_B R56, R55.H1 ;  /* 0x00000037ff38723e */ /* 0x000fe400030006ff */
[----:B------:R-:W-:-:S02]  /*a4e0*/  SHF.R.U32.HI R60, RZ, 0x10, R73 ;  /* 0x00000010ff3c7819 */ /* 0x000fc40000011649 */
[----:B------:R-:W-:Y:S01]  /*a4f0*/  LOP3.LUT R63, R59, 0xff00, R14, 0xf8, !PT ;  /* 0x0000ff003b3f7812 */ /* 0x000fe200078ef80e */
[----:B------:R-:W-:Y:S01]  /*a500*/  HADD2.F32 R14, -RZ, R61.H0_H0 ;  /* 0x2000003dff0e7230 */ /* 0x000fe20000004100 */
[----:B------:R-:W-:Y:S01]  /*a510*/  SHF.R.U32.HI R62, RZ, 0x10, R75 ;  /* 0x00000010ff3e7819 */ /* 0x000fe2000001164b */
[----:B------:R-:W-:Y:S01]  /*a520*/  IMAD.U32 R46, R60, 0x10000, RZ ;  /* 0x000100003c2e7824 */ /* 0x000fe200078e00ff */
[----:B------:R-:W-:Y:S01]  /*a530*/  LOP3.LUT R44, R53, 0xff0000, R44, 0xf8, !PT ;  /* 0x00ff0000352c7812 */ /* 0x000fe200078ef82c */
[----:B------:R-:W-:Y:S01]  /*a540*/  HADD2.F32 R53, -RZ, R52.H0_H0 ;  /* 0x20000034ff357230 */ /* 0x000fe20000004100 */
[----:B------:R-:W-:Y:S01]  /*a550*/  F2FP.F16.E4M3.UNPACK_B R59, R119.H1 ;  /* 0x00000077ff3b723e */ /* 0x000fe200030006ff */
[----:B------:R-:W-:Y:S01]  /*a560*/  IMAD.U32 R62, R62, 0x10000, RZ ;  /* 0x000100003e3e7824 */ /* 0x000fe200078e00ff */
[----:B------:R-:W-:Y:S01]  /*a570*/  LOP3.LUT R12, R57, 0xff0000, R12, 0xf8, !PT ;  /* 0x00ff0000390c7812 */ /* 0x000fe200078ef80c */
[----:B------:R-:W-:Y:S02]  /*a580*/  HADD2.F32 R57, -RZ, R56.H0_H0 ;  /* 0x20000038ff397230 */ /* 0x000fe40000004100 */
[----:B------:R-:W-:Y:S01]  /*a590*/  FMUL.FTZ R66, R53, R14 ;  /* 0x0000000e35427220 */ /* 0x000fe20000410000 */
[----:B------:R-:W-:Y:S01]  /*a5a0*/  HADD2.F32 R60, -RZ, R59.H0_H0 ;  /* 0x2000003bff3c7230 */ /* 0x000fe20000004100 */
[----:B------:R-:W-:Y:S01]  /*a5b0*/  F2FP.F16.E4M3.UNPACK_B R122, R122 ;  /* 0x0000007aff7a723e */ /* 0x000fe200020006ff */
[----:B------:R-:W-:Y:S01]  /*a5c0*/  FMUL.FTZ R64, R57, R14 ;  /* 0x0000000e39407220 */ /* 0x000fe20000410000 */
[----:B------:R-:W-:-:S02]  /*a5d0*/  LOP3.LUT R14, R65, 0xff0000, R62, 0xf8, !PT ;  /* 0x00ff0000410e7812 */ /* 0x000fc400078ef83e */
[-C--:B------:R-:W-:Y:S01]  /*a5e0*/  FFMA.FTZ R66, R57, R60.reuse, R66 ;  /* 0x0000003c39427223 */ /* 0x080fe20000010042 */
[----:B------:R-:W-:Y:S02]  /*a5f0*/  HADD2.F32 R62, -RZ, R61.H1_H1 ;  /* 0x3000003dff3e7230 */ /* 0x000fe40000004100 */
[----:B------:R-:W-:Y:S01]  /*a600*/  FFMA.FTZ R64, R53, R60, -R64 ;  /* 0x0000003c35407223 */ /* 0x000fe20000010840 */
[----:B------:R-:W-:Y:S01]  /*a610*/  HADD2.F32 R57, -RZ, R56.H1_H1 ;  /* 0x30000038ff397230 */ /* 0x000fe20000004100 */
[----:B------:R-:W-:Y:S01]  /*a620*/  F2FP.F16.E4M3.UNPACK_B R55, R55 ;  /* 0x00000037ff37723e */ /* 0x000fe200020006ff */
[----:B------:R-:W-:Y:S01]  /*a630*/  HADD2.F32 R53, -RZ, R52.H1_H1 ;  /* 0x30000034ff357230 */ /* 0x000fe20000004100 */
[----:B------:R-:W-:Y:S01]  /*a640*/  F2FP.F16.E4M3.UNPACK_B R49, R49 ;  /* 0x00000031ff31723e */ /* 0x000fe200020006ff */
[----:B------:R-:W-:Y:S01]  /*a650*/  HADD2.F32 R60, -RZ, R59.H1_H1 ;  /* 0x3000003bff3c7230 */ /* 0x000fe20000004100 */
[----:B------:R-:W-:Y:S01]  /*a660*/  F2FP.F16.E4M3.UNPACK_B R119, R119 ;  /* 0x00000077ff77723e */ /* 0x000fe200020006ff */
[----:B------:R-:W-:Y:S01]  /*a670*/  FMUL.FTZ R68, R57, R62 ;  /* 0x0000003e39447220 */ /* 0x000fe20000410000 */
        /* <DEDUP_REMOVED lines=10> */
[----:B------:R-:W-:Y:S01]  /*a720*/  HADD2.F32 R55, -RZ, R55.H1_H1 ;  /* 0x30000037ff377230 */ /* 0x000fe20000004100 */
[----:B------:R-:W-:Y:S01]  /*a730*/  LOP3.LUT R46, R63, 0xff0000, R46, 0xf8, !PT ;  /* 0x00ff00003f2e7812 */ /* 0x000fe200078ef82e */
[-C--:B------:R-:W-:Y:S01]  /*a740*/  FFMA.FTZ R62, R52, R53.reuse, -R57 ;  /* 0x00000035343e7223 */ /* 0x080fe20000010839 */
[----:B------:R-:W-:Y:S01]  /*a750*/  FFMA.FTZ R63, R56, R53, R59 ;  /* 0x00000035383f7223 */ /* 0x000fe2000001003b */
[----:B------:R-:W-:Y:S02]  /*a760*/  HADD2.F32 R49, -RZ, R49.H1_H1 ;  /* 0x30000031ff317230 */ /* 0x000fe40000004100 */
        /* <DEDUP_REMOVED lines=145> */
.L_x_3019:
[----:B------:R-:W-:Y:S05]  /*b080*/  BSYNC B1 ;  /* 0x0000000000017941 */ /* 0x000fea0003800000 */
.L_x_3018:
[----:B0-----:R0:W-:Y:S01]  /*b090*/  ST.E.128 desc[UR36][R50.64], R12 ;  /* 0x0000000c32007985 */ /* 0x0011e2000c101d24 */
[----:B------:R-:W-:-:S13]  /*b0a0*/  ISETP.GE.AND P2, PT, R11, R124, PT ;  /* 0x0000007c0b00720c */ /* 0x000fda0003f46270 */
[----:B------:R-:W-:Y:S05]  /*b0b0*/  @P2 BRA `(.L_x_2992) ;  /* 0x0000000400b82947 */ /* 0x000fea0003800000 */
[----:B------:R-:W-:-:S04]  /*b0c0*/  IADD3 R116, P2, R11, R116, RZ ;  /* 0x000000740b747210 */ /* 0x000fc80007f5e0ff */
[----:B------:R-:W-:-:S05]  /*b0d0*/  LEA.HI.X.SX32 R117, R11, R48, 0x1, P2 ;  /* 0x000000300b757211 */ /* 0x000fca00010f0eff */
[----:B----4-:R4:W-:Y:S01]  /*b0e0*/  ST.E.128 desc[UR36][R116.64], R44 ;  /* 0x0000002c74007985 */ /* 0x0109e2000c101d24 */
[----:B------:R-:W-:Y:S05]  /*b0f0*/  BRA `(.L_x_2992) ;  /* 0x0000000400a87947 */ /* 0x000fea0003800000 */
.L_x_2951:
[----:B------:R-:W-:-:S06]  /*b100*/  UISETP.NE.AND UP0, UPT, UR60, 0x3, UPT ;  /* 0x000000033c00788c */ /* 0x000fcc000bf05270 */
[----:B------:R-:W-:-:S13]  /*b110*/  PLOP3.LUT P5, PT, PT, PT, UP0, 0x80, 0x0 ;  /* 0x000000000000781c */ /* 0x000fda0003faf008 */
[----:B------:R-:W-:Y:S05]  /*b120*/  @!P5 BRA `(.L_x_3020) ;  /* 0x000000000004d947 */ /* 0x000fea0003800000 */
[----:B------:R-:W-:Y:S01]  /*b130*/  BPT.TRAP 0x1 ;  /* 0x000000040000795c */ /* 0x000fe20000300000 */
.L_x_3020:
[----:B------:R-:W-:Y:S01]  /*b140*/  IMAD R80, R23, 0x8, R22 ;  /* 0x0000000817507824 */ /* 0x000fe200078e0216 */
[----:B------:R-:W-:Y:S01]  /*b150*/  SHF.L.U32 R112, R224, 0x1f, RZ ;  /* 0x0000001fe0707819 */ /* 0x000fe200000006ff */
[----:B------:R-:W-:Y:S01]  /*b160*/  BSSY B1, `(.L_x_3021) ;  /* 0x0000004000017945 */ /* 0x000fe20003800000 */
[----:B------:R-:W-:Y:S02]  /*b170*/  SHF.R.S32.HI R109, RZ, 0x1f, R108 ;  /* 0x0000001fff6d7819 */ /* 0x000fe4000001146c */
[----:B------:R-:W0:Y:S02]  /*b180*/  SYNCS.PHASECHK.TRANS64.TRYWAIT P2, [R80+URZ+0x38890], R112 ;  /* 0x03889070500075a7 */ /* 0x000e24000804017f */
[----:B0-----:R-:W-:Y:S05]  /*b190*/  @!P2 BRA `(.L_x_3022) ;  /* 0x000001fc00e4a947 */ /* 0x001fea0003800000 */
.L_x_3335:
[----:B------:R-:W-:Y:S05]  /*b1a0*/  BSYNC B1 ;  /* 0x0000000000017941 */ /* 0x000fea0003800000 */
.L_x_3021:
        /* <DEDUP_REMOVED lines=13> */
[----:B------:R-:W-:Y:S01]  /*b280*/  ULDC.64 UR4, c[0x0][0x308] ;  /* 0x0000c20000047ab9 */ /* 0x000fe20000000a00 */
[----:B------:R-:W-:-:S02]  /*b290*/  IADD3 R47, -R221, R111, RZ ;  /* 0x0000006fdd2f7210 */ /* 0x000fc40007ffe1ff */
[----:B------:R-:W-:Y:S02]  /*b2a0*/  IMAD.IADD R13, R13, 0x1, R11 ;  /* 0x000000010d0d7824 */ /* 0x000fe400078e020b */
        /* <DEDUP_REMOVED lines=10> */
.L_x_3339:
        /* <DEDUP_REMOVED lines=13> */
.L_x_3025:
[----:B------:R-:W-:Y:S05]  /*b420*/  BSYNC B1 ;  /* 0x0000000000017941 */ /* 0x000fea0003800000 */
.L_x_3024:
[----:B------:R-:W-:-:S03]  /*b430*/  UMOV UR4, 0xffffffff ;  /* 0xffffffff00047882 */ /* 0x000fc60000000000 */
[----:B------:R-:W-:Y:S05]  /*b440*/  BRA.DIV UR4, `(.L_x_3026) ;  /* 0x000001fe04947947 */ /* 0x000fea000b800000 */
[----:B--2---:R2:W0:Y:S04]  /*b450*/  SHFL.IDX PT, R45, R46, 0x1, 0x181f ;  /* 0x00381f002e2d7f89 */ /* 0x00442800000e0000 */
[----:B---34-:R2:W3:Y:S02]  /*b460*/  SHFL.IDX PT, R14, R44, 0x1, 0x181f ;  /* 0x00381f002c0e7f89 */ /* 0x0184e400000e0000 */
.L_x_3343:
[----:B------:R-:W-:Y:S01]  /*b470*/  ISETP.GE.AND P2, PT, R47, 0x21, PT ;  /* 0x000000212f00780c */ /* 0x000fe20003f46270 */
[----:B------:R-:W-:-:S12]  /*b480*/  BSSY B1, `(.L_x_3027) ;  /* 0x000000d000017945 */ /* 0x000fd80003800000 */
[----:B------:R-:W-:Y:S05]  /*b490*/  @!P2 BRA `(.L_x_3028) ;  /* 0x00000000002ca947 */ /* 0x000fea0003800000 */
[----:B------:R-:W-:Y:S02]  /*b4a0*/  ULDC UR4, c[0x0][0x2f4] ;  /* 0x0000bd0000047ab9 */ /* 0x000fe40000000800 */
[----:B------:R-:W-:-:S13]  /*b4b0*/  ISETP.GE.AND P2, PT, R16, UR4, PT ;  /* 0x0000000410007c0c */ /* 0x000fda000bf46270 */
[----:B---3--:R-:W-:-:S05]  /*b4c0*/  @!P2 IADD3 R48, P3, R16, R14, RZ ;  /* 0x0000000e1030a210 */ /* 0x008fca0007f7e0ff */
        /* <DEDUP_REMOVED lines=8> */
.L_x_3028:
[----:B------:R-:W-:Y:S05]  /*b550*/  BSYNC B1 ;  /* 0x0000000000017941 */ /* 0x000fea0003800000 */
.L_x_3027:
[----:B------:R-:W-:-:S03]  /*b560*/  UMOV UR4, 0xffffffff ;  /* 0xffffffff00047882 */ /* 0x000fc60000000000 */
[----:B------:R-:W-:Y:S05]  /*b570*/  BRA.DIV UR4, `(.L_x_3029) ;  /* 0x000001fe04907947 */ /* 0x000fea000b800000 */
[----:B0-----:R0:W0:Y:S04]  /*b580*/  SHFL.IDX PT, R45, R46, 0x2, 0x181f ;  /* 0x00581f002e2d7f89 */ /* 0x00102800000e0000 */
[----:B---34-:R3:W4:Y:S02]  /*b590*/  SHFL.IDX PT, R14, R44, 0x2, 0x181f ;  /* 0x00581f002c0e7f89 */ /* 0x01872400000e0000 */
.L_x_3347:
        /* <DEDUP_REMOVED lines=9> */
[----:B------:R-:W0:Y:S02]  /*b630*/  @!P2 LDS.128 R12, [R96+0x2a400] ;  /* 0x02a40000600ca984 */ /* 0x000e240000000c00 */
[----:B------:R-:W-:Y:S02]  /*b640*/  @!P3 IADD3.X R51, R45, R220, RZ, P4, !PT ;  /* 0x000000dc2d33b210 */ /* 0x000fe400027fe4ff */
[----:B0-----:R-:W-:Y:S04]  /*b650*/  @!P2 ST.E.128 desc[UR36][R48.64], R12 ;  /* 0x0000000c3000a985 */ /* 0x001fe8000c101d24 */
[----:B------:R-:W0:Y:S04]  /*b660*/  @!P3 LDS.128 R12, [R96+0x2e400] ;  /* 0x02e40000600cb984 */ /* 0x000e280000000c00 */
[----:B0-----:R0:W-:Y:S02]  /*b670*/  @!P3 ST.E.128 desc[UR36][R50.64], R12 ;  /* 0x0000000c3200b985 */ /* 0x0011e4000c101d24 */
.L_x_3031:
[----:B------:R-:W-:Y:S05]  /*b680*/  BSYNC B1 ;  /* 0x0000000000017941 */ /* 0x000fea0003800000 */
.L_x_3030:
[----:B------:R-:W-:-:S03]  /*b690*/  UMOV UR4, 0xffffffff ;  /* 0xffffffff00047882 */ /* 0x000fc60000000000 */
[----:B------:R-:W-:Y:S05]  /*b6a0*/  BRA.DIV UR4, `(.L_x_3032) ;  /* 0x000001fe048c7947 */ /* 0x000fea000b800000 */
[----:B0-----:R0:W0:Y:S04]  /*b6b0*/  SHFL.IDX PT, R45, R46, 0x3, 0x181f ;  /* 0x00781f002e2d7f89 */ /* 0x00102800000e0000 */
[----:B----4-:R4:W0:Y:S02]  /*b6c0*/  SHFL.IDX PT, R14, R44, 0x3, 0x181f ;  /* 0x00781f002c0e7f89 */ /* 0x01082400000e0000 */
.L_x_3351:
[----:B------:R-:W-:-:S13]  /*b6d0*/  ISETP.GE.AND P2, PT, R47, 0x61, PT ;  /* 0x000000612f00780c */ /* 0x000fda0003f46270 */
[----:B------:R-:W-:Y:S05]  /*b6e0*/  @!P2 BRA `(.L_x_2992) ;  /* 0x00000000002ca947 */ /* 0x000fea0003800000 */
[----:B------:R-:W-:Y:S02]  /*b6f0*/  ULDC UR4, c[0x0][0x2f4] ;  /* 0x0000bd0000047ab9 */ /* 0x000fe40000000800 */
[----:B------:R-:W-:-:S13]  /*b700*/  ISETP.GE.AND P2, PT, R16, UR4, PT ;  /* 0x0000000410007c0c */ /* 0x000fda000bf46270 */
[----:B012---:R-:W-:-:S05]  /*b710*/  @!P2 IADD3 R46, P3, R16, R14, RZ ;  /* 0x0000000e102ea210 */ /* 0x007fca0007f7e0ff */
[----:B------:R-:W-:Y:S01]  /*b720*/  @!P2 IMAD.X R47, R45, 0x1, R17, P3 ;  /* 0x000000012d2fa824 */ /* 0x000fe200018e0611 */
[----:B------:R-:W-:-:S13]  /*b730*/  ISETP.GE.AND P3, PT, R18, UR4, PT ;  /* 0x0000000412007c0c */ /* 0x000fda000bf66270 */
[----:B---34-:R-:W-:Y:S02]  /*b740*/  @!P3 IADD3 R44, P4, R18, R14, RZ ;  /* 0x0000000e122cb210 */ /* 0x018fe40007f9e0ff */
[----:B------:R-:W0:Y:S03]  /*b750*/  @!P2 LDS.128 R12, [R96+0x2b400] ;  /* 0x02b40000600ca984 */ /* 0x000e260000000c00 */
[----:B------:R-:W-:Y:S01]  /*b760*/  @!P3 IMAD.X R45, R45, 0x1, R220, P4 ;  /* 0x000000012d2db824 */ /* 0x000fe200020e06dc */
[----:B0-----:R-:W-:Y:S04]  /*b770*/  @!P2 ST.E.128 desc[UR36][R46.64], R12 ;  /* 0x0000000c2e00a985 */ /* 0x001fe8000c101d24 */
[----:B------:R-:W0:Y:S04]  /*b780*/  @!P3 LDS.128 R12, [R96+0x2f400] ;  /* 0x02f40000600cb984 */ /* 0x000e280000000c00 */
[----:B0-----:R0:W-:Y:S02]  /*b790*/  @!P3 ST.E.128 desc[UR36][R44.64], R12 ;  /* 0x0000000c2c00b985 */ /* 0x0011e4000c101d24 */
.L_x_2992:
[----:B------:R-:W-:Y:S05]  /*b7a0*/  BSYNC B0 ;  /* 0x0000000000007941 */ /* 0x000fea0003800000 */
.L_x_2950:
[----:B------:R-:W5:Y:S01]  /*b7b0*/  S2R R11, SR_TID.X ;  /* 0x00000000000b7919 */ /* 0x000f620000002100 */
        /* <DEDUP_REMOVED lines=9> */
[----:B-----5:R-:W-:-:S13]  /*b850*/  LOP3.LUT P2, RZ, R11, 0x7f, RZ, 0xc0, !PT ;  /* 0x0000007f0bff7812 */ /* 0x020fda000784c0ff */
[----:B------:R-:W-:-:S05]  /*b860*/  @!P2 VIADD R11, R80, 0x388a0 ;  /* 0x000388a0500ba836 */ /* 0x000fca0000000000 */
[----:B------:R-:W-:-:S04]  /*b870*/  @!P2 PRMT R11, RZ, 0x654, R11 ;  /* 0x00000654ff0ba816 */ /* 0x000fc8000000000b */
[----:B------:R2:W-:Y:S01]  /*b880*/  @!P2 SYNCS.ARRIVE.TRANS64.RED.A1T0 RZ, [R11+URZ], RZ ;  /* 0x000000ff0bffa9a7 */ /* 0x0005e2000810043f */
[----:B------:R-:W-:Y:S05]  /*b890*/  @!P5 BRA `(.L_x_3034) ;  /* 0x000000000004d947 */ /* 0x000fea0003800000 */
[----:B------:R-:W-:Y:S01]  /*b8a0*/  BPT.TRAP 0x1 ;  /* 0x000000040000795c */ /* 0x000fe20000300000 */
.L_x_3034:
[----:B------:R-:W-:Y:S05]  /*b8b0*/  BSYNC B0 ;  /* 0x0000000000007941 */ /* 0x000fea0003800000 */
.L_x_3033:
[----:B------:R-:W5:Y:S01]  /*b8c0*/  SYNCS.PHASECHK.TRANS64.TRYWAIT P3, [R80+URZ+0x388b0], R112 ;  /* 0x0388b070500075a7 */ /* 0x000f62000806017f */
[----:B------:R-:W-:Y:S01]  /*b8d0*/  ULDC UR39, c[0x0][0x2f4] ;  /* 0x0000bd0000277ab9 */ /* 0x000fe20000000800 */
[----:B------:R-:W-:Y:S04]  /*b8e0*/  BSSY B0, `(.L_x_3035) ;  /* 0x0000002000007945 */ /* 0x000fe80003800000 */
[----:B-----5:R-:W-:Y:S05]  /*b8f0*/  @!P3 BRA `(.L_x_3036) ;  /* 0x000001fc0040b947 */ /* 0x020fea0003800000 */
.L_x_3352:
[----:B------:R-:W-:Y:S05]  /*b900*/  BSYNC B0 ;  /* 0x0000000000007941 */ /* 0x000fea0003800000 */
.L_x_3035:
[----:B------:R-:W-:Y:S01]  /*b910*/  ULDC.64 UR4, c[0x0][0x328] ;  /* 0x0000ca0000047ab9 */ /* 0x000fe20000000a00 */
[----:B------:R-:W-:Y:S01]  /*b920*/  ULDC.64 UR6, c[0x0][0x318] ;  /* 0x0000c60000067ab9 */ /* 0x000fe20000000a00 */
[----:B------:R-:W-:Y:S01]  /*b930*/  IMAD R109, R109, UR4, RZ ;  /* 0x000000046d6d7c24 */ /* 0x000fe2000f8e02ff */
[----:B------:R-:W-:Y:S01]  /*b940*/  IADD3 R111, -R221, R111, RZ ;  /* 0x0000006fdd6f7210 */ /* 0x000fe20007ffe1ff */
[C---:B0-----:R-:W-:Y:S01]  /*b950*/  IMAD.WIDE.U32 R12, R108.reuse, UR4, RZ ;  /* 0x000000046c0c7c25 */ /* 0x041fe2000f8e00ff */
[----:B------:R-:W-:Y:S03]  /*b960*/  BSSY B0, `(.L_x_3037) ;  /* 0x000001c000007945 */ /* 0x000fe60003800000 */
[----:B------:R-:W-:Y:S01]  /*b970*/  IMAD R109, R108, UR5, R109 ;  /* 0x000000056c6d7c24 */ /* 0x000fe2000f8e026d */
[----:B------:R-:W-:Y:S02]  /*b980*/  ULDC.64 UR4, c[0x0][0x338] ;  /* 0x0000ce0000047ab9 */ /* 0x000fe40000000a00 */
[----:B------:R-:W-:-:S02]  /*b990*/  IMAD R110, R110, UR4, RZ ;  /* 0x000000046e6e7c24 */ /* 0x000fc4000f8e02ff */
[----:B------:R-:W-:Y:S02]  /*b9a0*/  IMAD.IADD R13, R13, 0x1, R109 ;  /* 0x000000010d0d7824 */ /* 0x000fe400078e026d */
[C---:B--2---:R-:W-:Y:S02]  /*b9b0*/  IMAD R11, R107.reuse, UR5, R110 ;  /* 0x000000056b0b7c24 */ /* 0x044fe4000f8e026e */
[----:B------:R-:W-:Y:S01]  /*b9c0*/  IMAD.WIDE.U32 R12, R107, UR4, R12 ;  /* 0x000000046b0c7c25 */ /* 0x000fe2000f8e000c */
[----:B------:R-:W-:-:S03]  /*b9d0*/  ULDC.64 UR4, c[0x0][0x330] ;  /* 0x0000cc0000047ab9 */ /* 0x000fc60000000a00 */
[----:B------:R-:W-:Y:S02]  /*b9e0*/  IMAD.IADD R13, R13, 0x1, R11 ;  /* 0x000000010d0d7824 */ /* 0x000fe400078e020b */
[----:B------:R-:W-:Y:S02]  /*b9f0*/  IMAD R11, R34, UR4, RZ ;  /* 0x00000004220b7c24 */ /* 0x000fe4000f8e02ff */
[----:B------:R-:W-:-:S04]  /*ba00*/  IMAD.WIDE.U32 R12, R218, UR4, R12 ;  /* 0x00000004da0c7c25 */ /* 0x000fc8000f8e000c */
[----:B------:R-:W-:Y:S01]  /*ba10*/  IMAD R11, R218, UR5, R11 ;  /* 0x00000005da0b7c24 */ /* 0x000fe2000f8e020b */
[----:B------:R-:W-:-:S04]  /*ba20*/  IADD3 R48, P3, R12, UR6, RZ ;  /* 0x000000060c307c10 */ /* 0x000fc8000ff7e0ff */
[----:B------:R-:W-:Y:S01]  /*ba30*/  IADD3.X R11, R13, UR7, R11, P3, !PT ;  /* 0x000000070d0b7c10 */ /* 0x000fe20009ffe40b */
[----:B----4-:R0:W2:Y:S01]  /*ba40*/  SHFL.IDX PT, R47, R48, RZ, 0x181f ;  /* 0x00181fff302f7589 */ /* 0x0100a200000e0000 */
[----:B------:R-:W-:-:S03]  /*ba50*/  ISETP.GE.AND P3, PT, R111, 0x1, PT ;  /* 0x000000016f00780c */ /* 0x000fc60003f66270 */
[----:B------:R0:W4:Y:S10]  /*ba60*/  SHFL.IDX PT, R13, R11, RZ, 0x181f ;  /* 0x00181fff0b0d7589 */ /* 0x00013400000e0000 */
[----:B0-----:R-:W-:Y:S05]  /*ba70*/  @!P3 BRA `(.L_x_3038) ;  /* 0x000000000028b947 */ /* 0x001fea0003800000 */
[----:B------:R-:W-:-:S13]  /*ba80*/  ISETP.GE.AND P3, PT, R16, UR39, PT ;  /* 0x0000002710007c0c */ /* 0x000fda000bf66270 */
[----:B-123--:R-:W-:-:S05]  /*ba90*/  @!P3 IADD3 R44, P4, R16, R47, RZ ;  /* 0x0000002f102cb210 */ /* 0x00efca0007f9e0ff */
[----:B----4-:R-:W-:Y:S01]  /*baa0*/  @!P3 IMAD.X R45, R13, 0x1, R17, P4 ;  /* 0x000000010d2db824 */ /* 0x010fe200020e0611 */
[----:B------:R-:W-:-:S13]  /*bab0*/  ISETP.GE.AND P4, PT, R18, UR39, PT ;  /* 0x0000002712007c0c */ /* 0x000fda000bf86270 */
[----:B------:R-:W-:-:S05]  /*bac0*/  @!P4 IADD3 R46, P5, R18, R47, RZ ;  /* 0x0000002f122ec210 */ /* 0x000fca0007fbe0ff */
[----:B------:R-:W-:Y:S02]  /*bad0*/  @!P4 IMAD.X R47, R13, 0x1, R220, P5 ;  /* 0x000000010d2fc824 */ /* 0x000fe400028e06dc */
[----:B------:R-:W0:Y:S04]  /*bae0*/  @!P3 LDS.128 R12, [R96+0x10400] ;  /* 0x01040000600cb984 */ /* 0x000e280000000c00 */
[----:B0-----:R-:W-:Y:S04]  /*baf0*/  @!P3 ST.E.128 desc[UR36][R44.64], R12 ;  /* 0x0000000c2c00b985 */ /* 0x001fe8000c101d24 */
[----:B------:R-:W0:Y:S04]  /*bb00*/  @!P4 LDS.128 R12, [R96+0x14400] ;  /* 0x01440000600cc984 */ /* 0x000e280000000c00 */
[----:B0-----:R0:W-:Y:S02]  /*bb10*/  @!P4 ST.E.128 desc[UR36][R46.64], R12 ;  /* 0x0000000c2e00c985 */ /* 0x0011e4000c101d24 */
.L_x_3038:
[----:B------:R-:W-:Y:S05]  /*bb20*/  BSYNC B0 ;  /* 0x0000000000007941 */ /* 0x000fea0003800000 */
.L_x_3037:
[----:B------:R-:W-:Y:S01]  /*bb30*/  ISETP.GE.AND P3, PT, R111, 0x21, PT ;  /* 0x000000216f00780c */ /* 0x000fe20003f66270 */
[----:B0---4-:R0:W4:Y:S01]  /*bb40*/  SHFL.IDX PT, R13, R11, 0x1, 0x181f ;  /* 0x00381f000b0d7f89 */ /* 0x01112200000e0000 */
[----:B------:R-:W-:Y:S03]  /*bb50*/  BSSY B0, `(.L_x_3039) ;  /* 0x000000d000007945 */ /* 0x000fe60003800000 */
[----:B--2---:R0:W2:Y:S08]  /*bb60*/  SHFL.IDX PT, R47, R48, 0x1, 0x181f ;  /* 0x00381f00302f7f89 */ /* 0x0040b000000e0000 */
        /* <DEDUP_REMOVED lines=11> */
.L_x_3040:
[----:B------:R-:W-:Y:S05]  /*bc20*/  BSYNC B0 ;  /* 0x0000000000007941 */ /* 0x000fea0003800000 */
.L_x_3039:
        /* <DEDUP_REMOVED lines=9> */
[----:B------:R-:W-:-:S04]  /*bcc0*/  @!P4 IADD3 R46, P5, R18, R47, RZ ;  /* 0x0000002f122ec210 */ /* 0x000fc80007fbe0ff */
[----:B------:R-:W-:Y:S02]  /*bcd0*/  @!P4 IADD3.X R47, R13, R220, RZ, P5, !PT ;  /* 0x000000dc0d2fc210 */ /* 0x000fe40002ffe4ff */
[----:B------:R-:W0:Y:S04]  /*bce0*/  @!P3 LDS.128 R12, [R96+0x12400] ;  /* 0x01240000600cb984 */ /* 0x000e280000000c00 */
[----:B0-----:R-:W-:Y:S04]  /*bcf0*/  @!P3 ST.E.128 desc[UR36][R44.64], R12 ;  /* 0x0000000c2c00b985 */ /* 0x001fe8000c101d24 */
[----:B------:R-:W0:Y:S04]  /*bd00*/  @!P4 LDS.128 R12, [R96+0x16400] ;  /* 0x01640000600cc984 */ /* 0x000e280000000c00 */
[----:B0-----:R0:W-:Y:S02]  /*bd10*/  @!P4 ST.E.128 desc[UR36][R46.64], R12 ;  /* 0x0000000c2e00c985 */ /* 0x0011e4000c101d24 */
.L_x_3042:
[----:B------:R-:W-:Y:S05]  /*bd20*/  BSYNC B0 ;  /* 0x0000000000007941 */ /* 0x000fea0003800000 */
.L_x_3041:
[----:B------:R-:W-:Y:S01]  /*bd30*/  ISETP.GE.AND P3, PT, R111, 0x61, PT ;  /* 0x000000616f00780c */ /* 0x000fe20003f66270 */
[----:B------:R-:W1:Y:S01]  /*bd40*/  SHFL.IDX PT, R11, R11, 0x3, 0x181f ;  /* 0x00781f000b0b7f89 */ /* 0x000e6200000e0000 */
[----:B------:R-:W-:Y:S03]  /*bd50*/  BSSY B0, `(.L_x_3043) ;  /* 0x000000d000007945 */ /* 0x000fe60003800000 */
[----:B0-2---:R0:W2:Y:S08]  /*bd60*/  SHFL.IDX PT, R47, R48, 0x3, 0x181f ;  /* 0x00781f00302f7f89 */ /* 0x0050b000000e0000 */
[----:B0-----:R-:W-:Y:S05]  /*bd70*/  @!P3 BRA `(.L_x_3044) ;  /* 0x000000000028b947 */ /* 0x001fea0003800000 */
[----:B------:R-:W-:-:S13]  /*bd80*/  ISETP.GE.AND P3, PT, R16, UR39, PT ;  /* 0x0000002710007c0c */ /* 0x000fda000bf66270 */
[----:B----4-:R-:W0:Y:S01]  /*bd90*/  @!P3 LDS.128 R12, [R96+0x13400] ;  /* 0x01340000600cb984 */ /* 0x010e220000000c00 */
[----:B-123--:R-:W-:-:S05]  /*bda0*/  @!P3 IADD3 R44, P4, R16, R47, RZ ;  /* 0x0000002f102cb210 */ /* 0x00efca0007f9e0ff */
[----:B------:R-:W-:Y:S01]  /*bdb0*/  @!P3 IMAD.X R45, R11, 0x1, R17, P4 ;  /* 0x000000010b2db824 */ /* 0x000fe200020e0611 */
[----:B------:R-:W-:-:S13]  /*bdc0*/  ISETP.GE.AND P4, PT, R18, UR39, PT ;  /* 0x0000002712007c0c */ /* 0x000fda000bf86270 */
[----:B------:R-:W-:-:S05]  /*bdd0*/  @!P4 IADD3 R46, P5, R18, R47, RZ ;  /* 0x0000002f122ec210 */ /* 0x000fca0007fbe0ff */
[----:B------:R-:W-:Y:S01]  /*bde0*/  @!P4 IMAD.X R47, R11, 0x1, R220, P5 ;  /* 0x000000010b2fc824 */ /* 0x000fe200028e06dc */
[----:B0-----:R-:W-:Y:S04]  /*bdf0*/  @!P3 ST.E.128 desc[UR36][R44.64], R12 ;  /* 0x0000000c2c00b985 */ /* 0x001fe8000c101d24 */
[----:B------:R-:W0:Y:S04]  /*be00*/  @!P4 LDS.128 R12, [R96+0x17400] ;  /* 0x01740000600cc984 */ /* 0x000e280000000c00 */
[----:B0-----:R0:W-:Y:S02]  /*be10*/  @!P4 ST.E.128 desc[UR36][R46.64], R12 ;  /* 0x0000000c2e00c985 */ /* 0x0011e4000c101d24 */
.L_x_3044:
[----:B------:R-:W-:Y:S05]  /*be20*/  BSYNC B0 ;  /* 0x0000000000007941 */ /* 0x000fea0003800000 */
.L_x_3043:
        /* <DEDUP_REMOVED lines=13> */
[----:B------:R-:W-:Y:S02]  /*bf00*/  SEL R11, RZ, 0x1, P2 ;  /* 0x00000001ff0b7807 */ /* 0x000fe40001000000 */
[----:B------:R-:W-:Y:S02]  /*bf10*/  SEL R23, R23, RZ, P2 ;  /* 0x000000ff17177207 */ /* 0x000fe40001000000 */
[----:B------:R-:W-:Y:S01]  /*bf20*/  LOP3.LUT R224, R224, R11, RZ, 0x3c, !PT ;  /* 0x0000000be0e07212 */ /* 0x000fe200078e3cff */
[----:B-1----:R-:W-:Y:S06]  /*bf30*/  @P3 BRA `(.L_x_3045) ;  /* 0xffffff64000c3947 */ /* 0x002fec000383ffff */
[----:B0-----:R-:W0:Y:S01]  /*bf40*/  S2R R12, SR_TID.X ;  /* 0x00000000000c7919 */ /* 0x001e220000002100 */
[----:B------:R-:W-:Y:S02]  /*bf50*/  PLOP3.LUT P0, PT, PT, PT, PT, 0x8, 0x0 ;  /* 0x000000000000781c */ /* 0x000fe40003f0e170 */
[----:B0-----:R-:W-:-:S04]  /*bf60*/  SHF.R.U32.HI R12, RZ, 0x7, R12 ;  /* 0x00000007ff0c7819 */ /* 0x001fc8000001160c */
[----:B------:R-:W-:-:S13]  /*bf70*/  ISETP.NE.AND P3, PT, R12, 0x1, PT ;  /* 0x000000010c00780c */ /* 0x000fda0003f65270 */
[----:B------:R-:W-:Y:S06]  /*bf80*/  @!P3 BAR.ARV 0x9, 0x100 ;  /* 0x024400000000bb1d */ /* 0x000fec0000002000 */
.L_x_2945:
[----:B------:R-:W-:Y:S05]  /*bf90*/  @P0 BRA `(.L_x_3046) ;  /* 0x00000000000c0947 */ /* 0x000fea0003800000 */
[----:B------:R-:W0:Y:S01]  /*bfa0*/  FENCE.VIEW.ASYNC.G ;  /* 0x00000000000073c6 */ /* 0x000e220000000100 */
[----:B------:R-:W-:Y:S05]  /*bfb0*/  WARPSYNC.ALL ;  /* 0x0000000000007948 */ /* 0x000fea0003800000 */
[----:B0-----:R-:W-:Y:S06]  /*bfc0*/  BAR.ARV 0xc, 0x180 ;  /* 0x0306000000007b1d */ /* 0x001fec0000002000 */
.L_x_3046:
        /* <DEDUP_REMOVED lines=11> */
[----:B------:R-:W1:Y:S08]  /*c080*/  @P1 LDC.64 R10, c[0x0][0x9c0] ;  /* 0x00027000ff0a1b82 */ /* 0x000e700000000a00 */
[----:B----4-:R-:W4:Y:S01]  /*c090*/  @P0 LDC.64 R12, c[0x0][0x9b0] ;  /* 0x00026c00ff0c0b82 */ /* 0x010f220000000a00 */
[----:B--2---:R-:W-:-:S02]  /*c0a0*/  @P1 IMAD R2, R0, R8, RZ ;  /* 0x0000000800021224 */ /* 0x004fc400078e02ff */
[----:B0-----:R-:W-:Y:S02]  /*c0b0*/  @P0 IMAD R0, R0, R6, RZ ;  /* 0x0000000600000224 */ /* 0x001fe400078e02ff */
[C---:B---3--:R-:W-:Y:S02]  /*c0c0*/  @P1 IMAD R9, R3.reuse, R9, R2 ;  /* 0x0000000903091224 */ /* 0x048fe400078e0202 */
[----:B------:R-:W-:-:S04]  /*c0d0*/  @P1 IMAD.WIDE.U32 R4, R3, R8, RZ ;  /* 0x0000000803041225 */ /* 0x000fc800078e00ff */
[C---:B------:R-:W-:Y:S02]  /*c0e0*/  @P0 IMAD R7, R3.reuse, R7, R0 ;  /* 0x0000000703070224 */ /* 0x040fe400078e0200 */
[----:B------:R-:W-:-:S04]  /*c0f0*/  @P0 IMAD.WIDE.U32 R2, R3, R6, RZ ;  /* 0x0000000603020225 */ /* 0x000fc800078e00ff */
[----:B------:R-:W-:Y:S01]  /*c100*/  @P1 IMAD.IADD R5, R5, 0x1, R9 ;  /* 0x0000000105051824 */ /* 0x000fe200078e0209 */
[----:B------:R-:W-:Y:S01]  /*c110*/  @P0 SHF.R.S32.HI R9, RZ, 0x1f, R218 ;  /* 0x0000001fff090819 */ /* 0x000fe200000114da */
[----:B-1----:R-:W-:Y:S01]  /*c120*/  @P1 IMAD R6, R15, R10, RZ ;  /* 0x0000000a0f061224 */ /* 0x002fe200078e02ff */
[----:B------:R-:W-:-:S03]  /*c130*/  @P0 IADD3 R3, R3, R7, RZ ;  /* 0x0000000703030210 */ /* 0x000fc60007ffe0ff */
[----:B----4-:R-:W-:Y:S02]  /*c140*/  @P0 IMAD R0, R9, R12, RZ ;  /* 0x0000000c09000224 */ /* 0x010fe400078e02ff */
[C---:B------:R-:W-:Y:S02]  /*c150*/  @P1 IMAD R11, R218.reuse, R11, R6 ;  /* 0x0000000bda0b1224 */ /* 0x040fe400078e0206 */
[----:B------:R-:W-:-:S04]  /*c160*/  @P1 IMAD.WIDE.U32 R6, R218, R10, R4 ;  /* 0x0000000ada061225 */ /* 0x000fc800078e0004 */
[----:B------:R-:W-:Y:S01]  /*c170*/  @P0 IMAD R9, R218, R13, R0 ;  /* 0x0000000dda090224 */ /* 0x000fe200078e0200 */
[----:B------:R-:W-:Y:S01]  /*c180*/  @P1 LEA R8, P3, R6, UR6, 0x2 ;  /* 0x0000000606081c11 */ /* 0x000fe2000f8610ff */
[----:B------:R-:W-:-:S04]  /*c190*/  @P0 IMAD.WIDE.U32 R2, R218, R12, R2 ;  /* 0x0000000cda020225 */ /* 0x000fc800078e0002 */
[----:B------:R-:W-:Y:S01]  /*c1a0*/  @P1 IMAD.IADD R5, R7, 0x1, R11 ;  /* 0x0000000107051824 */ /* 0x000fe200078e020b */
[----:B------:R-:W-:Y:S01]  /*c1b0*/  @P0 LEA R4, P2, R2, UR4, 0x2 ;  /* 0x0000000402040c11 */ /* 0x000fe2000f8410ff */
[----:B------:R-:W-:Y:S01]  /*c1c0*/  @P0 IMAD.IADD R3, R3, 0x1, R9 ;  /* 0x0000000103030824 */ /* 0x000fe200078e0209 */
[----:B------:R-:W-:Y:S01]  /*c1d0*/  ULDC UR4, c[0x0][0x988] ;  /* 0x0002620000047ab9 */ /* 0x000fe20000000800 */
[----:B------:R-:W-:Y:S01]  /*c1e0*/  IMAD.MOV.U32 R0, RZ, RZ, 0x3f800000 ;  /* 0x3f800000ff007424 */ /* 0x000fe200078e00ff */
[----:B------:R-:W-:Y:S02]  /*c1f0*/  @P1 LEA.HI.X R9, R6, UR7, R5, 0x2, P3 ;  /* 0x0000000706091c11 */ /* 0x000fe400098f1405 */
[----:B------:R-:W-:Y:S01]  /*c200*/  @P0 LEA.HI.X R5, R2, UR5, R3, 0x2, P2 ;  /* 0x0000000502050c11 */ /* 0x000fe200090f1403 */
[----:B------:R-:W-:Y:S01]  /*c210*/  IMAD.MOV.U32 R3, RZ, RZ, 0x3f800000 ;  /* 0x3f800000ff037424 */ /* 0x000fe200078e00ff */
[----:B------:R-:W0:Y:S01]  /*c220*/  LDC R2, c[0x0][0x448] ;  /* 0x00011200ff027b82 */ /* 0x000e220000000800 */
[----:B------:R1:W2:Y:S04]  /*c230*/  @P1 LDG.E R0, desc[UR36][R8.64] ;  /* 0x0000002408001981 */ /* 0x0002a8000c1e1900 */
[----:B------:R3:W2:Y:S01]  /*c240*/  @P0 LDG.E R3, desc[UR36][R4.64] ;  /* 0x0000002404030981 */ /* 0x0006a2000c1e1900 */
        /* <DEDUP_REMOVED lines=18> */
[----:B0-----:R-:W-:Y:S01]  /*c370*/  ISETP.NE.AND P0, PT, R2, 0x1, PT ;  /* 0x000000010200780c */ /* 0x001fe20003f05270 */
[----:B------:R-:W-:Y:S01]  /*c380*/  VIADD R2, R225, 0x7f ;  /* 0x0000007fe1027836 */ /* 0x000fe20000000000 */
        /* <DEDUP_REMOVED lines=10> */
[----:B------:R-:W-:Y:S01]  /*c430*/  CS2R R96, SRZ ;  /* 0x0000000000607805 */ /* 0x000fe2000001ff00 */
[----:B------:R-:W0:Y:S01]  /*c440*/  @P0 LDC R7, c[0x0][0x44c] ;  /* 0x00011300ff070b82 */ /* 0x000e220000000800 */
[----:B------:R-:W-:Y:S01]  /*c450*/  IMAD.MOV.U32 R99, RZ, RZ, RZ ;  /* 0x000000ffff637224 */ /* 0x000fe200078e00ff */
[----:B------:R-:W-:Y:S02]  /*c460*/  CS2R R94, SRZ ;  /* 0x00000000005e7805 */ /* 0x000fe4000001ff00 */
[----:B------:R-:W-:Y:S02]  /*c470*/  CS2R R36, SRZ ;  /* 0x0000000000247805 */ /* 0x000fe4000001ff00 */
[----:B------:R-:W-:-:S02]  /*c480*/  CS2R R90, SRZ ;  /* 0x00000000005a7805 */ /* 0x000fc4000001ff00 */
[----:B------:R-:W-:Y:S02]  /*c490*/  CS2R R88, SRZ ;  /* 0x0000000000587805 */ /* 0x000fe4000001ff00 */
[----:B------:R-:W-:Y:S02]  /*c4a0*/  CS2R R86, SRZ ;  /* 0x0000000000567805 */ /* 0x000fe4000001ff00 */
[----:B------:R-:W-:Y:S01]  /*c4b0*/  CS2R R28, SRZ ;  /* 0x00000000001c7805 */ /* 0x000fe2000001ff00 */
[----:B------:R-:W4:Y:S01]  /*c4c0*/  @P0 LDC R6, c[0x0][0x450] ;  /* 0x00011400ff060b82 */ /* 0x000f220000000800 */
        /* <DEDUP_REMOVED lines=15> */
[----:B0-----:R-:W-:Y:S01]  /*c5c0*/  @P0 IMAD.HI.U32 R7, R2, R7, RZ ;  /* 0x0000000702070227 */ /* 0x001fe200078e00ff */
[----:B------:R-:W-:-:S02]  /*c5d0*/  CS2R R10, SRZ ;  /* 0x00000000000a7805 */ /* 0x000fc4000001ff00 */
[----:B------:R-:W-:Y:S02]  /*c5e0*/  CS2R R50, SRZ ;  /* 0x0000000000327805 */ /* 0x000fe4000001ff00 */
[----:B------:R-:W-:Y:S02]  /*c5f0*/  CS2R R48, SRZ ;  /* 0x0000000000307805 */ /* 0x000fe4000001ff00 */
[----:B------:R-:W-:Y:S01]  /*c600*/  CS2R R46, SRZ ;  /* 0x00000000002e7805 */ /* 0x000fe2000001ff00 */
[----:B-1----:R-:W-:Y:S01]  /*c610*/  IMAD.MOV.U32 R9, RZ, RZ, RZ ;  /* 0x000000ffff097224 */ /* 0x002fe200078e00ff */
[----:B------:R-:W-:Y:S02]  /*c620*/  CS2R R42, SRZ ;  /* 0x00000000002a7805 */ /* 0x000fe4000001ff00 */
[----:B------:R-:W-:Y:S02]  /*c630*/  CS2R R40, SRZ ;  /* 0x0000000000287805 */ /* 0x000fe4000001ff00 */
[----:B----4-:R-:W-:-:S02]  /*c640*/  @P0 SHF.R.U32.HI R2, RZ, R6, R7 ;  /* 0x00000006ff020219 */ /* 0x010fc40000011607 */
[----:B------:R-:W-:Y:S02]  /*c650*/  CS2R R38, SRZ ;  /* 0x0000000000267805 */ /* 0x000fe4000001ff00 */
[----:B------:R-:W-:Y:S02]  /*c660*/  PLOP3.LUT P0, PT, PT, PT, PT, 0x80, 0x0 ;  /* 0x000000000000781c */ /* 0x000fe40003f0f070 */
[----:B------:R-:W-:Y:S02]  /*c670*/  CS2R R34, SRZ ;  /* 0x0000000000227805 */ /* 0x000fe4000001ff00 */
[----:B------:R-:W-:Y:S02]  /*c680*/  IADD3 R2, R101, R2, RZ ;  /* 0x0000000265027210 */ /* 0x000fe40007ffe0ff */
[----:B---3--:R-:W-:Y:S02]  /*c690*/  CS2R R4, SRZ ;  /* 0x0000000000047805 */ /* 0x008fe4000001ff00 */
[----:B------:R-:W-:-:S02]  /*c6a0*/  CS2R R32, SRZ ;  /* 0x0000000000207805 */ /* 0x000fc4000001ff00 */
[----:B------:R-:W-:Y:S02]  /*c6b0*/  CS2R R30, SRZ ;  /* 0x00000000001e7805 */ /* 0x000fe4000001ff00 */
[----:B------:R-:W-:Y:S02]  /*c6c0*/  SHF.R.S32.HI R7, RZ, 0x1f, R2 ;  /* 0x0000001fff077819 */ /* 0x000fe40000011402 */
[----:B------:R-:W-:Y:S02]  /*c6d0*/  CS2R R24, SRZ ;  /* 0x0000000000187805 */ /* 0x000fe4000001ff00 */
[----:B------:R-:W-:Y:S02]  /*c6e0*/  CS2R R100, SRZ ;  /* 0x0000000000647805 */ /* 0x000fe4000001ff00 */
[----:B------:R-:W-:-:S04]  /*c6f0*/  LEA.HI R7, R7, R2, RZ, 0x7 ;  /* 0x0000000207077211 */ /* 0x000fc800078f38ff */
[----:B------:R-:W-:-:S04]  /*c700*/  SHF.R.S32.HI R7, RZ, 0x7, R7 ;  /* 0x00000007ff077819 */ /* 0x000fc80000011407 */
[----:B------:R-:W-:Y:S02]  /*c710*/  VIMNMX R168, R168, R7, PT ;  /* 0x00000007a8a87248 */ /* 0x000fe40003fe0100 */
[----:B------:R-:W-:Y:S02]  /*c720*/  CS2R R6, SRZ ;  /* 0x0000000000067805 */ /* 0x000fe4000001ff00 */
[----:B------:R-:W-:Y:S01]  /*c730*/  ISETP.GE.AND P1, PT, R168, 0x1, PT ;  /* 0x00000001a800780c */ /* 0x000fe20003f26270 */
[----:B--2---:R-:W-:Y:S01]  /*c740*/  FMUL.FTZ R2, R3, R0 ;  /* 0x0000000003027220 */ /* 0x004fe20000410000 */
[----:B------:R-:W-:Y:S01]  /*c750*/  IMAD.MOV.U32 R0, RZ, RZ, RZ ;  /* 0x000000ffff007224 */ /* 0x000fe200078e00ff */
[----:B------:R-:W-:Y:S02]  /*c760*/  MOV R3, RZ ;  /* 0x000000ff00037202 */ /* 0x000fe40000000f00 */
[----:B------:R-:W-:-:S08]  /*c770*/  FMUL.FTZ R2, R2, UR4 ;  /* 0x0000000402027c20 */ /* 0x000fd00008410000 */
[----:B------:R-:W-:Y:S05]  /*c780*/  @!P1 BRA `(.L_x_3047) ;  /* 0x0000012000509947 */ /* 0x000fea0003800000 */
        /* <DEDUP_REMOVED lines=8> */
.L_x_3355:
[----:B------:R-:W2:Y:S02]  /*c810*/  LDL R0, [R1+0x48] ;  /* 0x0000480001007983 */ /* 0x000ea40000100800 */
[----:B--2---:R-:W-:Y:S02]  /*c820*/  R2UR UR4, R0 ;  /* 0x00000000000472ca */ /* 0x004fe400000e0000 */
[----:B-1----:R-:W-:-:S04]  /*c830*/  LEA.HI R0, R14, R14, RZ, 0x1 ;  /* 0x0000000e0e007211 */ /* 0x002fc800078f08ff */
[----:B------:R-:W-:-:S05]  /*c840*/  LOP3.LUT R3, R0, 0x1e, RZ, 0xc0, !PT ;  /* 0x0000001e00037812 */ /* 0x000fca00078ec0ff */
[----:B------:R-:W-:Y:S02]  /*c850*/  IMAD.IADD R3, R14, 0x1, -R3 ;  /* 0x000000010e037824 */ /* 0x000fe400078e0a03 */
[----:B------:R-:W-:-:S03]  /*c860*/  IMAD.U32 R0, RZ, RZ, UR4 ;  /* 0x00000004ff007e24 */ /* 0x000fc6000f8e00ff */
        /* <DEDUP_REMOVED lines=13> */
[----:B------:R-:W-:Y:S01]  /*c940*/  MOV R6, UR6 ;  /* 0x0000000600067c02 */ /* 0x000fe20008000f00 */
[----:B------:R-:W-:Y:S01]  /*c950*/  IMAD.U32 R7, RZ, RZ, UR7 ;  /* 0x00000007ff077e24 */ /* 0x000fe2000f8e00ff */
[----:B0-----:R-:W-:Y:S01]  /*c960*/  MOV R13, RZ ;  /* 0x000000ff000d7202 */ /* 0x001fe20000000f00 */
[----:B------:R-:W-:-:S02]  /*c970*/  IMAD.U32 R10, RZ, RZ, UR4 ;  /* 0x00000004ff0a7e24 */ /* 0x000fc4000f8e00ff */
[----:B------:R-:W-:Y:S02]  /*c980*/  IMAD.U32 R11, RZ, RZ, UR5 ;  /* 0x00000005ff0b7e24 */ /* 0x000fe4000f8e00ff */
[----:B------:R-:W-:Y:S02]  /*c990*/  IMAD.MOV.U32 R8, RZ, RZ, 0x70 ;  /* 0x00000070ff087424 */ /* 0x000fe400078e00ff */
[----:B-1----:R-:W-:-:S07]  /*c9a0*/  IMAD.MOV.U32 R12, RZ, RZ, 0x1 ;  /* 0x00000001ff0c7424 */ /* 0x002fce00078e00ff */
[----:B------:R-:W-:-:S07]  /*c9b0*/  LEPC R20, `(.L_x_3049) ;  /* 0x000000001014794e */ /* 0x000fce0000000000 */
[----:B--2--5:R-:W-:Y:S05]  /*c9c0*/  CALL.ABS.NOINC R14 ;  /* 0x000000000e007343 */ /* 0x024fea0003c00000 */
.L_x_3049:
        /* <DEDUP_REMOVED lines=13> */
.L_x_3053:
[----:B--2---:R2:W3:Y:S02]  /*caa0*/  SYNCS.PHASECHK.TRANS64.TRYWAIT P0, [R22+URZ+0x38800], R3 ;  /* 0x03880003160075a7 */ /* 0x0044e4000800017f */
[----:B---3--:R-:W-:Y:S05]  /*cab0*/  @!P0 NANOSLEEP.SYNCS 0x989680 ;  /* 0x009896800000895d */ /* 0x008fea0003900000 */
[----:B------:R-:W3:Y:S02]  /*cac0*/  @!P0 SYNCS.PHASECHK.TRANS64 P0, [R22+URZ+0x38800], R3 ;  /* 0x03880003160085a7 */ /* 0x000ee4000800007f */
[----:B---3--:R-:W-:Y:S05]  /*cad0*/  @!P0 BRA `(.L_x_3053) ;  /* 0xfffffffc00f08947 */ /* 0x008fea000383ffff */
.L_x_3052:
[----:B------:R-:W-:Y:S05]  /*cae0*/  BSYNC B0 ;  /* 0x0000000000007941 */ /* 0x000fea0003800000 */
.L_x_3051:
[----:B------:R-:W-:Y:S05]  /*caf0*/  BRA `(.L_x_3054) ;  /* 0x0000009400ac7947 */ /* 0x000fea0003800000 */
.L_x_3050:
[----:B------:R-:W-:Y:S01]  /*cb00*/  ISETP.NE.AND P0, PT, R24, RZ, PT ;  /* 0x000000ff1800720c */ /* 0x000fe20003f05270 */
[----:B------:R-:W-:Y:S01]  /*cb10*/  ULDC.64 UR4, c[0x0][0x3f8] ;  /* 0x0000fe0000047ab9 */ /* 0x000fe20000000a00 */
[----:B-----5:R-:W-:Y:S01]  /*cb20*/  SHF.R.S32.HI R0, RZ, 0x1f, R98 ;  /* 0x0000001fff007819 */ /* 0x020fe20000011462 */
[----:B------:R-:W-:Y:S01]  /*cb30*/  ULDC.64 UR6, c[0x0][0x408] ;  /* 0x0001020000067ab9 */ /* 0x000fe20000000a00 */
[----:B------:R-:W-:-:S04]  /*cb40*/  IMAD.WIDE.U32 R24, R98, UR4, RZ ;  /* 0x0000000462187c25 */ /* 0x000fc8000f8e00ff */
[C---:B------:R-:W-:Y:S02]  /*cb50*/  IMAD R3, R0.reuse, UR4, RZ ;  /* 0x0000000400037c24 */ /* 0x040fe4000f8e02ff */
[----:B------:R-:W-:Y:S02]  /*cb60*/  IMAD R5, R0, UR6, RZ ;  /* 0x0000000600057c24 */ /* 0x000fe4000f8e02ff */
[C---:B------:R-:W-:Y:S02]  /*cb70*/  IMAD R3, R98.reuse, UR5, R3 ;  /* 0x0000000562037c24 */ /* 0x040fe4000f8e0203 */
[C---:B------:R-:W-:Y:S02]  /*cb80*/  IMAD R5, R98.reuse, UR7, R5 ;  /* 0x0000000762057c24 */ /* 0x040fe4000f8e0205 */
[----:B------:R-:W-:-:S04]  /*cb90*/  IMAD.WIDE.U32 R98, R98, UR6, RZ ;  /* 0x0000000662627c25 */ /* 0x000fc8000f8e00ff */
[----:B------:R-:W-:Y:S02]  /*cba0*/  IMAD.IADD R27, R3, 0x1, R25 ;  /* 0x00000001031b7824 */ /* 0x000fe400078e0219 */
[----:B------:R-:W-:Y:S01]  /*cbb0*/  IMAD.IADD R29, R5, 0x1, R99 ;  /* 0x00000001051d7824 */ /* 0x000fe200078e0263 */
        /* <DEDUP_REMOVED lines=16> */
[----:B--2---:R-:W-:Y:S05]  /*ccc0*/  CALL.ABS.NOINC R14 ;  /* 0x000000000e007343 */ /* 0x004fea0003c00000 */
.L_x_3055:
[----:B------:R-:W1:Y:S01]  /*ccd0*/  S2R R20, SR_TID.X ;  /* 0x0000000000147919 */ /* 0x000e620000002100 */
[----:B------:R-:W-:Y:S01]  /*cce0*/  ULDC.U8 UR4, c[0x0][0x410] ;  /* 0x0001040000047ab9 */ /* 0x000fe20000000000 */
[C---:B------:R-:W-:Y:S01]  /*ccf0*/  IMAD.IADD R61, R221.reuse, 0x1, R225 ;  /* 0x00000001dd3d7824 */ /* 0x040fe200078e02e1 */
[----:B------:R-:W-:Y:S01]  /*cd00*/  ISETP.NE.AND P0, PT, RZ, UR4, PT ;  /* 0x00000004ff007c0c */ /* 0x000fe2000bf05270 */
[----:B------:R-:W-:Y:S01]  /*cd10*/  BSSY B0, `(.L_x_3056) ;  /* 0x0000941000007945 */ /* 0x000fe20003800000 */
[C---:B------:R-:W-:Y:S01]  /*cd20*/  VIADD R57, R221.reuse, 0x20 ;  /* 0x00000020dd397836 */ /* 0x040fe20000000000 */
[C---:B------:R-:W-:Y:S01]  /*cd30*/  IADD3 R56, R221.reuse, 0x40, RZ ;  /* 0x00000040dd387810 */ /* 0x040fe20007ffe0ff */
[----:B------:R-:W-:Y:S02]  /*cd40*/  VIADD R51, R221, 0x60 ;  /* 0x00000060dd337836 */ /* 0x000fe40000000000 */
[----:B-1----:R-:W-:-:S05]  /*cd50*/  VIADD R20, R20, 0xffffff80 ;  /* 0xffffff8014147836 */ /* 0x002fca0000000000 */
[----:B------:R-:W-:-:S04]  /*cd60*/  LEA.HI R26, R26, R20, RZ, 0x3 ;  /* 0x000000141a1a7211 */ /* 0x000fc800078f18ff */
[----:B------:R-:W-:-:S05]  /*cd70*/  LOP3.LUT R26, R26, 0xfffffff8, RZ, 0xc0, !PT ;  /* 0xfffffff81a1a7812 */ /* 0x000fca00078ec0ff */
[----:B------:R-:W-:-:S04]  /*cd80*/  IMAD.IADD R58, R20, 0x1, -R26 ;  /* 0x00000001143a7824 */ /* 0x000fc800078e0a1a */
[----:B------:R-:W-:Y:S01]  /*cd90*/  IMAD R3, R58, 0x20, R61 ;  /* 0x000000203a037824 */ /* 0x000fe200078e023d */
[----:B------:R-:W-:Y:S06]  /*cda0*/  @!P0 BRA `(.L_x_3057) ;  /* 0x0000004800748947 */ /* 0x000fec0003800000 */
[----:B------:R-:W1:Y:S01]  /*cdb0*/  LDC R21, c[0x0][0x448] ;  /* 0x00011200ff157b82 */ /* 0x000e620000000800 */
[----:B------:R-:W-:Y:S01]  /*cdc0*/  ULDC.64 UR4, c[0x0][0x3f8] ;  /* 0x0000fe0000047ab9 */ /* 0x000fe20000000a00 */
[----:B------:R-:W-:Y:S01]  /*cdd0*/  IMAD.MOV.U32 R8, RZ, RZ, R24 ;  /* 0x000000ffff087224 */ /* 0x000fe200078e0018 */
[----:B------:R-:W-:Y:S01]  /*cde0*/  ULDC.64 UR6, c[0x0][0x408] ;  /* 0x0001020000067ab9 */ /* 0x000fe20000000a00 */
[----:B------:R-:W-:Y:S01]  /*cdf0*/  IMAD.MOV.U32 R9, RZ, RZ, R27 ;  /* 0x000000ffff097224 */ /* 0x000fe200078e001b */
[----:B------:R-:W-:Y:S01]  /*ce00*/  SHF.L.U32 R49, R58, 0x3, RZ ;  /* 0x000000033a317819 */ /* 0x000fe200000006ff */
[----:B------:R-:W-:Y:S01]  /*ce10*/  IMAD.MOV.U32 R10, RZ, RZ, R98 ;  /* 0x000000ffff0a7224 */ /* 0x000fe200078e0062 */
[----:B------:R-:W-:Y:S01]  /*ce20*/  SHF.R.S32.HI R54, RZ, 0x1f, R19 ;  /* 0x0000001fff367819 */ /* 0x000fe20000011413 */
[----:B------:R-:W-:Y:S01]  /*ce30*/  IMAD.MOV.U32 R11, RZ, RZ, R29 ;  /* 0x000000ffff0b7224 */ /* 0x000fe200078e001d */
[----:B------:R-:W-:Y:S02]  /*ce40*/  SHF.R.S32.HI R58, RZ, 0x1f, R49 ;  /* 0x0000001fff3a7819 */ /* 0x000fe40000011431 */
[----:B-1----:R-:W-:-:S13]  /*ce50*/  ISETP.NE.AND P0, PT, R21, 0x1, PT ;  /* 0x000000011500780c */ /* 0x002fda0003f05270 */
[----:B------:R-:W1:Y:S08]  /*ce60*/  @P0 LDC R0, c[0x0][0x44c] ;  /* 0x00011300ff000b82 */ /* 0x000e700000000800 */
[----:B------:R-:W2:Y:S01]  /*ce70*/  @P0 LDC R5, c[0x0][0x450] ;  /* 0x00011400ff050b82 */ /* 0x000ea20000000800 */
[----:B-1----:R-:W-:-:S05]  /*ce80*/  @P0 IMAD.HI.U32 R0, R3, R0, RZ ;  /* 0x0000000003000227 */ /* 0x002fca00078e00ff */
[----:B--2---:R-:W-:-:S04]  /*ce90*/  @P0 SHF.R.U32.HI R3, RZ, R5, R0 ;  /* 0x00000005ff030219 */ /* 0x004fc80000011600 */
[----:B------:R-:W-:Y:S01]  /*cea0*/  SHF.R.S32.HI R0, RZ, 0x1f, R3 ;  /* 0x0000001fff007819 */ /* 0x000fe20000011403 */
[----:B------:R-:W-:-:S04]  /*ceb0*/  IMAD.WIDE.U32 R8, R3, UR4, R8 ;  /* 0x0000000403087c25 */ /* 0x000fc8000f8e0008 */
[C---:B------:R-:W-:Y:S02]  /*cec0*/  IMAD R4, R0.reuse, UR4, RZ ;  /* 0x0000000400047c24 */ /* 0x040fe4000f8e02ff */
[----:B------:R-:W-:Y:S02]  /*ced0*/  IMAD R0, R0, UR6, RZ ;  /* 0x0000000600007c24 */ /* 0x000fe4000f8e02ff */
[----:B------:R-:W-:-:S04]  /*cee0*/  IMAD.WIDE.U32 R10, R3, UR6, R10 ;  /* 0x00000006030a7c25 */ /* 0x000fc8000f8e000a */
[C---:B0-----:R-:W-:Y:S01]  /*cef0*/  IMAD R13, R3.reuse, UR5, R4 ;  /* 0x00000005030d7c24 */ /* 0x041fe2000f8e0204 */
[----:B------:R-:W-:Y:S01]  /*cf00*/  ULDC.64 UR4, c[0x0][0x3e8] ;  /* 0x0000fa0000047ab9 */ /* 0x000fe20000000a00 */
[----:B------:R-:W-:Y:S01]  /*cf10*/  IMAD R3, R3, UR7, R0 ;  /* 0x0000000703037c24 */ /* 0x000fe2000f8e0200 */
[----:B------:R-:W-:Y:S01]  /*cf20*/  ULDC.64 UR6, c[0x0][0x400] ;  /* 0x0001000000067ab9 */ /* 0x000fe20000000a00 */
[----:B------:R-:W-:Y:S01]  /*cf30*/  IADD3 R5, P0, R8, UR4, RZ ;  /* 0x0000000408057c10 */ /* 0x000fe2000ff1e0ff */
[----:B------:R-:W-:Y:S01]  /*cf40*/  UMOV UR4, 0xffffffff ;  /* 0xffffffff00047882 */ /* 0x000fe20000000000 */
[----:B------:R-:W-:Y:S02]  /*cf50*/  IADD3 R7, P1, R10, UR6, RZ ;  /* 0x000000060a077c10 */ /* 0x000fe4000ff3e0ff */
[----:B------:R-:W-:Y:S02]  /*cf60*/  IADD3.X R6, R9, UR5, R13, P0, !PT ;  /* 0x0000000509067c10 */ /* 0x000fe400087fe40d */
[----:B------:R-:W-:Y:S01]  /*cf70*/  IADD3.X R8, R11, UR7, R3, P1, !PT ;  /* 0x000000070b087c10 */ /* 0x000fe20008ffe403 */
[----:B------:R-:W-:Y:S08]  /*cf80*/  BRA.DIV UR4, `(.L_x_3058) ;  /* 0x000001e604d47947 */ /* 0x000ff0000b800000 */
[----:B------:R0:W1:Y:S04]  /*cf90*/  SHFL.IDX PT, R0, R6, RZ, 0x181f ;  /* 0x00181fff06007589 */ /* 0x00006800000e0000 */
[----:B------:R0:W2:Y:S04]  /*cfa0*/  SHFL.IDX PT, R4, R5, RZ, 0x181f ;  /* 0x00181fff05047589 */ /* 0x0000a800000e0000 */
[----:B------:R0:W3:Y:S04]  /*cfb0*/  SHFL.IDX PT, R3, R8, RZ, 0x181f ;  /* 0x00181fff08037589 */ /* 0x0000e800000e0000 */
[----:B------:R0:W4:Y:S02]  /*cfc0*/  SHFL.IDX PT, R14, R7, RZ, 0x181f ;  /* 0x00181fff070e7589 */ /* 0x00012400000e0000 */
.L_x_3361:
        /* <DEDUP_REMOVED lines=17> */
[C---:B-1----:R-:W-:Y:S01]  /*d0e0*/  @!P4 IMAD.X R25, R0.reuse, 0x1, R54, P0 ;  /* 0x000000010019c824 */ /* 0x042fe200000e0636 */
        /* <DEDUP_REMOVED lines=9> */
.L_x_3060:
[----:B------:R-:W-:Y:S05]  /*d180*/  BSYNC B1 ;  /* 0x0000000000017941 */ /* 0x000fea0003800000 */
.L_x_3059:
[----:B------:R-:W-:Y:S01]  /*d190*/  UMOV UR4, 0xffffffff ;  /* 0xffffffff00047882 */ /* 0x000fe20000000000 */
[----:B-1----:R-:W-:Y:S02]  /*d1a0*/  CS2R R24, SRZ ;  /* 0x0000000000187805 */ /* 0x002fe4000001ff00 */
[----:B------:R-:W-:Y:S05]  /*d1b0*/  BRA.DIV UR4, `(.L_x_3061) ;  /* 0x000001e604b87947 */ /* 0x000fea000b800000 */
[----:B------:R1:W0:Y:S04]  /*d1c0*/  SHFL.IDX PT, R0, R6, 0x1, 0x181f ;  /* 0x00381f0006007f89 */ /* 0x00022800000e0000 */
[----:B--2---:R1:W2:Y:S04]  /*d1d0*/  SHFL.IDX PT, R4, R5, 0x1, 0x181f ;  /* 0x00381f0005047f89 */ /* 0x0042a800000e0000 */
[----:B---3--:R1:W3:Y:S04]  /*d1e0*/  SHFL.IDX PT, R3, R8, 0x1, 0x181f ;  /* 0x00381f0008037f89 */ /* 0x0082e800000e0000 */
[----:B----4-:R1:W4:Y:S02]  /*d1f0*/  SHFL.IDX PT, R14, R7, 0x1, 0x181f ;  /* 0x00381f00070e7f89 */ /* 0x01032400000e0000 */
.L_x_3367:
        /* <DEDUP_REMOVED lines=15> */
[C---:B----4-:R-:W-:Y:S02]  /*d2f0*/  @!P3 IADD3 R12, P1, R49.reuse, R14, RZ ;  /* 0x0000000e310cb210 */ /* 0x050fe40007f3e0ff */
[C---:B0-----:R-:W-:Y:S02]  /*d300*/  @!P4 IADD3.X R31, R0.reuse, R54, RZ, P0, !PT ;  /* 0x00000036001fc210 */ /* 0x041fe400007fe4ff */
[----:B------:R-:W-:Y:S02]  /*d310*/  @!P3 IADD3 R10, P0, R49, R4, RZ ;  /* 0x00000004310ab210 */ /* 0x000fe40007f1e0ff */
[----:B------:R-:W-:Y:S01]  /*d320*/  @!P4 IADD3 R14, P2, R19, R14, RZ ;  /* 0x0000000e130ec210 */ /* 0x000fe20007f5e0ff */
[C-C-:B---3--:R-:W-:Y:S01]  /*d330*/  @!P3 IMAD.X R13, R3.reuse, 0x1, R58.reuse, P1 ;  /* 0x00000001030db824 */ /* 0x148fe200008e063a */
[----:B------:R0:W5:Y:S01]  /*d340*/  @!P4 LD.E.64 R24, desc[UR36][R30.64] ;  /* 0x000000241e18c980 */ /* 0x000162000c101b00 */
[----:B------:R-:W-:Y:S02]  /*d350*/  @!P3 IMAD.X R11, R0, 0x1, R58, P0 ;  /* 0x00000001000bb824 */ /* 0x000fe400000e063a */
[----:B------:R-:W-:Y:S01]  /*d360*/  @!P4 IMAD.X R15, R3, 0x1, R54, P2 ;  /* 0x00000001030fc824 */ /* 0x000fe200010e0636 */
[----:B------:R0:W5:Y:S04]  /*d370*/  @!P3 LD.E.64 R36, desc[UR36][R12.64] ;  /* 0x000000240c24b980 */ /* 0x000168000c101b00 */
[----:B------:R0:W5:Y:S04]  /*d380*/  @!P3 LD.E.64 R34, desc[UR36][R10.64] ;  /* 0x000000240a22b980 */ /* 0x000168000c101b00 */
[----:B------:R0:W5:Y:S02]  /*d390*/  @!P4 LD.E.64 R28, desc[UR36][R14.64] ;  /* 0x000000240e1cc980 */ /* 0x000164000c101b00 */
.L_x_3063:
[----:B------:R-:W-:Y:S05]  /*d3a0*/  BSYNC B1 ;  /* 0x0000000000017941 */ /* 0x000fea0003800000 */
.L_x_3062:
[----:B------:R-:W-:-:S03]  /*d3b0*/  UMOV UR4, 0xffffffff ;  /* 0xffffffff00047882 */ /* 0x000fc60000000000 */
[----:B------:R-:W-:Y:S05]  /*d3c0*/  BRA.DIV UR4, `(.L_x_3064) ;  /* 0x000001e604a47947 */ /* 0x000fea000b800000 */
[----:B0-----:R0:W0:Y:S04]  /*d3d0*/  SHFL.IDX PT, R0, R6, 0x2, 0x181f ;  /* 0x00581f0006007f89 */ /* 0x00102800000e0000 */
[----:B--2---:R2:W0:Y:S04]  /*d3e0*/  SHFL.IDX PT, R4, R5, 0x2, 0x181f ;  /* 0x00581f0005047f89 */ /* 0x00442800000e0000 */
[----:B---3--:R2:W3:Y:S04]  /*d3f0*/  SHFL.IDX PT, R3, R8, 0x2, 0x181f ;  /* 0x00581f0008037f89 */ /* 0x0084e800000e0000 */
[----:B----4-:R2:W4:Y:S02]  /*d400*/  SHFL.IDX PT, R14, R7, 0x2, 0x181f ;  /* 0x00581f00070e7f89 */ /* 0x01052400000e0000 */
.L_x_3373:
        /* <DEDUP_REMOVED lines=15> */
[----:B0-----:R-:W-:-:S04]  /*d500*/  @!P4 IADD3 R40, P0, R19, R4, RZ ;  /* 0x000000041328c210 */ /* 0x001fc80007f1e0ff */
[-C--:B----4-:R-:W-:Y:S02]  /*d510*/  @!P3 IADD3 R12, P1, R49, R14.reuse, RZ ;  /* 0x0000000e310cb210 */ /* 0x090fe40007f3e0ff */
[----:B------:R-:W-:Y:S01]  /*d520*/  @!P4 IADD3 R14, P2, R19, R14, RZ ;  /* 0x0000000e130ec210 */ /* 0x000fe20007f5e0ff */
[C---:B------:R-:W-:Y:S01]  /*d530*/  @!P4 IMAD.X R41, R0.reuse, 0x1, R54, P0 ;  /* 0x000000010029c824 */ /* 0x040fe200000e0636 */
        /* <DEDUP_REMOVED lines=8> */
.L_x_3066:
[----:B------:R-:W-:Y:S05]  /*d5c0*/  BSYNC B1 ;  /* 0x0000000000017941 */ /* 0x000fea0003800000 */
.L_x_3065:
[----:B------:R-:W-:Y:S01]  /*d5d0*/  UMOV UR4, 0xffffffff ;  /* 0xffffffff00047882 */ /* 0x000fe20000000000 */
[----:B0-----:R-:W-:Y:S02]  /*d5e0*/  CS2R R40, SRZ ;  /* 0x0000000000287805 */ /* 0x001fe4000001ff00 */
[----:B------:R-:W-:Y:S05]  /*d5f0*/  BRA.DIV UR4, `(.L_x_3067) ;  /* 0x000001e604887947 */ /* 0x000fea000b800000 */
[----:B------:R0:W0:Y:S04]  /*d600*/  SHFL.IDX PT, R0, R6, 0x3, 0x181f ;  /* 0x00781f0006007f89 */ /* 0x00002800000e0000 */
[----:B------:R0:W0:Y:S04]  /*d610*/  SHFL.IDX PT, R4, R5, 0x3, 0x181f ;  /* 0x00781f0005047f89 */ /* 0x00002800000e0000 */
[----:B---3--:R3:W0:Y:S04]  /*d620*/  SHFL.IDX PT, R3, R8, 0x3, 0x181f ;  /* 0x00781f0008037f89 */ /* 0x00862800000e0000 */
[----:B----4-:R3:W4:Y:S02]  /*d630*/  SHFL.IDX PT, R14, R7, 0x3, 0x181f ;  /* 0x00781f00070e7f89 */ /* 0x01072400000e0000 */
.L_x_3379:
[----:B01----:R-:W4:Y:S01]  /*d640*/  LDL R6, [R1+0x34] ;  /* 0x0000340001067983 */ /* 0x003f220000100800 */
[----:B------:R-:W-:Y:S01]  /*d650*/  VIADD R61, R61, 0x60 ;  /* 0x000000603d3d7836 */ /* 0x000fe20000000000 */
[----:B------:R-:W-:Y:S01]  /*d660*/  BSSY B1, `(.L_x_3068) ;  /* 0x000001d000017945 */ /* 0x000fe20003800000 */
[----:B------:R-:W-:Y:S02]  /*d670*/  CS2R R10, SRZ ;  /* 0x00000000000a7805 */ /* 0x000fe4000001ff00 */
[----:B--23--:R-:W-:Y:S02]  /*d680*/  CS2R R8, SRZ ;  /* 0x0000000000087805 */ /* 0x00cfe4000001ff00 */
[----:B------:R-:W-:Y:S02]  /*d690*/  CS2R R12, SRZ ;  /* 0x00000000000c7805 */ /* 0x000fe4000001ff00 */
[----:B------:R-:W-:Y:S02]  /*d6a0*/  ISETP.GE.AND P0, PT, R61, R48, PT ;  /* 0x000000303d00720c */ /* 0x000fe40003f06270 */
[----:B----4-:R-:W-:-:S04]  /*d6b0*/  LEA.HI R5, R6, R6, RZ, 0x1 ;  /* 0x0000000606057211 */ /* 0x010fc800078f08ff */
        /* <DEDUP_REMOVED lines=12> */
[C---:B------:R-:W-:Y:S02]  /*d780*/  @!P5 IADD3 R52, P2, R19.reuse, R4, RZ ;  /* 0x000000041334d210 */ /* 0x040fe40007f5e0ff */
[----:B------:R-:W-:Y:S01]  /*d790*/  @!P5 IADD3 R14, P3, R19, R14, RZ ;  /* 0x0000000e130ed210 */ /* 0x000fe20007f7e0ff */
[----:B------:R-:W-:Y:S01]  /*d7a0*/  @!P4 IMAD.X R7, R3, 0x1, R58, P1 ;  /* 0x000000010307c824 */ /* 0x000fe200008e063a */
[----:B------:R-:W-:Y:S01]  /*d7b0*/  @!P4 IADD3 R4, P0, R49, R4, RZ ;  /* 0x000000043104c210 */ /* 0x000fe20007f1e0ff */
[C-C-:B------:R-:W-:Y:S02]  /*d7c0*/  @!P5 IMAD.X R53, R0.reuse, 0x1, R54.reuse, P2 ;  /* 0x000000010035d824 */ /* 0x140fe400010e0636 */
[----:B------:R-:W-:Y:S01]  /*d7d0*/  @!P5 IMAD.X R15, R3, 0x1, R54, P3 ;  /* 0x00000001030fd824 */ /* 0x000fe200018e0636 */
[----:B------:R-:W-:Y:S01]  /*d7e0*/  @!P4 IADD3.X R5, R0, R58, RZ, P0, !PT ;  /* 0x0000003a0005c210 */ /* 0x000fe200007fe4ff */
[----:B------:R0:W5:Y:S04]  /*d7f0*/  @!P4 LD.E.64 R12, desc[UR36][R6.64] ;  /* 0x00000024060cc980 */ /* 0x000168000c101b00 */
[----:B------:R0:W5:Y:S04]  /*d800*/  @!P5 LD.E.64 R40, desc[UR36][R52.64] ;  /* 0x000000243428d980 */ /* 0x000168000c101b00 */
[----:B------:R0:W5:Y:S04]  /*d810*/  @!P4 LD.E.64 R10, desc[UR36][R4.64] ;  /* 0x00000024040ac980 */ /* 0x000168000c101b00 */
[----:B------:R0:W5:Y:S02]  /*d820*/  @!P5 LD.E.64 R8, desc[UR36][R14.64] ;  /* 0x000000240e08d980 */ /* 0x000164000c101b00 */
.L_x_3069:
[----:B------:R-:W-:Y:S05]  /*d830*/  BSYNC B1 ;  /* 0x0000000000017941 */ /* 0x000fea0003800000 */
.L_x_3068:
[----:B------:R-:W1:Y:S01]  /*d840*/  SYNCS.PHASECHK.TRANS64.TRYWAIT P0, [R22+URZ+0x38800], R55 ;  /* 0x03880037160075a7 */ /* 0x000e62000800017f */
[----:B------:R-:W-:Y:S01]  /*d850*/  VIADDMNMX R0, R48, -R225, 0x80, PT ;  /* 0x0000008030007446 */ /* 0x000fe200038009e1 */
[----:B------:R-:W-:Y:S03]  /*d860*/  BSSY B1, `(.L_x_3070) ;  /* 0x0000003000017945 */ /* 0x000fe60003800000 */
[----:B------:R-:W-:Y:S01]  /*d870*/  ISETP.GE.AND P1, PT, R221, R0, PT ;  /* 0x00000000dd00720c */ /* 0x000fe20003f26270 */
[----:B-1----:R-:W-:-:S12]  /*d880*/  @!P0 BRA `(.L_x_3071) ;  /* 0x000001e400548947 */ /* 0x002fd80003800000 */
.L_x_3380:
[----:B------:R-:W-:Y:S05]  /*d890*/  BSYNC B1 ;  /* 0x0000000000017941 */ /* 0x000fea0003800000 */
.L_x_3070:
[----:B------:R-:W-:Y:S04]  /*d8a0*/  BSSY B1, `(.L_x_3072) ;  /* 0x00000fa000017945 */ /* 0x000fe80003800000 */
[----:B------:R-:W-:Y:S05]  /*d8b0*/  @P1 BRA `(.L_x_3073) ;  /* 0x0000000c00e01947 */ /* 0x000fea0003800000 */
[----:B------:R2:W5:Y:S01]  /*d8c0*/  LDL R66, [R1+0x20] ;  /* 0x0000200001427983 */ /* 0x0005620000100800 */
[----:B0-----:R-:W0:Y:S01]  /*d8d0*/  LDC R4, c[0x0][0x3f4] ;  /* 0x0000fd00ff047b82 */ /* 0x001e220000000800 */
[----:B------:R-:W-:Y:S01]  /*d8e0*/  BSSY B2, `(.L_x_3074) ;  /* 0x000007a000027945 */ /* 0x000fe20003800000 */
[-C--:B0-----:R-:W-:Y:S02]  /*d8f0*/  ISETP.GE.AND P0, PT, R49, R4.reuse, PT ;  /* 0x000000043100720c */ /* 0x081fe40003f06270 */
[----:B------:R-:W-:-:S11]  /*d900*/  ISETP.GE.AND P1, PT, R19, R4, PT ;  /* 0x000000041300720c */ /* 0x000fd60003f26270 */
[----:B--2---:R-:W-:Y:S05]  /*d910*/  @P0 BRA `(.L_x_3075) ;  /* 0x0000000400d80947 */ /* 0x004fea0003800000 */
[----:B-----5:R-:W0:Y:S01]  /*d920*/  LDS.128 R4, [R66+0x20400] ;  /* 0x0204000042047984 */ /* 0x020e220000000c00 */
[----:B------:R-:W-:Y:S02]  /*d930*/  SHF.R.U32.HI R14, RZ, 0x8, R44 ;  /* 0x00000008ff0e7819 */ /* 0x000fe4000001162c */
[----:B------:R-:W-:Y:S02]  /*d940*/  LOP3.LUT R3, R44, 0xff, RZ, 0xc0, !PT ;  /* 0x000000ff2c037812 */ /* 0x000fe400078ec0ff */
[----:B------:R-:W-:Y:S02]  /*d950*/  LOP3.LUT R14, R14, 0xff, RZ, 0xc0, !PT ;  /* 0x000000ff0e0e7812 */ /* 0x000fe400078ec0ff */
[----:B------:R-:W-:Y:S02]  /*d960*/  SHF.R.U32.HI R48, RZ, 0x8, R45 ;  /* 0x00000008ff307819 */ /* 0x000fe4000001162d */
[----:B-1----:R-:W-:Y:S02]  /*d970*/  SHF.R.U32.HI R55, RZ, 0x8, R47 ;  /* 0x00000008ff377819 */ /* 0x002fe4000001162f */
        /* <DEDUP_REMOVED lines=112> */
.L_x_3075:
[----:B------:R-:W-:Y:S05]  /*e080*/  BSYNC B2 ;  /* 0x0000000000027941 */ /* 0x000fea0003800000 */
.L_x_3074:
[----:B------:R-:W-:Y:S05]  /*e090*/  @P1 BRA `(.L_x_3073) ;  /* 0x0000000400e81947 */ /* 0x000fea0003800000 */
[----:B0----5:R-:W0:Y:S01]  /*e0a0*/  LDS.128 R4, [R66+0x24400] ;  /* 0x0244000042047984 */ /* 0x021e220000000c00 */
[----:B------:R-:W-:Y:S02]  /*e0b0*/  SHF.R.U32.HI R15, RZ, 0x8, R21 ;  /* 0x00000008ff0f7819 */ /* 0x000fe40000011615 */
        /* <DEDUP_REMOVED lines=12> */
[----:B------:R-:W-:Y:S02]  /*e180*/  LOP3.LUT R14, R20, 0xff, RZ, 0xc0, !PT ;  /* 0x000000ff140e7812 */ /* 0x000fe400078ec0ff */
        /* <DEDUP_REMOVED lines=29> */
[----:B-1----:R-:W-:Y:S01]  /*e360*/  FMUL.FTZ R55, R14, R27 ;  /* 0x0000001b0e377220 */ /* 0x002fe20000410000 */
        /* <DEDUP_REMOVED lines=77> */
.L_x_3073:
[----:B------:R-:W-:Y:S05]  /*e840*/  BSYNC B1 ;  /* 0x0000000000017941 */ /* 0x000fea0003800000 */
.L_x_3072:
[----:B------:R-:W-:Y:S01]  /*e850*/  ISETP.GE.AND P0, PT, R57, R0, PT ;  /* 0x000000003900720c */ /* 0x000fe20003f06270 */
[----:B------:R-:W-:-:S12]  /*e860*/  BSSY B1, `(.L_x_3076) ;  /* 0x00000fa000017945 */ /* 0x000fd80003800000 */
[----:B------:R-:W-:Y:S05]  /*e870*/  @P0 BRA `(.L_x_3077) ;  /* 0x0000000c00e00947 */ /* 0x000fea0003800000 */
[----:B-1----:R1:W5:Y:S01]  /*e880*/  LDL R55, [R1+0x20] ;  /* 0x0000200001377983 */ /* 0x0023620000100800 */
[----:B0-2---:R-:W0:Y:S01]  /*e890*/  LDC R4, c[0x0][0x3f4] ;  /* 0x0000fd00ff047b82 */ /* 0x005e220000000800 */
[----:B------:R-:W-:Y:S01]  /*e8a0*/  BSSY B2, `(.L_x_3078) ;  /* 0x000007e000027945 */ /* 0x000fe20003800000 */
[-C--:B0-----:R-:W-:Y:S02]  /*e8b0*/  ISETP.GE.AND P0, PT, R49, R4.reuse, PT ;  /* 0x000000043100720c */ /* 0x081fe40003f06270 */
[----:B------:R-:W-:-:S11]  /*e8c0*/  ISETP.GE.AND P1, PT, R19, R4, PT ;  /* 0x000000041300720c */ /* 0x000fd60003f26270 */
[----:B-1----:R-:W-:Y:S05]  /*e8d0*/  @P0 BRA `(.L_x_3079) ;  /* 0x0000000400e80947 */ /* 0x002fea0003800000 */
[----:B-----5:R-:W0:Y:S01]  /*e8e0*/  LDS.128 R4, [R55+0x21400] ;  /* 0x0214000037047984 */ /* 0x020e220000000c00 */
[----:B------:R-:W-:Y:S02]  /*e8f0*/  SHF.R.U32.HI R3, RZ, 0x8, R34 ;  /* 0x00000008ff037819 */ /* 0x000fe40000011622 */
[----:B------:R-:W-:Y:S02]  /*e900*/  SHF.R.U32.HI R15, RZ, 0x8, R35 ;  /* 0x00000008ff0f7819 */ /* 0x000fe40000011623 */
[----:B------:R-:W-:Y:S02]  /*e910*/  SHF.R.U32.HI R44, RZ, 0x8, R37 ;  /* 0x00000008ff2c7819 */ /* 0x000fe40000011625 */
[----:B------:R-:W-:Y:S02]  /*e920*/  LOP3.LUT R14, R34, 0xff, RZ, 0xc0, !PT ;  /* 0x000000ff220e7812 */ /* 0x000fe400078ec0ff */
        /* <DEDUP_REMOVED lines=38> */
[CC--:B------:R-:W-:Y:S01]  /*eb90*/  FMUL.FTZ R46, R14.reuse, R44.reuse ;  /* 0x0000002c0e2e7220 */ /* 0x0c0fe20000410000 */
        /* <DEDUP_REMOVED lines=78> */
.L_x_3079:
[----:B------:R-:W-:Y:S05]  /*f080*/  BSYNC B2 ;  /* 0x0000000000027941 */ /* 0x000fea0003800000 */
.L_x_3078:
[----:B------:R-:W-:Y:S05]  /*f090*/  @P1 BRA `(.L_x_3077) ;  /* 0x0000000400d81947 */ /* 0x000fea0003800000 */
[----:B0----5:R-:W0:Y:S01]  /*f0a0*/  LDS.128 R4, [R55+0x25400] ;  /* 0x0254000037047984 */ /* 0x021e220000000c00 */
[----:B------:R-:W-:Y:S02]  /*f0b0*/  SHF.R.U32.HI R14, RZ, 0x8, R24 ;  /* 0x00000008ff0e7819 */ /* 0x000fe40000011618 */
        /* <DEDUP_REMOVED lines=9> */
[----:B------:R-:W-:Y:S02]  /*f150*/  LOP3.LUT R26, R29, 0xff, RZ, 0xc0, !PT ;  /* 0x000000ff1d1a7812 */ /* 0x000fe400078ec0ff */
[----:B------:R-:W-:-:S02]  /*f160*/  LOP3.LUT R27, R27, 0xff, RZ, 0xc0, !PT ;  /* 0x000000ff1b1b7812 */ /* 0x000fc400078ec0ff */
[----:B------:R-:W-:Y:S02]  /*f170*/  SHF.R.U32.HI R35, RZ, 0x10, R29 ;  /* 0x00000010ff237819 */ /* 0x000fe4000001161d */
[----:B------:R-:W-:Y:S02]  /*f180*/  PRMT R15, R20, 0x7604, R15 ;  /* 0x00007604140f7816 */ /* 0x000fe4000000000f */
        /* <DEDUP_REMOVED lines=11> */
[-C--:B0-----:R-:W-:Y:S02]  /*f240*/  F2FP.F16.E4M3.UNPACK_B R3, R6.reuse.H1 ;  /* 0x00000006ff03723e */ /* 0x081fe400030006ff */
[--C-:B------:R-:W-:Y:S02]  /*f250*/  LOP3.LUT R27, R27, 0xff0000, R28.reuse, 0xf8, !PT ;  /* 0x00ff00001b1b7812 */ /* 0x100fe400078ef81c */
[----:B------:R-:W-:Y:S01]  /*f260*/  F2FP.F16.E4M3.UNPACK_B R29, R35 ;  /* 0x00000023ff1d723e */ /* 0x000fe200020006ff */
[----:B------:R-:W-:Y:S01]  /*f270*/  HADD2.F32 R14, -RZ, R3.H1_H1 ;  /* 0x30000003ff0e7230 */ /* 0x000fe20000004100 */
[----:B------:R-:W-:Y:S02]  /*f280*/  F2FP.F16.E4M3.UNPACK_B R26, R25 ;  /* 0x00000019ff1a723e */ /* 0x000fe400020006ff */
[----:B------:R-:W-:Y:S01]  /*f290*/  LOP3.LUT R28, R27, 0xff000000, R28, 0xf8, !PT ;  /* 0xff0000001b1c7812 */ /* 0x000fe200078ef81c */
        /* <DEDUP_REMOVED lines=86> */
.L_x_3077:
[----:B------:R-:W-:Y:S05]  /*f800*/  BSYNC B1 ;  /* 0x0000000000017941 */ /* 0x000fea0003800000 */
.L_x_3076:
[----:B------:R-:W-:Y:S01]  /*f810*/  ISETP.GE.AND P0, PT, R56, R0, PT ;  /* 0x000000003800720c */ /* 0x000fe20003f06270 */
[----:B------:R-:W-:-:S12]  /*f820*/  BSSY B1, `(.L_x_3080) ;  /* 0x00000fa000017945 */ /* 0x000fd80003800000 */
[----:B------:R-:W-:Y:S05]  /*f830*/  @P0 BRA `(.L_x_3081) ;  /* 0x0000000c00e00947 */ /* 0x000fea0003800000 */
[----:B-----5:R4:W5:Y:S01]  /*f840*/  LDL R45, [R1+0x20] ;  /* 0x00002000012d7983 */ /* 0x0209620000100800 */
[----:B0-23--:R-:W0:Y:S01]  /*f850*/  LDC R4, c[0x0][0x3f4] ;  /* 0x0000fd00ff047b82 */ /* 0x00de220000000800 */
[----:B------:R-:W-:Y:S01]  /*f860*/  BSSY B2, `(.L_x_3082) ;  /* 0x000007a000027945 */ /* 0x000fe20003800000 */
[-C--:B0-----:R-:W-:Y:S02]  /*f870*/  ISETP.GE.AND P0, PT, R49, R4.reuse, PT ;  /* 0x000000043100720c */ /* 0x081fe40003f06270 */
[----:B------:R-:W-:-:S11]  /*f880*/  ISETP.GE.AND P1, PT, R19, R4, PT ;  /* 0x000000041300720c */ /* 0x000fd60003f26270 */
[----:B----4-:R-:W-:Y:S05]  /*f890*/  @P0 BRA `(.L_x_3083) ;  /* 0x0000000400d80947 */ /* 0x010fea0003800000 */
[----:B-----5:R-:W0:Y:S01]  /*f8a0*/  LDS.128 R4, [R45+0x22400] ;  /* 0x022400002d047984 */ /* 0x020e220000000c00 */
[----:B------:R-:W-:Y:S02]  /*f8b0*/  SHF.R.U32.HI R14, RZ, 0x8, R38 ;  /* 0x00000008ff0e7819 */ /* 0x000fe40000011626 */
[----:B------:R-:W-:Y:S02]  /*f8c0*/  LOP3.LUT R3, R38, 0xff, RZ, 0xc0, !PT ;  /* 0x000000ff26037812 */ /* 0x000fe400078ec0ff */
[----:B------:R-:W-:Y:S02]  /*f8d0*/  LOP3.LUT R14, R14, 0xff, RZ, 0xc0, !PT ;  /* 0x000000ff0e0e7812 */ /* 0x000fe400078ec0ff */
[----:B------:R-:W-:Y:S02]  /*f8e0*/  SHF.R.U32.HI R20, RZ, 0x8, R39 ;  /* 0x00000008ff147819 */ /* 0x000fe40000011627 */
[----:B------:R-:W-:Y:S02]  /*f8f0*/  PRMT R3, R14, 0x7604, R3 ;  /* 0x000076040e037816 */ /* 0x000fe40000000003 */
[----:B------:R-:W-:-:S02]  /*f900*/  LOP3.LUT R15, R39, 0xff, RZ, 0xc0, !PT ;  /* 0x000000ff270f7812 */ /* 0x000fc400078ec0ff */
[----:B------:R-:W-:Y:S02]  /*f910*/  LOP3.LUT R20, R20, 0xff, RZ, 0xc0, !PT ;  /* 0x000000ff14147812 */ /* 0x000fe400078ec0ff */
[----:B------:R-:W-:Y:S02]  /*f920*/  SHF.R.U32.HI R26, RZ, 0x10, R39 ;  /* 0x00000010ff1a7819 */ /* 0x000fe40000011627 */
[--C-:B------:R-:W-:Y:S02]  /*f930*/  SHF.R.U32.HI R25, RZ, 0x8, R43.reuse ;  /* 0x00000008ff197819 */ /* 0x100fe4000001162b */
[----:B------:R-:W-:Y:S02]  /*f940*/  SHF.R.U32.HI R14, RZ, 0x8, R42 ;  /* 0x00000008ff0e7819 */ /* 0x000fe4000001162a */
[----:B------:R-:W-:Y:S02]  /*f950*/  SHF.R.U32.HI R27, RZ, 0x10, R43 ;  /* 0x00000010ff1b7819 */ /* 0x000fe4000001162b */
[----:B------:R-:W-:-:S02]  /*f960*/  PRMT R15, R20, 0x7604, R15 ;  /* 0x00007604140f7816 */ /* 0x000fc4000000000f */
[----:B------:R-:W-:Y:S01]  /*f970*/  LOP3.LUT R24, R43, 0xff, RZ, 0xc0, !PT ;  /* 0x000000ff2b187812 */ /* 0x000fe200078ec0ff */
[----:B------:R-:W-:Y:S01]  /*f980*/  IMAD.U32 R27, R27, 0x10000, RZ ;  /* 0x000100001b1b7824 */ /* 0x000fe200078e00ff */
[----:B------:R-:W-:Y:S02]  /*f990*/  LOP3.LUT R25, R25, 0xff, RZ, 0xc0, !PT ;  /* 0x000000ff19197812 */ /* 0x000fe400078ec0ff */
        /* <DEDUP_REMOVED lines=102> */
.L_x_3083:
[----:B------:R-:W-:Y:S05]  /*10000*/  BSYNC B2 ;  /* 0x0000000000027941 */ /* 0x000fea0003800000 */
.L_x_3082:
[----:B------:R-:W-:Y:S05]  /*10010*/  @P1 BRA `(.L_x_3081) ;  /* 0x0000000400e81947 */ /* 0x000fea0003800000 */
[----:B0----5:R-:W0:Y:S01]  /*10020*/  LDS.128 R4, [R45+0x26400] ;  /* 0x026400002d047984 */ /* 0x021e220000000c00 */
        /* <DEDUP_REMOVED lines=82> */
[--C-:B------:R-:W-:Y:S01]  /*10550*/  HADD2.F32 R6, -RZ, R4.reuse.H1_H1 ;  /* 0x30000004ff067230 */ /* 0x100fe20000004100 */
[----:B------:R-:W-:Y:S01]  /*10560*/  F2FP.SATFINITE.E4M3.F32.PACK_AB_MERGE_C R33, R36, R33, RZ ;  /* 0x000000212421723e */ /* 0x000fe200048070ff */
[----:B------:R-:W-:Y:S01]  /*10570*/  HADD2.F32 R20, -RZ, R15.H1_H1 ;  /* 0x3000000fff147230 */ /* 0x000fe20000004100 */
[----:B------:R-:W-:Y:S01]  /*10580*/  F2FP.SATFINITE.E4M3.F32.PACK_AB_MERGE_C R35, R35, R30, RZ ;  /* 0x0000001e2323723e */ /* 0x000fe200048070ff */
[----:B------:R-:W-:-:S02]  /*10590*/  HADD2.F32 R5, -RZ, R4.H0_H0 ;  /* 0x20000004ff057230 */ /* 0x000fc40000004100 */
        /* <DEDUP_REMOVED lines=13> */
[----:B------:R-:W-:Y:S01]  /*10670*/  HADD2.F32 R4, -RZ, R14.H1_H1 ;  /* 0x3000000eff047230 */ /* 0x000fe20000004100 */
[----:B------:R-:W-:Y:S01]  /*10680*/  F2FP.SATFINITE.E4M3.F32.PACK_AB_MERGE_C R25, R25, R26, RZ ;  /* 0x0000001a1919723e */ /* 0x000fe200048070ff */
[----:B------:R-:W-:Y:S01]  /*10690*/  HADD2.F32 R32, -RZ, R32.H0_H0 ;  /* 0x20000020ff207230 */ /* 0x000fe20000004100 */
[----:B------:R-:W-:Y:S01]  /*106a0*/  F2FP.SATFINITE.E4M3.F32.PACK_AB_MERGE_C R30, R34, R29, R33 ;  /* 0x0000001d221e723e */ /* 0x000fe20004807021 */
[----:B------:R-:W-:Y:S02]  /*106b0*/  HADD2.F32 R3, -RZ, R7.H1_H1 ;  /* 0x30000007ff037230 */ /* 0x000fe40000004100 */
[----:B------:R-:W-:Y:S01]  /*106c0*/  FMUL.FTZ R27, R4, R15 ;  /* 0x0000000f041b7220 */ /* 0x000fe20000410000 */
[----:B------:R-:W-:-:S02]  /*106d0*/  HADD2.F32 R24, -RZ, R24.H0_H0 ;  /* 0x20000018ff187230 */ /* 0x000fc40000004100 */
[----:B------:R-:W-:Y:S01]  /*106e0*/  FMUL.FTZ R20, R4, R5 ;  /* 0x0000000504147220 */ /* 0x000fe20000410000 */
[----:B------:R-:W-:Y:S02]  /*106f0*/  HADD2.F32 R14, -RZ, R14.H0_H0 ;  /* 0x2000000eff0e7230 */ /* 0x000fe40000004100 */
[C---:B------:R-:W-:Y:S01]  /*10700*/  FMUL.FTZ R4, R3.reuse, R32 ;  /* 0x0000002003047220 */ /* 0x040fe20000410000 */
[----:B------:R-:W-:Y:S02]  /*10710*/  HADD2.F32 R7, -RZ, R7.H0_H0 ;  /* 0x20000007ff077230 */ /* 0x000fe40000004100 */
[-C--:B------:R-:W-:Y:S01]  /*10720*/  FMUL.FTZ R3, R3, R24.reuse ;  /* 0x0000001803037220 */ /* 0x080fe20000410000 */
[----:B------:R-:W-:Y:S01]  /*10730*/  F2FP.SATFINITE.E4M3.F32.PACK_AB_MERGE_C R31, R38, R31, R35 ;  /* 0x0000001f261f723e */ /* 0x000fe20004807023 */
[C---:B------:R-:W-:Y:S01]  /*10740*/  FFMA.FTZ R27, R14.reuse, R5, -R27 ;  /* 0x000000050e1b7223 */ /* 0x040fe2000001081b */
[----:B------:R-:W-:Y:S01]  /*10750*/  FFMA.FTZ R20, R14, R15, R20 ;  /* 0x0000000f0e147223 */ /* 0x000fe20000010014 */
[C---:B------:R-:W-:Y:S01]  /*10760*/  FFMA.FTZ R4, R7.reuse, R24, -R4 ;  /* 0x0000001807047223 */ /* 0x040fe20000010804 */
[----:B------:R-:W-:Y:S01]  /*10770*/  FFMA.FTZ R3, R7, R32, R3 ;  /* 0x0000002007037223 */ /* 0x000fe20000010003 */
[----:B------:R-:W-:-:S02]  /*10780*/  F2FP.SATFINITE.E4M3.F32.PACK_AB_MERGE_C R28, R21, R6, R25 ;  /* 0x00000006151c723e */ /* 0x000fc40004807019 */
[----:B------:R-:W-:-:S04]  /*10790*/  F2FP.SATFINITE.E4M3.F32.PACK_AB_MERGE_C R20, R20, R27, RZ ;  /* 0x0000001b1414723e */ /* 0x000fc800048070ff */
[----:B------:R-:W-:-:S05]  /*107a0*/  F2FP.SATFINITE.E4M3.F32.PACK_AB_MERGE_C R29, R3, R4, R20 ;  /* 0x00000004031d723e */ /* 0x000fca0004807014 */
[----:B------:R4:W-:Y:S02]  /*107b0*/  STS.128 [R45+0x26400], R28 ;  /* 0x0264001c2d007388 */ /* 0x0009e40000000c00 */
.L_x_3081:
[----:B------:R-:W-:Y:S05]  /*107c0*/  BSYNC B1 ;  /* 0x0000000000017941 */ /* 0x000fea0003800000 */
.L_x_3080:
[----:B------:R-:W-:-:S13]  /*107d0*/  ISETP.GE.AND P0, PT, R51, R0, PT ;  /* 0x000000003300720c */ /* 0x000fda0003f06270 */
[----:B------:R-:W-:Y:S05]  /*107e0*/  @P0 BRA `(.L_x_3084) ;  /* 0x00000058004c0947 */ /* 0x000fea0003800000 */
[----:B-----5:R0:W5:Y:S01]  /*107f0*/  LDL R33, [R1+0x20] ;  /* 0x0000200001217983 */ /* 0x0201620000100800 */
[----:B------:R-:W1:Y:S01]  /*10800*/  LDC R0, c[0x0][0x3f4] ;  /* 0x0000fd00ff007b82 */ /* 0x000e620000000800 */
[----:B------:R-:W-:Y:S01]  /*10810*/  BSSY B1, `(.L_x_3085) ;  /* 0x000007e000017945 */ /* 0x000fe20003800000 */
[-C--:B-1----:R-:W-:Y:S02]  /*10820*/  ISETP.GE.AND P0, PT, R49, R0.reuse, PT ;  /* 0x000000003100720c */ /* 0x082fe40003f06270 */
[----:B------:R-:W-:-:S11]  /*10830*/  ISETP.GE.AND P1, PT, R19, R0, PT ;  /* 0x000000001300720c */ /* 0x000fd60003f26270 */
[----:B0-----:R-:W-:Y:S05]  /*10840*/  @P0 BRA `(.L_x_3086) ;  /* 0x0000000400e80947 */ /* 0x001fea0003800000 */
[----:B--23-5:R-:W0:Y:S01]  /*10850*/  LDS.128 R4, [R33+0x23400] ;  /* 0x0234000021047984 */ /* 0x02ce220000000c00 */
[----:B------:R-:W-:Y:S02]  /*10860*/  SHF.R.U32.HI R14, RZ, 0x8, R11 ;  /* 0x00000008ff0e7819 */ /* 0x000fe4000001160b */
        /* <DEDUP_REMOVED lines=40> */
[C---:B----4-:R-:W-:Y:S01]  /*10af0*/  FMUL.FTZ R29, R11.reuse, R27 ;  /* 0x0000001b0b1d7220 */ /* 0x050fe20000410000 */
        /* <DEDUP_REMOVED lines=43> */
[----:B------:R-:W-:Y:S01]  /*10db0*/  HADD2.F32 R3, -RZ, R0.H1_H1 ;  /* 0x30000000ff037230 */ /* 0x000fe20000004100 */
[----:B------:R-:W-:Y:S01]  /*10dc0*/  F2FP.SATFINITE.E4M3.F32.PACK_AB_MERGE_C R28, R28, R29, RZ ;  /* 0x0000001d1c1c723e */ /* 0x000fe200048070ff */
[----:B------:R-:W-:Y:S02]  /*10dd0*/  HADD2.F32 R10, -RZ, R10.H0_H0 ;  /* 0x2000000aff0a7230 */ /* 0x000fe40000004100 */
[-C--:B------:R-:W-:Y:S01]  /*10de0*/  FMUL.FTZ R21, R5, R11.reuse ;  /* 0x0000000b05157220 */ /* 0x080fe20000410000 */
[----:B------:R-:W-:Y:S02]  /*10df0*/  HADD2.F32 R4, -RZ, R4.H0_H0 ;  /* 0x20000004ff047230 */ /* 0x000fe40000004100 */
[C---:B------:R-:W-:Y:S01]  /*10e00*/  FMUL.FTZ R5, R3.reuse, R12 ;  /* 0x0000000c03057220 */ /* 0x040fe20000410000 */
[----:B------:R-:W-:Y:S02]  /*10e10*/  HADD2.F32 R0, -RZ, R0.H0_H0 ;  /* 0x20000000ff007230 */ /* 0x000fe40000004100 */
[----:B------:R-:W-:Y:S01]  /*10e20*/  FMUL.FTZ R3, R3, R10 ;  /* 0x0000000a03037220 */ /* 0x000fe20000410000 */
[----:B------:R-:W-:Y:S01]  /*10e30*/  F2FP.SATFINITE.E4M3.F32.PACK_AB_MERGE_C R31, R31, R32, RZ ;  /* 0x000000201f1f723e */ /* 0x000fe200048070ff */
[C---:B------:R-:W-:Y:S01]  /*10e40*/  FFMA.FTZ R20, R4.reuse, R11, -R13 ;  /* 0x0000000b04147223 */ /* 0x040fe2000001080d */
[----:B------:R-:W-:Y:S01]  /*10e50*/  FFMA.FTZ R21, R4, R15, R21 ;  /* 0x0000000f04157223 */ /* 0x000fe20000010015 */
[C---:B------:R-:W-:Y:S01]  /*10e60*/  FFMA.FTZ R13, R0.reuse, R10, -R5 ;  /* 0x0000000a000d7223 */ /* 0x040fe20000010805 */
[----:B------:R-:W-:Y:S01]  /*10e70*/  FFMA.FTZ R12, R0, R12, R3 ;  /* 0x0000000c000c7223 */ /* 0x000fe20000010003 */
[----:B------:R-:W-:-:S02]  /*10e80*/  HADD2.F32 R4, -RZ, R14.H1_H1 ;  /* 0x3000000eff047230 */ /* 0x000fc40000004100 */
[--C-:B------:R-:W-:Y:S01]  /*10e90*/  HADD2.F32 R3, -RZ, R7.reuse.H1_H1 ;  /* 0x30000007ff037230 */ /* 0x100fe20000004100 */
[----:B------:R-:W-:Y:S01]  /*10ea0*/  F2FP.SATFINITE.E4M3.F32.PACK_AB_MERGE_C R20, R21, R20, RZ ;  /* 0x000000141514723e */ /* 0x000fe200048070ff */
[--C-:B------:R-:W-:Y:S02]  /*10eb0*/  HADD2.F32 R10, -RZ, R24.reuse.H1_H1 ;  /* 0x30000018ff0a7230 */ /* 0x100fe40000004100 */
[----:B------:R-:W-:Y:S02]  /*10ec0*/  HADD2.F32 R11, -RZ, R24.H0_H0 ;  /* 0x20000018ff0b7230 */ /* 0x000fe40000004100 */
[C---:B------:R-:W-:Y:S01]  /*10ed0*/  FMUL.FTZ R15, R3.reuse, R4 ;  /* 0x00000004030f7220 */ /* 0x040fe20000410000 */
[----:B------:R-:W-:Y:S01]  /*10ee0*/  HADD2.F32 R0, -RZ, R6.H1_H1 ;  /* 0x30000006ff007230 */ /* 0x000fe20000004100 */
[----:B------:R-:W-:Y:S01]  /*10ef0*/  F2FP.SATFINITE.E4M3.F32.PACK_AB_MERGE_C R12, R12, R13, R20 ;  /* 0x0000000d0c0c723e */ /* 0x000fe20004807014 */
        /* <DEDUP_REMOVED lines=9> */
[----:B------:R-:W-:-:S03]  /*10f90*/  FFMA.FTZ R0, R6, R11, R0 ;  /* 0x0000000b06007223 */ /* 0x000fc60000010000 */
[----:B------:R-:W-:Y:S02]  /*10fa0*/  F2FP.SATFINITE.E4M3.F32.PACK_AB_MERGE_C R4, R15, R14, RZ ;  /* 0x0000000e0f04723e */ /* 0x000fe400048070ff */
[----:B------:R-:W-:Y:S02]  /*10fb0*/  F2FP.SATFINITE.E4M3.F32.PACK_AB_MERGE_C R14, R26, R27, R28 ;  /* 0x0000001b1a0e723e */ /* 0x000fe4000480701c */
[----:B------:R-:W-:Y:S02]  /*10fc0*/  F2FP.SATFINITE.E4M3.F32.PACK_AB_MERGE_C R15, R30, R25, R31 ;  /* 0x000000191e0f723e */ /* 0x000fe4000480701f */
[----:B------:R-:W-:-:S05]  /*10fd0*/  F2FP.SATFINITE.E4M3.F32.PACK_AB_MERGE_C R13, R0, R3, R4 ;  /* 0x00000003000d723e */ /* 0x000fca0004807004 */
[----:B------:R0:W-:Y:S02]  /*10fe0*/  STS.128 [R33+0x23400], R12 ;  /* 0x0234000c21007388 */ /* 0x0001e40000000c00 */
.L_x_3086:
[----:B------:R-:W-:Y:S05]  /*10ff0*/  BSYNC B1 ;  /* 0x0000000000017941 */ /* 0x000fea0003800000 */
.L_x_3085:
[----:B------:R-:W-:Y:S05]  /*11000*/  @P1 BRA `(.L_x_3084) ;  /* 0x0000005000441947 */ /* 0x000fea0003800000 */
[----:B--23-5:R-:W1:Y:S01]  /*11010*/  LDS.128 R4, [R33+0x27400] ;  /* 0x0274000021047984 */ /* 0x02ce620000000c00 */
[----:B------:R-:W-:Y:S02]  /*11020*/  SHF.R.U32.HI R11, RZ, 0x8, R41 ;  /* 0x00000008ff0b7819 */ /* 0x000fe40000011629 */
[----:B------:R-:W-:Y:S02]  /*11030*/  LOP3.LUT R10, R41, 0xff, RZ, 0xc0, !PT ;  /* 0x000000ff290a7812 */ /* 0x000fe400078ec0ff */
[----:B------:R-:W-:Y:S02]  /*11040*/  LOP3.LUT R11, R11, 0xff, RZ, 0xc0, !PT ;  /* 0x000000ff0b0b7812 */ /* 0x000fe400078ec0ff */
[----:B0-----:R-:W-:Y:S02]  /*11050*/  SHF.R.U32.HI R15, RZ, 0x8, R9 ;  /* 0x00000008ff0f7819 */ /* 0x001fe40000011609 */
[----:B------:R-:W-:Y:S02]  /*11060*/  SHF.R.U32.HI R3, RZ, 0x8, R40 ;  /* 0x00000008ff037819 */ /* 0x000fe40000011628 */
[----:B------:R-:W-:-:S02]  /*11070*/  PRMT R10, R11, 0x7604, R10 ;  /* 0x000076040b0a7816 */ /* 0x000fc4000000000a */
[----:B------:R-:W-:Y:S02]  /*11080*/  LOP3.LUT R12, R9, 0xff, RZ, 0xc0, !PT ;  /* 0x000000ff090c7812 */ /* 0x000fe400078ec0ff */
[----:B------:R-:W-:Y:S02]  /*11090*/  LOP3.LUT R15, R15, 0xff, RZ, 0xc0, !PT ;  /* 0x000000ff0f0f7812 */ /* 0x000fe400078ec0ff */
[----:B------:R-:W-:Y:S02]  /*110a0*/  SHF.R.U32.HI R14, RZ, 0x10, R9 ;  /* 0x00000010ff0e7819 */ /* 0x000fe40000011609 */
        /* <DEDUP_REMOVED lines=18> */
[----:B-1----:R-:W-:Y:S02]  /*111d0*/  F2FP.F16.E4M3.UNPACK_B R0, R6.H1 ;  /* 0x00000006ff00723e */ /* 0x002fe400030006ff */
        /* <DEDUP_REMOVED lines=34> */
[C---:B----4-:R-:W-:Y:S01]  /*11400*/  FFMA.FTZ R28, R10.reuse, R8, -R13 ;  /* 0x000000080a1c7223 */ /* 0x050fe2000001080d */
        /* <DEDUP_REMOVED lines=30> */
[----:B------:R-:W-:Y:S01]  /*115f0*/  HADD2.F32 R3, -RZ, R7.H1_H1 ;  /* 0x30000007ff037230 */ /* 0x000fe20000004100 */
[----:B------:R-:W-:Y:S01]  /*11600*/  F2FP.SATFINITE.E4M3.F32.PACK_AB_MERGE_C R11, R14, R11, RZ ;  /* 0x0000000b0e0b723e */ /* 0x000fe200048070ff */
        /* <DEDUP_REMOVED lines=21> */
[----:B------:R0:W-:Y:S01]  /*11760*/  STS.128 [R33+0x27400], R4 ;  /* 0x0274000421007388 */ /* 0x0001e20000000c00 */
[----:B------:R-:W-:Y:S05]  /*11770*/  BRA `(.L_x_3084) ;  /* 0x0000004800687947 */ /* 0x000fea0003800000 */
.L_x_3057:
[----:B------:R-:W1:Y:S01]  /*11780*/  LDC R9, c[0x0][0x448] ;  /* 0x00011200ff097b82 */ /* 0x000e620000000800 */
[----:B------:R-:W-:Y:S01]  /*11790*/  MOV R99, R29 ;  /* 0x0000001d00637202 */ /* 0x000fe20000000f00 */
[----:B------:R-:W-:Y:S01]  /*117a0*/  IMAD.MOV.U32 R25, RZ, RZ, R27 ;  /* 0x000000ffff197224 */ /* 0x000fe200078e001b */
[----:B------:R-:W-:Y:S01]  /*117b0*/  ULDC.64 UR4, c[0x0][0x3f8] ;  /* 0x0000fe0000047ab9 */ /* 0x000fe20000000a00 */
[----:B------:R-:W-:Y:S01]  /*117c0*/  ULDC.64 UR6, c[0x0][0x408] ;  /* 0x0001020000067ab9 */ /* 0x000fe20000000a00 */
[----:B------:R-:W-:Y:S01]  /*117d0*/  ULDC.64 UR8, c[0x0][0x400] ;  /* 0x0001000000087ab9 */ /* 0x000fe20000000a00 */
[----:B-1----:R-:W-:-:S13]  /*117e0*/  ISETP.NE.AND P0, PT, R9, 0x1, PT ;  /* 0x000000010900780c */ /* 0x002fda0003f05270 */
[----:B------:R-:W1:Y:S08]  /*117f0*/  @P0 LDC R0, c[0x0][0x44c] ;  /* 0x00011300ff000b82 */ /* 0x000e700000000800 */
[----:B------:R-:W2:Y:S01]  /*11800*/  @P0 LDC R5, c[0x0][0x450] ;  /* 0x00011400ff050b82 */ /* 0x000ea20000000800 */
[----:B-1----:R-:W-:-:S05]  /*11810*/  @P0 IMAD.HI.U32 R0, R3, R0, RZ ;  /* 0x0000000003000227 */ /* 0x002fca00078e00ff */
[----:B--2---:R-:W-:-:S04]  /*11820*/  @P0 SHF.R.U32.HI R3, RZ, R5, R0 ;  /* 0x00000005ff030219 */ /* 0x004fc80000011600 */
        /* <DEDUP_REMOVED lines=14> */
[----:B------:R-:W1:Y:S01]  /*11910*/  LDC R59, c[0x0][0x3f4] ;  /* 0x0000fd00ff3b7b82 */ /* 0x000e620000000800 */
[----:B------:R-:W2:Y:S01]  /*11920*/  SHFL.IDX PT, R5, R43, RZ, 0x181f ;  /* 0x00181fff2b057589 */ /* 0x000ea200000e0000 */
[----:B------:R-:W-:-:S03]  /*11930*/  IMAD R48, R216, R9, RZ ;  /* 0x00000009d8307224 */ /* 0x000fc600078e02ff */
[----:B------:R-:W3:Y:S04]  /*11940*/  SHFL.IDX PT, R14, R42, RZ, 0x181f ;  /* 0x00181fff2a0e7589 */ /* 0x000ee800000e0000 */
[----:B------:R-:W4:Y:S04]  /*11950*/  SHFL.IDX PT, R3, R10, RZ, 0x181f ;  /* 0x00181fff0a037589 */ /* 0x000f2800000e0000 */
[----:B------:R-:W5:Y:S01]  /*11960*/  SHFL.IDX PT, R7, R49, RZ, 0x181f ;  /* 0x00181fff31077589 */ /* 0x000f6200000e0000 */
[----:B-1----:R-:W-:-:S04]  /*11970*/  ISETP.GE.AND P0, PT, R16, R59, PT ;  /* 0x0000003b1000720c */ /* 0x002fc80003f06270 */
[----:B------:R-:W-:-:S13]  /*11980*/  ISETP.GE.OR P1, PT, R61, R48, P0 ;  /* 0x000000303d00720c */ /* 0x000fda0000726670 */
[C---:B--2---:R-:W-:Y:S02]  /*11990*/  @!P1 IADD3 R0, P2, R16.reuse, R5, RZ ;  /* 0x0000000510009210 */ /* 0x044fe40007f5e0ff */
[----:B---3--:R-:W-:-:S03]  /*119a0*/  @!P1 IADD3 R14, P3, R16, R14, RZ ;  /* 0x0000000e100e9210 */ /* 0x008fc60007f7e0ff */
[--C-:B----4-:R-:W-:Y:S02]  /*119b0*/  @!P1 IMAD.X R5, R3, 0x1, R17.reuse, P2 ;  /* 0x0000000103059824 */ /* 0x110fe400010e0611 */
[----:B-----5:R-:W-:Y:S02]  /*119c0*/  @!P1 IMAD.X R3, R7, 0x1, R17, P3 ;  /* 0x0000000107039824 */ /* 0x020fe400018e0611 */
[----:B------:R-:W-:Y:S02]  /*119d0*/  @!P1 IMAD.MOV.U32 R4, RZ, RZ, R0 ;  /* 0x000000ffff049224 */ /* 0x000fe400078e0000 */
[----:B------:R-:W-:Y:S02]  /*119e0*/  @!P1 IMAD.MOV.U32 R26, RZ, RZ, R14 ;  /* 0x000000ffff1a9224 */ /* 0x000fe400078e000e */
[----:B------:R-:W-:Y:S02]  /*119f0*/  @!P1 IMAD.MOV.U32 R27, RZ, RZ, R3 ;  /* 0x000000ffff1b9224 */ /* 0x000fe400078e0003 */
[----:B------:R-:W2:Y:S04]  /*11a00*/  @!P1 LD.E.128 R4, desc[UR36][R4.64] ;  /* 0x0000002404049980 */ /* 0x000ea8000c101d00 */
[----:B------:R-:W3:Y:S01]  /*11a10*/  @!P1 LD.E.128 R36, desc[UR36][R26.64] ;  /* 0x000000241a249980 */ /* 0x000ee2000c101d00 */
[----:B------:R-:W-:-:S02]  /*11a20*/  CS2R R32, SRZ ;  /* 0x0000000000207805 */ /* 0x000fc4000001ff00 */
[----:B------:R-:W-:Y:S02]  /*11a30*/  CS2R R28, SRZ ;  /* 0x00000000001c7805 */ /* 0x000fe4000001ff00 */
[----:B------:R-:W-:Y:S01]  /*11a40*/  CS2R R30, SRZ ;  /* 0x00000000001e7805 */ /* 0x000fe2000001ff00 */
[----:B------:R1:W4:Y:S01]  /*11a50*/  SHFL.IDX PT, R3, R10, 0x1, 0x181f ;  /* 0x00381f000a037f89 */ /* 0x00032200000e0000 */
[----:B------:R-:W-:-:S03]  /*11a60*/  CS2R R20, SRZ ;  /* 0x0000000000147805 */ /* 0x000fc6000001ff00 */
[----:B------:R1:W0:Y:S04]  /*11a70*/  SHFL.IDX PT, R9, R43, 0x1, 0x181f ;  /* 0x00381f002b097f89 */ /* 0x00022800000e0000 */
[----:B------:R1:W0:Y:S04]  /*11a80*/  SHFL.IDX PT, R25, R49, 0x1, 0x181f ;  /* 0x00381f0031197f89 */ /* 0x00022800000e0000 */
[----:B------:R1:W0:Y:S01]  /*11a90*/  SHFL.IDX PT, R14, R42, 0x1, 0x181f ;  /* 0x00381f002a0e7f89 */ /* 0x00022200000e0000 */
[----:B--2---:R-:W-:Y:S01]  /*11aa0*/  @!P1 MOV R32, R4 ;  /* 0x0000000400209202 */ /* 0x004fe20000000f00 */
[----:B------:R-:W-:Y:S01]  /*11ab0*/  @!P1 IMAD.MOV.U32 R33, RZ, RZ, R5 ;  /* 0x000000ffff219224 */ /* 0x000fe200078e0005 */
[----:B------:R-:W-:Y:S01]  /*11ac0*/  CS2R R4, SRZ ;  /* 0x0000000000047805 */ /* 0x000fe2000001ff00 */
[----:B------:R-:W-:Y:S01]  /*11ad0*/  @!P1 IMAD.MOV.U32 R28, RZ, RZ, R6 ;  /* 0x000000ffff1c9224 */ /* 0x000fe200078e0006 */
[----:B---3--:R-:W-:Y:S01]  /*11ae0*/  @!P1 MOV R20, R38 ;  /* 0x0000002600149202 */ /* 0x008fe20000000f00 */
[----:B------:R-:W-:-:S02]  /*11af0*/  @!P1 IMAD.MOV.U32 R29, RZ, RZ, R7 ;  /* 0x000000ffff1d9224 */ /* 0x000fc400078e0007 */
[----:B------:R-:W-:Y:S02]  /*11b00*/  @!P1 IMAD.MOV.U32 R30, RZ, RZ, R36 ;  /* 0x000000ffff1e9224 */ /* 0x000fe400078e0024 */
[----:B------:R-:W-:Y:S02]  /*11b10*/  @!P1 IMAD.MOV.U32 R31, RZ, RZ, R37 ;  /* 0x000000ffff1f9224 */ /* 0x000fe400078e0025 */
[----:B01--4-:R-:W-:-:S07]  /*11b20*/  @!P1 IMAD.MOV.U32 R21, RZ, RZ, R39 ;  /* 0x000000ffff159224 */ /* 0x013fce00078e0027 */
.L_x_3390:
[----:B------:R-:W-:Y:S01]  /*11b30*/  VIADD R7, R61, 0x20 ;  /* 0x000000203d077836 */ /* 0x000fe20000000000 */
[----:B------:R-:W-:Y:S01]  /*11b40*/  BSSY B1, `(.L_x_3088) ;  /* 0x0000010000017945 */ /* 0x000fe20003800000 */
[----:B------:R-:W-:Y:S02]  /*11b50*/  CS2R R44, SRZ ;  /* 0x00000000002c7805 */ /* 0x000fe4000001ff00 */
[----:B------:R-:W-:Y:S02]  /*11b60*/  CS2R R46, SRZ ;  /* 0x00000000002e7805 */ /* 0x000fe4000001ff00 */
[----:B------:R-:W-:Y:S02]  /*11b70*/  ISETP.GE.AND P1, PT, R7, R48, PT ;  /* 0x000000300700720c */ /* 0x000fe40003f26270 */
[----:B------:R-:W-:-:S11]  /*11b80*/  CS2R R6, SRZ ;  /* 0x0000000000067805 */ /* 0x000fd6000001ff00 */
[----:B------:R-:W-:Y:S05]  /*11b90*/  @P1 BRA `(.L_x_3089) ;  /* 0x0000000000281947 */ /* 0x000fea0003800000 */
        /* <DEDUP_REMOVED lines=10> */
.L_x_3089:
[----:B------:R-:W-:Y:S05]  /*11c40*/  BSYNC B1 ;  /* 0x0000000000017941 */ /* 0x000fea0003800000 */
.L_x_3088:
        /* <DEDUP_REMOVED lines=10> */
[----:B------:R-:W-:Y:S01]  /*11cf0*/  @!P1 IMAD.MOV.U32 R8, RZ, RZ, R0 ;  /* 0x000000ffff089224 */ /* 0x000fe200078e0000 */
[----:B--2---:R-:W-:Y:S01]  /*11d00*/  @!P1 IADD3.X R9, R3, R17, RZ, P2, !PT ;  /* 0x0000001103099210 */ /* 0x004fe200017fe4ff */
[----:B---3--:R-:W-:-:S04]  /*11d10*/  @!P1 IMAD.X R3, R25, 0x1, R17, P3 ;  /* 0x0000000119039824 */ /* 0x008fc800018e0611 */
[----:B------:R0:W2:Y:S02]  /*11d20*/  @!P1 LD.E.128 R24, desc[UR36][R8.64] ;  /* 0x0000002408189980 */ /* 0x0000a4000c101d00 */
[----:B0-----:R-:W-:Y:S02]  /*11d30*/  @!P1 IMAD.MOV.U32 R8, RZ, RZ, R14 ;  /* 0x000000ffff089224 */ /* 0x001fe400078e000e */
[----:B------:R-:W-:-:S05]  /*11d40*/  @!P1 IMAD.MOV.U32 R9, RZ, RZ, R3 ;  /* 0x000000ffff099224 */ /* 0x000fca00078e0003 */
[----:B------:R0:W3:Y:S01]  /*11d50*/  @!P1 LD.E.128 R52, desc[UR36][R8.64] ;  /* 0x0000002408349980 */ /* 0x0000e2000c101d00 */
[----:B------:R-:W-:Y:S02]  /*11d60*/  CS2R R34, SRZ ;  /* 0x0000000000227805 */ /* 0x000fe4000001ff00 */
[----:B------:R-:W-:Y:S02]  /*11d70*/  CS2R R36, SRZ ;  /* 0x0000000000247805 */ /* 0x000fe4000001ff00 */
[----:B------:R-:W-:Y:S01]  /*11d80*/  CS2R R38, SRZ ;  /* 0x0000000000267805 */ /* 0x000fe2000001ff00 */
[----:B------:R-:W1:Y:S01]  /*11d90*/  SHFL.IDX PT, R43, R43, 0x3, 0x181f ;  /* 0x00781f002b2b7f89 */ /* 0x000e6200000e0000 */
[----:B------:R-:W-:-:S03]  /*11da0*/  CS2R R40, SRZ ;  /* 0x0000000000287805 */ /* 0x000fc6000001ff00 */
[----:B------:R4:W1:Y:S01]  /*11db0*/  SHFL.IDX PT, R3, R10, 0x3, 0x181f ;  /* 0x00781f000a037f89 */ /* 0x00086200000e0000 */
[----:B0-----:R-:W-:-:S03]  /*11dc0*/  CS2R R8, SRZ ;  /* 0x0000000000087805 */ /* 0x001fc6000001ff00 */
[----:B------:R4:W0:Y:S04]  /*11dd0*/  SHFL.IDX PT, R14, R42, 0x3, 0x181f ;  /* 0x00781f002a0e7f89 */ /* 0x00082800000e0000 */
[----:B------:R-:W0:Y:S01]  /*11de0*/  SHFL.IDX PT, R49, R49, 0x3, 0x181f ;  /* 0x00781f0031317f89 */ /* 0x000e2200000e0000 */
[----:B--2---:R-:W-:Y:S01]  /*11df0*/  @!P1 IMAD.MOV.U32 R34, RZ, RZ, R24 ;  /* 0x000000ffff229224 */ /* 0x004fe200078e0018 */
[----:B------:R-:W-:Y:S01]  /*11e00*/  @!P1 MOV R35, R25 ;  /* 0x0000001900239202 */ /* 0x000fe20000000f00 */
[----:B------:R-:W-:Y:S02]  /*11e10*/  @!P1 IMAD.MOV.U32 R36, RZ, RZ, R26 ;  /* 0x000000ffff249224 */ /* 0x000fe400078e001a */
[----:B------:R-:W-:Y:S02]  /*11e20*/  @!P1 IMAD.MOV.U32 R37, RZ, RZ, R27 ;  /* 0x000000ffff259224 */ /* 0x000fe400078e001b */
[----:B---3--:R-:W-:Y:S01]  /*11e30*/  @!P1 IMAD.MOV.U32 R38, RZ, RZ, R52 ;  /* 0x000000ffff269224 */ /* 0x008fe200078e0034 */
[----:B------:R-:W-:Y:S01]  /*11e40*/  @!P1 MOV R41, R55 ;  /* 0x0000003700299202 */ /* 0x000fe20000000f00 */
[----:B------:R-:W-:-:S02]  /*11e50*/  @!P1 IMAD.MOV.U32 R39, RZ, RZ, R53 ;  /* 0x000000ffff279224 */ /* 0x000fc400078e0035 */
[----:B01--4-:R-:W-:-:S07]  /*11e60*/  @!P1 IMAD.MOV.U32 R40, RZ, RZ, R54 ;  /* 0x000000ffff289224 */ /* 0x013fce00078e0036 */
.L_x_3400:
[----:B------:R-:W2:Y:S01]  /*11e70*/  LDL R10, [R1+0x34] ;  /* 0x00003400010a7983 */ /* 0x000ea20000100800 */
[----:B------:R-:W-:Y:S01]  /*11e80*/  VIADD R61, R61, 0x60 ;  /* 0x000000603d3d7836 */ /* 0x000fe20000000000 */
[----:B------:R-:W-:Y:S01]  /*11e90*/  BSSY B1, `(.L_x_3091) ;  /* 0x0000014000017945 */ /* 0x000fe20003800000 */
[----:B------:R-:W-:Y:S02]  /*11ea0*/  CS2R R24, SRZ ;  /* 0x0000000000187805 */ /* 0x000fe4000001ff00 */
[----:B------:R-:W-:Y:S02]  /*11eb0*/  CS2R R26, SRZ ;  /* 0x00000000001a7805 */ /* 0x000fe4000001ff00 */
[----:B------:R-:W-:Y:S02]  /*11ec0*/  ISETP.GE.AND P1, PT, R61, R48, PT ;  /* 0x000000303d00720c */ /* 0x000fe40003f26270 */
[----:B--2---:R-:W-:-:S04]  /*11ed0*/  LEA.HI R0, R10, R10, RZ, 0x1 ;  /* 0x0000000a0a007211 */ /* 0x004fc800078f08ff */
[----:B------:R-:W-:-:S05]  /*11ee0*/  LOP3.LUT R0, R0, 0xfffffffe, RZ, 0xc0, !PT ;  /* 0xfffffffe00007812 */ /* 0x000fca00078ec0ff */
[----:B------:R-:W-:Y:S01]  /*11ef0*/  IMAD.IADD R0, R10, 0x1, -R0 ;  /* 0x000000010a007824 */ /* 0x000fe200078e0a00 */
[----:B------:R-:W-:-:S04]  /*11f00*/  CS2R R10, SRZ ;  /* 0x00000000000a7805 */ /* 0x000fc8000001ff00 */
        /* <DEDUP_REMOVED lines=12> */
.L_x_3092:
[----:B------:R-:W-:Y:S05]  /*11fd0*/  BSYNC B1 ;  /* 0x0000000000017941 */ /* 0x000fea0003800000 */
.L_x_3091:
[----:B------:R-:W0:Y:S01]  /*11fe0*/  SYNCS.PHASECHK.TRANS64.TRYWAIT P4, [R22+URZ+0x38800], R13 ;  /* 0x0388000d160075a7 */ /* 0x000e22000808017f */
[----:B------:R-:W-:Y:S01]  /*11ff0*/  VIADDMNMX R48, R48, -R225, 0x80, PT ;  /* 0x0000008030307446 */ /* 0x000fe200038009e1 */
[----:B------:R-:W-:Y:S03]  /*12000*/  BSSY B1, `(.L_x_3093) ;  /* 0x0000006000017945 */ /* 0x000fe60003800000 */
[-C--:B------:R-:W-:Y:S02]  /*12010*/  ISETP.GE.OR P3, PT, R221, R48.reuse, P0 ;  /* 0x00000030dd00720c */ /* 0x080fe40000766670 */
[-C--:B------:R-:W-:Y:S02]  /*12020*/  ISETP.GE.OR P2, PT, R57, R48.reuse, P0 ;  /* 0x000000303900720c */ /* 0x080fe40000746670 */
[-C--:B------:R-:W-:Y:S02]  /*12030*/  ISETP.GE.OR P1, PT, R56, R48.reuse, P0 ;  /* 0x000000303800720c */ /* 0x080fe40000726670 */
[----:B------:R-:W-:Y:S01]  /*12040*/  ISETP.GE.OR P0, PT, R51, R48, P0 ;  /* 0x000000303300720c */ /* 0x000fe20000706670 */
[----:B0-----:R-:W-:-:S12]  /*12050*/  @!P4 BRA `(.L_x_3094) ;  /* 0x000001a400bcc947 */ /* 0x001fd80003800000 */
.L_x_3401:
[----:B------:R-:W-:Y:S05]  /*12060*/  BSYNC B1 ;  /* 0x0000000000017941 */ /* 0x000fea0003800000 */
.L_x_3093:
[----:B------:R-:W-:Y:S04]  /*12070*/  BSSY B1, `(.L_x_3095) ;  /* 0x000010a000017945 */ /* 0x000fe80003800000 */
[----:B------:R-:W-:Y:S05]  /*12080*/  @P3 BRA `(.L_x_3096) ;  /* 0x0000001000203947 */ /* 0x000fea0003800000 */
[----:B------:R-:W2:Y:S01]  /*12090*/  LDL R81, [R1+0x20] ;  /* 0x0000200001517983 */ /* 0x000ea20000100800 */
[----:B------:R-:W-:Y:S01]  /*120a0*/  IMAD.SHL.U32 R3, R221, 0x80, RZ ;  /* 0x00000080dd037824 */ /* 0x000fe200078e00ff */
[----:B------:R-:W-:Y:S01]  /*120b0*/  LEA.HI R0, R59, R58, RZ, 0x1c ;  /* 0x0000003a3b007211 */ /* 0x000fe200078fe0ff */
[----:B------:R-:W1:Y:S01]  /*120c0*/  S2R R49, SR_TID.X ;  /* 0x0000000000317919 */ /* 0x000e620000002100 */
[----:B------:R-:W-:Y:S02]  /*120d0*/  SHF.R.U32.HI R12, RZ, 0x8, R32 ;  /* 0x00000008ff0c7819 */ /* 0x000fe40000011620 */
[----:B------:R-:W-:Y:S02]  /*120e0*/  LOP3.LUT R42, R3, 0x380, RZ, 0xc0, !PT ;  /* 0x00000380032a7812 */ /* 0x000fe400078ec0ff */
[----:B------:R-:W-:Y:S02]  /*120f0*/  SHF.L.U32 R3, R0, 0x4, RZ ;  /* 0x0000000400037819 */ /* 0x000fe400000006ff */
[----:B0-----:R-:W-:-:S02]  /*12100*/  SHF.R.S32.HI R13, RZ, 0x1f, R0 ;  /* 0x0000001fff0d7819 */ /* 0x001fc40000011400 */
[----:B------:R-:W-:Y:S02]  /*12110*/  LOP3.LUT R3, R42, 0x70, R3, 0xf8, !PT ;  /* 0x000000702a037812 */ /* 0x000fe400078ef803 */
[----:B------:R-:W-:Y:S02]  /*12120*/  SHF.R.U32.HI R52, RZ, 0x3, R42 ;  /* 0x00000003ff347819 */ /* 0x000fe4000001162a */
[----:B------:R-:W-:Y:S02]  /*12130*/  LEA.HI R13, R13, R0, RZ, 0x3 ;  /* 0x000000000d0d7211 */ /* 0x000fe400078f18ff */
[----:B------:R-:W-:Y:S02]  /*12140*/  SHF.R.U32.HI R14, RZ, 0x8, R33 ;  /* 0x00000008ff0e7819 */ /* 0x000fe40000011621 */
[----:B------:R-:W-:Y:S01]  /*12150*/  LOP3.LUT R15, R32, 0xff, RZ, 0xc0, !PT ;  /* 0x000000ff200f7812 */ /* 0x000fe200078ec0ff */
[----:B------:R-:W-:Y:S01]  /*12160*/  IMAD.SHL.U32 R13, R13, 0x800, RZ ;  /* 0x000008000d0d7824 */ /* 0x000fe200078e00ff */
[----:B------:R-:W-:-:S02]  /*12170*/  LOP3.LUT R12, R12, 0xff, RZ, 0xc0, !PT ;  /* 0x000000ff0c0c7812 */ /* 0x000fc400078ec0ff */
[----:B------:R-:W-:Y:S02]  /*12180*/  LOP3.LUT R0, R3, R52, RZ, 0x3c, !PT ;  /* 0x0000003403007212 */ /* 0x000fe400078e3cff */
[----:B------:R-:W-:Y:S02]  /*12190*/  LOP3.LUT R43, R33, 0xff, RZ, 0xc0, !PT ;  /* 0x000000ff212b7812 */ /* 0x000fe400078ec0ff */
[----:B------:R-:W-:Y:S02]  /*121a0*/  LOP3.LUT R14, R14, 0xff, RZ, 0xc0, !PT ;  /* 0x000000ff0e0e7812 */ /* 0x000fe400078ec0ff */
[----:B------:R-:W-:Y:S02]  /*121b0*/  SHF.R.U32.HI R3, RZ, 0x8, R28 ;  /* 0x00000008ff037819 */ /* 0x000fe4000001161c */
[----:B------:R-:W-:Y:S02]  /*121c0*/  PRMT R42, R12, 0x7604, R15 ;  /* 0x000076040c2a7816 */ /* 0x000fe4000000000f */
[----:B------:R-:W-:Y:S01]  /*121d0*/  PRMT R48, R14, 0x7604, R43 ;  /* 0x000076040e307816 */ /* 0x000fe2000000002b */
[----:B-1----:R-:W-:Y:S01]  /*121e0*/  VIADD R53, R49, 0xffffff80 ;  /* 0xffffff8031357836 */ /* 0x002fe20000000000 */
[----:B------:R-:W-:-:S02]  /*121f0*/  LOP3.LUT R12, R28, 0xff, RZ, 0xc0, !PT ;  /* 0x000000ff1c0c7812 */ /* 0x000fc400078ec0ff */
[----:B------:R-:W-:Y:S02]  /*12200*/  LOP3.LUT R3, R3, 0xff, RZ, 0xc0, !PT ;  /* 0x000000ff03037812 */ /* 0x000fe400078ec0ff */
[----:B------:R-:W-:Y:S02]  /*12210*/  SHF.R.S32.HI R49, RZ, 0x1f, R53 ;  /* 0x0000001fff317819 */ /* 0x000fe40000011435 */
[----:B------:R-:W-:Y:S02]  /*12220*/  SHF.R.U32.HI R43, RZ, 0x8, R30 ;  /* 0x00000008ff2b7819 */ /* 0x000fe4000001161e */
[----:B------:R-:W-:Y:S02]  /*12230*/  LEA.HI R49, R49, R53, RZ, 0x6 ;  /* 0x0000003531317211 */ /* 0x000fe400078f30ff */
[----:B------:R-:W-:Y:S02]  /*12240*/  LOP3.LUT R13, R13, 0xffffc000, RZ, 0xc0, !PT ;  /* 0xffffc0000d0d7812 */ /* 0x000fe400078ec0ff */
[----:B------:R-:W-:Y:S01]  /*12250*/  PRMT R60, R3, 0x7604, R12 ;  /* 0x00007604033c7816 */ /* 0x000fe2000000000c */
[----:B------:R-:W-:Y:S01]  /*12260*/  IMAD.SHL.U32 R49, R49, 0x10, RZ ;  /* 0x0000001031317824 */ /* 0x000fe200078e00ff */
[----:B------:R-:W-:-:S02]  /*12270*/  LOP3.LUT R52, R30, 0xff, RZ, 0xc0, !PT ;  /* 0x000000ff1e347812 */ /* 0x000fc400078ec0ff */
[----:B------:R-:W-:Y:S02]  /*12280*/  LOP3.LUT R43, R43, 0xff, RZ, 0xc0, !PT ;  /* 0x000000ff2b2b7812 */ /* 0x000fe400078ec0ff */
[----:B------:R-:W-:Y:S02]  /*12290*/  LOP3.LUT R49, R49, 0xfffffc00, RZ, 0xc0, !PT ;  /* 0xfffffc0031317812 */ /* 0x000fe400078ec0ff */
[----:B------:R-:W-:Y:S02]  /*122a0*/  SHF.R.U32.HI R14, RZ, 0x8, R29 ;  /* 0x00000008ff0e7819 */ /* 0x000fe4000001161d */
[----:B------:R-:W-:Y:S02]  /*122b0*/  IADD3 R3, R0, R13, R49 ;  /* 0x0000000d00037210 */ /* 0x000fe40007ffe031 */
[----:B------:R-:W-:Y:S02]  /*122c0*/  SHF.R.U32.HI R0, RZ, 0x8, R31 ;  /* 0x00000008ff007819 */ /* 0x000fe4000001161f */
[----:B------:R-:W-:-:S02]  /*122d0*/  PRMT R63, R43, 0x7604, R52 ;  /* 0x000076042b3f7816 */ /* 0x000fc40000000034 */
[----:B------:R-:W-:Y:S02]  /*122e0*/  LOP3.LUT R43, R31, 0xff, RZ, 0xc0, !PT ;  /* 0x000000ff1f2b7812 */ /* 0x000fe400078ec0ff */
[----:B------:R-:W-:Y:S02]  /*122f0*/  SHF.R.U32.HI R53, RZ, 0x8, R21 ;  /* 0x00000008ff357819 */ /* 0x000fe40000011615 */
[----:B------:R-:W-:Y:S02]  /*12300*/  LOP3.LUT R0, R0, 0xff, RZ, 0xc0, !PT ;  /* 0x000000ff00007812 */ /* 0x000fe400078ec0ff */
[----:B------:R-:W-:Y:S02]  /*12310*/  SHF.R.U32.HI R49, RZ, 0x8, R20 ;  /* 0x00000008ff317819 */ /* 0x000fe40000011614 */
[----:B------:R-:W-:Y:S02]  /*12320*/  LOP3.LUT R15, R29, 0xff, RZ, 0xc0, !PT ;  /* 0x000000ff1d0f7812 */ /* 0x000fe400078ec0ff */
[----:B------:R-:W-:-:S02]  /*12330*/  LOP3.LUT R14, R14, 0xff, RZ, 0xc0, !PT ;  /* 0x000000ff0e0e7812 */ /* 0x000fc400078ec0ff */
[----:B------:R-:W-:Y:S02]  /*12340*/  LOP3.LUT R52, R20, 0xff, RZ, 0xc0, !PT ;  /* 0x000000ff14347812 */ /* 0x000fe400078ec0ff */
[----:B------:R-:W-:Y:S02]  /*12350*/  LOP3.LUT R54, R21, 0xff, RZ, 0xc0, !PT ;  /* 0x000000ff15367812 */ /* 0x000fe400078ec0ff */
[----:B------:R-:W-:Y:S02]  /*12360*/  LOP3.LUT R53, R53, 0xff, RZ, 0xc0, !PT ;  /* 0x000000ff35357812 */ /* 0x000fe400078ec0ff */
[----:B------:R-:W-:Y:S01]  /*12370*/  PRMT R65, R0, 0x7604, R43 ;  /* 0x0000760400417816 */ /* 0x000fe2000000002b */
[----:B------:R-:W-:Y:S01]  /*12380*/  IMAD.IADD R0, R22, 0x1, R3 ;  /* 0x0000000116007824 */ /* 0x000fe200078e0203 */
[----:B------:R-:W-:Y:S02]  /*12390*/  LOP3.LUT R49, R49, 0xff, RZ, 0xc0, !PT ;  /* 0x000000ff31317812 */ /* 0x000fe400078ec0ff */
[----:B------:R-:W-:-:S02]  /*123a0*/  PRMT R62, R14, 0x7604, R15 ;  /* 0x000076040e3e7816 */ /* 0x000fc4000000000f */
[----:B------:R-:W-:Y:S02]  /*123b0*/  PRMT R69, R49, 0x7604, R52 ;  /* 0x0000760431457816 */ /* 0x000fe40000000034 */
[----:B------:R-:W-:Y:S02]  /*123c0*/  PRMT R71, R53, 0x7604, R54 ;  /* 0x0000760435477816 */ /* 0x000fe40000000036 */
[----:B------:R-:W0:Y:S01]  /*123d0*/  LDS.128 R52, [R0+0x20400] ;  /* 0x0204000000347984 */ /* 0x000e220000000c00 */
[----:B------:R-:W-:Y:S02]  /*123e0*/  SHF.R.U32.HI R43, RZ, 0x10, R33 ;  /* 0x00000010ff2b7819 */ /* 0x000fe40000011621 */
[----:B------:R-:W-:Y:S02]  /*123f0*/  SHF.R.U32.HI R3, RZ, 0x10, R32 ;  /* 0x00000010ff037819 */ /* 0x000fe40000011620 */
[----:B------:R-:W-:Y:S02]  /*12400*/  LOP3.LUT R43, R43, 0xff, RZ, 0xc0, !PT ;  /* 0x000000ff2b2b7812 */ /* 0x000fe400078ec0ff */
[----:B------:R-:W-:-:S02]  /*12410*/  SHF.R.U32.HI R49, RZ, 0x10, R28 ;  /* 0x00000010ff317819 */ /* 0x000fc4000001161c */
[----:B------:R-:W-:Y:S02]  /*12420*/  LOP3.LUT R3, R3, 0xff, RZ, 0xc0, !PT ;  /* 0x000000ff03037812 */ /* 0x000fe400078ec0ff */
[----:B------:R-:W-:Y:S02]  /*12430*/  SHF.R.U32.HI R61, RZ, 0x10, R29 ;  /* 0x00000010ff3d7819 */ /* 0x000fe4000001161d */
[----:B------:R-:W-:Y:S02]  /*12440*/  PRMT R43, R43, 0x7054, R48 ;  /* 0x000070542b2b7816 */ /* 0x000fe40000000030 */
[----:B------:R-:W-:Y:S02]  /*12450*/  LOP3.LUT R49, R49, 0xff, RZ, 0xc0, !PT ;  /* 0x000000ff31317812 */ /* 0x000fe400078ec0ff */
[----:B------:R-:W-:Y:S02]  /*12460*/  SHF.R.U32.HI R48, RZ, 0x10, R31 ;  /* 0x00000010ff307819 */ /* 0x000fe4000001161f */
[----:B------:R-:W-:-:S02]  /*12470*/  PRMT R3, R3, 0x7054, R42 ;  /* 0x0000705403037816 */ /* 0x000fc4000000002a */
        /* <DEDUP_REMOVED lines=10> */
[----:B------:R-:W-:Y:S02]  /*12520*/  PRMT R63, R42, 0x7054, R63 ;  /* 0x000070542a3f7816 */ /* 0x000fe4000000003f */
[----:B------:R-:W-:-:S02]  /*12530*/  LOP3.LUT R62, R62, 0xff, RZ, 0xc0, !PT ;  /* 0x000000ff3e3e7812 */ /* 0x000fc400078ec0ff */
[----:B------:R-:W-:Y:S02]  /*12540*/  LOP3.LUT R67, R67, 0xff000000, R31, 0xf8, !PT ;  /* 0xff00000043437812 */ /* 0x000fe400078ef81f */
[----:B------:R-:W-:Y:S02]  /*12550*/  PRMT R69, R60, 0x7054, R69 ;  /* 0x000070543c457816 */ /* 0x000fe40000000045 */
[----:B------:R-:W-:Y:S02]  /*12560*/  LOP3.LUT R43, R43, 0xff000000, R33, 0xf8, !PT ;  /* 0xff0000002b2b7812 */ /* 0x000fe400078ef821 */
[----:B------:R-:W-:Y:S02]  /*12570*/  LOP3.LUT R60, R3, 0xff000000, R32, 0xf8, !PT ;  /* 0xff000000033c7812 */ /* 0x000fe400078ef820 */
[----:B------:R-:W-:Y:S02]  /*12580*/  LOP3.LUT R65, R63, 0xff000000, R30, 0xf8, !PT ;  /* 0xff0000003f417812 */ /* 0x000fe400078ef81e */
[----:B------:R-:W-:-:S02]  /*12590*/  PRMT R71, R62, 0x7054, R71 ;  /* 0x000070543e477816 */ /* 0x000fc40000000047 */
[----:B------:R-:W-:Y:S02]  /*125a0*/  LOP3.LUT R64, R61, 0xff000000, R29, 0xf8, !PT ;  /* 0xff0000003d407812 */ /* 0x000fe400078ef81d */
[----:B------:R-:W-:Y:S02]  /*125b0*/  F2FP.F16.E4M3.UNPACK_B R61, R67 ;  /* 0x00000043ff3d723e */ /* 0x000fe400020006ff */
[----:B------:R-:W-:Y:S02]  /*125c0*/  F2FP.F16.E4M3.UNPACK_B R42, R43 ;  /* 0x0000002bff2a723e */ /* 0x000fe400020006ff */
[----:B------:R-:W-:Y:S01]  /*125d0*/  LOP3.LUT R68, R69, 0xff000000, R20, 0xf8, !PT ;  /* 0xff00000045447812 */ /* 0x000fe200078ef814 */
[--C-:B------:R-:W-:Y:S01]  /*125e0*/  HADD2.F32 R66, -RZ, R61.reuse.H0_H0 ;  /* 0x2000003dff427230 */ /* 0x100fe20000004100 */
[----:B------:R-:W-:Y:S01]  /*125f0*/  LOP3.LUT R71, R71, 0xff000000, R21, 0xf8, !PT ;  /* 0xff00000047477812 */ /* 0x000fe200078ef815 */
[----:B------:R-:W-:Y:S01]  /*12600*/  HADD2.F32 R62, -RZ, R42.H0_H0 ;  /* 0x2000002aff3e7230 */ /* 0x000fe20000004100 */
[----:B------:R-:W-:Y:S01]  /*12610*/  F2FP.F16.E4M3.UNPACK_B R67, R67.H1 ;  /* 0x00000043ff43723e */ /* 0x000fe200030006ff */
[----:B------:R-:W-:Y:S01]  /*12620*/  HADD2.F32 R69, -RZ, R61.H1_H1 ;  /* 0x3000003dff457230 */ /* 0x000fe20000004100 */
[----:B------:R-:W-:-:S02]  /*12630*/  F2FP.F16.E4M3.UNPACK_B R61, R43.H1 ;  /* 0x0000002bff3d723e */ /* 0x000fc400030006ff */
[----:B------:R-:W-:Y:S02]  /*12640*/  LOP3.LUT R28, R49, 0xff000000, R28, 0xf8, !PT ;  /* 0xff000000311c7812 */ /* 0x000fe400078ef81c */
[-C--:B0-----:R-:W-:Y:S02]  /*12650*/  F2FP.F16.E4M3.UNPACK_B R49, R55.reuse ;  /* 0x00000037ff31723e */ /* 0x081fe400020006ff */
[----:B------:R-:W-:Y:S02]  /*12660*/  F2FP.F16.E4M3.UNPACK_B R55, R55.H1 ;  /* 0x00000037ff37723e */ /* 0x000fe400030006ff */
[-C--:B------:R-:W-:Y:S02]  /*12670*/  F2FP.F16.E4M3.UNPACK_B R33, R52.reuse ;  /* 0x00000034ff21723e */ /* 0x080fe400020006ff */
[----:B------:R-:W-:Y:S02]  /*12680*/  F2FP.F16.E4M3.UNPACK_B R52, R52.H1 ;  /* 0x00000034ff34723e */ /* 0x000fe400030006ff */
[----:B------:R-:W-:-:S02]  /*12690*/  F2FP.F16.E4M3.UNPACK_B R48, R54 ;  /* 0x00000036ff30723e */ /* 0x000fc400020006ff */
[----:B------:R-:W-:Y:S01]  /*126a0*/  F2FP.F16.E4M3.UNPACK_B R54, R54.H1 ;  /* 0x00000036ff36723e */ /* 0x000fe200030006ff */
[----:B--2---:R-:W0:Y:S02]  /*126b0*/  LDS.128 R12, [R81+0x20400] ;  /* 0x02040000510c7984 */ /* 0x004e240000000c00 */
[-C--:B0-----:R-:W-:Y:S02]  /*126c0*/  F2FP.F16.E4M3.UNPACK_B R3, R14.reuse ;  /* 0x0000000eff03723e */ /* 0x081fe400020006ff */
[----:B------:R-:W-:Y:S02]  /*126d0*/  F2FP.F16.E4M3.UNPACK_B R30, R14.H1 ;  /* 0x0000000eff1e723e */ /* 0x000fe400030006ff */
[----:B------:R-:W-:Y:S02]  /*126e0*/  F2FP.F16.E4M3.UNPACK_B R14, R53 ;  /* 0x00000035ff0e723e */ /* 0x000fe400020006ff */
[-C--:B------:R-:W-:Y:S02]  /*126f0*/  F2FP.F16.E4M3.UNPACK_B R20, R13.reuse ;  /* 0x0000000dff14723e */ /* 0x080fe400020006ff */
[----:B------:R-:W-:Y:S01]  /*12700*/  F2FP.F16.E4M3.UNPACK_B R21, R13.H1 ;  /* 0x0000000dff15723e */ /* 0x000fe200030006ff */
[----:B------:R-:W-:Y:S01]  /*12710*/  HADD2.F32 R13, -RZ, R14.H0_H0 ;  /* 0x2000000eff0d7230 */ /* 0x000fe20000004100 */
[----:B------:R-:W-:Y:S01]  /*12720*/  F2FP.F16.E4M3.UNPACK_B R53, R53.H1 ;  /* 0x00000035ff35723e */ /* 0x000fe200030006ff */
[--C-:B------:R-:W-:Y:S01]  /*12730*/  HADD2.F32 R29, -RZ, R20.reuse.H0_H0 ;  /* 0x20000014ff1d7230 */ /* 0x100fe20000004100 */
[----:B------:R-:W-:Y:S01]  /*12740*/  F2FP.F16.E4M3.UNPACK_B R31, R15 ;  /* 0x0000000fff1f723e */ /* 0x000fe200020006ff */
[----:B------:R-:W-:-:S02]  /*12750*/  HADD2.F32 R20, -RZ, R20.H1_H1 ;  /* 0x30000014ff147230 */ /* 0x000fc40000004100 */
[C---:B------:R-:W-:Y:S01]  /*12760*/  FMUL.FTZ R70, R13.reuse, R66 ;  /* 0x000000420d467220 */ /* 0x040fe20000410000 */
[-C--:B------:R-:W-:Y:S01]  /*12770*/  FMUL.FTZ R63, R13, R62.reuse ;  /* 0x0000003e0d3f7220 */ /* 0x080fe20000410000 */
[----:B------:R-:W-:Y:S01]  /*12780*/  HADD2.F32 R43, -RZ, R53.H0_H0 ;  /* 0x20000035ff2b7230 */ /* 0x000fe20000004100 */
[----:B------:R-:W-:Y:S01]  /*12790*/  F2FP.F16.E4M3.UNPACK_B R32, R15.H1 ;  /* 0x0000000fff20723e */ /* 0x000fe200030006ff */
[C---:B------:R-:W-:Y:S01]  /*127a0*/  FFMA.FTZ R13, R29.reuse, R62, -R70 ;  /* 0x0000003e1d0d7223 */ /* 0x040fe20000010846 */
[----:B------:R-:W-:Y:S01]  /*127b0*/  FFMA.FTZ R29, R29, R66, R63 ;  /* 0x000000421d1d7223 */ /* 0x000fe2000001003f */
[----:B------:R-:W-:Y:S01]  /*127c0*/  HADD2.F32 R63, -RZ, R42.H1_H1 ;  /* 0x3000002aff3f7230 */ /* 0x000fe20000004100 */
[-C--:B------:R-:W-:Y:S01]  /*127d0*/  F2FP.F16.E4M3.UNPACK_B R15, R12.reuse ;  /* 0x0000000cff0f723e */ /* 0x080fe200020006ff */
[----:B------:R-:W-:Y:S01]  /*127e0*/  HADD2.F32 R42, -RZ, R14.H1_H1 ;  /* 0x3000000eff2a7230 */ /* 0x000fe20000004100 */
[----:B------:R-:W-:Y:S01]  /*127f0*/  F2FP.F16.E4M3.UNPACK_B R12, R12.H1 ;  /* 0x0000000cff0c723e */ /* 0x000fe200030006ff */
[----:B------:R-:W-:-:S02]  /*12800*/  HADD2.F32 R66, -RZ, R67.H0_H0 ;  /* 0x20000043ff427230 */ /* 0x000fc40000004100 */
[----:B------:R-:W-:Y:S02]  /*12810*/  HADD2.F32 R62, -RZ, R61.H0_H0 ;  /* 0x2000003dff3e7230 */ /* 0x000fe40000004100 */
[C---:B------:R-:W-:Y:S01]  /*12820*/  FMUL.FTZ R73, R42.reuse, R69 ;  /* 0x000000452a497220 */ /* 0x040fe20000410000 */
[----:B------:R-:W-:Y:S02]  /*12830*/  HADD2.F32 R14, -RZ, R21.H0_H0 ;  /* 0x20000015ff0e7230 */ /* 0x000fe40000004100 */
[C---:B------:R-:W-:Y:S01]  /*12840*/  FMUL.FTZ R75, R43.reuse, R66 ;  /* 0x000000422b4b7220 */ /* 0x040fe20000410000 */
[-C--:B------:R-:W-:Y:S01]  /*12850*/  FMUL.FTZ R42, R42, R63.reuse ;  /* 0x0000003f2a2a7220 */ /* 0x080fe20000410000 */
[-C--:B------:R-:W-:Y:S01]  /*12860*/  FMUL.FTZ R43, R43, R62.reuse ;  /* 0x0000003e2b2b7220 */ /* 0x080fe20000410000 */
[----:B------:R-:W-:Y:S01]  /*12870*/  FFMA.FTZ R70, R20, R63, -R73 ;  /* 0x0000003f14467223 */ /* 0x000fe20000010849 */
[----:B------:R-:W-:Y:S01]  /*12880*/  F2FP.F16.E4M3.UNPACK_B R63, R71 ;  /* 0x00000047ff3f723e */ /* 0x000fe200020006ff */
[C---:B------:R-:W-:Y:S01]  /*12890*/  FFMA.FTZ R75, R14.reuse, R62, -R75 ;  /* 0x0000003e0e4b7223 */ /* 0x040fe2000001084b */
[----:B------:R-:W-:Y:S01]  /*128a0*/  FFMA.FTZ R66, R14, R66, R43 ;  /* 0x000000420e427223 */ /* 0x000fe2000001002b */
[-C--:B------:R-:W-:Y:S01]  /*128b0*/  F2FP.F16.E4M3.UNPACK_B R43, R64.reuse ;  /* 0x00000040ff2b723e */ /* 0x080fe200020006ff */
[----:B------:R-:W-:Y:S01]  /*128c0*/  FFMA.FTZ R72, R20, R69, R42 ;  /* 0x0000004514487223 */ /* 0x000fe2000001002a */
[----:B------:R-:W-:Y:S01]  /*128d0*/  HADD2.F32 R62, -RZ, R67.H1_H1 ;  /* 0x30000043ff3e7230 */ /* 0x000fe20000004100 */
[----:B------:R-:W-:Y:S01]  /*128e0*/  F2FP.F16.E4M3.UNPACK_B R71, R71.H1 ;  /* 0x00000047ff47723e */ /* 0x000fe200030006ff */
[----:B------:R-:W-:Y:S01]  /*128f0*/  HADD2.F32 R53, -RZ, R53.H1_H1 ;  /* 0x30000035ff357230 */ /* 0x000fe20000004100 */
[----:B------:R-:W-:Y:S01]  /*12900*/  F2FP.F16.E4M3.UNPACK_B R64, R64.H1 ;  /* 0x00000040ff40723e */ /* 0x000fe200030006ff */
[----:B------:R-:W-:-:S02]  /*12910*/  HADD2.F32 R42, -RZ, R61.H1_H1 ;  /* 0x3000003dff2a7230 */ /* 0x000fc40000004100 */
[----:B------:R-:W-:Y:S02]  /*12920*/  HADD2.F32 R67, -RZ, R63.H0_H0 ;  /* 0x2000003fff437230 */ /* 0x000fe40000004100 */
[C---:B------:R-:W-:Y:S01]  /*12930*/  FMUL.FTZ R74, R53.reuse, R62 ;  /* 0x0000003e354a7220 */ /* 0x040fe20000410000 */
[----:B------:R-:W-:Y:S02]  /*12940*/  HADD2.F32 R20, -RZ, R49.H0_H0 ;  /* 0x20000031ff147230 */ /* 0x000fe40000004100 */
[----:B------:R-:W-:Y:S01]  /*12950*/  FMUL.FTZ R53, R53, R42 ;  /* 0x0000002a35357220 */ /* 0x000fe20000410000 */
[----:B------:R-:W-:Y:S02]  /*12960*/  HADD2.F32 R61, -RZ, R43.H0_H0 ;  /* 0x2000002bff3d7230 */ /* 0x000fe40000004100 */
[----:B------:R-:W-:Y:S02]  /*12970*/  HADD2.F32 R21, -RZ, R21.H1_H1 ;  /* 0x30000015ff157230 */ /* 0x000fe40000004100 */
[----:B------:R-:W-:Y:S01]  /*12980*/  FMUL.FTZ R73, R20, R67 ;  /* 0x0000004314497220 */ /* 0x000fe20000410000 */
[----:B------:R-:W-:-:S02]  /*12990*/  HADD2.F32 R14, -RZ, R31.H0_H0 ;  /* 0x2000001fff0e7230 */ /* 0x000fc40000004100 */
[----:B------:R-:W-:Y:S01]  /*129a0*/  FMUL.FTZ R20, R20, R61 ;  /* 0x0000003d14147220 */ /* 0x000fe20000410000 */
[----:B------:R-:W-:Y:S02]  /*129b0*/  HADD2.F32 R49, -RZ, R49.H1_H1 ;  /* 0x30000031ff317230 */ /* 0x000fe40000004100 */
[C---:B------:R-:W-:Y:S01]  /*129c0*/  FFMA.FTZ R74, R21.reuse, R42, -R74 ;  /* 0x0000002a154a7223 */ /* 0x040fe2000001084a */
[----:B------:R-:W-:Y:S01]  /*129d0*/  FFMA.FTZ R69, R21, R62, R53 ;  /* 0x0000003e15457223 */ /* 0x000fe20000010035 */
[C---:B------:R-:W-:Y:S01]  /*129e0*/  FFMA.FTZ R67, R14.reuse, R67, R20 ;  /* 0x000000430e437223 */ /* 0x040fe20000010014 */
[----:B------:R-:W-:Y:S02]  /*129f0*/  HADD2.F32 R42, -RZ, R43.H1_H1 ;  /* 0x3000002bff2a7230 */ /* 0x000fe40000004100 */
[----:B------:R-:W-:Y:S01]  /*12a00*/  FFMA.FTZ R73, R14, R61, -R73 ;  /* 0x0000003d0e497223 */ /* 0x000fe20000010849 */
[----:B------:R-:W-:Y:S01]  /*12a10*/  HADD2.F32 R62, -RZ, R63.H1_H1 ;  /* 0x3000003fff3e7230 */ /* 0x000fe20000004100 */
[----:B------:R-:W-:Y:S01]  /*12a20*/  F2FP.SATFINITE.E4M3.F32.PACK_AB_MERGE_C R74, R74, R75, RZ ;  /* 0x0000004b4a4a723e */ /* 0x000fe200048070ff */
[----:B------:R-:W-:Y:S01]  /*12a30*/  HADD2.F32 R43, -RZ, R71.H0_H0 ;  /* 0x20000047ff2b7230 */ /* 0x000fe20000004100 */
[----:B------:R-:W-:Y:S01]  /*12a40*/  F2FP.SATFINITE.E4M3.F32.PACK_AB_MERGE_C R66, R69, R66, RZ ;  /* 0x000000424542723e */ /* 0x000fe200048070ff */
[----:B------:R-:W-:-:S02]  /*12a50*/  HADD2.F32 R20, -RZ, R55.H0_H0 ;  /* 0x20000037ff147230 */ /* 0x000fc40000004100 */
[C---:B------:R-:W-:Y:S01]  /*12a60*/  FMUL.FTZ R76, R49.reuse, R62 ;  /* 0x0000003e314c7220 */ /* 0x040fe20000410000 */
[----:B------:R-:W-:Y:S02]  /*12a70*/  HADD2.F32 R31, -RZ, R31.H1_H1 ;  /* 0x3000001fff1f7230 */ /* 0x000fe40000004100 */
[-C--:B------:R-:W-:Y:S01]  /*12a80*/  FMUL.FTZ R49, R49, R42.reuse ;  /* 0x0000002a31317220 */ /* 0x080fe20000410000 */
[----:B------:R-:W-:Y:S02]  /*12a90*/  HADD2.F32 R21, -RZ, R64.H0_H0 ;  /* 0x20000040ff157230 */ /* 0x000fe40000004100 */
[C---:B------:R-:W-:Y:S01]  /*12aa0*/  FMUL.FTZ R53, R20.reuse, R43 ;  /* 0x0000002b14357220 */ /* 0x040fe20000410000 */
[----:B------:R-:W-:Y:S02]  /*12ab0*/  HADD2.F32 R14, -RZ, R32.H0_H0 ;  /* 0x20000020ff0e7230 */ /* 0x000fe40000004100 */
[C---:B------:R-:W-:Y:S01]  /*12ac0*/  FFMA.FTZ R76, R31.reuse, R42, -R76 ;  /* 0x0000002a1f4c7223 */ /* 0x040fe2000001084c */
[----:B------:R-:W-:Y:S01]  /*12ad0*/  F2FP.F16.E4M3.UNPACK_B R42, R65.H1 ;  /* 0x00000041ff2a723e */ /* 0x000fe200030006ff */
[-C--:B------:R-:W-:Y:S01]  /*12ae0*/  FMUL.FTZ R20, R20, R21.reuse ;  /* 0x0000001514147220 */ /* 0x080fe20000410000 */
[----:B------:R-:W-:Y:S01]  /*12af0*/  FFMA.FTZ R78, R31, R62, R49 ;  /* 0x0000003e1f4e7223 */ /* 0x000fe20000010031 */
[C---:B------:R-:W-:Y:S01]  /*12b00*/  FFMA.FTZ R77, R14.reuse, R21, -R53 ;  /* 0x000000150e4d7223 */ /* 0x040fe20000010835 */
[-C--:B------:R-:W-:Y:S01]  /*12b10*/  F2FP.F16.E4M3.UNPACK_B R21, R60.reuse.H1 ;  /* 0x0000003cff15723e */ /* 0x080fe200030006ff */
[----:B------:R-:W-:Y:S01]  /*12b20*/  FFMA.FTZ R79, R14, R43, R20 ;  /* 0x0000002b0e4f7223 */ /* 0x000fe20000010014 */
[----:B------:R-:W-:Y:S01]  /*12b30*/  HADD2.F32 R43, -RZ, R42.H0_H0 ;  /* 0x2000002aff2b7230 */ /* 0x000fe20000004100 */
[----:B------:R-:W-:Y:S01]  /*12b40*/  F2FP.F16.E4M3.UNPACK_B R65, R65 ;  /* 0x00000041ff41723e */ /* 0x000fe200020006ff */
[----:B------:R-:W-:Y:S01]  /*12b50*/  HADD2.F32 R20, -RZ, R52.H0_H0 ;  /* 0x20000034ff147230 */ /* 0x000fe20000004100 */
[----:B------:R-:W-:Y:S01]  /*12b60*/  F2FP.F16.E4M3.UNPACK_B R60, R60 ;  /* 0x0000003cff3c723e */ /* 0x000fe200020006ff */
[----:B------:R-:W-:Y:S01]  /*12b70*/  HADD2.F32 R31, -RZ, R21.H0_H0 ;  /* 0x20000015ff1f7230 */ /* 0x000fe20000004100 */
[----:B------:R-:W-:Y:S01]  /*12b80*/  F2FP.SATFINITE.E4M3.F32.PACK_AB_MERGE_C R13, R70, R13, R74 ;  /* 0x0000000d460d723e */ /* 0x000fe2000480704a */
[----:B------:R-:W-:-:S02]  /*12b90*/  HADD2.F32 R64, -RZ, R64.H1_H1 ;  /* 0x30000040ff407230 */ /* 0x000fc40000004100 */
[C---:B------:R-:W-:Y:S01]  /*12ba0*/  FMUL.FTZ R49, R20.reuse, R43 ;  /* 0x0000002b14317220 */ /* 0x040fe20000410000 */
[----:B------:R-:W-:Y:S02]  /*12bb0*/  HADD2.F32 R71, -RZ, R71.H1_H1 ;  /* 0x30000047ff477230 */ /* 0x000fe40000004100 */
[----:B------:R-:W-:Y:S01]  /*12bc0*/  FMUL.FTZ R20, R20, R31 ;  /* 0x0000001f14147220 */ /* 0x000fe20000410000 */
[----:B------:R-:W-:Y:S01]  /*12bd0*/  HADD2.F32 R55, -RZ, R55.H1_H1 ;  /* 0x30000037ff377230 */ /* 0x000fe20000004100 */
[----:B------:R-:W-:Y:S01]  /*12be0*/  F2FP.SATFINITE.E4M3.F32.PACK_AB_MERGE_C R29, R72, R29, R66 ;  /* 0x0000001d481d723e */ /* 0x000fe20004807042 */
[----:B------:R-:W-:Y:S02]  /*12bf0*/  HADD2.F32 R14, -RZ, R12.H0_H0 ;  /* 0x2000000cff0e7230 */ /* 0x000fe40000004100 */
[----:B------:R-:W-:Y:S02]  /*12c00*/  HADD2.F32 R32, -RZ, R32.H1_H1 ;  /* 0x30000020ff207230 */ /* 0x000fe40000004100 */
[C---:B------:R-:W-:Y:S01]  /*12c10*/  FMUL.FTZ R53, R55.reuse, R71 ;  /* 0x0000004737357220 */ /* 0x040fe20000410000 */
[----:B------:R-:W-:Y:S01]  /*12c20*/  FMUL.FTZ R62, R55, R64 ;  /* 0x00000040373e7220 */ /* 0x000fe20000410000 */
[----:B------:R-:W-:Y:S01]  /*12c30*/  FFMA.FTZ R55, R14, R43, R20 ;  /* 0x0000002b0e377223 */ /* 0x000fe20000010014 */
[----:B------:R-:W-:-:S02]  /*12c40*/  HADD2.F32 R43, -RZ, R42.H1_H1 ;  /* 0x3000002aff2b7230 */ /* 0x000fc40000004100 */
[----:B------:R-:W-:Y:S01]  /*12c50*/  FFMA.FTZ R64, R32, R64, -R53 ;  /* 0x0000004020407223 */ /* 0x000fe20000010835 */
[----:B------:R-:W-:Y:S02]  /*12c60*/  HADD2.F32 R52, -RZ, R52.H1_H1 ;  /* 0x30000034ff347230 */ /* 0x000fe40000004100 */
[----:B------:R-:W-:Y:S01]  /*12c70*/  FFMA.FTZ R53, R14, R31, -R49 ;  /* 0x0000001f0e357223 */ /* 0x000fe20000010831 */
[----:B------:R-:W-:Y:S02]  /*12c80*/  HADD2.F32 R21, -RZ, R21.H1_H1 ;  /* 0x30000015ff157230 */ /* 0x000fe40000004100 */
[----:B------:R-:W-:Y:S01]  /*12c90*/  FFMA.FTZ R80, R32, R71, R62 ;  /* 0x0000004720507223 */ /* 0x000fe2000001003e */
        /* <DEDUP_REMOVED lines=8> */
[----:B------:R-:W-:Y:S02]  /*12d20*/  HADD2.F32 R20, -RZ, R65.H1_H1 ;  /* 0x30000041ff147230 */ /* 0x000fe40000004100 */
[----:B------:R-:W-:Y:S01]  /*12d30*/  FMUL.FTZ R43, R14, R31 ;  /* 0x0000001f0e2b7220 */ /* 0x000fe20000410000 */
[----:B------:R-:W-:-:S02]  /*12d40*/  HADD2.F32 R33, -RZ, R33.H1_H1 ;  /* 0x30000021ff217230 */ /* 0x000fc40000004100 */
[-C--:B------:R-:W-:Y:S01]  /*12d50*/  FMUL.FTZ R49, R14, R21.reuse ;  /* 0x000000150e317220 */ /* 0x080fe20000410000 */
[--C-:B------:R-:W-:Y:S01]  /*12d60*/  HADD2.F32 R12, -RZ, R15.reuse.H0_H0 ;  /* 0x2000000fff0c7230 */ /* 0x100fe20000004100 */
[----:B------:R-:W-:Y:S01]  /*12d70*/  F2FP.F16.E4M3.UNPACK_B R32, R68.H1 ;  /* 0x00000044ff20723e */ /* 0x000fe200030006ff */
[----:B------:R-:W-:Y:S02]  /*12d80*/  HADD2.F32 R60, -RZ, R60.H1_H1 ;  /* 0x3000003cff3c7230 */ /* 0x000fe40000004100 */
[C---:B------:R-:W-:Y:S01]  /*12d90*/  FMUL.FTZ R14, R33.reuse, R20 ;  /* 0x00000014210e7220 */ /* 0x040fe20000410000 */
[----:B------:R-:W-:Y:S02]  /*12da0*/  HADD2.F32 R15, -RZ, R15.H1_H1 ;  /* 0x3000000fff0f7230 */ /* 0x000fe40000004100 */
[C---:B------:R-:W-:Y:S01]  /*12db0*/  FFMA.FTZ R43, R12.reuse, R21, -R43 ;  /* 0x000000150c2b7223 */ /* 0x040fe2000001082b */
        /* <DEDUP_REMOVED lines=8> */
[--C-:B------:R-:W-:Y:S01]  /*12e40*/  HADD2.F32 R15, -RZ, R12.reuse.H0_H0 ;  /* 0x2000000cff0f7230 */ /* 0x100fe20000004100 */
[----:B------:R-:W-:Y:S01]  /*12e50*/  F2FP.F16.E4M3.UNPACK_B R68, R68 ;  /* 0x00000044ff44723e */ /* 0x000fe200020006ff */
[----:B------:R-:W-:Y:S02]  /*12e60*/  HADD2.F32 R21, -RZ, R12.H1_H1 ;  /* 0x3000000cff157230 */ /* 0x000fe40000004100 */
[C---:B------:R-:W-:Y:S01]  /*12e70*/  FMUL.FTZ R61, R14.reuse, R31 ;  /* 0x0000001f0e3d7220 */ /* 0x040fe20000410000 */
[----:B------:R-:W-:Y:S02]  /*12e80*/  HADD2.F32 R12, -RZ, R30.H0_H0 ;  /* 0x2000001eff0c7230 */ /* 0x000fe40000004100 */
[----:B------:R-:W-:Y:S01]  /*12e90*/  FMUL.FTZ R63, R14, R15 ;  /* 0x0000000f0e3f7220 */ /* 0x000fe20000410000 */
[----:B------:R-:W-:Y:S02]  /*12ea0*/  HADD2.F32 R33, -RZ, R32.H1_H1 ;  /* 0x30000020ff217230 */ /* 0x000fe40000004100 */
[----:B------:R-:W-:-:S02]  /*12eb0*/  HADD2.F32 R54, -RZ, R54.H1_H1 ;  /* 0x30000036ff367230 */ /* 0x000fc40000004100 */
[C---:B------:R-:W-:Y:S01]  /*12ec0*/  FFMA.FTZ R61, R12.reuse, R15, -R61 ;  /* 0x0000000f0c3d7223 */ /* 0x040fe2000001083d */
[----:B------:R-:W-:Y:S02]  /*12ed0*/  HADD2.F32 R30, -RZ, R30.H1_H1 ;  /* 0x3000001eff1e7230 */ /* 0x000fe40000004100 */
[----:B------:R-:W-:Y:S01]  /*12ee0*/  FFMA.FTZ R63, R12, R31, R63 ;  /* 0x0000001f0c3f7223 */ /* 0x000fe2000001003f */
[--C-:B------:R-:W-:Y:S02]  /*12ef0*/  HADD2.F32 R12, -RZ, R3.reuse.H0_H0 ;  /* 0x20000003ff0c7230 */ /* 0x100fe40000004100 */
[C---:B------:R-:W-:Y:S01]  /*12f00*/  FMUL.FTZ R15, R54.reuse, R33 ;  /* 0x00000021360f7220 */ /* 0x040fe20000410000 */
[-C--:B------:R-:W-:Y:S01]  /*12f10*/  FMUL.FTZ R14, R54, R21.reuse ;  /* 0x00000015360e7220 */ /* 0x080fe20000410000 */
[----:B------:R-:W-:Y:S02]  /*12f20*/  HADD2.F32 R3, -RZ, R3.H1_H1 ;  /* 0x30000003ff037230 */ /* 0x000fe40000004100 */
[C---:B------:R-:W-:Y:S01]  /*12f30*/  FFMA.FTZ R54, R30.reuse, R21, -R15 ;  /* 0x000000151e367223 */ /* 0x040fe2000001080f */
[----:B------:R-:W-:Y:S01]  /*12f40*/  FFMA.FTZ R62, R30, R33, R14 ;  /* 0x000000211e3e7223 */ /* 0x000fe2000001000e */
[----:B------:R-:W-:-:S02]  /*12f50*/  HADD2.F32 R15, -RZ, R28.H0_H0 ;  /* 0x2000001cff0f7230 */ /* 0x000fc40000004100 */
[----:B------:R-:W-:Y:S01]  /*12f60*/  HADD2.F32 R21, -RZ, R68.H0_H0 ;  /* 0x20000044ff157230 */ /* 0x000fe20000004100 */
[----:B------:R-:W-:Y:S01]  /*12f70*/  F2FP.SATFINITE.E4M3.F32.PACK_AB_MERGE_C R54, R54, R61, RZ ;  /* 0x0000003d3636723e */ /* 0x000fe200048070ff */
[----:B------:R-:W-:Y:S01]  /*12f80*/  HADD2.F32 R14, -RZ, R48.H0_H0 ;  /* 0x20000030ff0e7230 */ /* 0x000fe20000004100 */
[----:B------:R-:W-:Y:S01]  /*12f90*/  F2FP.SATFINITE.E4M3.F32.PACK_AB_MERGE_C R62, R62, R63, RZ ;  /* 0x0000003f3e3e723e */ /* 0x000fe200048070ff */
[----:B------:R-:W-:Y:S02]  /*12fa0*/  HADD2.F32 R68, -RZ, R68.H1_H1 ;  /* 0x30000044ff447230 */ /* 0x000fe40000004100 */
[----:B------:R-:W-:Y:S02]  /*12fb0*/  HADD2.F32 R48, -RZ, R48.H1_H1 ;  /* 0x30000030ff307230 */ /* 0x000fe40000004100 */
[C---:B------:R-:W-:Y:S01]  /*12fc0*/  FMUL.FTZ R30, R14.reuse, R15 ;  /* 0x0000000f0e1e7220 */ /* 0x040fe20000410000 */
[----:B------:R-:W-:Y:S02]  /*12fd0*/  HADD2.F32 R28, -RZ, R28.H1_H1 ;  /* 0x3000001cff1c7230 */ /* 0x000fe40000004100 */
[-C--:B------:R-:W-:Y:S01]  /*12fe0*/  FMUL.FTZ R31, R14, R21.reuse ;  /* 0x000000150e1f7220 */ /* 0x080fe20000410000 */
[----:B------:R-:W-:Y:S01]  /*12ff0*/  FMUL.FTZ R32, R48, R68 ;  /* 0x0000004430207220 */ /* 0x000fe20000410000 */
[----:B------:R-:W-:Y:S01]  /*13000*/  FFMA.FTZ R30, R12, R21, R30 ;  /* 0x000000150c1e7223 */ /* 0x000fe2000001001e */
[-C--:B------:R-:W-:Y:S01]  /*13010*/  FMUL.FTZ R33, R48, R28.reuse ;  /* 0x0000001c30217220 */ /* 0x080fe20000410000 */
[----:B------:R-:W-:Y:S01]  /*13020*/  FFMA.FTZ R14, R12, R15, -R31 ;  /* 0x0000000f0c0e7223 */ /* 0x000fe2000001081f */
[C---:B------:R-:W-:Y:S01]  /*13030*/  FFMA.FTZ R21, R3.reuse, R28, -R32 ;  /* 0x0000001c03157223 */ /* 0x040fe20000010820 */
[----:B------:R-:W-:Y:S01]  /*13040*/  F2FP.SATFINITE.E4M3.F32.PACK_AB_MERGE_C R15, R64, R77, RZ ;  /* 0x0000004d400f723e */ /* 0x000fe200048070ff */
[----:B------:R-:W-:Y:S01]  /*13050*/  FFMA.FTZ R33, R3, R68, R33 ;  /* 0x0000004403217223 */ /* 0x000fe20000010021 */
[----:B------:R-:W-:-:S02]  /*13060*/  F2FP.SATFINITE.E4M3.F32.PACK_AB_MERGE_C R12, R42, R53, RZ ;  /* 0x000000352a0c723e */ /* 0x000fc400048070ff */
[----:B------:R-:W-:Y:S02]  /*13070*/  F2FP.SATFINITE.E4M3.F32.PACK_AB_MERGE_C R31, R80, R79, RZ ;  /* 0x0000004f501f723e */ /* 0x000fe400048070ff */
[----:B------:R-:W-:Y:S02]  /*13080*/  F2FP.SATFINITE.E4M3.F32.PACK_AB_MERGE_C R28, R52, R55, RZ ;  /* 0x00000037341c723e */ /* 0x000fe400048070ff */
        /* <DEDUP_REMOVED lines=8> */
.L_x_3096:
[----:B------:R-:W-:Y:S05]  /*13110*/  BSYNC B1 ;  /* 0x0000000000017941 */ /* 0x000fea0003800000 */
.L_x_3095:
[----:B------:R-:W-:Y:S04]  /*13120*/  BSSY B1, `(.L_x_3097) ;  /* 0x00000fd000017945 */ /* 0x000fe80003800000 */
[----:B------:R-:W-:Y:S05]  /*13130*/  @P2 BRA `(.L_x_3098) ;  /* 0x0000000c00ec2947 */ /* 0x000fea0003800000 */
[----:B-1----:R-:W2:Y:S04]  /*13140*/  LDL R28, [R1+0x1c] ;  /* 0x00001c00011c7983 */ /* 0x002ea80000100800 */
[----:B------:R-:W3:Y:S01]  /*13150*/  LDL R72, [R1+0x40] ;  /* 0x0000400001487983 */ /* 0x000ee20000100800 */
[----:B-----5:R-:W-:Y:S01]  /*13160*/  SHF.R.U32.HI R3, RZ, 0x8, R44 ;  /* 0x00000008ff037819 */ /* 0x020fe2000001162c */
[----:B------:R-:W-:Y:S01]  /*13170*/  IMAD.SHL.U32 R57, R57, 0x80, RZ ;  /* 0x0000008039397824 */ /* 0x000fe200078e00ff */
[----:B------:R-:W-:Y:S02]  /*13180*/  LOP3.LUT R0, R44, 0xff, RZ, 0xc0, !PT ;  /* 0x000000ff2c007812 */ /* 0x000fe400078ec0ff */
[----:B------:R-:W-:Y:S02]  /*13190*/  LOP3.LUT R3, R3, 0xff, RZ, 0xc0, !PT ;  /* 0x000000ff03037812 */ /* 0x000fe400078ec0ff */
[----:B------:R-:W-:-:S02]  /*131a0*/  SHF.R.U32.HI R14, RZ, 0x8, R45 ;  /* 0x00000008ff0e7819 */ /* 0x000fc4000001162d */
[----:B------:R-:W-:Y:S02]  /*131b0*/  PRMT R21, R3, 0x7604, R0 ;  /* 0x0000760403157816 */ /* 0x000fe40000000000 */
[----:B------:R-:W-:Y:S02]  /*131c0*/  LOP3.LUT R12, R45, 0xff, RZ, 0xc0, !PT ;  /* 0x000000ff2d0c7812 */ /* 0x000fe400078ec0ff */
[----:B------:R-:W-:Y:S02]  /*131d0*/  LOP3.LUT R3, R14, 0xff, RZ, 0xc0, !PT ;  /* 0x000000ff0e037812 */ /* 0x000fe400078ec0ff */
[----:B0-----:R-:W-:Y:S02]  /*131e0*/  SHF.R.U32.HI R13, RZ, 0x8, R46 ;  /* 0x00000008ff0d7819 */ /* 0x001fe4000001162e */
[----:B------:R-:W-:Y:S02]  /*131f0*/  LEA.HI R14, R59, R58, RZ, 0x1c ;  /* 0x0000003a3b0e7211 */ /* 0x000fe400078fe0ff */
[----:B------:R-:W-:-:S02]  /*13200*/  PRMT R20, R3, 0x7604, R12 ;  /* 0x0000760403147816 */ /* 0x000fc4000000000c */
[----:B------:R-:W-:Y:S02]  /*13210*/  LOP3.LUT R0, R46, 0xff, RZ, 0xc0, !PT ;  /* 0x000000ff2e007812 */ /* 0x000fe400078ec0ff */
[----:B------:R-:W-:Y:S02]  /*13220*/  LOP3.LUT R13, R13, 0xff, RZ, 0xc0, !PT ;  /* 0x000000ff0d0d7812 */ /* 0x000fe400078ec0ff */
[----:B------:R-:W-:Y:S02]  /*13230*/  SHF.R.S32.HI R3, RZ, 0x1f, R14 ;  /* 0x0000001fff037819 */ /* 0x000fe4000001140e */
[----:B------:R-:W-:Y:S02]  /*13240*/  PRMT R33, R13, 0x7604, R0 ;  /* 0x000076040d217816 */ /* 0x000fe40000000000 */
[----:B------:R-:W-:Y:S02]  /*13250*/  LEA.HI R15, R3, R14, RZ, 0x3 ;  /* 0x0000000e030f7211 */ /* 0x000fe400078f18ff */
[----:B------:R-:W-:-:S02]  /*13260*/  LOP3.LUT R57, R57, 0x380, RZ, 0xc0, !PT ;  /* 0x0000038039397812 */ /* 0x000fc400078ec0ff */
[----:B------:R-:W-:Y:S01]  /*13270*/  SHF.L.U32 R0, R14, 0x4, RZ ;  /* 0x000000040e007819 */ /* 0x000fe200000006ff */
[----:B------:R-:W-:Y:S01]  /*13280*/  IMAD.SHL.U32 R15, R15, 0x800, RZ ;  /* 0x000008000f0f7824 */ /* 0x000fe200078e00ff */
[----:B------:R-:W-:Y:S02]  /*13290*/  SHF.R.U32.HI R12, RZ, 0x8, R47 ;  /* 0x00000008ff0c7819 */ /* 0x000fe4000001162f */
[----:B------:R-:W-:Y:S02]  /*132a0*/  LOP3.LUT R0, R57, 0x70, R0, 0xf8, !PT ;  /* 0x0000007039007812 */ /* 0x000fe400078ef800 */
[----:B------:R-:W-:Y:S02]  /*132b0*/  SHF.R.U32.HI R57, RZ, 0x3, R57 ;  /* 0x00000003ff397819 */ /* 0x000fe40000011639 */
[----:B------:R-:W-:Y:S02]  /*132c0*/  LOP3.LUT R3, R47, 0xff, RZ, 0xc0, !PT ;  /* 0x000000ff2f037812 */ /* 0x000fe400078ec0ff */
[----:B------:R-:W-:-:S02]  /*132d0*/  LOP3.LUT R12, R12, 0xff, RZ, 0xc0, !PT ;  /* 0x000000ff0c0c7812 */ /* 0x000fc400078ec0ff */
[----:B------:R-:W-:Y:S02]  /*132e0*/  LOP3.LUT R0, R0, R57, RZ, 0x3c, !PT ;  /* 0x0000003900007212 */ /* 0x000fe400078e3cff */
[----:B------:R-:W-:Y:S02]  /*132f0*/  LOP3.LUT R29, R15, 0xffffc000, RZ, 0xc0, !PT ;  /* 0xffffc0000f1d7812 */ /* 0x000fe400078ec0ff */
[----:B------:R-:W-:Y:S02]  /*13300*/  PRMT R32, R12, 0x7604, R3 ;  /* 0x000076040c207816 */ /* 0x000fe40000000003 */
[----:B------:R-:W-:Y:S02]  /*13310*/  SHF.R.U32.HI R14, RZ, 0x8, R4 ;  /* 0x00000008ff0e7819 */ /* 0x000fe40000011604 */
[----:B------:R-:W-:Y:S02]  /*13320*/  LOP3.LUT R13, R4, 0xff, RZ, 0xc0, !PT ;  /* 0x000000ff040d7812 */ /* 0x000fe400078ec0ff */
[----:B------:R-:W-:-:S02]  /*13330*/  LOP3.LUT R14, R14, 0xff, RZ, 0xc0, !PT ;  /* 0x000000ff0e0e7812 */ /* 0x000fc400078ec0ff */
[----:B------:R-:W-:Y:S02]  /*13340*/  SHF.R.U32.HI R53, RZ, 0x8, R7 ;  /* 0x00000008ff357819 */ /* 0x000fe40000011607 */
[----:B------:R-:W-:Y:S02]  /*13350*/  PRMT R49, R14, 0x7604, R13 ;  /* 0x000076040e317816 */ /* 0x000fe4000000000d */
[----:B------:R-:W-:Y:S02]  /*13360*/  LOP3.LUT R52, R7, 0xff, RZ, 0xc0, !PT ;  /* 0x000000ff07347812 */ /* 0x000fe400078ec0ff */
[----:B------:R-:W-:Y:S02]  /*13370*/  LOP3.LUT R53, R53, 0xff, RZ, 0xc0, !PT ;  /* 0x000000ff35357812 */ /* 0x000fe400078ec0ff */
[----:B------:R-:W-:Y:S02]  /*13380*/  LOP3.LUT R42, R5, 0xff, RZ, 0xc0, !PT ;  /* 0x000000ff052a7812 */ /* 0x000fe400078ec0ff */
[----:B------:R-:W-:-:S02]  /*13390*/  PRMT R52, R53, 0x7604, R52 ;  /* 0x0000760435347816 */ /* 0x000fc40000000034 */
[----:B------:R-:W-:Y:S02]  /*133a0*/  SHF.R.U32.HI R53, RZ, 0x10, R5 ;  /* 0x00000010ff357819 */ /* 0x000fe40000011605 */
[----:B------:R-:W-:Y:S02]  /*133b0*/  SHF.R.U32.HI R48, RZ, 0x8, R6 ;  /* 0x00000008ff307819 */ /* 0x000fe40000011606 */
[----:B------:R-:W-:Y:S01]  /*133c0*/  LOP3.LUT R43, R6, 0xff, RZ, 0xc0, !PT ;  /* 0x000000ff062b7812 */ /* 0x000fe200078ec0ff */
[----:B------:R-:W-:Y:S01]  /*133d0*/  IMAD.U32 R53, R53, 0x10000, RZ ;  /* 0x0001000035357824 */ /* 0x000fe200078e00ff */
[----:B------:R-:W-:Y:S02]  /*133e0*/  LOP3.LUT R48, R48, 0xff, RZ, 0xc0, !PT ;  /* 0x000000ff30307812 */ /* 0x000fe400078ec0ff */
[----:B------:R-:W-:Y:S02]  /*133f0*/  SHF.R.U32.HI R61, RZ, 0x10, R7 ;  /* 0x00000010ff3d7819 */ /* 0x000fe40000011607 */
[----:B------:R-:W-:-:S02]  /*13400*/  PRMT R57, R48, 0x7604, R43 ;  /* 0x0000760430397816 */ /* 0x000fc4000000002b */
[----:B------:R-:W-:Y:S02]  /*13410*/  SHF.L.U32 R61, R61, 0x10, RZ ;  /* 0x000000103d3d7819 */ /* 0x000fe400000006ff */
[----:B------:R-:W-:Y:S02]  /*13420*/  SHF.R.U32.HI R43, RZ, 0x10, R47 ;  /* 0x00000010ff2b7819 */ /* 0x000fe4000001162f */
[----:B------:R-:W-:Y:S02]  /*13430*/  LOP3.LUT R63, R52, 0xff0000, R61, 0xf8, !PT ;  /* 0x00ff0000343f7812 */ /* 0x000fe400078ef83d */
[----:B------:R-:W-:Y:S01]  /*13440*/  LOP3.LUT R57, R57, 0xff0000, R6, 0xf8, !PT ;  /* 0x00ff000039397812 */ /* 0x000fe200078ef806 */
[----:B------:R-:W-:Y:S01]  /*13450*/  IMAD.U32 R43, R43, 0x10000, RZ ;  /* 0x000100002b2b7824 */ /* 0x000fe200078e00ff */
[----:B------:R-:W-:Y:S02]  /*13460*/  LOP3.LUT R33, R33, 0xff0000, R46, 0xf8, !PT ;  /* 0x00ff000021217812 */ /* 0x000fe400078ef82e */
[----:B------:R-:W-:-:S02]  /*13470*/  LOP3.LUT R61, R57, 0xff000000, R6, 0xf8, !PT ;  /* 0xff000000393d7812 */ /* 0x000fc400078ef806 */
[----:B------:R-:W-:Y:S02]  /*13480*/  LOP3.LUT R63, R63, 0xff000000, R7, 0xf8, !PT ;  /* 0xff0000003f3f7812 */ /* 0x000fe400078ef807 */
[----:B------:R-:W-:Y:S02]  /*13490*/  LOP3.LUT R43, R32, 0xff0000, R43, 0xf8, !PT ;  /* 0x00ff0000202b7812 */ /* 0x000fe400078ef82b */
[----:B------:R-:W-:-:S04]  /*134a0*/  LOP3.LUT R21, R21, 0xff0000, R44, 0xf8, !PT ;  /* 0x00ff000015157812 */ /* 0x000fc800078ef82c */
[----:B------:R-:W-:Y:S02]  /*134b0*/  LOP3.LUT R48, R21, 0xff000000, R44, 0xf8, !PT ;  /* 0xff00000015307812 */ /* 0x000fe400078ef82c */
[----:B--2---:R-:W-:Y:S02]  /*134c0*/  IADD3 R3, R0, R29, R28 ;  /* 0x0000001d00037210 */ /* 0x004fe40007ffe01c */
[----:B------:R-:W-:Y:S01]  /*134d0*/  SHF.R.U32.HI R28, RZ, 0x8, R5 ;  /* 0x00000008ff1c7819 */ /* 0x000fe20000011605 */
[----:B---3--:R-:W0:Y:S02]  /*134e0*/  LDS.128 R12, [R72+0x20400] ;  /* 0x02040000480c7984 */ /* 0x008e240000000c00 */
[----:B------:R-:W-:Y:S01]  /*134f0*/  IMAD.IADD R0, R22, 0x1, R3 ;  /* 0x0000000116007824 */ /* 0x000fe200078e0203 */
[----:B------:R-:W-:-:S04]  /*13500*/  LOP3.LUT R3, R28, 0xff, RZ, 0xc0, !PT ;  /* 0x000000ff1c037812 */ /* 0x000fc800078ec0ff */
[----:B------:R-:W1:Y:S01]  /*13510*/  LDS.128 R28, [R0+0x20400] ;  /* 0x02040000001c7984 */ /* 0x000e620000000c00 */
[----:B------:R-:W-:Y:S02]  /*13520*/  PRMT R42, R3, 0x7604, R42 ;  /* 0x00007604032a7816 */ /* 0x000fe4000000002a */
[----:B------:R-:W-:Y:S02]  /*13530*/  SHF.R.U32.HI R3, RZ, 0x10, R45 ;  /* 0x00000010ff037819 */ /* 0x000fe4000001162d */
[----:B------:R-:W-:Y:S02]  /*13540*/  LOP3.LUT R55, R42, 0xff0000, R53, 0xf8, !PT ;  /* 0x00ff00002a377812 */ /* 0x000fe400078ef835 */
[----:B------:R-:W-:Y:S01]  /*13550*/  LOP3.LUT R53, R43, 0xff000000, R47, 0xf8, !PT ;  /* 0xff0000002b357812 */ /* 0x000fe200078ef82f */
[----:B------:R-:W-:Y:S01]  /*13560*/  IMAD.U32 R3, R3, 0x10000, RZ ;  /* 0x0001000003037824 */ /* 0x000fe200078e00ff */
[----:B------:R-:W-:-:S04]  /*13570*/  LOP3.LUT R55, R55, 0xff000000, R5, 0xf8, !PT ;  /* 0xff00000037377812 */ /* 0x000fc800078ef805 */
[----:B------:R-:W-:Y:S02]  /*13580*/  LOP3.LUT R3, R20, 0xff0000, R3, 0xf8, !PT ;  /* 0x00ff000014037812 */ /* 0x000fe400078ef803 */
[----:B------:R-:W-:Y:S02]  /*13590*/  F2FP.F16.E4M3.UNPACK_B R57, R55 ;  /* 0x00000037ff39723e */ /* 0x000fe400020006ff */
[----:B------:R-:W-:Y:S02]  /*135a0*/  LOP3.LUT R45, R3, 0xff000000, R45, 0xf8, !PT ;  /* 0xff000000032d7812 */ /* 0x000fe400078ef82d */
[----:B------:R-:W-:Y:S01]  /*135b0*/  LOP3.LUT R3, R49, 0xff0000, R4, 0xf8, !PT ;  /* 0x00ff000031037812 */ /* 0x000fe200078ef804 */
[--C-:B------:R-:W-:Y:S01]  /*135c0*/  HADD2.F32 R60, -RZ, R57.reuse.H0_H0 ;  /* 0x20000039ff3c7230 */ /* 0x100fe20000004100 */
[----:B------:R-:W-:Y:S01]  /*135d0*/  LOP3.LUT R49, R33, 0xff000000, R46, 0xf8, !PT ;  /* 0xff00000021317812 */ /* 0x000fe200078ef82e */
[----:B------:R-:W-:Y:S01]  /*135e0*/  HADD2.F32 R57, -RZ, R57.H1_H1 ;  /* 0x30000039ff397230 */ /* 0x000fe20000004100 */
[----:B------:R-:W-:-:S02]  /*135f0*/  F2FP.F16.E4M3.UNPACK_B R46, R45 ;  /* 0x0000002dff2e723e */ /* 0x000fc400020006ff */
[----:B------:R-:W-:Y:S02]  /*13600*/  LOP3.LUT R54, R3, 0xff000000, R4, 0xf8, !PT ;  /* 0xff00000003367812 */ /* 0x000fe400078ef804 */
[----:B------:R-:W-:Y:S01]  /*13610*/  F2FP.F16.E4M3.UNPACK_B R55, R55.H1 ;  /* 0x00000037ff37723e */ /* 0x000fe200030006ff */
[--C-:B------:R-:W-:Y:S01]  /*13620*/  HADD2.F32 R52, -RZ, R46.reuse.H0_H0 ;  /* 0x2000002eff347230 */ /* 0x100fe20000004100 */
[----:B------:R-:W-:Y:S01]  /*13630*/  F2FP.F16.E4M3.UNPACK_B R45, R45.H1 ;  /* 0x0000002dff2d723e */ /* 0x000fe200030006ff */
[----:B------:R-:W-:Y:S01]  /*13640*/  HADD2.F32 R47, -RZ, R46.H1_H1 ;  /* 0x3000002eff2f7230 */ /* 0x000fe20000004100 */
[----:B0-----:R-:W-:-:S03]  /*13650*/  F2FP.F16.E4M3.UNPACK_B R4, R13 ;  /* 0x0000000dff04723e */ /* 0x001fc600020006ff */
[--C-:B------:R-:W-:Y:S01]  /*13660*/  HADD2.F32 R46, -RZ, R45.reuse.H0_H0 ;  /* 0x2000002dff2e7230 */ /* 0x100fe20000004100 */
[----:B------:R-:W-:Y:S01]  /*13670*/  F2FP.F16.E4M3.UNPACK_B R6, R13.H1 ;  /* 0x0000000dff06723e */ /* 0x000fe200030006ff */
[----:B------:R-:W-:Y:S01]  /*13680*/  HADD2.F32 R45, -RZ, R45.H1_H1 ;  /* 0x3000002dff2d7230 */ /* 0x000fe20000004100 */
[----:B------:R-:W-:Y:S01]  /*13690*/  F2FP.F16.E4M3.UNPACK_B R20, R15 ;  /* 0x0000000fff14723e */ /* 0x000fe200020006ff */
[--C-:B------:R-:W-:Y:S01]  /*136a0*/  HADD2.F32 R13, -RZ, R4.reuse.H0_H0 ;  /* 0x20000004ff0d7230 */ /* 0x100fe20000004100 */
[----:B-1----:R-:W-:Y:S01]  /*136b0*/  F2FP.F16.E4M3.UNPACK_B R7, R29 ;  /* 0x0000001dff07723e */ /* 0x002fe200020006ff */
[----:B------:R-:W-:Y:S01]  /*136c0*/  HADD2.F32 R4, -RZ, R4.H1_H1 ;  /* 0x30000004ff047230 */ /* 0x000fe20000004100 */
[-C--:B------:R-:W-:Y:S02]  /*136d0*/  F2FP.F16.E4M3.UNPACK_B R43, R31.reuse ;  /* 0x0000001fff2b723e */ /* 0x080fe400020006ff */
[----:B------:R-:W-:Y:S01]  /*136e0*/  F2FP.F16.E4M3.UNPACK_B R44, R31.H1 ;  /* 0x0000001fff2c723e */ /* 0x000fe200030006ff */
[----:B------:R-:W-:Y:S01]  /*136f0*/  HADD2.F32 R5, -RZ, R7.H0_H0 ;  /* 0x20000007ff057230 */ /* 0x000fe20000004100 */
[----:B------:R-:W-:-:S02]  /*13700*/  F2FP.F16.E4M3.UNPACK_B R32, R29.H1 ;  /* 0x0000001dff20723e */ /* 0x000fc400030006ff */
[----:B------:R-:W-:Y:S02]  /*13710*/  F2FP.F16.E4M3.UNPACK_B R33, R30 ;  /* 0x0000001eff21723e */ /* 0x000fe400020006ff */
[C---:B------:R-:W-:Y:S01]  /*13720*/  FMUL.FTZ R62, R5.reuse, R60 ;  /* 0x0000003c053e7220 */ /* 0x040fe20000410000 */
[----:B------:R-:W-:Y:S01]  /*13730*/  FMUL.FTZ R31, R5, R52 ;  /* 0x00000034051f7220 */ /* 0x000fe20000410000 */
[----:B------:R-:W-:Y:S01]  /*13740*/  F2FP.F16.E4M3.UNPACK_B R42, R30.H1 ;  /* 0x0000001eff2a723e */ /* 0x000fe200030006ff */
[----:B------:R-:W-:Y:S02]  /*13750*/  HADD2.F32 R30, -RZ, R7.H1_H1 ;  /* 0x30000007ff1e7230 */ /* 0x000fe40000004100 */
[C---:B------:R-:W-:Y:S01]  /*13760*/  FFMA.FTZ R5, R13.reuse, R52, -R62 ;  /* 0x000000340d057223 */ /* 0x040fe2000001083e */
[----:B------:R-:W-:Y:S01]  /*13770*/  FFMA.FTZ R13, R13, R60, R31 ;  /* 0x0000003c0d0d7223 */ /* 0x000fe2000001001f */
[----:B------:R-:W-:Y:S01]  /*13780*/  HADD2.F32 R52, -RZ, R55.H0_H0 ;  /* 0x20000037ff347230 */ /* 0x000fe20000004100 */
[----:B------:R-:W-:Y:S01]  /*13790*/  F2FP.F16.E4M3.UNPACK_B R21, R15.H1 ;  /* 0x0000000fff15723e */ /* 0x000fe200030006ff */
[----:B------:R-:W-:-:S02]  /*137a0*/  HADD2.F32 R31, -RZ, R32.H0_H0 ;  /* 0x20000020ff1f7230 */ /* 0x000fc40000004100 */
[C---:B------:R-:W-:Y:S01]  /*137b0*/  FMUL.FTZ R65, R30.reuse, R57 ;  /* 0x000000391e417220 */ /* 0x040fe20000410000 */
[----:B------:R-:W-:Y:S02]  /*137c0*/  HADD2.F32 R7, -RZ, R6.H0_H0 ;  /* 0x20000006ff077230 */ /* 0x000fe40000004100 */
[----:B------:R-:W-:Y:S01]  /*137d0*/  FMUL.FTZ R30, R30, R47 ;  /* 0x0000002f1e1e7220 */ /* 0x000fe20000410000 */
[----:B------:R-:W-:Y:S02]  /*137e0*/  HADD2.F32 R55, -RZ, R55.H1_H1 ;  /* 0x30000037ff377230 */ /* 0x000fe40000004100 */
[C---:B------:R-:W-:Y:S01]  /*137f0*/  FMUL.FTZ R64, R31.reuse, R52 ;  /* 0x000000341f407220 */ /* 0x040fe20000410000 */
[-C--:B------:R-:W-:Y:S01]  /*13800*/  FMUL.FTZ R31, R31, R46.reuse ;  /* 0x0000002e1f1f7220 */ /* 0x080fe20000410000 */
[C---:B------:R-:W-:Y:S01]  /*13810*/  FFMA.FTZ R62, R4.reuse, R57, R30 ;  /* 0x00000039043e7223 */ /* 0x040fe2000001001e */
[----:B------:R-:W-:Y:S01]  /*13820*/  FFMA.FTZ R60, R4, R47, -R65 ;  /* 0x0000002f043c7223 */ /* 0x000fe20000010841 */
[C---:B------:R-:W-:Y:S01]  /*13830*/  FFMA.FTZ R64, R7.reuse, R46, -R64 ;  /* 0x0000002e07407223 */ /* 0x040fe20000010840 */
[----:B------:R-:W-:Y:S01]  /*13840*/  F2FP.F16.E4M3.UNPACK_B R46, R63 ;  /* 0x0000003fff2e723e */ /* 0x000fe200020006ff */
[----:B------:R-:W-:Y:S01]  /*13850*/  FFMA.FTZ R52, R7, R52, R31 ;  /* 0x0000003407347223 */ /* 0x000fe2000001001f */
[----:B------:R-:W-:Y:S01]  /*13860*/  F2FP.F16.E4M3.UNPACK_B R30, R53 ;  /* 0x00000035ff1e723e */ /* 0x000fe200020006ff */
        /* <DEDUP_REMOVED lines=11> */
[----:B------:R-:W-:Y:S01]  /*13920*/  FFMA.FTZ R57, R6, R45, -R57 ;  /* 0x0000002d06397223 */ /* 0x000fe20000010839 */
[----:B------:R-:W-:-:S02]  /*13930*/  HADD2.F32 R46, -RZ, R46.H1_H1 ;  /* 0x3000002eff2e7230 */ /* 0x000fc40000004100 */
[----:B------:R-:W-:Y:S01]  /*13940*/  FMUL.FTZ R66, R7, R31 ;  /* 0x0000001f07427220 */ /* 0x000fe20000410000 */
[----:B------:R-:W-:Y:S02]  /*13950*/  HADD2.F32 R43, -RZ, R43.H1_H1 ;  /* 0x3000002bff2b7230 */ /* 0x000fe40000004100 */
[----:B------:R-:W-:Y:S01]  /*13960*/  FFMA.FTZ R55, R6, R55, R32 ;  /* 0x0000003706377223 */ /* 0x000fe20000010020 */
[----:B------:R-:W-:Y:S02]  /*13970*/  HADD2.F32 R30, -RZ, R30.H1_H1 ;  /* 0x3000001eff1e7230 */ /* 0x000fe40000004100 */
[----:B------:R-:W-:Y:S01]  /*13980*/  FFMA.FTZ R65, R4, R31, -R65 ;  /* 0x0000001f04417223 */ /* 0x000fe20000010841 */
[----:B------:R-:W-:Y:S02]  /*13990*/  HADD2.F32 R20, -RZ, R20.H1_H1 ;  /* 0x30000014ff147230 */ /* 0x000fe40000004100 */
[----:B------:R-:W-:Y:S01]  /*139a0*/  FMUL.FTZ R45, R43, R46 ;  /* 0x0000002e2b2d7220 */ /* 0x000fe20000410000 */
[----:B------:R-:W-:-:S02]  /*139b0*/  HADD2.F32 R31, -RZ, R63.H0_H0 ;  /* 0x2000003fff1f7230 */ /* 0x000fc40000004100 */
[----:B------:R-:W-:Y:S01]  /*139c0*/  FMUL.FTZ R43, R43, R30 ;  /* 0x0000001e2b2b7220 */ /* 0x000fe20000410000 */
[----:B------:R-:W-:Y:S02]  /*139d0*/  HADD2.F32 R6, -RZ, R44.H0_H0 ;  /* 0x2000002cff067230 */ /* 0x000fe40000004100 */
[----:B------:R-:W-:Y:S01]  /*139e0*/  FFMA.FTZ R66, R4, R47, R66 ;  /* 0x0000002f04427223 */ /* 0x000fe20000010042 */
[----:B------:R-:W-:Y:S01]  /*139f0*/  HADD2.F32 R7, -RZ, R53.H0_H0 ;  /* 0x20000035ff077230 */ /* 0x000fe20000004100 */
[----:B------:R-:W-:Y:S01]  /*13a00*/  F2FP.F16.E4M3.UNPACK_B R29, R28 ;  /* 0x0000001cff1d723e */ /* 0x000fe200020006ff */
[----:B------:R-:W-:Y:S02]  /*13a10*/  HADD2.F32 R4, -RZ, R21.H0_H0 ;  /* 0x20000015ff047230 */ /* 0x000fe40000004100 */
[----:B------:R-:W-:Y:S01]  /*13a20*/  FMUL.FTZ R47, R6, R31 ;  /* 0x0000001f062f7220 */ /* 0x000fe20000410000 */
[C---:B------:R-:W-:Y:S01]  /*13a30*/  FFMA.FTZ R68, R20.reuse, R30, -R45 ;  /* 0x0000001e14447223 */ /* 0x040fe2000001082d */
[----:B------:R-:W-:Y:S01]  /*13a40*/  FFMA.FTZ R67, R20, R46, R43 ;  /* 0x0000002e14437223 */ /* 0x000fe2000001002b */
[----:B------:R-:W-:Y:S01]  /*13a50*/  F2FP.F16.E4M3.UNPACK_B R28, R28.H1 ;  /* 0x0000001cff1c723e */ /* 0x000fe200030006ff */
[-C--:B------:R-:W-:Y:S01]  /*13a60*/  FMUL.FTZ R6, R6, R7.reuse ;  /* 0x0000000706067220 */ /* 0x080fe20000410000 */
[----:B------:R-:W-:Y:S01]  /*13a70*/  F2FP.F16.E4M3.UNPACK_B R20, R54.H1 ;  /* 0x00000036ff14723e */ /* 0x000fe200030006ff */
[C---:B------:R-:W-:Y:S01]  /*13a80*/  FFMA.FTZ R46, R4.reuse, R7, -R47 ;  /* 0x00000007042e7223 */ /* 0x040fe2000001082f */
[-C--:B------:R-:W-:Y:S01]  /*13a90*/  F2FP.F16.E4M3.UNPACK_B R3, R12.reuse ;  /* 0x0000000cff03723e */ /* 0x080fe200020006ff */
[----:B------:R-:W-:Y:S01]  /*13aa0*/  FFMA.FTZ R69, R4, R31, R6 ;  /* 0x0000001f04457223 */ /* 0x000fe20000010006 */
[----:B------:R-:W-:Y:S01]  /*13ab0*/  F2FP.F16.E4M3.UNPACK_B R12, R12.H1 ;  /* 0x0000000cff0c723e */ /* 0x000fe200030006ff */
[----:B------:R-:W-:Y:S01]  /*13ac0*/  HADD2.F32 R43, -RZ, R20.H0_H0 ;  /* 0x20000014ff2b7230 */ /* 0x000fe20000004100 */
[----:B------:R-:W-:Y:S01]  /*13ad0*/  F2FP.F16.E4M3.UNPACK_B R7, R48.H1 ;  /* 0x00000030ff07723e */ /* 0x000fe200030006ff */
[----:B------:R-:W-:Y:S01]  /*13ae0*/  HADD2.F32 R6, -RZ, R28.H0_H0 ;  /* 0x2000001cff067230 */ /* 0x000fe20000004100 */
[----:B------:R-:W-:Y:S01]  /*13af0*/  F2FP.F16.E4M3.UNPACK_B R54, R54 ;  /* 0x00000036ff36723e */ /* 0x000fe200020006ff */
[----:B------:R-:W-:Y:S01]  /*13b00*/  HADD2.F32 R63, -RZ, R63.H1_H1 ;  /* 0x3000003fff3f7230 */ /* 0x000fe20000004100 */
[----:B------:R-:W-:Y:S01]  /*13b10*/  F2FP.F16.E4M3.UNPACK_B R48, R48 ;  /* 0x00000030ff30723e */ /* 0x000fe200020006ff */
[----:B------:R-:W-:-:S02]  /*13b20*/  HADD2.F32 R44, -RZ, R44.H1_H1 ;  /* 0x3000002cff2c7230 */ /* 0x000fc40000004100 */
[----:B------:R-:W-:Y:S01]  /*13b30*/  FMUL.FTZ R45, R6, R43 ;  /* 0x0000002b062d7220 */ /* 0x000fe20000410000 */
[----:B------:R-:W-:Y:S01]  /*13b40*/  HADD2.F32 R31, -RZ, R7.H0_H0 ;  /* 0x20000007ff1f7230 */ /* 0x000fe20000004100 */
[----:B------:R-:W-:Y:S01]  /*13b50*/  F2FP.F16.E4M3.UNPACK_B R15, R14 ;  /* 0x0000000eff0f723e */ /* 0x000fe200020006ff */
[----:B------:R-:W-:Y:S02]  /*13b60*/  HADD2.F32 R4, -RZ, R12.H0_H0 ;  /* 0x2000000cff047230 */ /* 0x000fe40000004100 */
[----:B------:R-:W-:Y:S01]  /*13b70*/  FMUL.FTZ R30, R44, R63 ;  /* 0x0000003f2c1e7220 */ /* 0x000fe20000410000 */
[----:B------:R-:W-:Y:S02]  /*13b80*/  HADD2.F32 R53, -RZ, R53.H1_H1 ;  /* 0x30000035ff357230 */ /* 0x000fe40000004100 */
[-C--:B------:R-:W-:Y:S01]  /*13b90*/  FMUL.FTZ R6, R6, R31.reuse ;  /* 0x0000001f06067220 */ /* 0x080fe20000410000 */
[----:B------:R-:W-:Y:S02]  /*13ba0*/  HADD2.F32 R21, -RZ, R21.H1_H1 ;  /* 0x30000015ff157230 */ /* 0x000fe40000004100 */
[----:B------:R-:W-:Y:S01]  /*13bb0*/  FFMA.FTZ R45, R4, R31, -R45 ;  /* 0x0000001f042d7223 */ /* 0x000fe2000001082d */
[----:B------:R-:W-:-:S02]  /*13bc0*/  HADD2.F32 R31, -RZ, R20.H1_H1 ;  /* 0x30000014ff1f7230 */ /* 0x000fc40000004100 */
[-C--:B------:R-:W-:Y:S01]  /*13bd0*/  FMUL.FTZ R44, R44, R53.reuse ;  /* 0x000000352c2c7220 */ /* 0x080fe20000410000 */
[----:B------:R-:W-:Y:S02]  /*13be0*/  HADD2.F32 R28, -RZ, R28.H1_H1 ;  /* 0x3000001cff1c7230 */ /* 0x000fe40000004100 */
[C---:B------:R-:W-:Y:S01]  /*13bf0*/  FFMA.FTZ R71, R21.reuse, R53, -R30 ;  /* 0x0000003515477223 */ /* 0x040fe2000001081e */
[----:B------:R-:W-:Y:S02]  /*13c00*/  HADD2.F32 R7, -RZ, R7.H1_H1 ;  /* 0x30000007ff077230 */ /* 0x000fe40000004100 */
[----:B------:R-:W-:Y:S01]  /*13c10*/  FFMA.FTZ R30, R4, R43, R6 ;  /* 0x0000002b041e7223 */ /* 0x000fe20000010006 */
[----:B------:R-:W-:Y:S02]  /*13c20*/  HADD2.F32 R12, -RZ, R12.H1_H1 ;  /* 0x3000000cff0c7230 */ /* 0x000fe40000004100 */
[C---:B------:R-:W-:Y:S01]  /*13c30*/  FMUL.FTZ R43, R28.reuse, R31 ;  /* 0x0000001f1c2b7220 */ /* 0x040fe20000410000 */
[----:B------:R-:W-:Y:S01]  /*13c40*/  FFMA.FTZ R70, R21, R63, R44 ;  /* 0x0000003f15467223 */ /* 0x000fe2000001002c */
[----:B------:R-:W-:Y:S01]  /*13c50*/  FMUL.FTZ R4, R28, R7 ;  /* 0x000000071c047220 */ /* 0x000fe20000410000 */
[----:B------:R-:W-:-:S02]  /*13c60*/  HADD2.F32 R21, -RZ, R54.H0_H0 ;  /* 0x20000036ff157230 */ /* 0x000fc40000004100 */
[C---:B------:R-:W-:Y:S01]  /*13c70*/  FFMA.FTZ R28, R12.reuse, R7, -R43 ;  /* 0x000000070c1c7223 */ /* 0x040fe2000001082b */
[--C-:B------:R-:W-:Y:S02]  /*13c80*/  HADD2.F32 R6, -RZ, R29.reuse.H0_H0 ;  /* 0x2000001dff067230 */ /* 0x100fe40000004100 */
[----:B------:R-:W-:Y:S01]  /*13c90*/  FFMA.FTZ R47, R12, R31, R4 ;  /* 0x0000001f0c2f7223 */ /* 0x000fe20000010004 */
[----:B------:R-:W-:Y:S01]  /*13ca0*/  HADD2.F32 R7, -RZ, R48.H0_H0 ;  /* 0x20000030ff077230 */ /* 0x000fe20000004100 */
[----:B------:R-:W-:Y:S01]  /*13cb0*/  F2FP.F16.E4M3.UNPACK_B R12, R61.H1 ;  /* 0x0000003dff0c723e */ /* 0x000fe200030006ff */
[----:B------:R-:W-:Y:S02]  /*13cc0*/  HADD2.F32 R54, -RZ, R54.H1_H1 ;  /* 0x30000036ff367230 */ /* 0x000fe40000004100 */
[C---:B------:R-:W-:Y:S01]  /*13cd0*/  FMUL.FTZ R31, R6.reuse, R21 ;  /* 0x00000015061f7220 */ /* 0x040fe20000410000 */
[----:B------:R-:W-:Y:S02]  /*13ce0*/  HADD2.F32 R29, -RZ, R29.H1_H1 ;  /* 0x3000001dff1d7230 */ /* 0x000fe40000004100 */
[----:B------:R-:W-:Y:S01]  /*13cf0*/  FMUL.FTZ R43, R6, R7 ;  /* 0x00000007062b7220 */ /* 0x000fe20000410000 */
[----:B------:R-:W-:Y:S01]  /*13d00*/  HADD2.F32 R4, -RZ, R3.H0_H0 ;  /* 0x20000003ff047230 */ /* 0x000fe20000004100 */
[----:B------:R-:W-:Y:S01]  /*13d10*/  F2FP.F16.E4M3.UNPACK_B R14, R14.H1 ;  /* 0x0000000eff0e723e */ /* 0x000fe200030006ff */
[----:B------:R-:W-:-:S02]  /*13d20*/  HADD2.F32 R48, -RZ, R48.H1_H1 ;  /* 0x30000030ff307230 */ /* 0x000fc40000004100 */
[C---:B------:R-:W-:Y:S01]  /*13d30*/  FMUL.FTZ R20, R29.reuse, R54 ;  /* 0x000000361d147220 */ /* 0x040fe20000410000 */
[----:B------:R-:W-:Y:S02]  /*13d40*/  HADD2.F32 R3, -RZ, R3.H1_H1 ;  /* 0x30000003ff037230 */ /* 0x000fe40000004100 */
[C---:B------:R-:W-:Y:S01]  /*13d50*/  FFMA.FTZ R31, R4.reuse, R7, -R31 ;  /* 0x00000007041f7223 */ /* 0x040fe2000001081f */
[----:B------:R-:W-:Y:S01]  /*13d60*/  FFMA.FTZ R43, R4, R21, R43 ;  /* 0x00000015042b7223 */ /* 0x000fe2000001002b */
[-C--:B------:R-:W-:Y:S01]  /*13d70*/  FMUL.FTZ R29, R29, R48.reuse ;  /* 0x000000301d1d7220 */ /* 0x080fe20000410000 */
[----:B------:R-:W-:Y:S01]  /*13d80*/  F2FP.F16.E4M3.UNPACK_B R6, R49.H1 ;  /* 0x00000031ff06723e */ /* 0x000fe200030006ff */
[C---:B------:R-:W-:Y:S01]  /*13d90*/  FFMA.FTZ R48, R3.reuse, R48, -R20 ;  /* 0x0000003003307223 */ /* 0x040fe20000010814 */
[----:B------:R-:W-:Y:S02]  /*13da0*/  HADD2.F32 R20, -RZ, R12.H0_H0 ;  /* 0x2000000cff147230 */ /* 0x000fe40000004100 */
[----:B------:R-:W-:Y:S01]  /*13db0*/  FFMA.FTZ R54, R3, R54, R29 ;  /* 0x0000003603367223 */ /* 0x000fe2000001001d */
[----:B------:R-:W-:Y:S01]  /*13dc0*/  HADD2.F32 R4, -RZ, R42.H0_H0 ;  /* 0x2000002aff047230 */ /* 0x000fe20000004100 */
[----:B------:R-:W-:Y:S01]  /*13dd0*/  F2FP.F16.E4M3.UNPACK_B R61, R61 ;  /* 0x0000003dff3d723e */ /* 0x000fe200020006ff */
[--C-:B------:R-:W-:Y:S01]  /*13de0*/  HADD2.F32 R7, -RZ, R6.reuse.H0_H0 ;  /* 0x20000006ff077230 */ /* 0x100fe20000004100 */
[----:B------:R-:W-:Y:S01]  /*13df0*/  F2FP.F16.E4M3.UNPACK_B R49, R49 ;  /* 0x00000031ff31723e */ /* 0x000fe200020006ff */
[----:B------:R-:W-:-:S02]  /*13e00*/  HADD2.F32 R21, -RZ, R6.H1_H1 ;  /* 0x30000006ff157230 */ /* 0x000fc40000004100 */
[C---:B------:R-:W-:Y:S01]  /*13e10*/  FMUL.FTZ R6, R4.reuse, R20 ;  /* 0x0000001404067220 */ /* 0x040fe20000410000 */
[----:B------:R-:W-:Y:S02]  /*13e20*/  HADD2.F32 R3, -RZ, R14.H0_H0 ;  /* 0x2000000eff037230 */ /* 0x000fe40000004100 */
[-C--:B------:R-:W-:Y:S01]  /*13e30*/  FMUL.FTZ R4, R4, R7.reuse ;  /* 0x0000000704047220 */ /* 0x080fe20000410000 */
[----:B------:R-:W-:Y:S01]  /*13e40*/  HADD2.F32 R29, -RZ, R12.H1_H1 ;  /* 0x3000000cff1d7230 */ /* 0x000fe20000004100 */
[----:B------:R-:W-:Y:S01]  /*13e50*/  F2FP.SATFINITE.E4M3.F32.PACK_AB_MERGE_C R57, R57, R64, RZ ;  /* 0x000000403939723e */ /* 0x000fe200048070ff */
[----:B------:R-:W-:Y:S02]  /*13e60*/  HADD2.F32 R42, -RZ, R42.H1_H1 ;  /* 0x3000002aff2a7230 */ /* 0x000fe40000004100 */
[----:B------:R-:W-:Y:S01]  /*13e70*/  FFMA.FTZ R44, R3, R7, -R6 ;  /* 0x00000007032c7223 */ /* 0x000fe20000010806 */
[----:B------:R-:W-:Y:S01]  /*13e80*/  HADD2.F32 R14, -RZ, R14.H1_H1 ;  /* 0x3000000eff0e7230 */ /* 0x000fe20000004100 */
[----:B------:R-:W-:Y:S01]  /*13e90*/  F2FP.SATFINITE.E4M3.F32.PACK_AB_MERGE_C R52, R55, R52, RZ ;  /* 0x000000343734723e */ /* 0x000fe200048070ff */
[----:B------:R-:W-:-:S02]  /*13ea0*/  HADD2.F32 R12, -RZ, R49.H1_H1 ;  /* 0x30000031ff0c7230 */ /* 0x000fc40000004100 */
[C---:B------:R-:W-:Y:S01]  /*13eb0*/  FMUL.FTZ R7, R42.reuse, R29 ;  /* 0x0000001d2a077220 */ /* 0x040fe20000410000 */
[-C--:B------:R-:W-:Y:S01]  /*13ec0*/  FMUL.FTZ R6, R42, R21.reuse ;  /* 0x000000152a067220 */ /* 0x080fe20000410000 */
[----:B------:R-:W-:Y:S01]  /*13ed0*/  FFMA.FTZ R42, R3, R20, R4 ;  /* 0x00000014032a7223 */ /* 0x000fe20000010004 */
[----:B------:R-:W-:Y:S02]  /*13ee0*/  HADD2.F32 R4, -RZ, R33.H0_H0 ;  /* 0x20000021ff047230 */ /* 0x000fe40000004100 */
[C---:B------:R-:W-:Y:S01]  /*13ef0*/  FFMA.FTZ R53, R14.reuse, R21, -R7 ;  /* 0x000000150e357223 */ /* 0x040fe20000010807 */
[----:B------:R-:W-:Y:S01]  /*13f00*/  FFMA.FTZ R29, R14, R29, R6 ;  /* 0x0000001d0e1d7223 */ /* 0x000fe20000010006 */
[----:B------:R-:W-:Y:S01]  /*13f10*/  HADD2.F32 R7, -RZ, R61.H0_H0 ;  /* 0x2000003dff077230 */ /* 0x000fe20000004100 */
[----:B------:R-:W-:Y:S01]  /*13f20*/  F2FP.SATFINITE.E4M3.F32.PACK_AB_MERGE_C R5, R60, R5, R57 ;  /* 0x000000053c05723e */ /* 0x000fe20004807039 */
[----:B------:R-:W-:Y:S01]  /*13f30*/  HADD2.F32 R6, -RZ, R49.H0_H0 ;  /* 0x20000031ff067230 */ /* 0x000fe20000004100 */
[----:B------:R-:W-:Y:S01]  /*13f40*/  F2FP.SATFINITE.E4M3.F32.PACK_AB_MERGE_C R44, R53, R44, RZ ;  /* 0x0000002c352c723e */ /* 0x000fe200048070ff */
[----:B------:R-:W-:-:S02]  /*13f50*/  HADD2.F32 R14, -RZ, R61.H1_H1 ;  /* 0x3000003dff0e7230 */ /* 0x000fc40000004100 */
[CC--:B------:R-:W-:Y:S01]  /*13f60*/  FMUL.FTZ R20, R4.reuse, R7.reuse ;  /* 0x0000000704147220 */ /* 0x0c0fe20000410000 */
[----:B------:R-:W-:Y:S02]  /*13f70*/  HADD2.F32 R33, -RZ, R33.H1_H1 ;  /* 0x30000021ff217230 */ /* 0x000fe40000004100 */
        /* <DEDUP_REMOVED lines=20> */
[----:B------:R-:W-:Y:S02]  /*140c0*/  F2FP.SATFINITE.E4M3.F32.PACK_AB_MERGE_C R12, R54, R43, R12 ;  /* 0x0000002b360c723e */ /* 0x000fe4000480700c */
[----:B------:R-:W-:-:S05]  /*140d0*/  F2FP.SATFINITE.E4M3.F32.PACK_AB_MERGE_C R14, R14, R3, R29 ;  /* 0x000000030e0e723e */ /* 0x000fca000480701d */
[----:B------:R2:W-:Y:S02]  /*140e0*/  STS.128 [R0+0x20400], R12 ;  /* 0x0204000c00007388 */ /* 0x0005e40000000c00 */
.L_x_3098:
[----:B------:R-:W-:Y:S05]  /*140f0*/  BSYNC B1 ;  /* 0x0000000000017941 */ /* 0x000fea0003800000 */
.L_x_3097:
[----:B------:R-:W-:Y:S04]  /*14100*/  BSSY B1, `(.L_x_3099) ;  /* 0x0000105000017945 */ /* 0x000fe80003800000 */
[----:B------:R-:W-:Y:S05]  /*14110*/  @P1 BRA `(.L_x_3100) ;  /* 0x00000010000c1947 */ /* 0x000fea0003800000 */
[----:B-12---:R-:W2:Y:S04]  /*14120*/  LDL R15, [R1+0x18] ;  /* 0x00001800010f7983 */ /* 0x006ea80000100800 */
[----:B------:R-:W3:Y:S01]  /*14130*/  LDL R65, [R1+0x3c] ;  /* 0x00003c0001417983 */ /* 0x000ee20000100800 */
[----:B-----5:R-:W-:Y:S01]  /*14140*/  LEA.HI R7, R59, R58, RZ, 0x1c ;  /* 0x0000003a3b077211 */ /* 0x020fe200078fe0ff */
[----:B------:R-:W-:Y:S01]  /*14150*/  IMAD.SHL.U32 R56, R56, 0x80, RZ ;  /* 0x0000008038387824 */ /* 0x000fe200078e00ff */
[----:B------:R-:W-:Y:S02]  /*14160*/  SHF.R.U32.HI R0, RZ, 0x8, R34 ;  /* 0x00000008ff007819 */ /* 0x000fe40000011622 */
[----:B------:R-:W-:Y:S01]  /*14170*/  SHF.R.S32.HI R14, RZ, 0x1f, R7 ;  /* 0x0000001fff0e7819 */ /* 0x000fe20000011407 */
[----:B------:R-:W-:Y:S01]  /*14180*/  IMAD.SHL.U32 R12, R7, 0x10, RZ ;  /* 0x00000010070c7824 */ /* 0x000fe200078e00ff */
[----:B------:R-:W-:-:S02]  /*14190*/  LOP3.LUT R4, R34, 0xff, RZ, 0xc0, !PT ;  /* 0x000000ff22047812 */ /* 0x000fc400078ec0ff */
[----:B0-----:R-:W-:Y:S02]  /*141a0*/  LOP3.LUT R13, R56, 0x380, RZ, 0xc0, !PT ;  /* 0x00000380380d7812 */ /* 0x001fe400078ec0ff */
[----:B------:R-:W-:Y:S02]  /*141b0*/  LOP3.LUT R3, R0, 0xff, RZ, 0xc0, !PT ;  /* 0x000000ff00037812 */ /* 0x000fe400078ec0ff */
[----:B------:R-:W-:Y:S02]  /*141c0*/  LEA.HI R14, R14, R7, RZ, 0x3 ;  /* 0x000000070e0e7211 */ /* 0x000fe400078f18ff */
[----:B------:R-:W-:Y:S02]  /*141d0*/  SHF.R.U32.HI R5, RZ, 0x8, R35 ;  /* 0x00000008ff057819 */ /* 0x000fe40000011623 */
[----:B------:R-:W-:Y:S01]  /*141e0*/  LOP3.LUT R0, R13, 0x70, R12, 0xf8, !PT ;  /* 0x000000700d007812 */ /* 0x000fe200078ef80c */
[----:B------:R-:W-:Y:S01]  /*141f0*/  IMAD.SHL.U32 R14, R14, 0x800, RZ ;  /* 0x000008000e0e7824 */ /* 0x000fe200078e00ff */
[----:B------:R-:W-:-:S02]  /*14200*/  PRMT R20, R3, 0x7604, R4 ;  /* 0x0000760403147816 */ /* 0x000fc40000000004 */
[----:B------:R-:W-:Y:S02]  /*14210*/  LOP3.LUT R6, R35, 0xff, RZ, 0xc0, !PT ;  /* 0x000000ff23067812 */ /* 0x000fe400078ec0ff */
[----:B------:R-:W-:Y:S02]  /*14220*/  LOP3.LUT R5, R5, 0xff, RZ, 0xc0, !PT ;  /* 0x000000ff05057812 */ /* 0x000fe400078ec0ff */
[----:B------:R-:W-:Y:S02]  /*14230*/  SHF.R.U32.HI R13, RZ, 0x3, R13 ;  /* 0x00000003ff0d7819 */ /* 0x000fe4000001160d */
[----:B------:R-:W-:Y:S02]  /*14240*/  SHF.R.U32.HI R3, RZ, 0x8, R36 ;  /* 0x00000008ff037819 */ /* 0x000fe40000011624 */
[----:B------:R-:W-:Y:S02]  /*14250*/  PRMT R28, R5, 0x7604, R6 ;  /* 0x00007604051c7816 */ /* 0x000fe40000000006 */
[----:B------:R-:W-:-:S02]  /*14260*/  LOP3.LUT R0, R0, R13, RZ, 0x3c, !PT ;  /* 0x0000000d00007212 */ /* 0x000fc400078e3cff */
[----:B------:R-:W-:Y:S02]  /*14270*/  LOP3.LUT R4, R36, 0xff, RZ, 0xc0, !PT ;  /* 0x000000ff24047812 */ /* 0x000fe400078ec0ff */
[----:B------:R-:W-:Y:S02]  /*14280*/  LOP3.LUT R3, R3, 0xff, RZ, 0xc0, !PT ;  /* 0x000000ff03037812 */ /* 0x000fe400078ec0ff */
[----:B------:R-:W-:Y:S02]  /*14290*/  SHF.R.U32.HI R5, RZ, 0x8, R37 ;  /* 0x00000008ff057819 */ /* 0x000fe40000011625 */
[----:B------:R-:W-:Y:S02]  /*142a0*/  LOP3.LUT R13, R14, 0xffffc000, RZ, 0xc0, !PT ;  /* 0xffffc0000e0d7812 */ /* 0x000fe400078ec0ff */
[----:B------:R-:W-:Y:S02]  /*142b0*/  PRMT R30, R3, 0x7604, R4 ;  /* 0x00007604031e7816 */ /* 0x000fe40000000004 */
[----:B------:R-:W-:-:S02]  /*142c0*/  LOP3.LUT R6, R37, 0xff, RZ, 0xc0, !PT ;  /* 0x000000ff25067812 */ /* 0x000fc400078ec0ff */
[----:B------:R-:W-:Y:S02]  /*142d0*/  SHF.R.U32.HI R7, RZ, 0x8, R38 ;  /* 0x00000008ff077819 */ /* 0x000fe40000011626 */
[----:B------:R-:W-:Y:S02]  /*142e0*/  LOP3.LUT R5, R5, 0xff, RZ, 0xc0, !PT ;  /* 0x000000ff05057812 */ /* 0x000fe400078ec0ff */
[----:B------:R-:W-:Y:S02]  /*142f0*/  LOP3.LUT R12, R38, 0xff, RZ, 0xc0, !PT ;  /* 0x000000ff260c7812 */ /* 0x000fe400078ec0ff */
[----:B------:R-:W-:Y:S02]  /*14300*/  LOP3.LUT R7, R7, 0xff, RZ, 0xc0, !PT ;  /* 0x000000ff07077812 */ /* 0x000fe400078ec0ff */
[----:B------:R-:W-:Y:S02]  /*14310*/  PRMT R32, R5, 0x7604, R6 ;  /* 0x0000760405207816 */ /* 0x000fe40000000006 */
[----:B------:R-:W-:-:S02]  /*14320*/  LOP3.LUT R5, R39, 0xff, RZ, 0xc0, !PT ;  /* 0x000000ff27057812 */ /* 0x000fc400078ec0ff */
[----:B------:R-:W-:Y:S02]  /*14330*/  SHF.R.U32.HI R4, RZ, 0x8, R40 ;  /* 0x00000008ff047819 */ /* 0x000fe40000011628 */
[----:B------:R-:W-:Y:S02]  /*14340*/  SHF.R.U32.HI R6, RZ, 0x8, R41 ;  /* 0x00000008ff067819 */ /* 0x000fe40000011629 */
[----:B------:R-:W-:Y:S02]  /*14350*/  PRMT R33, R7, 0x7604, R12 ;  /* 0x0000760407217816 */ /* 0x000fe4000000000c */
        /* <DEDUP_REMOVED lines=8> */
[----:B------:R-:W-:-:S02]  /*143e0*/  LOP3.LUT R21, R21, 0xff, RZ, 0xc0, !PT ;  /* 0x000000ff15157812 */ /* 0x000fc400078ec0ff */
[----:B------:R-:W-:Y:S02]  /*143f0*/  SHF.R.U32.HI R31, RZ, 0x10, R37 ;  /* 0x00000010ff1f7819 */ /* 0x000fe40000011625 */
[----:B------:R-:W-:Y:S02]  /*14400*/  PRMT R21, R21, 0x7054, R28 ;  /* 0x0000705415157816 */ /* 0x000fe4000000001c */
[----:B------:R-:W-:Y:S02]  /*14410*/  SHF.R.U32.HI R28, RZ, 0x10, R39 ;  /* 0x00000010ff1c7819 */ /* 0x000fe40000011627 */
[----:B------:R-:W-:Y:S02]  /*14420*/  LOP3.LUT R29, R29, 0xff, RZ, 0xc0, !PT ;  /* 0x000000ff1d1d7812 */ /* 0x000fe400078ec0ff */
[----:B------:R-:W-:Y:S02]  /*14430*/  LOP3.LUT R31, R31, 0xff, RZ, 0xc0, !PT ;  /* 0x000000ff1f1f7812 */ /* 0x000fe400078ec0ff */
[----:B------:R-:W-:-:S02]  /*14440*/  LOP3.LUT R28, R28, 0xff, RZ, 0xc0, !PT ;  /* 0x000000ff1c1c7812 */ /* 0x000fc400078ec0ff */
[----:B------:R-:W-:Y:S02]  /*14450*/  PRMT R29, R29, 0x7054, R30 ;  /* 0x000070541d1d7816 */ /* 0x000fe4000000001e */
[----:B------:R-:W-:Y:S02]  /*14460*/  SHF.R.U32.HI R30, RZ, 0x10, R40 ;  /* 0x00000010ff1e7819 */ /* 0x000fe40000011628 */
[----:B------:R-:W-:Y:S02]  /*14470*/  PRMT R31, R31, 0x7054, R32 ;  /* 0x000070541f1f7816 */ /* 0x000fe40000000020 */
[----:B------:R-:W-:Y:S02]  /*14480*/  SHF.R.U32.HI R32, RZ, 0x10, R41 ;  /* 0x00000010ff207819 */ /* 0x000fe40000011629 */
[----:B------:R-:W-:Y:S02]  /*14490*/  LOP3.LUT R30, R30, 0xff, RZ, 0xc0, !PT ;  /* 0x000000ff1e1e7812 */ /* 0x000fe400078ec0ff */
[----:B------:R-:W-:-:S02]  /*144a0*/  LOP3.LUT R32, R32, 0xff, RZ, 0xc0, !PT ;  /* 0x000000ff20207812 */ /* 0x000fc400078ec0ff */
[----:B------:R-:W-:Y:S02]  /*144b0*/  PRMT R49, R30, 0x7054, R45 ;  /* 0x000070541e317816 */ /* 0x000fe4000000002d */
[----:B------:R-:W-:Y:S02]  /*144c0*/  LOP3.LUT R44, R29, 0xff000000, R36, 0xf8, !PT ;  /* 0xff0000001d2c7812 */ /* 0x000fe400078ef824 */
[----:B------:R-:W-:Y:S02]  /*144d0*/  PRMT R53, R32, 0x7054, R53 ;  /* 0x0000705420357816 */ /* 0x000fe40000000035 */
[----:B------:R-:W-:Y:S02]  /*144e0*/  LOP3.LUT R45, R31, 0xff000000, R37, 0xf8, !PT ;  /* 0xff0000001f2d7812 */ /* 0x000fe400078ef825 */
[----:B------:R-:W-:Y:S02]  /*144f0*/  LOP3.LUT R53, R53, 0xff000000, R41, 0xf8, !PT ;  /* 0xff00000035357812 */ /* 0x000fe400078ef829 */
[----:B------:R-:W-:-:S02]  /*14500*/  LOP3.LUT R40, R49, 0xff000000, R40, 0xf8, !PT ;  /* 0xff00000031287812 */ /* 0x000fc400078ef828 */
[----:B--2---:R-:W-:Y:S02]  /*14510*/  IADD3 R3, R0, R13, R15 ;  /* 0x0000000d00037210 */ /* 0x004fe40007ffe00f */
[----:B------:R-:W-:Y:S01]  /*14520*/  SHF.R.U32.HI R0, RZ, 0x8, R39 ;  /* 0x00000008ff007819 */ /* 0x000fe20000011627 */
[----:B---3--:R-:W0:Y:S03]  /*14530*/  LDS.128 R12, [R65+0x20400] ;  /* 0x02040000410c7984 */ /* 0x008e260000000c00 */
[----:B------:R-:W-:-:S04]  /*14540*/  LOP3.LUT R0, R0, 0xff, RZ, 0xc0, !PT ;  /* 0x000000ff00007812 */ /* 0x000fc800078ec0ff */
[----:B------:R-:W-:Y:S01]  /*14550*/  PRMT R43, R0, 0x7604, R5 ;  /* 0x00007604002b7816 */ /* 0x000fe20000000005 */
[----:B------:R-:W-:Y:S01]  /*14560*/  IMAD.IADD R0, R22, 0x1, R3 ;  /* 0x0000000116007824 */ /* 0x000fe200078e0203 */
[----:B------:R-:W-:Y:S02]  /*14570*/  SHF.R.U32.HI R3, RZ, 0x10, R34 ;  /* 0x00000010ff037819 */ /* 0x000fe40000011622 */
[----:B------:R-:W-:Y:S02]  /*14580*/  PRMT R47, R28, 0x7054, R43 ;  /* 0x000070541c2f7816 */ /* 0x000fe4000000002b */
[----:B------:R-:W1:Y:S01]  /*14590*/  LDS.128 R4, [R0+0x20400] ;  /* 0x0204000000047984 */ /* 0x000e620000000c00 */
[----:B------:R-:W-:Y:S02]  /*145a0*/  LOP3.LUT R3, R3, 0xff, RZ, 0xc0, !PT ;  /* 0x000000ff03037812 */ /* 0x000fe400078ec0ff */
[----:B------:R-:W-:Y:S02]  /*145b0*/  LOP3.LUT R43, R21, 0xff000000, R35, 0xf8, !PT ;  /* 0xff000000152b7812 */ /* 0x000fe400078ef823 */
[----:B------:R-:W-:-:S02]  /*145c0*/  PRMT R3, R3, 0x7054, R20 ;  /* 0x0000705403037816 */ /* 0x000fc40000000014 */
[----:B------:R-:W-:Y:S02]  /*145d0*/  SHF.R.U32.HI R20, RZ, 0x10, R38 ;  /* 0x00000010ff147819 */ /* 0x000fe40000011626 */
[----:B------:R-:W-:Y:S02]  /*145e0*/  LOP3.LUT R47, R47, 0xff000000, R39, 0xf8, !PT ;  /* 0xff0000002f2f7812 */ /* 0x000fe400078ef827 */
[----:B------:R-:W-:Y:S02]  /*145f0*/  LOP3.LUT R20, R20, 0xff, RZ, 0xc0, !PT ;  /* 0x000000ff14147812 */ /* 0x000fe400078ec0ff */
[----:B------:R-:W-:Y:S02]  /*14600*/  F2FP.F16.E4M3.UNPACK_B R36, R43 ;  /* 0x0000002bff24723e */ /* 0x000fe400020006ff */
[-C--:B------:R-:W-:Y:S02]  /*14610*/  F2FP.F16.E4M3.UNPACK_B R39, R47.reuse ;  /* 0x0000002fff27723e */ /* 0x080fe400020006ff */
[----:B------:R-:W-:Y:S01]  /*14620*/  PRMT R33, R20, 0x7054, R33 ;  /* 0x0000705414217816 */ /* 0x000fe20000000021 */
[----:B------:R-:W-:Y:S01]  /*14630*/  HADD2.F32 R37, -RZ, R36.H0_H0 ;  /* 0x20000024ff257230 */ /* 0x000fe20000004100 */
[----:B------:R-:W-:Y:S01]  /*14640*/  LOP3.LUT R42, R3, 0xff000000, R34, 0xf8, !PT ;  /* 0xff000000032a7812 */ /* 0x000fe200078ef822 */
[----:B------:R-:W-:Y:S01]  /*14650*/  HADD2.F32 R41, -RZ, R39.H0_H0 ;  /* 0x20000027ff297230 */ /* 0x000fe20000004100 */
[----:B------:R-:W-:-:S02]  /*14660*/  F2FP.F16.E4M3.UNPACK_B R47, R47.H1 ;  /* 0x0000002fff2f723e */ /* 0x000fc400030006ff */
[----:B------:R-:W-:Y:S02]  /*14670*/  F2FP.F16.E4M3.UNPACK_B R43, R43.H1 ;  /* 0x0000002bff2b723e */ /* 0x000fe400030006ff */
[----:B------:R-:W-:Y:S02]  /*14680*/  LOP3.LUT R38, R33, 0xff000000, R38, 0xf8, !PT ;  /* 0xff00000021267812 */ /* 0x000fe400078ef826 */
[----:B0-----:R-:W-:Y:S02]  /*14690*/  F2FP.F16.E4M3.UNPACK_B R20, R13 ;  /* 0x0000000dff14723e */ /* 0x001fe400020006ff */
[-C--:B------:R-:W-:Y:S02]  /*146a0*/  F2FP.F16.E4M3.UNPACK_B R28, R15.reuse ;  /* 0x0000000fff1c723e */ /* 0x080fe400020006ff */
[----:B------:R-:W-:Y:S02]  /*146b0*/  F2FP.F16.E4M3.UNPACK_B R29, R15.H1 ;  /* 0x0000000fff1d723e */ /* 0x000fe400030006ff */
[----:B------:R-:W-:-:S02]  /*146c0*/  F2FP.F16.E4M3.UNPACK_B R15, R14 ;  /* 0x0000000eff0f723e */ /* 0x000fc400020006ff */
[----:B------:R-:W-:Y:S01]  /*146d0*/  F2FP.F16.E4M3.UNPACK_B R21, R14.H1 ;  /* 0x0000000eff15723e */ /* 0x000fe200030006ff */
[--C-:B------:R-:W-:Y:S01]  /*146e0*/  HADD2.F32 R14, -RZ, R20.reuse.H0_H0 ;  /* 0x20000014ff0e7230 */ /* 0x100fe20000004100 */
[----:B------:R-:W-:Y:S01]  /*146f0*/  F2FP.F16.E4M3.UNPACK_B R13, R13.H1 ;  /* 0x0000000dff0d723e */ /* 0x000fe200030006ff */
[----:B------:R-:W-:Y:S01]  /*14700*/  HADD2.F32 R20, -RZ, R20.H1_H1 ;  /* 0x30000014ff147230 */ /* 0x000fe20000004100 */
[-C--:B-1----:R-:W-:Y:S02]  /*14710*/  F2FP.F16.E4M3.UNPACK_B R30, R5.reuse ;  /* 0x00000005ff1e723e */ /* 0x082fe400020006ff */
[----:B------:R-:W-:Y:S02]  /*14720*/  F2FP.F16.E4M3.UNPACK_B R31, R5.H1 ;  /* 0x00000005ff1f723e */ /* 0x000fe400030006ff */
[-C--:B------:R-:W-:Y:S01]  /*14730*/  F2FP.F16.E4M3.UNPACK_B R34, R7.reuse ;  /* 0x00000007ff22723e */ /* 0x080fe200020006ff */
[--C-:B------:R-:W-:Y:S01]  /*14740*/  HADD2.F32 R32, -RZ, R30.reuse.H0_H0 ;  /* 0x2000001eff207230 */ /* 0x100fe20000004100 */
[----:B------:R-:W-:Y:S01]  /*14750*/  F2FP.F16.E4M3.UNPACK_B R35, R7.H1 ;  /* 0x00000007ff23723e */ /* 0x000fe200030006ff */
[----:B------:R-:W-:Y:S01]  /*14760*/  HADD2.F32 R30, -RZ, R30.H1_H1 ;  /* 0x3000001eff1e7230 */ /* 0x000fe20000004100 */
[----:B------:R-:W-:-:S02]  /*14770*/  F2FP.F16.E4M3.UNPACK_B R5, R4 ;  /* 0x00000004ff05723e */ /* 0x000fc400020006ff */
[----:B------:R-:W-:Y:S01]  /*14780*/  F2FP.F16.E4M3.UNPACK_B R7, R4.H1 ;  /* 0x00000004ff07723e */ /* 0x000fe200030006ff */
[C---:B------:R-:W-:Y:S01]  /*14790*/  FMUL.FTZ R4, R32.reuse, R37 ;  /* 0x0000002520047220 */ /* 0x040fe20000410000 */
[-C--:B------:R-:W-:Y:S01]  /*147a0*/  FMUL.FTZ R49, R32, R41.reuse ;  /* 0x0000002920317220 */ /* 0x080fe20000410000 */
[-C--:B------:R-:W-:Y:S02]  /*147b0*/  F2FP.F16.E4M3.UNPACK_B R32, R6.reuse ;  /* 0x00000006ff20723e */ /* 0x080fe400020006ff */
[C---:B------:R-:W-:Y:S01]  /*147c0*/  FFMA.FTZ R48, R14.reuse, R41, R4 ;  /* 0x000000290e307223 */ /* 0x040fe20000010004 */
[----:B------:R-:W-:Y:S01]  /*147d0*/  FFMA.FTZ R46, R14, R37, -R49 ;  /* 0x000000250e2e7223 */ /* 0x000fe20000010831 */
[----:B------:R-:W-:Y:S01]  /*147e0*/  HADD2.F32 R41, -RZ, R39.H1_H1 ;  /* 0x30000027ff297230 */ /* 0x000fe20000004100 */
[----:B------:R-:W-:Y:S01]  /*147f0*/  F2FP.F16.E4M3.UNPACK_B R33, R6.H1 ;  /* 0x00000006ff21723e */ /* 0x000fe200030006ff */
[----:B------:R-:W-:Y:S01]  /*14800*/  HADD2.F32 R37, -RZ, R36.H1_H1 ;  /* 0x30000024ff257230 */ /* 0x000fe20000004100 */
[----:B------:R-:W-:Y:S01]  /*14810*/  F2FP.F16.E4M3.UNPACK_B R36, R53 ;  /* 0x00000035ff24723e */ /* 0x000fe200020006ff */
[----:B------:R-:W-:-:S02]  /*14820*/  HADD2.F32 R49, -RZ, R47.H0_H0 ;  /* 0x2000002fff317230 */ /* 0x000fc40000004100 */
[C---:B------:R-:W-:Y:S01]  /*14830*/  FMUL.FTZ R55, R30.reuse, R41 ;  /* 0x000000291e377220 */ /* 0x040fe20000410000 */
[----:B------:R-:W-:Y:S02]  /*14840*/  HADD2.F32 R6, -RZ, R31.H0_H0 ;  /* 0x2000001fff067230 */ /* 0x000fe40000004100 */
[-C--:B------:R-:W-:Y:S01]  /*14850*/  FMUL.FTZ R30, R30, R37.reuse ;  /* 0x000000251e1e7220 */ /* 0x080fe20000410000 */
[----:B------:R-:W-:Y:S02]  /*14860*/  HADD2.F32 R39, -RZ, R43.H0_H0 ;  /* 0x2000002bff277230 */ /* 0x000fe40000004100 */
[----:B------:R-:W-:Y:S01]  /*14870*/  FFMA.FTZ R55, R20, R37, -R55 ;  /* 0x0000002514377223 */ /* 0x000fe20000010837 */
[----:B------:R-:W-:Y:S02]  /*14880*/  HADD2.F32 R4, -RZ, R13.H0_H0 ;  /* 0x2000000dff047230 */ /* 0x000fe40000004100 */
[----:B------:R-:W-:Y:S01]  /*14890*/  FMUL.FTZ R57, R6, R49 ;  /* 0x0000003106397220 */ /* 0x000fe20000410000 */
[----:B------:R-:W-:Y:S01]  /*148a0*/  FFMA.FTZ R41, R20, R41, R30 ;  /* 0x0000002914297223 */ /* 0x000fe2000001001e */
[----:B------:R-:W-:Y:S01]  /*148b0*/  FMUL.FTZ R6, R6, R39 ;  /* 0x0000002706067220 */ /* 0x000fe20000410000 */
[----:B------:R-:W-:Y:S01]  /*148c0*/  F2FP.F16.E4M3.UNPACK_B R20, R45 ;  /* 0x0000002dff14723e */ /* 0x000fe200020006ff */
[----:B------:R-:W-:Y:S01]  /*148d0*/  FFMA.FTZ R57, R4, R39, -R57 ;  /* 0x0000002704397223 */ /* 0x000fe20000010839 */
[----:B------:R-:W-:-:S02]  /*148e0*/  HADD2.F32 R39, -RZ, R36.H0_H0 ;  /* 0x20000024ff277230 */ /* 0x000fc40000004100 */
[----:B------:R-:W-:Y:S01]  /*148f0*/  FFMA.FTZ R49, R4, R49, R6 ;  /* 0x0000003104317223 */ /* 0x000fe20000010006 */
[----:B------:R-:W-:Y:S01]  /*14900*/  HADD2.F32 R6, -RZ, R34.H0_H0 ;  /* 0x20000022ff067230 */ /* 0x000fe20000004100 */
[----:B------:R-:W-:Y:S01]  /*14910*/  F2FP.F16.E4M3.UNPACK_B R53, R53.H1 ;  /* 0x00000035ff35723e */ /* 0x000fe200030006ff */
[----:B------:R-:W-:Y:S01]  /*14920*/  HADD2.F32 R30, -RZ, R47.H1_H1 ;  /* 0x3000002fff1e7230 */ /* 0x000fe20000004100 */
[----:B------:R-:W-:Y:S01]  /*14930*/  F2FP.F16.E4M3.UNPACK_B R45, R45.H1 ;  /* 0x0000002dff2d723e */ /* 0x000fe200030006ff */
[----:B------:R-:W-:Y:S01]  /*14940*/  HADD2.F32 R31, -RZ, R31.H1_H1 ;  /* 0x3000001fff1f7230 */ /* 0x000fe20000004100 */
[----:B------:R-:W-:Y:S01]  /*14950*/  F2FP.F16.E4M3.UNPACK_B R3, R12 ;  /* 0x0000000cff03723e */ /* 0x000fe200020006ff */
[----:B------:R-:W-:Y:S02]  /*14960*/  HADD2.F32 R14, -RZ, R43.H1_H1 ;  /* 0x3000002bff0e7230 */ /* 0x000fe40000004100 */
[----:B------:R-:W-:Y:S01]  /*14970*/  FMUL.FTZ R43, R6, R39 ;  /* 0x00000027062b7220 */ /* 0x000fe20000410000 */
[----:B------:R-:W-:-:S02]  /*14980*/  HADD2.F32 R37, -RZ, R20.H0_H0 ;  /* 0x20000014ff257230 */ /* 0x000fc40000004100 */
[C---:B------:R-:W-:Y:S01]  /*14990*/  FMUL.FTZ R52, R31.reuse, R30 ;  /* 0x0000001e1f347220 */ /* 0x040fe20000410000 */
[----:B------:R-:W-:Y:S02]  /*149a0*/  HADD2.F32 R4, -RZ, R28.H0_H0 ;  /* 0x2000001cff047230 */ /* 0x000fe40000004100 */
[----:B------:R-:W-:Y:S01]  /*149b0*/  FMUL.FTZ R31, R31, R14 ;  /* 0x0000000e1f1f7220 */ /* 0x000fe20000410000 */
[----:B------:R-:W-:Y:S02]  /*149c0*/  HADD2.F32 R13, -RZ, R13.H1_H1 ;  /* 0x3000000dff0d7230 */ /* 0x000fe40000004100 */
[-C--:B------:R-:W-:Y:S01]  /*149d0*/  FMUL.FTZ R6, R6, R37.reuse ;  /* 0x0000002506067220 */ /* 0x080fe20000410000 */
[----:B------:R-:W-:Y:S02]  /*149e0*/  HADD2.F32 R34, -RZ, R34.H1_H1 ;  /* 0x30000022ff227230 */ /* 0x000fe40000004100 */
[----:B------:R-:W-:Y:S01]  /*149f0*/  FFMA.FTZ R43, R4, R37, -R43 ;  /* 0x00000025042b7223 */ /* 0x000fe2000001082b */
[----:B------:R-:W-:-:S02]  /*14a00*/  HADD2.F32 R37, -RZ, R36.H1_H1 ;  /* 0x30000024ff257230 */ /* 0x000fc40000004100 */
[C---:B------:R-:W-:Y:S01]  /*14a10*/  FFMA.FTZ R52, R13.reuse, R14, -R52 ;  /* 0x0000000e0d347223 */ /* 0x040fe20000010834 */
[----:B------:R-:W-:Y:S01]  /*14a20*/  FFMA.FTZ R54, R13, R30, R31 ;  /* 0x0000001e0d367223 */ /* 0x000fe2000001001f */
[----:B------:R-:W-:Y:S01]  /*14a30*/  FFMA.FTZ R47, R4, R39, R6 ;  /* 0x00000027042f7223 */ /* 0x000fe20000010006 */
[----:B------:R-:W-:Y:S02]  /*14a40*/  HADD2.F32 R13, -RZ, R20.H1_H1 ;  /* 0x30000014ff0d7230 */ /* 0x000fe40000004100 */
[C---:B------:R-:W-:Y:S01]  /*14a50*/  FMUL.FTZ R61, R34.reuse, R37 ;  /* 0x00000025223d7220 */ /* 0x040fe20000410000 */
[----:B------:R-:W-:Y:S01]  /*14a60*/  HADD2.F32 R39, -RZ, R53.H0_H0 ;  /* 0x20000035ff277230 */ /* 0x000fe20000004100 */
[----:B------:R-:W-:Y:S01]  /*14a70*/  F2FP.F16.E4M3.UNPACK_B R20, R38.H1 ;  /* 0x00000026ff14723e */ /* 0x000fe200030006ff */
[----:B------:R-:W-:Y:S02]  /*14a80*/  HADD2.F32 R6, -RZ, R35.H0_H0 ;  /* 0x20000023ff067230 */ /* 0x000fe40000004100 */
[----:B------:R-:W-:Y:S01]  /*14a90*/  FMUL.FTZ R34, R34, R13 ;  /* 0x0000000d22227220 */ /* 0x000fe20000410000 */
[----:B------:R-:W-:Y:S01]  /*14aa0*/  HADD2.F32 R31, -RZ, R45.H0_H0 ;  /* 0x2000002dff1f7230 */ /* 0x000fe20000004100 */
[----:B------:R-:W-:Y:S01]  /*14ab0*/  F2FP.F16.E4M3.UNPACK_B R12, R12.H1 ;  /* 0x0000000cff0c723e */ /* 0x000fe200030006ff */
[----:B------:R-:W-:-:S02]  /*14ac0*/  HADD2.F32 R28, -RZ, R28.H1_H1 ;  /* 0x3000001cff1c7230 */ /* 0x000fc40000004100 */
[C---:B------:R-:W-:Y:S01]  /*14ad0*/  FMUL.FTZ R63, R6.reuse, R39 ;  /* 0x00000027063f7220 */ /* 0x040fe20000410000 */
[----:B------:R-:W-:Y:S02]  /*14ae0*/  HADD2.F32 R4, -RZ, R29.H0_H0 ;  /* 0x2000001dff047230 */ /* 0x000fe40000004100 */
[----:B------:R-:W-:Y:S01]  /*14af0*/  FMUL.FTZ R6, R6, R31 ;  /* 0x0000001f06067220 */ /* 0x000fe20000410000 */
[----:B------:R-:W-:Y:S02]  /*14b00*/  HADD2.F32 R14, -RZ, R45.H1_H1 ;  /* 0x3000002dff0e7230 */ /* 0x000fe40000004100 */
[C---:B------:R-:W-:Y:S01]  /*14b10*/  FFMA.FTZ R56, R28.reuse, R13, -R61 ;  /* 0x0000000d1c387223 */ /* 0x040fe2000001083d */
[----:B------:R-:W-:Y:S01]  /*14b20*/  F2FP.F16.E4M3.UNPACK_B R13, R42.H1 ;  /* 0x0000002aff0d723e */ /* 0x000fe200030006ff */
[----:B------:R-:W-:Y:S01]  /*14b30*/  FFMA.FTZ R60, R28, R37, R34 ;  /* 0x000000251c3c7223 */ /* 0x000fe20000010022 */
        /* <DEDUP_REMOVED lines=20> */
[----:B------:R-:W-:Y:S01]  /*14c80*/  FMUL.FTZ R31, R7, R20 ;  /* 0x00000014071f7220 */ /* 0x000fe20000410000 */
[----:B------:R-:W-:Y:S02]  /*14c90*/  HADD2.F32 R12, -RZ, R12.H1_H1 ;  /* 0x3000000cff0c7230 */ /* 0x000fe40000004100 */
[C---:B------:R-:W-:Y:S01]  /*14ca0*/  FFMA.FTZ R62, R29.reuse, R14, -R30 ;  /* 0x0000000e1d3e7223 */ /* 0x040fe2000001081e */
[----:B------:R-:W-:Y:S01]  /*14cb0*/  FFMA.FTZ R64, R29, R28, R39 ;  /* 0x0000001c1d407223 */ /* 0x000fe20000010027 */
[-C--:B------:R-:W-:Y:S01]  /*14cc0*/  FMUL.FTZ R7, R7, R13.reuse ;  /* 0x0000000d07077220 */ /* 0x080fe20000410000 */
[----:B------:R-:W-:Y:S02]  /*14cd0*/  HADD2.F32 R29, -RZ, R38.H0_H0 ;  /* 0x20000026ff1d7230 */ /* 0x000fe40000004100 */
[C---:B------:R-:W-:Y:S01]  /*14ce0*/  FFMA.FTZ R28, R12.reuse, R13, -R31 ;  /* 0x0000000d0c1c7223 */ /* 0x040fe2000001081f */
[----:B------:R-:W-:Y:S02]  /*14cf0*/  HADD2.F32 R6, -RZ, R5.H0_H0 ;  /* 0x20000005ff067230 */ /* 0x000fe40000004100 */
[----:B------:R-:W-:Y:S01]  /*14d00*/  FFMA.FTZ R30, R12, R20, R7 ;  /* 0x000000140c1e7223 */ /* 0x000fe20000010007 */
[----:B------:R-:W-:-:S02]  /*14d10*/  HADD2.F32 R7, -RZ, R42.H0_H0 ;  /* 0x2000002aff077230 */ /* 0x000fc40000004100 */
[----:B------:R-:W-:Y:S02]  /*14d20*/  HADD2.F32 R4, -RZ, R3.H0_H0 ;  /* 0x20000003ff047230 */ /* 0x000fe40000004100 */
[C---:B------:R-:W-:Y:S01]  /*14d30*/  FMUL.FTZ R13, R6.reuse, R29 ;  /* 0x0000001d060d7220 */ /* 0x040fe20000410000 */
[----:B------:R-:W-:Y:S02]  /*14d40*/  HADD2.F32 R38, -RZ, R38.H1_H1 ;  /* 0x30000026ff267230 */ /* 0x000fe40000004100 */
[-C--:B------:R-:W-:Y:S01]  /*14d50*/  FMUL.FTZ R31, R6, R7.reuse ;  /* 0x00000007061f7220 */ /* 0x080fe20000410000 */
[----:B------:R-:W-:Y:S02]  /*14d60*/  HADD2.F32 R5, -RZ, R5.H1_H1 ;  /* 0x30000005ff057230 */ /* 0x000fe40000004100 */
[----:B------:R-:W-:Y:S01]  /*14d70*/  FFMA.FTZ R20, R4, R7, -R13 ;  /* 0x0000000704147223 */ /* 0x000fe2000001080d */
[----:B------:R-:W-:Y:S01]  /*14d80*/  HADD2.F32 R42, -RZ, R42.H1_H1 ;  /* 0x3000002aff2a7230 */ /* 0x000fe20000004100 */
[----:B------:R-:W-:Y:S01]  /*14d90*/  F2FP.F16.E4M3.UNPACK_B R7, R40.H1 ;  /* 0x00000028ff07723e */ /* 0x000fe200030006ff */
[----:B------:R-:W-:-:S02]  /*14da0*/  HADD2.F32 R3, -RZ, R3.H1_H1 ;  /* 0x30000003ff037230 */ /* 0x000fc40000004100 */
[C---:B------:R-:W-:Y:S01]  /*14db0*/  FMUL.FTZ R12, R5.reuse, R38 ;  /* 0x00000026050c7220 */ /* 0x040fe20000410000 */
[----:B------:R-:W-:Y:S01]  /*14dc0*/  FFMA.FTZ R31, R4, R29, R31 ;  /* 0x0000001d041f7223 */ /* 0x000fe2000001001f */
[----:B------:R-:W-:Y:S01]  /*14dd0*/  F2FP.F16.E4M3.UNPACK_B R6, R44.H1 ;  /* 0x0000002cff06723e */ /* 0x000fe200030006ff */
[-C--:B------:R-:W-:Y:S01]  /*14de0*/  FMUL.FTZ R5, R5, R42.reuse ;  /* 0x0000002a05057220 */ /* 0x080fe20000410000 */
[C---:B------:R-:W-:Y:S01]  /*14df0*/  FFMA.FTZ R29, R3.reuse, R42, -R12 ;  /* 0x0000002a031d7223 */ /* 0x040fe2000001080c */
[----:B------:R-:W-:Y:S01]  /*14e00*/  HADD2.F32 R12, -RZ, R7.H0_H0 ;  /* 0x20000007ff0c7230 */ /* 0x000fe20000004100 */
[----:B------:R-:W-:Y:S01]  /*14e10*/  F2FP.F16.E4M3.UNPACK_B R44, R44 ;  /* 0x0000002cff2c723e */ /* 0x000fe200020006ff */
        /* <DEDUP_REMOVED lines=10> */
[----:B------:R-:W-:Y:S02]  /*14ec0*/  HADD2.F32 R6, -RZ, R6.H1_H1 ;  /* 0x30000006ff067230 */ /* 0x000fe40000004100 */
[----:B------:R-:W-:Y:S02]  /*14ed0*/  HADD2.F32 R21, -RZ, R21.H1_H1 ;  /* 0x30000015ff157230 */ /* 0x000fe40000004100 */
[C---:B------:R-:W-:Y:S01]  /*14ee0*/  FMUL.FTZ R36, R33.reuse, R14 ;  /* 0x0000000e21247220 */ /* 0x040fe20000410000 */
[----:B------:R-:W-:Y:S01]  /*14ef0*/  FMUL.FTZ R5, R33, R6 ;  /* 0x0000000621057220 */ /* 0x000fe20000410000 */
[----:B------:R-:W-:-:S02]  /*14f00*/  FFMA.FTZ R33, R3, R12, R4 ;  /* 0x0000000c03217223 */ /* 0x000fc40000010004 */
[C---:B------:R-:W-:Y:S01]  /*14f10*/  FFMA.FTZ R39, R21.reuse, R6, -R36 ;  /* 0x0000000615277223 */ /* 0x040fe20000010824 */
[----:B------:R-:W-:Y:S02]  /*14f20*/  HADD2.F32 R6, -RZ, R40.H0_H0 ;  /* 0x20000028ff067230 */ /* 0x000fe40000004100 */
[----:B------:R-:W-:Y:S01]  /*14f30*/  FFMA.FTZ R36, R21, R14, R5 ;  /* 0x0000000e15247223 */ /* 0x000fe20000010005 */
[----:B------:R-:W-:Y:S02]  /*14f40*/  HADD2.F32 R5, -RZ, R44.H0_H0 ;  /* 0x2000002cff057230 */ /* 0x000fe40000004100 */
[----:B------:R-:W-:Y:S02]  /*14f50*/  HADD2.F32 R4, -RZ, R32.H0_H0 ;  /* 0x20000020ff047230 */ /* 0x000fe40000004100 */
[----:B------:R-:W-:Y:S01]  /*14f60*/  HADD2.F32 R40, -RZ, R40.H1_H1 ;  /* 0x30000028ff287230 */ /* 0x000fe20000004100 */
[----:B------:R-:W-:Y:S01]  /*14f70*/  F2FP.SATFINITE.E4M3.F32.PACK_AB_MERGE_C R33, R36, R33, RZ ;  /* 0x000000212421723e */ /* 0x000fe200048070ff */
[----:B------:R-:W-:-:S02]  /*14f80*/  HADD2.F32 R32, -RZ, R32.H1_H1 ;  /* 0x30000020ff207230 */ /* 0x000fc40000004100 */
[C---:B------:R-:W-:Y:S01]  /*14f90*/  FMUL.FTZ R12, R4.reuse, R6 ;  /* 0x00000006040c7220 */ /* 0x040fe20000410000 */
[----:B------:R-:W-:Y:S02]  /*14fa0*/  HADD2.F32 R44, -RZ, R44.H1_H1 ;  /* 0x3000002cff2c7230 */ /* 0x000fe40000004100 */
[-C--:B------:R-:W-:Y:S01]  /*14fb0*/  FMUL.FTZ R7, R4, R5.reuse ;  /* 0x0000000504077220 */ /* 0x080fe20000410000 */
[--C-:B------:R-:W-:Y:S02]  /*14fc0*/  HADD2.F32 R3, -RZ, R15.reuse.H0_H0 ;  /* 0x2000000fff037230 */ /* 0x100fe40000004100 */
[C---:B------:R-:W-:Y:S01]  /*14fd0*/  FMUL.FTZ R4, R32.reuse, R40 ;  /* 0x0000002820047220 */ /* 0x040fe20000410000 */
[----:B------:R-:W-:Y:S02]  /*14fe0*/  HADD2.F32 R15, -RZ, R15.H1_H1 ;  /* 0x3000000fff0f7230 */ /* 0x000fe40000004100 */
        /* <DEDUP_REMOVED lines=11> */
[----:B------:R-:W-:-:S02]  /*150a0*/  F2FP.SATFINITE.E4M3.F32.PACK_AB_MERGE_C R12, R30, R37, RZ ;  /* 0x000000251e0c723e */ /* 0x000fc400048070ff */
[----:B------:R-:W-:Y:S02]  /*150b0*/  F2FP.SATFINITE.E4M3.F32.PACK_AB_MERGE_C R5, R55, R46, R5 ;  /* 0x0000002e3705723e */ /* 0x000fe40004807005 */
        /* <DEDUP_REMOVED lines=9> */
.L_x_3100:
[----:B------:R-:W-:Y:S05]  /*15150*/  BSYNC B1 ;  /* 0x0000000000017941 */ /* 0x000fea0003800000 */
.L_x_3099:
[----:B------:R-:W-:Y:S05]  /*15160*/  @P0 BRA `(.L_x_3084) ;  /* 0x0000000c00ec0947 */ /* 0x000fea0003800000 */
[----:B-1----:R-:W4:Y:S04]  /*15170*/  LDL R30, [R1+0x14] ;  /* 0x00001400011e7983 */ /* 0x002f280000100800 */
[----:B------:R-:W0:Y:S01]  /*15180*/  LDL R53, [R1+0x38] ;  /* 0x0000380001357983 */ /* 0x000e220000100800 */
[----:B-----5:R-:W-:Y:S01]  /*15190*/  SHF.R.U32.HI R3, RZ, 0x8, R24 ;  /* 0x00000008ff037819 */ /* 0x020fe20000011618 */
[----:B------:R-:W-:Y:S01]  /*151a0*/  IMAD.SHL.U32 R51, R51, 0x80, RZ ;  /* 0x0000008033337824 */ /* 0x000fe200078e00ff */
[----:B--23--:R-:W-:Y:S02]  /*151b0*/  SHF.R.U32.HI R5, RZ, 0x8, R25 ;  /* 0x00000008ff057819 */ /* 0x00cfe40000011619 */
[----:B------:R-:W-:Y:S02]  /*151c0*/  LOP3.LUT R0, R24, 0xff, RZ, 0xc0, !PT ;  /* 0x000000ff18007812 */ /* 0x000fe400078ec0ff */
[----:B------:R-:W-:-:S02]  /*151d0*/  LOP3.LUT R3, R3, 0xff, RZ, 0xc0, !PT ;  /* 0x000000ff03037812 */ /* 0x000fc400078ec0ff */
[----:B------:R-:W-:Y:S02]  /*151e0*/  LOP3.LUT R4, R25, 0xff, RZ, 0xc0, !PT ;  /* 0x000000ff19047812 */ /* 0x000fe400078ec0ff */
[----:B------:R-:W-:Y:S02]  /*151f0*/  LOP3.LUT R5, R5, 0xff, RZ, 0xc0, !PT ;  /* 0x000000ff05057812 */ /* 0x000fe400078ec0ff */
[----:B------:R-:W-:Y:S02]  /*15200*/  LEA.HI R58, R59, R58, RZ, 0x1c ;  /* 0x0000003a3b3a7211 */ /* 0x000fe400078fe0ff */
[----:B------:R-:W-:Y:S02]  /*15210*/  SHF.R.U32.HI R6, RZ, 0x8, R26 ;  /* 0x00000008ff067819 */ /* 0x000fe4000001161a */
[----:B------:R-:W-:Y:S02]  /*15220*/  PRMT R21, R3, 0x7604, R0 ;  /* 0x0000760403157816 */ /* 0x000fe40000000000 */
        /* <DEDUP_REMOVED lines=22> */
[----:B------:R-:W-:Y:S02]  /*15390*/  SHF.R.U32.HI R32, RZ, 0x8, R10 ;  /* 0x00000008ff207819 */ /* 0x000fe4000001160a */
[----:B------:R-:W-:Y:S02]  /*153a0*/  LOP3.LUT R31, R10, 0xff, RZ, 0xc0, !PT ;  /* 0x000000ff0a1f7812 */ /* 0x000fe400078ec0ff */
[----:B------:R-:W-:Y:S02]  /*153b0*/  LOP3.LUT R32, R32, 0xff, RZ, 0xc0, !PT ;  /* 0x000000ff20207812 */ /* 0x000fe400078ec0ff */
[----:B------:R-:W-:-:S02]  /*153c0*/  SHF.R.U32.HI R34, RZ, 0x8, R11 ;  /* 0x00000008ff227819 */ /* 0x000fc4000001160b */
[----:B------:R-:W-:Y:S02]  /*153d0*/  PRMT R39, R32, 0x7604, R31 ;  /* 0x0000760420277816 */ /* 0x000fe4000000001f */
[----:B------:R-:W-:Y:S02]  /*153e0*/  SHF.R.U32.HI R31, RZ, 0x10, R27 ;  /* 0x00000010ff1f7819 */ /* 0x000fe4000001161b */
[----:B------:R-:W-:Y:S02]  /*153f0*/  SHF.R.U32.HI R37, RZ, 0x10, R9 ;  /* 0x00000010ff257819 */ /* 0x000fe40000011609 */
[----:B------:R-:W-:Y:S01]  /*15400*/  LOP3.LUT R33, R11, 0xff, RZ, 0xc0, !PT ;  /* 0x000000ff0b217812 */ /* 0x000fe200078ec0ff */
[----:B------:R-:W-:Y:S01]  /*15410*/  IMAD.U32 R31, R31, 0x10000, RZ ;  /* 0x000100001f1f7824 */ /* 0x000fe200078e00ff */
[----:B------:R-:W-:Y:S01]  /*15420*/  LOP3.LUT R34, R34, 0xff, RZ, 0xc0, !PT ;  /* 0x000000ff22227812 */ /* 0x000fe200078ec0ff */
[----:B------:R-:W-:Y:S01]  /*15430*/  IMAD.U32 R37, R37, 0x10000, RZ ;  /* 0x0001000025257824 */ /* 0x000fe200078e00ff */
[----:B------:R-:W-:-:S02]  /*15440*/  SHF.R.U32.HI R41, RZ, 0x10, R11 ;  /* 0x00000010ff297819 */ /* 0x000fc4000001160b */
[----:B------:R-:W-:Y:S02]  /*15450*/  PRMT R34, R34, 0x7604, R33 ;  /* 0x0000760422227816 */ /* 0x000fe40000000021 */
[----:B------:R-:W-:Y:S02]  /*15460*/  LOP3.LUT R33, R28, 0xff0000, R31, 0xf8, !PT ;  /* 0x00ff00001c217812 */ /* 0x000fe400078ef81f */
[----:B------:R-:W-:Y:S02]  /*15470*/  LOP3.LUT R31, R29, 0xff0000, R26, 0xf8, !PT ;  /* 0x00ff00001d1f7812 */ /* 0x000fe400078ef81a */
[----:B------:R-:W-:Y:S02]  /*15480*/  SHF.L.U32 R41, R41, 0x10, RZ ;  /* 0x0000001029297819 */ /* 0x000fe400000006ff */
        /* <DEDUP_REMOVED lines=10> */
[----:B----4-:R-:W-:Y:S02]  /*15530*/  IADD3 R3, R0, R7, R30 ;  /* 0x0000000700037210 */ /* 0x010fe40007ffe01e */
[----:B------:R-:W-:Y:S01]  /*15540*/  LOP3.LUT R30, R9, 0xff, RZ, 0xc0, !PT ;  /* 0x000000ff091e7812 */ /* 0x000fe200078ec0ff */
[----:B0-----:R-:W0:Y:S02]  /*15550*/  LDS.128 R12, [R53+0x20400] ;  /* 0x02040000350c7984 */ /* 0x001e240000000c00 */
[----:B------:R-:W-:Y:S01]  /*15560*/  IMAD.IADD R0, R22, 0x1, R3 ;  /* 0x0000000116007824 */ /* 0x000fe200078e0203 */
[----:B------:R-:W-:-:S04]  /*15570*/  LOP3.LUT R3, R4, 0xff, RZ, 0xc0, !PT ;  /* 0x000000ff04037812 */ /* 0x000fc800078ec0ff */
[----:B------:R-:W1:Y:S01]  /*15580*/  LDS.128 R4, [R0+0x20400] ;  /* 0x0204000000047984 */ /* 0x000e620000000c00 */
[----:B------:R-:W-:Y:S02]  /*15590*/  PRMT R30, R3, 0x7604, R30 ;  /* 0x00007604031e7816 */ /* 0x000fe4000000001e */
[----:B------:R-:W-:Y:S02]  /*155a0*/  SHF.R.U32.HI R3, RZ, 0x10, R25 ;  /* 0x00000010ff037819 */ /* 0x000fe40000011619 */
[----:B------:R-:W-:-:S03]  /*155b0*/  LOP3.LUT R37, R30, 0xff0000, R37, 0xf8, !PT ;  /* 0x00ff00001e257812 */ /* 0x000fc600078ef825 */
[----:B------:R-:W-:Y:S01]  /*155c0*/  IMAD.U32 R3, R3, 0x10000, RZ ;  /* 0x0001000003037824 */ /* 0x000fe200078e00ff */
[----:B------:R-:W-:-:S04]  /*155d0*/  LOP3.LUT R37, R37, 0xff000000, R9, 0xf8, !PT ;  /* 0xff00000025257812 */ /* 0x000fc800078ef809 */
[----:B------:R-:W-:Y:S02]  /*155e0*/  LOP3.LUT R3, R20, 0xff0000, R3, 0xf8, !PT ;  /* 0x00ff000014037812 */ /* 0x000fe400078ef803 */
[-C--:B------:R-:W-:Y:S02]  /*155f0*/  F2FP.F16.E4M3.UNPACK_B R34, R37.reuse ;  /* 0x00000025ff22723e */ /* 0x080fe400020006ff */
[----:B------:R-:W-:Y:S02]  /*15600*/  LOP3.LUT R29, R3, 0xff000000, R25, 0xf8, !PT ;  /* 0xff000000031d7812 */ /* 0x000fe400078ef819 */
[----:B------:R-:W-:Y:S01]  /*15610*/  F2FP.F16.E4M3.UNPACK_B R37, R37.H1 ;  /* 0x00000025ff25723e */ /* 0x000fe200030006ff */
[----:B------:R-:W-:Y:S01]  /*15620*/  HADD2.F32 R36, -RZ, R34.H0_H0 ;  /* 0x20000022ff247230 */ /* 0x000fe20000004100 */
[-C--:B------:R-:W-:Y:S02]  /*15630*/  F2FP.F16.E4M3.UNPACK_B R30, R29.reuse ;  /* 0x0000001dff1e723e */ /* 0x080fe400020006ff */
[----:B------:R-:W-:Y:S01]  /*15640*/  F2FP.F16.E4M3.UNPACK_B R29, R29.H1 ;  /* 0x0000001dff1d723e */ /* 0x000fe200030006ff */
[----:B------:R-:W-:-:S02]  /*15650*/  HADD2.F32 R41, -RZ, R37.H0_H0 ;  /* 0x20000025ff297230 */ /* 0x000fc40000004100 */
[----:B------:R-:W-:Y:S01]  /*15660*/  HADD2.F32 R31, -RZ, R30.H0_H0 ;  /* 0x2000001eff1f7230 */ /* 0x000fe20000004100 */
[-C--:B0-----:R-:W-:Y:S02]  /*15670*/  F2FP.F16.E4M3.UNPACK_B R8, R13.reuse ;  /* 0x0000000dff08723e */ /* 0x081fe400020006ff */
[----:B------:R-:W-:Y:S02]  /*15680*/  F2FP.F16.E4M3.UNPACK_B R13, R13.H1 ;  /* 0x0000000dff0d723e */ /* 0x000fe400030006ff */
[----:B------:R-:W-:Y:S01]  /*15690*/  F2FP.F16.E4M3.UNPACK_B R11, R15 ;  /* 0x0000000fff0b723e */ /* 0x000fe200020006ff */
[--C-:B------:R-:W-:Y:S01]  /*156a0*/  HADD2.F32 R9, -RZ, R8.reuse.H0_H0 ;  /* 0x20000008ff097230 */ /* 0x100fe20000004100 */
[-C--:B-1----:R-:W-:Y:S01]  /*156b0*/  F2FP.F16.E4M3.UNPACK_B R20, R5.reuse ;  /* 0x00000005ff14723e */ /* 0x082fe200020006ff */
[----:B------:R-:W-:Y:S01]  /*156c0*/  HADD2.F32 R8, -RZ, R8.H1_H1 ;  /* 0x30000008ff087230 */ /* 0x000fe20000004100 */
[----:B------:R-:W-:Y:S02]  /*156d0*/  F2FP.F16.E4M3.UNPACK_B R21, R5.H1 ;  /* 0x00000005ff15723e */ /* 0x000fe400030006ff */
[-C--:B------:R-:W-:Y:S01]  /*156e0*/  F2FP.F16.E4M3.UNPACK_B R26, R7.reuse ;  /* 0x00000007ff1a723e */ /* 0x080fe200020006ff */
[--C-:B------:R-:W-:Y:S01]  /*156f0*/  HADD2.F32 R24, -RZ, R20.reuse.H0_H0 ;  /* 0x20000014ff187230 */ /* 0x100fe20000004100 */
[----:B------:R-:W-:Y:S01]  /*15700*/  F2FP.F16.E4M3.UNPACK_B R27, R7.H1 ;  /* 0x00000007ff1b723e */ /* 0x000fe200030006ff */
[----:B------:R-:W-:Y:S01]  /*15710*/  HADD2.F32 R20, -RZ, R20.H1_H1 ;  /* 0x30000014ff147230 */ /* 0x000fe20000004100 */
[----:B------:R-:W-:-:S02]  /*15720*/  F2FP.F16.E4M3.UNPACK_B R5, R4 ;  /* 0x00000004ff05723e */ /* 0x000fc400020006ff */
[CC--:B------:R-:W-:Y:S01]  /*15730*/  FMUL.FTZ R39, R24.reuse, R31.reuse ;  /* 0x0000001f18277220 */ /* 0x0c0fe20000410000 */
[----:B------:R-:W-:Y:S01]  /*15740*/  F2FP.F16.E4M3.UNPACK_B R7, R4.H1 ;  /* 0x00000004ff07723e */ /* 0x000fe200030006ff */
[----:B------:R-:W-:Y:S01]  /*15750*/  FMUL.FTZ R4, R24, R36 ;  /* 0x0000002418047220 */ /* 0x000fe20000410000 */
[----:B------:R-:W-:Y:S01]  /*15760*/  F2FP.F16.E4M3.UNPACK_B R24, R6 ;  /* 0x00000006ff18723e */ /* 0x000fe200020006ff */
[C---:B------:R-:W-:Y:S01]  /*15770*/  FFMA.FTZ R36, R9.reuse, R36, R39 ;  /* 0x0000002409247223 */ /* 0x040fe20000010027 */
[----:B------:R-:W-:Y:S01]  /*15780*/  HADD2.F32 R39, -RZ, R34.H1_H1 ;  /* 0x30000022ff277230 */ /* 0x000fe20000004100 */
[----:B------:R-:W-:Y:S01]  /*15790*/  F2FP.F16.E4M3.UNPACK_B R25, R6.H1 ;  /* 0x00000006ff19723e */ /* 0x000fe200030006ff */
[----:B------:R-:W-:Y:S01]  /*157a0*/  FFMA.FTZ R42, R9, R31, -R4 ;  /* 0x0000001f092a7223 */ /* 0x000fe20000010804 */
[----:B------:R-:W-:Y:S01]  /*157b0*/  HADD2.F32 R6, -RZ, R21.H0_H0 ;  /* 0x20000015ff067230 */ /* 0x000fe20000004100 */
[----:B------:R-:W-:Y:S01]  /*157c0*/  F2FP.F16.E4M3.UNPACK_B R15, R15.H1 ;  /* 0x0000000fff0f723e */ /* 0x000fe200030006ff */
[----:B------:R-:W-:-:S02]  /*157d0*/  HADD2.F32 R9, -RZ, R30.H1_H1 ;  /* 0x3000001eff097230 */ /* 0x000fc40000004100 */
[----:B------:R-:W-:Y:S01]  /*157e0*/  FMUL.FTZ R43, R20, R39 ;  /* 0x00000027142b7220 */ /* 0x000fe20000410000 */
[----:B------:R-:W-:Y:S02]  /*157f0*/  HADD2.F32 R31, -RZ, R29.H0_H0 ;  /* 0x2000001dff1f7230 */ /* 0x000fe40000004100 */
[----:B------:R-:W-:Y:S01]  /*15800*/  FMUL.FTZ R45, R6, R41 ;  /* 0x00000029062d7220 */ /* 0x000fe20000410000 */
[----:B------:R-:W-:Y:S02]  /*15810*/  HADD2.F32 R4, -RZ, R13.H0_H0 ;  /* 0x2000000dff047230 */ /* 0x000fe40000004100 */
[-C--:B------:R-:W-:Y:S01]  /*15820*/  FMUL.FTZ R20, R20, R9.reuse ;  /* 0x0000000914147220 */ /* 0x080fe20000410000 */
[----:B------:R-:W-:Y:S01]  /*15830*/  FFMA.FTZ R43, R8, R9, -R43 ;  /* 0x00000009082b7223 */ /* 0x000fe2000001082b */
[----:B------:R-:W-:Y:S01]  /*15840*/  FMUL.FTZ R6, R6, R31 ;  /* 0x0000001f06067220 */ /* 0x000fe20000410000 */
[-C--:B------:R-:W-:Y:S01]  /*15850*/  F2FP.F16.E4M3.UNPACK_B R30, R40.reuse ;  /* 0x00000028ff1e723e */ /* 0x080fe200020006ff */
[----:B------:R-:W-:Y:S01]  /*15860*/  FFMA.FTZ R39, R8, R39, R20 ;  /* 0x0000002708277223 */ /* 0x000fe20000010014 */
[----:B------:R-:W-:Y:S01]  /*15870*/  F2FP.F16.E4M3.UNPACK_B R9, R33 ;  /* 0x00000021ff09723e */ /* 0x000fe200020006ff */
[C---:B------:R-:W-:Y:S01]  /*15880*/  FFMA.FTZ R45, R4.reuse, R31, -R45 ;  /* 0x0000001f042d7223 */ /* 0x040fe2000001082d */
[----:B------:R-:W-:Y:S01]  /*15890*/  FFMA.FTZ R41, R4, R41, R6 ;  /* 0x0000002904297223 */ /* 0x000fe20000010006 */
[----:B------:R-:W-:Y:S01]  /*158a0*/  HADD2.F32 R8, -RZ, R29.H1_H1 ;  /* 0x3000001dff087230 */ /* 0x000fe20000004100 */
[----:B------:R-:W-:Y:S01]  /*158b0*/  F2FP.F16.E4M3.UNPACK_B R40, R40.H1 ;  /* 0x00000028ff28723e */ /* 0x000fe200030006ff */
[----:B------:R-:W-:Y:S01]  /*158c0*/  HADD2.F32 R20, -RZ, R37.H1_H1 ;  /* 0x30000025ff147230 */ /* 0x000fe20000004100 */
[----:B------:R-:W-:Y:S01]  /*158d0*/  F2FP.F16.E4M3.UNPACK_B R33, R33.H1 ;  /* 0x00000021ff21723e */ /* 0x000fe200030006ff */
        /* <DEDUP_REMOVED lines=10> */
[----:B------:R-:W-:Y:S02]  /*15980*/  HADD2.F32 R4, -RZ, R11.H0_H0 ;  /* 0x2000000bff047230 */ /* 0x000fe40000004100 */
[----:B------:R-:W-:Y:S01]  /*15990*/  FMUL.FTZ R6, R6, R29 ;  /* 0x0000001d06067220 */ /* 0x000fe20000410000 */
[----:B------:R-:W-:-:S02]  /*159a0*/  HADD2.F32 R9, -RZ, R9.H1_H1 ;  /* 0x30000009ff097230 */ /* 0x000fc40000004100 */
[C---:B------:R-:W-:Y:S01]  /*159b0*/  FFMA.FTZ R44, R13.reuse, R20, R21 ;  /* 0x000000140d2c7223 */ /* 0x040fe20000010015 */
[----:B------:R-:W-:Y:S02]  /*159c0*/  HADD2.F32 R30, -RZ, R30.H1_H1 ;  /* 0x3000001eff1e7230 */ /* 0x000fe40000004100 */
[C---:B------:R-:W-:Y:S01]  /*159d0*/  FFMA.FTZ R46, R4.reuse, R31, R6 ;  /* 0x0000001f042e7223 */ /* 0x040fe20000010006 */
[----:B------:R-:W-:Y:S02]  /*159e0*/  HADD2.F32 R26, -RZ, R26.H1_H1 ;  /* 0x3000001aff1a7230 */ /* 0x000fe40000004100 */
[----:B------:R-:W-:Y:S01]  /*159f0*/  FFMA.FTZ R34, R13, R8, -R34 ;  /* 0x000000080d227223 */ /* 0x000fe20000010822 */
[----:B------:R-:W-:Y:S01]  /*15a00*/  FFMA.FTZ R37, R4, R29, -R37 ;  /* 0x0000001d04257223 */ /* 0x000fe20000010825 */
[----:B------:R-:W-:Y:S01]  /*15a10*/  HADD2.F32 R11, -RZ, R11.H1_H1 ;  /* 0x3000000bff0b7230 */ /* 0x000fe20000004100 */
[----:B------:R-:W-:Y:S01]  /*15a20*/  F2FP.F16.E4M3.UNPACK_B R10, R14 ;  /* 0x0000000eff0a723e */ /* 0x000fe200020006ff */
[----:B------:R-:W-:-:S02]  /*15a30*/  HADD2.F32 R21, -RZ, R40.H0_H0 ;  /* 0x20000028ff157230 */ /* 0x000fc40000004100 */
[CC--:B------:R-:W-:Y:S01]  /*15a40*/  FMUL.FTZ R8, R26.reuse, R30.reuse ;  /* 0x0000001e1a087220 */ /* 0x0c0fe20000410000 */
[----:B------:R-:W-:Y:S02]  /*15a50*/  HADD2.F32 R6, -RZ, R27.H0_H0 ;  /* 0x2000001bff067230 */ /* 0x000fe40000004100 */
[-C--:B------:R-:W-:Y:S01]  /*15a60*/  FMUL.FTZ R29, R26, R9.reuse ;  /* 0x000000091a1d7220 */ /* 0x080fe20000410000 */
[----:B------:R-:W-:Y:S02]  /*15a70*/  HADD2.F32 R13, -RZ, R33.H0_H0 ;  /* 0x20000021ff0d7230 */ /* 0x000fe40000004100 */
[C---:B------:R-:W-:Y:S01]  /*15a80*/  FFMA.FTZ R48, R11.reuse, R9, -R8 ;  /* 0x000000090b307223 */ /* 0x040fe20000010808 */
[----:B------:R-:W-:Y:S02]  /*15a90*/  HADD2.F32 R4, -RZ, R15.H0_H0 ;  /* 0x2000000fff047230 */ /* 0x000fe40000004100 */
[C---:B------:R-:W-:Y:S01]  /*15aa0*/  FMUL.FTZ R31, R6.reuse, R21 ;  /* 0x00000015061f7220 */ /* 0x040fe20000410000 */
[----:B------:R-:W-:Y:S01]  /*15ab0*/  FFMA.FTZ R47, R11, R30, R29 ;  /* 0x0000001e0b2f7223 */ /* 0x000fe2000001001d */
[----:B------:R-:W-:Y:S01]  /*15ac0*/  FMUL.FTZ R6, R6, R13 ;  /* 0x0000000d06067220 */ /* 0x000fe20000410000 */
[----:B------:R-:W-:Y:S01]  /*15ad0*/  F2FP.F16.E4M3.UNPACK_B R11, R35.H1 ;  /* 0x00000023ff0b723e */ /* 0x000fe200030006ff */
[C---:B------:R-:W-:Y:S01]  /*15ae0*/  FFMA.FTZ R49, R4.reuse, R13, -R31 ;  /* 0x0000000d04317223 */ /* 0x040fe2000001081f */
[-C--:B------:R-:W-:Y:S01]  /*15af0*/  F2FP.F16.E4M3.UNPACK_B R8, R28.reuse.H1 ;  /* 0x0000001cff08723e */ /* 0x080fe200030006ff */
[----:B------:R-:W-:Y:S01]  /*15b00*/  FFMA.FTZ R51, R4, R21, R6 ;  /* 0x0000001504337223 */ /* 0x000fe20000010006 */
[----:B------:R-:W-:Y:S01]  /*15b10*/  HADD2.F32 R40, -RZ, R40.H1_H1 ;  /* 0x30000028ff287230 */ /* 0x000fe20000004100 */
[----:B------:R-:W-:Y:S01]  /*15b20*/  F2FP.F16.E4M3.UNPACK_B R35, R35 ;  /* 0x00000023ff23723e */ /* 0x000fe200020006ff */
[----:B------:R-:W-:Y:S01]  /*15b30*/  HADD2.F32 R27, -RZ, R27.H1_H1 ;  /* 0x3000001bff1b7230 */ /* 0x000fe20000004100 */
[----:B------:R-:W-:Y:S01]  /*15b40*/  F2FP.F16.E4M3.UNPACK_B R28, R28 ;  /* 0x0000001cff1c723e */ /* 0x000fe200020006ff */
[----:B------:R-:W-:Y:S01]  /*15b50*/  HADD2.F32 R20, -RZ, R33.H1_H1 ;  /* 0x30000021ff147230 */ /* 0x000fe20000004100 */
[----:B------:R-:W-:Y:S01]  /*15b60*/  F2FP.F16.E4M3.UNPACK_B R14, R14.H1 ;  /* 0x0000000eff0e723e */ /* 0x000fe200030006ff */
[----:B------:R-:W-:-:S02]  /*15b70*/  HADD2.F32 R13, -RZ, R11.H0_H0 ;  /* 0x2000000bff0d7230 */ /* 0x000fc40000004100 */
[C---:B------:R-:W-:Y:S01]  /*15b80*/  FMUL.FTZ R26, R27.reuse, R40 ;  /* 0x000000281b1a7220 */ /* 0x040fe20000410000 */
[----:B------:R-:W-:Y:S02]  /*15b90*/  HADD2.F32 R6, -RZ, R7.H0_H0 ;  /* 0x20000007ff067230 */ /* 0x000fe40000004100 */
[----:B------:R-:W-:Y:S01]  /*15ba0*/  FMUL.FTZ R27, R27, R20 ;  /* 0x000000141b1b7220 */ /* 0x000fe20000410000 */
[----:B------:R-:W-:Y:S01]  /*15bb0*/  HADD2.F32 R9, -RZ, R8.H0_H0 ;  /* 0x20000008ff097230 */ /* 0x000fe20000004100 */
[----:B------:R-:W-:Y:S01]  /*15bc0*/  F2FP.SATFINITE.E4M3.F32.PACK_AB_MERGE_C R41, R44, R41, RZ ;  /* 0x000000292c29723e */ /* 0x000fe200048070ff */
[----:B------:R-:W-:Y:S02]  /*15bd0*/  HADD2.F32 R15, -RZ, R15.H1_H1 ;  /* 0x3000000fff0f7230 */ /* 0x000fe40000004100 */
[C---:B------:R-:W-:Y:S01]  /*15be0*/  FMUL.FTZ R21, R6.reuse, R13 ;  /* 0x0000000d06157220 */ /* 0x040fe20000410000 */
[----:B------:R-:W-:Y:S02]  /*15bf0*/  HADD2.F32 R4, -RZ, R12.H0_H0 ;  /* 0x2000000cff047230 */ /* 0x000fe40000004100 */
[----:B------:R-:W-:Y:S01]  /*15c00*/  FMUL.FTZ R6, R6, R9 ;  /* 0x0000000906067220 */ /* 0x000fe20000410000 */
[----:B------:R-:W-:-:S02]  /*15c10*/  HADD2.F32 R7, -RZ, R7.H1_H1 ;  /* 0x30000007ff077230 */ /* 0x000fc40000004100 */
[C---:B------:R-:W-:Y:S01]  /*15c20*/  FFMA.FTZ R52, R15.reuse, R20, -R26 ;  /* 0x000000140f347223 */ /* 0x040fe2000001081a */
[----:B------:R-:W-:Y:S02]  /*15c30*/  HADD2.F32 R8, -RZ, R8.H1_H1 ;  /* 0x30000008ff087230 */ /* 0x000fe40000004100 */
[----:B------:R-:W-:Y:S01]  /*15c40*/  FFMA.FTZ R40, R15, R40, R27 ;  /* 0x000000280f287223 */ /* 0x000fe2000001001b */
[C---:B------:R-:W-:Y:S01]  /*15c50*/  FFMA.FTZ R21, R4.reuse, R9, -R21 ;  /* 0x0000000904157223 */ /* 0x040fe20000010815 */
[----:B------:R-:W-:Y:S01]  /*15c60*/  FFMA.FTZ R15, R4, R13, R6 ;  /* 0x0000000d040f7223 */ /* 0x000fe20000010006 */
[----:B------:R-:W-:Y:S02]  /*15c70*/  HADD2.F32 R11, -RZ, R11.H1_H1 ;  /* 0x3000000bff0b7230 */ /* 0x000fe40000004100 */
[----:B------:R-:W-:Y:S01]  /*15c80*/  FMUL.FTZ R4, R7, R8 ;  /* 0x0000000807047220 */ /* 0x000fe20000410000 */
[----:B------:R-:W-:Y:S01]  /*15c90*/  HADD2.F32 R12, -RZ, R12.H1_H1 ;  /* 0x3000000cff0c7230 */ /* 0x000fe20000004100 */
[----:B------:R-:W-:Y:S01]  /*15ca0*/  F2FP.SATFINITE.E4M3.F32.PACK_AB_MERGE_C R40, R40, R51, RZ ;  /* 0x000000332828723e */ /* 0x000fe200048070ff */
[----:B------:R-:W-:-:S02]  /*15cb0*/  HADD2.F32 R9, -RZ, R35.H0_H0 ;  /* 0x20000023ff097230 */ /* 0x000fc40000004100 */
[-C--:B------:R-:W-:Y:S01]  /*15cc0*/  FMUL.FTZ R13, R7, R11.reuse ;  /* 0x0000000b070d7220 */ /* 0x080fe20000410000 */
[----:B------:R-:W-:Y:S02]  /*15cd0*/  HADD2.F32 R6, -RZ, R5.H0_H0 ;  /* 0x20000005ff067230 */ /* 0x000fe40000004100 */
[C---:B------:R-:W-:Y:S01]  /*15ce0*/  FFMA.FTZ R26, R12.reuse, R11, R4 ;  /* 0x0000000b0c1a7223 */ /* 0x040fe20000010004 */
[----:B------:R-:W-:Y:S02]  /*15cf0*/  HADD2.F32 R7, -RZ, R28.H0_H0 ;  /* 0x2000001cff077230 */ /* 0x000fe40000004100 */
[----:B------:R-:W-:Y:S01]  /*15d00*/  FFMA.FTZ R20, R12, R8, -R13 ;  /* 0x000000080c147223 */ /* 0x000fe2000001080d */
        /* <DEDUP_REMOVED lines=24> */
[----:B------:R-:W-:Y:S01]  /*15e90*/  FFMA.FTZ R28, R3, R5, -R28 ;  /* 0x00000005031c7223 */ /* 0x000fe2000001081c */
[----:B------:R-:W-:Y:S01]  /*15ea0*/  HADD2.F32 R6, -RZ, R6.H1_H1 ;  /* 0x30000006ff067230 */ /* 0x000fe20000004100 */
[----:B------:R-:W-:Y:S01]  /*15eb0*/  F2FP.F16.E4M3.UNPACK_B R38, R38 ;  /* 0x00000026ff26723e */ /* 0x000fe200020006ff */
[----:B------:R-:W-:Y:S02]  /*15ec0*/  HADD2.F32 R14, -RZ, R14.H1_H1 ;  /* 0x3000000eff0e7230 */ /* 0x000fe40000004100 */
[----:B------:R-:W-:Y:S01]  /*15ed0*/  FMUL.FTZ R5, R25, R7 ;  /* 0x0000000719057220 */ /* 0x000fe20000410000 */
[----:B------:R-:W-:Y:S01]  /*15ee0*/  FFMA.FTZ R29, R3, R9, R4 ;  /* 0x00000009031d7223 */ /* 0x000fe20000010004 */
[-C--:B------:R-:W-:Y:S01]  /*15ef0*/  FMUL.FTZ R30, R25, R6.reuse ;  /* 0x00000006191e7220 */ /* 0x080fe20000410000 */
[----:B------:R-:W-:Y:S02]  /*15f00*/  HADD2.F32 R4, -RZ, R24.H0_H0 ;  /* 0x20000018ff047230 */ /* 0x000fe40000004100 */
[----:B------:R-:W-:Y:S01]  /*15f10*/  FFMA.FTZ R31, R14, R6, -R5 ;  /* 0x000000060e1f7223 */ /* 0x000fe20000010805 */
[----:B------:R-:W-:-:S02]  /*15f20*/  HADD2.F32 R5, -RZ, R32.H0_H0 ;  /* 0x20000020ff057230 */ /* 0x000fc40000004100 */
[----:B------:R-:W-:Y:S01]  /*15f30*/  FFMA.FTZ R30, R14, R7, R30 ;  /* 0x000000070e1e7223 */ /* 0x000fe2000001001e */
[--C-:B------:R-:W-:Y:S01]  /*15f40*/  HADD2.F32 R6, -RZ, R38.reuse.H0_H0 ;  /* 0x20000026ff067230 */ /* 0x100fe20000004100 */
[----:B------:R-:W-:Y:S01]  /*15f50*/  F2FP.SATFINITE.E4M3.F32.PACK_AB_MERGE_C R15, R26, R15, RZ ;  /* 0x0000000f1a0f723e */ /* 0x000fe200048070ff */
[----:B------:R-:W-:Y:S02]  /*15f60*/  HADD2.F32 R9, -RZ, R38.H1_H1 ;  /* 0x30000026ff097230 */ /* 0x000fe40000004100 */
[C---:B------:R-:W-:Y:S01]  /*15f70*/  FMUL.FTZ R25, R4.reuse, R5 ;  /* 0x0000000504197220 */ /* 0x040fe20000410000 */
[----:B------:R-:W-:Y:S02]  /*15f80*/  HADD2.F32 R24, -RZ, R24.H1_H1 ;  /* 0x30000018ff187230 */ /* 0x000fe40000004100 */
[----:B------:R-:W-:Y:S01]  /*15f90*/  FMUL.FTZ R14, R4, R6 ;  /* 0x00000006040e7220 */ /* 0x000fe20000410000 */
[----:B------:R-:W-:Y:S01]  /*15fa0*/  HADD2.F32 R7, -RZ, R32.H1_H1 ;  /* 0x30000020ff077230 */ /* 0x000fe20000004100 */
[----:B------:R-:W-:Y:S01]  /*15fb0*/  F2FP.SATFINITE.E4M3.F32.PACK_AB_MERGE_C R4, R20, R21, RZ ;  /* 0x000000151404723e */ /* 0x000fe200048070ff */
[----:B------:R-:W-:-:S02]  /*15fc0*/  HADD2.F32 R3, -RZ, R10.H0_H0 ;  /* 0x2000000aff037230 */ /* 0x000fc40000004100 */
        /* <DEDUP_REMOVED lines=8> */
[----:B------:R-:W-:Y:S02]  /*16050*/  F2FP.SATFINITE.E4M3.F32.PACK_AB_MERGE_C R5, R34, R45, RZ ;  /* 0x0000002d2205723e */ /* 0x000fe400048070ff */
[----:B------:R-:W-:-:S02]  /*16060*/  F2FP.SATFINITE.E4M3.F32.PACK_AB_MERGE_C R7, R52, R49, RZ ;  /* 0x000000313407723e */ /* 0x000fc400048070ff */
[----:B------:R-:W-:Y:S02]  /*16070*/  F2FP.SATFINITE.E4M3.F32.PACK_AB_MERGE_C R6, R31, R28, RZ ;  /* 0x0000001c1f06723e */ /* 0x000fe400048070ff */
[----:B------:R-:W-:Y:S02]  /*16080*/  F2FP.SATFINITE.E4M3.F32.PACK_AB_MERGE_C R5, R43, R42, R5 ;  /* 0x0000002a2b05723e */ /* 0x000fe40004807005 */
[----:B------:R-:W-:Y:S02]  /*16090*/  F2FP.SATFINITE.E4M3.F32.PACK_AB_MERGE_C R7, R48, R37, R7 ;  /* 0x000000253007723e */ /* 0x000fe40004807007 */
        /* <DEDUP_REMOVED lines=8> */
.L_x_3084:
[----:B------:R-:W-:Y:S05]  /*16120*/  BSYNC B0 ;  /* 0x0000000000007941 */ /* 0x000fea0003800000 */
.L_x_3056:
        /* <DEDUP_REMOVED lines=8> */
.L_x_3054:
[----:B--234-:R-:W2:Y:S01]  /*161b0*/  S2R R0, SR_TID.X ;  /* 0x0000000000007919 */ /* 0x01cea20000002100 */
[----:B------:R-:W-:Y:S05]  /*161c0*/  WARPSYNC.ALL ;  /* 0x0000000000007948 */ /* 0x000fea0003800000 */
[----:B--2---:R-:W-:-:S05]  /*161d0*/  SHF.R.U32.HI R0, RZ, 0x7, R0 ;  /* 0x00000007ff007819 */ /* 0x004fca0000011600 */
[----:B0----5:R-:W-:Y:S02]  /*161e0*/  VIADD R7, R0, 0x8 ;  /* 0x0000000800077836 */ /* 0x021fe40000000000 */
[----:B------:R-:W-:-:S03]  /*161f0*/  IMAD.U32 R0, RZ, RZ, UR60 ;  /* 0x0000003cff007e24 */ /* 0x000fc6000f8e00ff */
[----:B------:R0:W-:Y:S02]  /*16200*/  BAR.SYNC.DEFER_BLOCKING R7, 0x100 ;  /* 0x000400070000751d */ /* 0x0001e40000010000 */
[----:B------:R-:W-:-:S13]  /*16210*/  ISETP.NE.AND P0, PT, R0, 0x3, PT ;  /* 0x000000030000780c */ /* 0x000fda0003f05270 */
[----:B0-----:R-:W-:Y:S05]  /*16220*/  @!P0 BRA `(.L_x_3101) ;  /* 0x0000000000048947 */ /* 0x001fea0003800000 */
[----:B------:R-:W-:Y:S01]  /*16230*/  BPT.TRAP 0x1 ;  /* 0x000000040000795c */ /* 0x000fe20000300000 */
.L_x_3101:
[----:B------:R-:W-:Y:S01]  /*16240*/  IMAD R6, R222, 0x8, R22 ;  /* 0x00000008de067824 */ /* 0x000fe200078e0216 */
[----:B------:R-:W-:-:S04]  /*16250*/  SHF.L.U32 R9, R223, 0x1f, RZ ;  /* 0x0000001fdf097819 */ /* 0x000fc800000006ff */
[----:B------:R0:W2:Y:S01]  /*16260*/  SYNCS.PHASECHK.TRANS64.TRYWAIT P1, [R6+URZ+0x38830], R9 ;  /* 0x03883009060075a7 */ /* 0x0000a2000802017f */
[----:B------:R-:W-:Y:S05]  /*16270*/  @!P0 BRA `(.L_x_3102) ;  /* 0x0000000000048947 */ /* 0x000fea0003800000 */
[----:B------:R-:W-:Y:S01]  /*16280*/  BPT.TRAP 0x1 ;  /* 0x000000040000795c */ /* 0x000fe20000300000 */
.L_x_3102:
[----:B--2---:R-:W-:Y:S05]  /*16290*/  @P1 BRA `(.L_x_3103) ;  /* 0x0000000000081947 */ /* 0x004fea0003800000 */
[----:B------:R-:W2:Y:S02]  /*162a0*/  SYNCS.PHASECHK.TRANS64.TRYWAIT P1, [R6+URZ+0x38830], R9 ;  /* 0x03883009060075a7 */ /* 0x000ea4000802017f */
[----:B--2---:R-:W-:Y:S05]  /*162b0*/  @!P1 BRA `(.L_x_3104) ;  /* 0x0000016400389947 */ /* 0x004fea0003800000 */
.L_x_3103:
        /* <DEDUP_REMOVED lines=8> */
[----:B------:R-:W-:Y:S01]  /*16340*/  UMOV UR57, 0x40000040 ;  /* 0x4000004000397882 */ /* 0x000fe20000000000 */
[----:B------:R-:W-:Y:S01]  /*16350*/  MOV R13, UR9 ;  /* 0x00000009000d7c02 */ /* 0x000fe20008000f00 */
[----:B------:R-:W-:Y:S01]  /*16360*/  UMOV UR53, 0x40000040 ;  /* 0x4000004000357882 */ /* 0x000fe20000000000 */
[----:B------:R-:W-:Y:S01]  /*16370*/  UMOV UR49, 0x40000040 ;  /* 0x4000004000317882 */ /* 0x000fe20000000000 */
[----:B------:R-:W-:Y:S01]  /*16380*/  UMOV UR45, 0x40000040 ;  /* 0x40000040002d7882 */ /* 0x000fe20000000000 */
[----:B------:R-:W-:Y:S01]  /*16390*/  MOV R5, 0x40000040 ;  /* 0x4000004000057802 */ /* 0x000fe20000000f00 */
[----:B------:R-:W-:Y:S01]  /*163a0*/  UIADD3 UR4, UR4, 0x28400, URZ ;  /* 0x0002840004047890 */ /* 0x000fe2000fffe03f */
[----:B------:R-:W3:Y:S01]  /*163b0*/  S2R R0, SR_TID.X ;  /* 0x0000000000007919 */ /* 0x000ee20000002100 */
[----:B------:R-:W-:Y:S01]  /*163c0*/  ULOP3.LUT UR5, UR5, 0x10000, URZ, 0xfc, !UPT ;  /* 0x0001000005057892 */ /* 0x000fe2000f8efc3f */
[----:B------:R-:W-:Y:S01]  /*163d0*/  R2UR UR43, R5 ;  /* 0x00000000052b72ca */ /* 0x000fe200000e0000 */
[----:B------:R-:W-:-:S02]  /*163e0*/  USHF.R.U32.HI UR4, URZ, 0x4, UR4 ;  /* 0x000000043f047899 */ /* 0x000fc40008011604 */
[----:B------:R-:W-:Y:S02]  /*163f0*/  UIADD3 UR56, UR5, 0x6, URZ ;  /* 0x0000000605387890 */ /* 0x000fe4000fffe03f */
[----:B------:R-:W-:Y:S01]  /*16400*/  ULOP3.LUT UR4, UR4, 0x3fff, URZ, 0xc0, !UPT ;  /* 0x00003fff04047892 */ /* 0x000fe2000f8ec03f */
[----:B------:R-:W-:Y:S01]  /*16410*/  UMOV UR8, UR5 ;  /* 0x0000000500087c82 */ /* 0x000fe20008000000 */
[----:B------:R-:W-:Y:S01]  /*16420*/  UIADD3 UR52, UR5, 0x400, URZ ;  /* 0x0000040005347890 */ /* 0x000fe2000fffe03f */
[----:B------:R-:W-:Y:S01]  /*16430*/  IMAD.U32 R12, RZ, RZ, UR8 ;  /* 0x00000008ff0c7e24 */ /* 0x000fe2000f8e00ff */
[----:B------:R-:W-:Y:S02]  /*16440*/  ULOP3.LUT UR61, UR4, 0x10000, URZ, 0xfc, !UPT ;  /* 0x00010000043d7892 */ /* 0x000fe4000f8efc3f */
[----:B------:R-:W-:Y:S02]  /*16450*/  UIADD3 UR4, UR5, 0x2, URZ ;  /* 0x0000000205047890 */ /* 0x000fe4000fffe03f */
[----:B------:R-:W-:Y:S01]  /*16460*/  UIADD3 UR48, UR5, 0x402, URZ ;  /* 0x0000040205307890 */ /* 0x000fe2000fffe03f */
[----:B------:R4:W-:Y:S01]  /*16470*/  STL.64 [R1+0x8], R12 ;  /* 0x0000080c01007387 */ /* 0x0009e20000100a00 */
[----:B------:R-:W-:Y:S01]  /*16480*/  LEA R4, R222, UR61, 0xb ;  /* 0x0000003dde047c11 */ /* 0x000fe2000f8e58ff */
[----:B------:R-:W-:-:S02]  /*16490*/  UIADD3 UR44, UR5, 0x404, URZ ;  /* 0x00000404052c7890 */ /* 0x000fc4000fffe03f */
[----:B------:R-:W-:Y:S01]  /*164a0*/  UIADD3 UR40, UR5, 0x406, URZ ;  /* 0x0000040605287890 */ /* 0x000fe2000fffe03f */
[C---:B------:R-:W-:Y:S01]  /*164b0*/  R2UR UR10, R4.reuse ;  /* 0x00000000040a72ca */ /* 0x040fe200000e0000 */
[----:B------:R-:W-:Y:S01]  /*164c0*/  VIADD R10, R4, 0x2 ;  /* 0x00000002040a7836 */ /* 0x000fe20000000000 */
[----:B------:R-:W-:Y:S01]  /*164d0*/  UMOV UR41, 0x40000040 ;  /* 0x4000004000297882 */ /* 0x000fe20000000000 */
[----:B---3--:R-:W-:-:S10]  /*164e0*/  SHF.R.U32.HI R0, RZ, 0x7, R0 ;  /* 0x00000007ff007819 */ /* 0x008fd40000011600 */
[----:B------:R-:W-:Y:S01]  /*164f0*/  QGMMA.64x128x32.F32.E4M3.E4M3 R24, gdesc[UR8], RZ, !UPT, gsb0 ;  /* 0x01e00000081879f3 */ /* 0x000fe2000c0008ff */
[----:B------:R-:W-:Y:S01]  /*16500*/  R2UR UR10, R10 ;  /* 0x000000000a0a72ca */ /* 0x000fe200000e0000 */
[----:B------:R-:W-:Y:S01]  /*16510*/  UMOV UR8, UR4 ;  /* 0x0000000400087c82 */ /* 0x000fe20008000000 */
[----:B------:R-:W-:Y:S01]  /*16520*/  R2UR UR11, R11 ;  /* 0x000000000b0b72ca */ /* 0x000fe200000e0000 */
[----:B------:R-:W-:Y:S01]  /*16530*/  UMOV UR9, 0x40000040 ;  /* 0x4000004000097882 */ /* 0x000fe20000000000 */
[----:B------:R-:W-:Y:S01]  /*16540*/  VIADD R10, R4, 0x4 ;  /* 0x00000004040a7836 */ /* 0x000fe20000000000 */
[----:B------:R-:W-:Y:S01]  /*16550*/  MOV R11, 0x40000040 ;  /* 0x40000040000b7802 */ /* 0x000fe20000000f00 */
[----:B------:R-:W-:Y:S01]  /*16560*/  UIADD3 UR4, UR5, 0x4, URZ ;  /* 0x0000000405047890 */ /* 0x000fe2000fffe03f */
[----:B------:R-:W-:Y:S02]  /*16570*/  IMAD.U32 R228, RZ, RZ, UR8 ;  /* 0x00000008ffe47e24 */ /* 0x000fe4000f8e00ff */
[----:B------:R-:W-:Y:S01]  /*16580*/  IMAD.U32 R229, RZ, RZ, UR9 ;  /* 0x00000009ffe57e24 */ /* 0x000fe2000f8e00ff */
[----:B------:R-:W-:-:S02]  /*16590*/  WARPGROUP.DEPBAR.LE gsb0, 0x0 ;  /* 0x00008000000079c5 */ /* 0x000fc40000010000 */
[----:B------:R-:W-:-:S06]  /*165a0*/  WARPGROUP.ARRIVE ;  /* 0x00000000000079c5 */ /* 0x000fcc0000000000 */
[----:B------:R-:W-:Y:S01]  /*165b0*/  QGMMA.64x128x32.F32.E4M3.E4M3 R24, gdesc[UR8], R24, gsb0 ;  /* 0x01e00000081879f3 */ /* 0x000fe20008000818 */
        /* <DEDUP_REMOVED lines=10> */
[----:B------:R-:W-:Y:S01]  /*16660*/  IMAD.U32 R227, RZ, RZ, UR9 ;  /* 0x00000009ffe37e24 */ /* 0x000fe2000f8e00ff */
[----:B------:R-:W-:-:S02]  /*16670*/  MOV R11, 0x40000040 ;  /* 0x40000040000b7802 */ /* 0x000fc40000000f00 */
[----:B------:R-:W-:Y:S01]  /*16680*/  R2UR UR54, R10 ;  /* 0x000000000a3672ca */ /* 0x000fe200000e0000 */
[----:B------:R-:W-:Y:S01]  /*16690*/  VIADD R10, R4, 0x402 ;  /* 0x00000402040a7836 */ /* 0x000fe20000000000 */
[----:B------:R-:W-:Y:S01]  /*166a0*/  R2UR UR55, R11 ;  /* 0x000000000b3772ca */ /* 0x000fe200000e0000 */
[----:B------:R-:W-:-:S03]  /*166b0*/  IMAD.MOV.U32 R11, RZ, RZ, 0x40000040 ;  /* 0x40000040ff0b7424 */ /* 0x000fc600078e00ff */
[----:B------:R-:W-:Y:S01]  /*166c0*/  R2UR UR50, R10 ;  /* 0x000000000a3272ca */ /* 0x000fe200000e0000 */
[C---:B------:R-:W-:Y:S01]  /*166d0*/  VIADD R10, R4.reuse, 0x404 ;  /* 0x00000404040a7836 */ /* 0x040fe20000000000 */
[----:B------:R-:W-:Y:S01]  /*166e0*/  R2UR UR51, R11 ;  /* 0x000000000b3372ca */ /* 0x000fe200000e0000 */
[----:B------:R-:W-:Y:S02]  /*166f0*/  IMAD.MOV.U32 R11, RZ, RZ, 0x40000040 ;  /* 0x40000040ff0b7424 */ /* 0x000fe400078e00ff */
[----:B------:R-:W-:Y:S01]  /*16700*/  VIADD R4, R4, 0x406 ;  /* 0x0000040604047836 */ /* 0x000fe20000000000 */
[----:B------:R-:W-:Y:S02]  /*16710*/  R2UR UR46, R10 ;  /* 0x000000000a2e72ca */ /* 0x000fe400000e0000 */
[----:B------:R-:W-:Y:S02]  /*16720*/  R2UR UR47, R11 ;  /* 0x000000000b2f72ca */ /* 0x000fe400000e0000 */
[----:B------:R-:W-:-:S02]  /*16730*/  R2UR UR42, R4 ;  /* 0x00000000042a72ca */ /* 0x000fc400000e0000 */
        /* <DEDUP_REMOVED lines=23> */
.L_x_3105:
[----:B-1----:R-:W3:Y:S01]  /*168b0*/  LDL.LU R3, [R1] ;  /* 0x0000000001037983 */ /* 0x002ee20000300800 */
[----:B------:R-:W1:Y:S03]  /*168c0*/  LDC R219, c[0x0][0x448] ;  /* 0x00011200ffdb7b82 */ /* 0x000e660000000800 */
[----:B------:R-:W5:Y:S04]  /*168d0*/  LDL R0, [R1+0x24] ;  /* 0x0000240001007983 */ /* 0x000f680000100800 */
[----:B------:R-:W2:Y:S01]  /*168e0*/  LDL R8, [R1+0x28] ;  /* 0x0000280001087983 */ /* 0x000ea20000100800 */
[----:B------:R-:W-:Y:S01]  /*168f0*/  IMAD.MOV.U32 R5, RZ, RZ, -0x80 ;  /* 0xffffff80ff057424 */ /* 0x000fe200078e00ff */
[----:B-1----:R-:W-:-:S13]  /*16900*/  ISETP.NE.AND P1, PT, R219, 0x1, PT ;  /* 0x00000001db00780c */ /* 0x002fda0003f25270 */
[----:B------:R-:W1:Y:S01]  /*16910*/  @P1 LDC R4, c[0x0][0x450] ;  /* 0x00011400ff041b82 */ /* 0x000e620000000800 */
[----:B---3--:R-:W-:-:S04]  /*16920*/  LOP3.LUT R3, R3, 0xfffffff7, RZ, 0xc0, !PT ;  /* 0xfffffff703037812 */ /* 0x008fc800078ec0ff */
[----:B------:R-:W-:Y:S01]  /*16930*/  @P1 LOP3.LUT R3, R3, 0x8, RZ, 0xfc, !PT ;  /* 0x0000000803031812 */ /* 0x000fe200078efcff */
[----:B-----5:R-:W-:-:S04]  /*16940*/  IMAD.IADD R0, R0, 0x1, R225 ;  /* 0x0000000100007824 */ /* 0x020fc800078e02e1 */
[----:B------:R3:W-:Y:S02]  /*16950*/  STL [R1], R3 ;  /* 0x0000000301007387 */ /* 0x0007e40000100800 */
[----:B---3--:R-:W3:Y:S02]  /*16960*/  @P1 LDC R3, c[0x0][0x44c] ;  /* 0x00011300ff031b82 */ /* 0x008ee40000000800 */
[----:B---3--:R-:W-:-:S05]  /*16970*/  @P1 IMAD.HI.U32 R3, R0, R3, RZ ;  /* 0x0000000300031227 */ /* 0x008fca00078e00ff */
[----:B-1----:R-:W-:Y:S01]  /*16980*/  @P1 SHF.R.U32.HI R0, RZ, R4, R3 ;  /* 0x00000004ff001219 */ /* 0x002fe20000011603 */
[----:B------:R-:W-:-:S04]  /*16990*/  IMAD R4, R168, R5, 0x80 ;  /* 0x00000080a8047424 */ /* 0x000fc800078e0205 */
[----:B------:R-:W1:Y:S01]  /*169a0*/  SHFL.IDX PT, R3, R0, 0x1, 0x1c1f ;  /* 0x003c1f0000037f89 */ /* 0x000e6200000e0000 */
[----:B------:R-:W-:-:S04]  /*169b0*/  IMAD.IADD R4, R217, 0x1, R4 ;  /* 0x00000001d9047824 */ /* 0x000fc800078e0204 */
[----:B--2---:R-:W-:-:S05]  /*169c0*/  IMAD R15, R8, -0x2, R4 ;  /* 0xfffffffe080f7824 */ /* 0x004fca00078e0204 */
[----:B------:R-:W-:-:S04]  /*169d0*/  IADD3 R4, -R216, 0x1, R15 ;  /* 0x00000001d8047810 */ /* 0x000fc80007ffe10f */
[----:B-1----:R-:W-:-:S04]  /*169e0*/  VIADDMNMX R8, R3, R4, R15, PT ;  /* 0x0000000403087246 */ /* 0x002fc8000380010f */
[C---:B------:R-:W-:Y:S02]  /*169f0*/  ISETP.GT.AND P1, PT, R8.reuse, RZ, PT ;  /* 0x000000ff0800720c */ /* 0x040fe40003f24270 */
[C---:B------:R-:W-:Y:S02]  /*16a00*/  ISETP.GT.AND P2, PT, R8.reuse, 0x1, PT ;  /* 0x000000010800780c */ /* 0x040fe40003f44270 */
[----:B------:R-:W-:Y:S02]  /*16a10*/  ISETP.GT.AND P3, PT, R8, 0x8, PT ;  /* 0x000000080800780c */ /* 0x000fe40003f64270 */
[----:B------:R-:W-:Y:S02]  /*16a20*/  FSEL R26, R26, -INF , P1 ;  /* 0xff8000001a1a7808 */ /* 0x000fe40000800000 */
[----:B----4-:R-:W-:Y:S02]  /*16a30*/  FSEL R12, R27, -INF , P2 ;  /* 0xff8000001b0c7808 */ /* 0x010fe40001000000 */
        /* <DEDUP_REMOVED lines=85> */
[----:B------:R-:W-:Y:S01]  /*16f90*/  FSEL R39, R86, -INF , P2 ;  /* 0xff80000056277808 */ /* 0x000fe20001000000 */
[----:B------:R-:W-:Y:S01]  /*16fa0*/  SHFL.IDX PT, R8, R0, RZ, 0x1c1f ;  /* 0x001c1fff00087589 */ /* 0x000fe200000e0000 */
[----:B------:R-:W-:Y:S02]  /*16fb0*/  FMNMX.FTZ R34, R83, R34, !PT ;  /* 0x0000002253227209 */ /* 0x000fe40007810000 */
[----:B------:R-:W-:Y:S02]  /*16fc0*/  FSEL R87, R87, -INF , P1 ;  /* 0xff80000057577808 */ /* 0x000fe40000800000 */
[----:B------:R-:W-:-:S04]  /*16fd0*/  FMNMX.FTZ R34, R39, R34, !PT ;  /* 0x0000002227227209 */ /* 0x000fc80007810000 */
[----:B------:R-:W-:-:S05]  /*16fe0*/  FMNMX.FTZ R34, R87, R34, !PT ;  /* 0x0000002257227209 */ /* 0x000fca0007810000 */
[----:B------:R-:W1:Y:S02]  /*16ff0*/  SHFL.BFLY PT, R47, R34, 0x2, 0x1f ;  /* 0x0c401f00222f7f89 */ /* 0x000e6400000e0000 */
[----:B-1----:R-:W-:Y:S02]  /*17000*/  FMNMX.FTZ R54, R34, R47, !PT ;  /* 0x0000002f22367209 */ /* 0x002fe40007810000 */
[----:B------:R-:W-:-:S03]  /*17010*/  VIADDMNMX R34, R8, R4, R15, PT ;  /* 0x0000000408227246 */ /* 0x000fc6000380010f */
[----:B------:R-:W1:Y:S01]  /*17020*/  SHFL.BFLY PT, R47, R54, 0x1, 0x1f ;  /* 0x0c201f00362f7f89 */ /* 0x000e6200000e0000 */
[C---:B------:R-:W-:Y:S02]  /*17030*/  ISETP.GT.AND P2, PT, R34.reuse, 0x1, PT ;  /* 0x000000012200780c */ /* 0x040fe40003f44270 */
[----:B------:R-:W-:Y:S02]  /*17040*/  ISETP.GT.AND P3, PT, R34, 0x8, PT ;  /* 0x000000082200780c */ /* 0x000fe40003f64270 */
[----:B------:R-:W-:Y:S02]  /*17050*/  FSEL R91, R25, -INF , P2 ;  /* 0xff800000195b7808 */ /* 0x000fe40001000000 */
[----:B------:R-:W-:Y:S02]  /*17060*/  FSEL R89, R28, -INF , P3 ;  /* 0xff8000001c597808 */ /* 0x000fe40001800000 */
[----:B------:R-:W-:-:S04]  /*17070*/  ISETP.GT.AND P2, PT, R34, 0x10, PT ;  /* 0x000000102200780c */ /* 0x000fc80003f44270 */
[----:B------:R-:W-:Y:S02]  /*17080*/  FSEL R93, R32, -INF , P2 ;  /* 0xff800000205d7808 */ /* 0x000fe40001000000 */
[----:B------:R-:W-:-:S04]  /*17090*/  ISETP.GT.AND P2, PT, R34, 0x18, PT ;  /* 0x000000182200780c */ /* 0x000fc80003f44270 */
[----:B------:R-:W-:Y:S02]  /*170a0*/  FSEL R95, R36, -INF , P2 ;  /* 0xff800000245f7808 */ /* 0x000fe40001000000 */
[----:B------:R-:W-:Y:S02]  /*170b0*/  ISETP.GT.AND P2, PT, R34, 0x20, PT ;  /* 0x000000202200780c */ /* 0x000fe40003f44270 */
[----:B-1----:R-:W-:Y:S02]  /*170c0*/  FMNMX.FTZ R0, R54, R47, !PT ;  /* 0x0000002f36007209 */ /* 0x002fe40007810000 */
[----:B------:R-:W-:Y:S02]  /*170d0*/  FSEL R97, R40, -INF , P2 ;  /* 0xff80000028617808 */ /* 0x000fe40001000000 */
[----:B------:R-:W-:Y:S01]  /*170e0*/  FSETP.NEU.FTZ.AND P1, PT, R0, -INF , PT ;  /* 0xff8000000000780b */ /* 0x000fe20003f3d000 */
[----:B------:R-:W-:-:S01]  /*170f0*/  FFMA.FTZ R47, R2, R0, -8 ;  /* 0xc1000000022f7423 */ /* 0x000fc20000010000 */
[----:B------:R-:W-:-:S04]  /*17100*/  ISETP.GT.AND P2, PT, R34, 0x28, PT ;  /* 0x000000282200780c */ /* 0x000fc80003f44270 */
[----:B------:R-:W-:Y:S02]  /*17110*/  FSEL R47, R47, RZ, P1 ;  /* 0x000000ff2f2f7208 */ /* 0x000fe40000800000 */
[----:B------:R-:W-:Y:S02]  /*17120*/  ISETP.GT.AND P1, PT, R34, RZ, PT ;  /* 0x000000ff2200720c */ /* 0x000fe40003f24270 */
[----:B------:R-:W-:Y:S01]  /*17130*/  FSEL R99, R44, -INF , P2 ;  /* 0xff8000002c637808 */ /* 0x000fe20001000000 */
[----:B------:R-:W-:-:S01]  /*17140*/  FFMA.FTZ R12, R2, R12, -R47 ;  /* 0x0000000c020c7223 */ /* 0x000fc2000001082f */
[--C-:B------:R-:W-:Y:S01]  /*17150*/  FFMA.FTZ R4, R2, R30, -R47.reuse ;  /* 0x0000001e02047223 */ /* 0x100fe2000001082f */
[----:B------:R-:W-:Y:S01]  /*17160*/  FSEL R30, R24, -INF , P1 ;  /* 0xff800000181e7808 */ /* 0x000fe20000800000 */
[--C-:B------:R-:W-:Y:S01]  /*17170*/  FFMA.FTZ R15, R2, R14, -R47.reuse ;  /* 0x0000000e020f7223 */ /* 0x100fe2000001082f */
[----:B------:R1:W-:Y:S01]  /*17180*/  MUFU.EX2 R8, R12 ;  /* 0x0000000c00087308 */ /* 0x0003e20000000800 */
[----:B------:R-:W-:Y:S01]  /*17190*/  ISETP.GT.AND P1, PT, R34, 0x9, PT ;  /* 0x000000092200780c */ /* 0x000fe20003f24270 */
[--C-:B------:R-:W-:Y:S01]  /*171a0*/  FFMA.FTZ R155, R2, R20, -R47.reuse ;  /* 0x00000014029b7223 */ /* 0x100fe2000001082f */
[----:B------:R-:W-:Y:S01]  /*171b0*/  ISETP.GT.AND P2, PT, R34, 0x30, PT ;  /* 0x000000302200780c */ /* 0x000fe20003f44270 */
[C-C-:B------:R-:W-:Y:S01]  /*171c0*/  FFMA.FTZ R153, R2.reuse, R26, -R47.reuse ;  /* 0x0000001a02997223 */ /* 0x140fe2000001082f */
[----:B------:R-:W-:Y:S01]  /*171d0*/  FSEL R29, R29, -INF , P1 ;  /* 0xff8000001d1d7808 */ /* 0x000fe20000800000 */
[--C-:B------:R-:W-:Y:S01]  /*171e0*/  FFMA.FTZ R36, R2, R51, -R47.reuse ;  /* 0x0000003302247223 */ /* 0x100fe2000001082f */
[----:B------:R-:W-:Y:S01]  /*171f0*/  ISETP.GT.AND P1, PT, R34, 0x11, PT ;  /* 0x000000112200780c */ /* 0x000fe20003f24270 */
[--C-:B------:R-:W-:Y:S01]  /*17200*/  FFMA.FTZ R38, R2, R38, -R47.reuse ;  /* 0x0000002602267223 */ /* 0x100fe2000001082f */
[----:B-1----:R-:W-:Y:S01]  /*17210*/  FMNMX.FTZ R12, R30, R91, !PT ;  /* 0x0000005b1e0c7209 */ /* 0x002fe20007810000 */
[C-C-:B------:R-:W-:Y:S01]  /*17220*/  FFMA.FTZ R161, R2.reuse, R31, -R47.reuse ;  /* 0x0000001f02a17223 */ /* 0x140fe2000001082f */
[----:B------:R-:W-:Y:S01]  /*17230*/  FSEL R33, R33, -INF , P1 ;  /* 0xff80000021217808 */ /* 0x000fe20000800000 */
[C-C-:B------:R-:W-:Y:S01]  /*17240*/  FFMA.FTZ R40, R2.reuse, R59, -R47.reuse ;  /* 0x0000003b02287223 */ /* 0x140fe2000001082f */
[----:B------:R-:W-:Y:S01]  /*17250*/  FMNMX.FTZ R12, R89, R12, !PT ;  /* 0x0000000c590c7209 */ /* 0x000fe20007810000 */
[--C-:B------:R-:W-:Y:S01]  /*17260*/  FFMA.FTZ R163, R2, R5, -R47.reuse ;  /* 0x0000000502a37223 */ /* 0x100fe2000001082f */
[----:B------:R-:W-:Y:S01]  /*17270*/  ISETP.GT.AND P1, PT, R34, 0x19, PT ;  /* 0x000000192200780c */ /* 0x000fe20003f24270 */
[C-C-:B------:R-:W-:Y:S01]  /*17280*/  FFMA.FTZ R5, R2.reuse, R11, -R47.reuse ;  /* 0x0000000b02057223 */ /* 0x140fe2000001082f */
[----:B------:R-:W-:Y:S01]  /*17290*/  FMNMX.FTZ R12, R29, R12, !PT ;  /* 0x0000000c1d0c7209 */ /* 0x000fe20007810000 */
[C-C-:B------:R-:W-:Y:S01]  /*172a0*/  FFMA.FTZ R11, R2.reuse, R27, -R47.reuse ;  /* 0x0000001b020b7223 */ /* 0x140fe2000001082f */
[----:B------:R-:W-:Y:S01]  /*172b0*/  FSEL R37, R37, -INF , P1 ;  /* 0xff80000025257808 */ /* 0x000fe20000800000 */
[----:B------:R-:W1:Y:S01]  /*172c0*/  MUFU.EX2 R153, R153 ;  /* 0x0000009900997308 */ /* 0x000e620000000800 */
[----:B------:R-:W-:Y:S01]  /*172d0*/  FMNMX.FTZ R12, R93, R12, !PT ;  /* 0x0000000c5d0c7209 */ /* 0x000fe20007810000 */
[--C-:B------:R-:W-:Y:S01]  /*172e0*/  FFMA.FTZ R159, R2, R50, -R47.reuse ;  /* 0x00000032029f7223 */ /* 0x100fe2000001082f */
[----:B------:R-:W-:Y:S01]  /*172f0*/  ISETP.GT.AND P1, PT, R34, 0x21, PT ;  /* 0x000000212200780c */ /* 0x000fe20003f24270 */
[C-C-:B------:R-:W-:Y:S01]  /*17300*/  FFMA.FTZ R21, R2.reuse, R21, -R47.reuse ;  /* 0x0000001502157223 */ /* 0x140fe2000001082f */
[----:B------:R-:W-:Y:S01]  /*17310*/  FMNMX.FTZ R14, R33, R12, !PT ;  /* 0x0000000c210e7209 */ /* 0x000fe20007810000 */
[C-C-:B------:R-:W-:Y:S01]  /*17320*/  FFMA.FTZ R165, R2.reuse, R13, -R47.reuse ;  /* 0x0000000d02a57223 */ /* 0x140fe2000001082f */
[----:B------:R-:W-:Y:S01]  /*17330*/  FSEL R41, R41, -INF , P1 ;  /* 0xff80000029297808 */ /* 0x000fe20000800000 */
[----:B------:R-:W2:Y:S01]  /*17340*/  MUFU.EX2 R4, R4 ;  /* 0x0000000400047308 */ /* 0x000ea20000000800 */
[----:B------:R-:W-:Y:S01]  /*17350*/  FMNMX.FTZ R14, R95, R14, !PT ;  /* 0x0000000e5f0e7209 */ /* 0x000fe20007810000 */
[--C-:B------:R-:W-:Y:S01]  /*17360*/  FFMA.FTZ R13, R2, R39, -R47.reuse ;  /* 0x00000027020d7223 */ /* 0x100fe2000001082f */
[----:B------:R-:W-:Y:S01]  /*17370*/  ISETP.GT.AND P1, PT, R34, 0x29, PT ;  /* 0x000000292200780c */ /* 0x000fe20003f24270 */
[C-C-:B------:R-:W-:Y:S01]  /*17380*/  FFMA.FTZ R157, R2.reuse, R42, -R47.reuse ;  /* 0x0000002a029d7223 */ /* 0x140fe2000001082f */
[----:B------:R-:W-:Y:S01]  /*17390*/  FMNMX.FTZ R20, R37, R14, !PT ;  /* 0x0000000e25147209 */ /* 0x000fe20007810000 */
[--C-:B------:R-:W-:Y:S01]  /*173a0*/  FFMA.FTZ R90, R2, R90, -R47.reuse ;  /* 0x0000005a025a7223 */ /* 0x100fe2000001082f */
[----:B------:R-:W-:Y:S01]  /*173b0*/  FSEL R45, R45, -INF , P1 ;  /* 0xff8000002d2d7808 */ /* 0x000fe20000800000 */
[----:B------:R3:W-:Y:S01]  /*173c0*/  MUFU.EX2 R14, R38 ;  /* 0x00000026000e7308 */ /* 0x0007e20000000800 */
[----:B------:R-:W-:Y:S01]  /*173d0*/  FMNMX.FTZ R20, R97, R20, !PT ;  /* 0x0000001461147209 */ /* 0x000fe20007810000 */
[----:B-1----:R-:W-:Y:S01]  /*173e0*/  FADD.FTZ R39, R153, R8 ;  /* 0x0000000899277221 */ /* 0x002fe20000010000 */
[----:B------:R-:W-:Y:S01]  /*173f0*/  ISETP.GT.AND P1, PT, R34, 0x31, PT ;  /* 0x000000312200780c */ /* 0x000fe20003f24270 */
[C-C-:B------:R-:W-:Y:S01]  /*17400*/  FFMA.FTZ R46, R2.reuse, R46, -R47.reuse ;  /* 0x0000002e022e7223 */ /* 0x140fe2000001082f */
[----:B------:R-:W-:Y:S01]  /*17410*/  FMNMX.FTZ R20, R41, R20, !PT ;  /* 0x0000001429147209 */ /* 0x000fe20007810000 */
[--C-:B------:R-:W-:Y:S01]  /*17420*/  FFMA.FTZ R25, R2, R92, -R47.reuse ;  /* 0x0000005c02197223 */ /* 0x100fe2000001082f */
[----:B------:R-:W-:Y:S01]  /*17430*/  FSEL R101, R48, -INF , P2 ;  /* 0xff80000030657808 */ /* 0x000fe20001000000 */
[----:B------:R-:W1:Y:S01]  /*17440*/  MUFU.EX2 R15, R15 ;  /* 0x0000000f000f7308 */ /* 0x000e620000000800 */
[----:B------:R-:W-:Y:S01]  /*17450*/  FMNMX.FTZ R20, R99, R20, !PT ;  /* 0x0000001463147209 */ /* 0x000fe20007810000 */
[--C-:B---3--:R-:W-:Y:S01]  /*17460*/  FFMA.FTZ R38, R2, R43, -R47.reuse ;  /* 0x0000002b02267223 */ /* 0x108fe2000001082f */
[----:B------:R-:W-:Y:S01]  /*17470*/  ISETP.GT.AND P2, PT, R34, 0x38, PT ;  /* 0x000000382200780c */ /* 0x000fe20003f44270 */
[C-C-:B------:R-:W-:Y:S01]  /*17480*/  FFMA.FTZ R43, R2.reuse, R55, -R47.reuse ;  /* 0x00000037022b7223 */ /* 0x140fe2000001082f */
[----:B------:R-:W-:Y:S01]  /*17490*/  FMNMX.FTZ R20, R45, R20, !PT ;  /* 0x000000142d147209 */ /* 0x000fe20007810000 */
[C-C-:B------:R-:W-:Y:S01]  /*174a0*/  FFMA.FTZ R167, R2.reuse, R35, -R47.reuse ;  /* 0x0000002302a77223 */ /* 0x140fe2000001082f */
[----:B------:R-:W-:Y:S01]  /*174b0*/  FSEL R49, R49, -INF , P1 ;  /* 0xff80000031317808 */ /* 0x000fe20000800000 */
[----:B------:R-:W3:Y:S01]  /*174c0*/  MUFU.EX2 R155, R155 ;  /* 0x0000009b009b7308 */ /* 0x000ee20000000800 */
[----:B------:R-:W-:Y:S01]  /*174d0*/  FMNMX.FTZ R20, R101, R20, !PT ;  /* 0x0000001465147209 */ /* 0x000fe20007810000 */
[--C-:B------:R-:W-:Y:S01]  /*174e0*/  FFMA.FTZ R59, R2, R63, -R47.reuse ;  /* 0x0000003f023b7223 */ /* 0x100fe2000001082f */
[----:B------:R-:W-:Y:S01]  /*174f0*/  ISETP.GT.AND P1, PT, R34, 0x39, PT ;  /* 0x000000392200780c */ /* 0x000fe20003f24270 */
[--C-:B------:R-:W-:Y:S01]  /*17500*/  FFMA.FTZ R42, R2, R71, -R47.reuse ;  /* 0x00000047022a7223 */ /* 0x100fe2000001082f */
[----:B------:R-:W-:Y:S01]  /*17510*/  FSEL R103, R52, -INF , P2 ;  /* 0xff80000034677808 */ /* 0x000fe20001000000 */
[--C-:B------:R-:W-:Y:S01]  /*17520*/  FFMA.FTZ R44, R2, R79, -R47.reuse ;  /* 0x0000004f022c7223 */ /* 0x100fe2000001082f */
[----:B------:R-:W-:Y:S01]  /*17530*/  FMNMX.FTZ R24, R49, R20, !PT ;  /* 0x0000001431187209 */ /* 0x000fe20007810000 */
[----:B------:R4:W5:Y:S01]  /*17540*/  MUFU.EX2 R12, R21 ;  /* 0x00000015000c7308 */ /* 0x0009620000000800 */
[----:B------:R-:W-:Y:S01]  /*17550*/  ISETP.GT.AND P2, PT, R34, 0x40, PT ;  /* 0x000000402200780c */ /* 0x000fe20003f44270 */
[----:B------:R-:W-:Y:S01]  /*17560*/  FFMA.FTZ R83, R2, R83, -R47 ;  /* 0x0000005302537223 */ /* 0x000fe2000001082f */
[----:B------:R-:W-:-:S02]  /*17570*/  FSEL R53, R53, -INF , P1 ;  /* 0xff80000035357808 */ /* 0x000fc40000800000 */
[----:B------:R-:W-:Y:S02]  /*17580*/  FMNMX.FTZ R24, R103, R24, !PT ;  /* 0x0000001867187209 */ /* 0x000fe40007810000 */
[----:B------:R-:W-:Y:S01]  /*17590*/  ISETP.GT.AND P1, PT, R34, 0x41, PT ;  /* 0x000000412200780c */ /* 0x000fe20003f24270 */
[----:B------:R-:W-:Y:S01]  /*175a0*/  MUFU.EX2 R157, R157 ;  /* 0x0000009d009d7308 */ /* 0x000fe20000000800 */
[----:B------:R-:W-:Y:S01]  /*175b0*/  FSEL R105, R56, -INF , P2 ;  /* 0xff80000038697808 */ /* 0x000fe20001000000 */
[----:B----4-:R-:W-:Y:S01]  /*175c0*/  FFMA.FTZ R21, R2, R88, -R47 ;  /* 0x0000005802157223 */ /* 0x010fe2000001082f */
[----:B------:R-:W-:Y:S02]  /*175d0*/  FMNMX.FTZ R26, R53, R24, !PT ;  /* 0x00000018351a7209 */ /* 0x000fe40007810000 */
[----:B------:R-:W-:Y:S02]  /*175e0*/  ISETP.GT.AND P2, PT, R34, 0x48, PT ;  /* 0x000000482200780c */ /* 0x000fe40003f44270 */
[----:B------:R-:W-:Y:S01]  /*175f0*/  FSEL R57, R57, -INF , P1 ;  /* 0xff80000039397808 */ /* 0x000fe20000800000 */
[----:B------:R-:W4:Y:S01]  /*17600*/  MUFU.EX2 R21, R21 ;  /* 0x0000001500157308 */ /* 0x000f220000000800 */
[----:B------:R-:W-:-:S02]  /*17610*/  FMNMX.FTZ R26, R105, R26, !PT ;  /* 0x0000001a691a7209 */ /* 0x000fc40007810000 */
[----:B------:R-:W-:Y:S02]  /*17620*/  ISETP.GT.AND P1, PT, R34, 0x49, PT ;  /* 0x000000492200780c */ /* 0x000fe40003f24270 */
[----:B------:R-:W-:Y:S01]  /*17630*/  FSEL R113, R60, -INF , P2 ;  /* 0xff8000003c717808 */ /* 0x000fe20001000000 */
[----:B--2---:R-:W-:Y:S01]  /*17640*/  FADD.FTZ R60, R4, R39 ;  /* 0x00000027043c7221 */ /* 0x004fe20000010000 */
[----:B------:R-:W-:Y:S01]  /*17650*/  FMNMX.FTZ R26, R57, R26, !PT ;  /* 0x0000001a391a7209 */ /* 0x000fe20007810000 */
[----:B------:R-:W2:Y:S01]  /*17660*/  MUFU.EX2 R20, R90 ;  /* 0x0000005a00147308 */ /* 0x000ea20000000800 */
[----:B------:R-:W-:Y:S01]  /*17670*/  ISETP.GT.AND P2, PT, R34, 0x50, PT ;  /* 0x000000502200780c */ /* 0x000fe20003f44270 */
[----:B-1----:R-:W-:Y:S01]  /*17680*/  FADD.FTZ R60, R15, R60 ;  /* 0x0000003c0f3c7221 */ /* 0x002fe20000010000 */
[----:B------:R-:W-:Y:S02]  /*17690*/  FSEL R61, R61, -INF , P1 ;  /* 0xff8000003d3d7808 */ /* 0x000fe40000800000 */
[----:B------:R-:W-:-:S02]  /*176a0*/  FMNMX.FTZ R26, R113, R26, !PT ;  /* 0x0000001a711a7209 */ /* 0x000fc40007810000 */
[----:B------:R-:W-:Y:S01]  /*176b0*/  ISETP.GT.AND P1, PT, R34, 0x51, PT ;  /* 0x000000512200780c */ /* 0x000fe20003f24270 */
[----:B------:R1:W0:Y:S01]  /*176c0*/  MUFU.EX2 R24, R46 ;  /* 0x0000002e00187308 */ /* 0x0002220000000800 */
[----:B------:R-:W-:Y:S02]  /*176d0*/  FSEL R107, R64, -INF , P2 ;  /* 0xff800000406b7808 */ /* 0x000fe40001000000 */
[----:B------:R-:W-:Y:S02]  /*176e0*/  FMNMX.FTZ R26, R61, R26, !PT ;  /* 0x0000001a3d1a7209 */ /* 0x000fe40007810000 */
[----:B------:R-:W-:Y:S02]  /*176f0*/  ISETP.GT.AND P2, PT, R34, 0x58, PT ;  /* 0x000000582200780c */ /* 0x000fe40003f44270 */
[----:B------:R-:W-:Y:S01]  /*17700*/  FSEL R65, R65, -INF , P1 ;  /* 0xff80000041417808 */ /* 0x000fe20000800000 */
[----:B------:R-:W-:Y:S01]  /*17710*/  MUFU.EX2 R25, R25 ;  /* 0x0000001900197308 */ /* 0x000fe20000000800 */
[----:B------:R-:W-:Y:S01]  /*17720*/  FMNMX.FTZ R26, R107, R26, !PT ;  /* 0x0000001a6b1a7209 */ /* 0x000fe20007810000 */
[----:B-1----:R-:W-:Y:S01]  /*17730*/  FFMA.FTZ R46, R2, R87, -R47 ;  /* 0x00000057022e7223 */ /* 0x002fe2000001082f */
[----:B------:R-:W-:-:S02]  /*17740*/  ISETP.GT.AND P1, PT, R34, 0x59, PT ;  /* 0x000000592200780c */ /* 0x000fc40003f24270 */
[----:B------:R-:W-:Y:S02]  /*17750*/  FSEL R109, R68, -INF , P2 ;  /* 0xff800000446d7808 */ /* 0x000fe40001000000 */
[----:B------:R-:W-:Y:S01]  /*17760*/  FMNMX.FTZ R28, R65, R26, !PT ;  /* 0x0000001a411c7209 */ /* 0x000fe20007810000 */
[----:B------:R-:W-:Y:S01]  /*17770*/  MUFU.EX2 R159, R159 ;  /* 0x0000009f009f7308 */ /* 0x000fe20000000800 */
[C---:B------:R-:W-:Y:S02]  /*17780*/  ISETP.GT.AND P2, PT, R34.reuse, 0x60, PT ;  /* 0x000000602200780c */ /* 0x040fe40003f44270 */
[----:B------:R-:W-:Y:S02]  /*17790*/  FSEL R69, R69, -INF , P1 ;  /* 0xff80000045457808 */ /* 0x000fe40000800000 */
[----:B------:R-:W-:Y:S02]  /*177a0*/  FMNMX.FTZ R28, R109, R28, !PT ;  /* 0x0000001c6d1c7209 */ /* 0x000fe40007810000 */
[----:B------:R-:W-:Y:S01]  /*177b0*/  ISETP.GT.AND P1, PT, R34, 0x61, PT ;  /* 0x000000612200780c */ /* 0x000fe20003f24270 */
[----:B------:R1:W-:Y:S01]  /*177c0*/  MUFU.EX2 R26, R36 ;  /* 0x00000024001a7308 */ /* 0x0003e20000000800 */
[----:B------:R-:W-:-:S02]  /*177d0*/  FSEL R51, R72, -INF , P2 ;  /* 0xff80000048337808 */ /* 0x000fc40001000000 */
[----:B------:R-:W-:Y:S02]  /*177e0*/  FMNMX.FTZ R32, R69, R28, !PT ;  /* 0x0000001c45207209 */ /* 0x000fe40007810000 */
[----:B------:R-:W-:Y:S02]  /*177f0*/  ISETP.GT.AND P2, PT, R34, 0x68, PT ;  /* 0x000000682200780c */ /* 0x000fe40003f44270 */
[----:B------:R-:W-:Y:S01]  /*17800*/  FSEL R73, R73, -INF , P1 ;  /* 0xff80000049497808 */ /* 0x000fe20000800000 */
[----:B------:R3:W-:Y:S01]  /*17810*/  MUFU.EX2 R28, R38 ;  /* 0x00000026001c7308 */ /* 0x0007e20000000800 */
[----:B------:R-:W-:Y:S01]  /*17820*/  FMNMX.FTZ R32, R51, R32, !PT ;  /* 0x0000002033207209 */ /* 0x000fe20007810000 */
[----:B-1----:R-:W-:Y:S01]  /*17830*/  FFMA.FTZ R36, R2, R3, -R47 ;  /* 0x0000000302247223 */ /* 0x002fe2000001082f */
[----:B------:R-:W-:Y:S02]  /*17840*/  ISETP.GT.AND P1, PT, R34, 0x69, PT ;  /* 0x000000692200780c */ /* 0x000fe40003f24270 */
[----:B------:R-:W-:-:S02]  /*17850*/  FSEL R111, R76, -INF , P2 ;  /* 0xff8000004c6f7808 */ /* 0x000fc40001000000 */
[----:B------:R-:W-:Y:S01]  /*17860*/  FMNMX.FTZ R32, R73, R32, !PT ;  /* 0x0000002049207209 */ /* 0x000fe20007810000 */
[----:B------:R-:W-:Y:S01]  /*17870*/  MUFU.EX2 R43, R43 ;  /* 0x0000002b002b7308 */ /* 0x000fe20000000800 */
[C---:B------:R-:W-:Y:S02]  /*17880*/  ISETP.GT.AND P2, PT, R34.reuse, 0x70, PT ;  /* 0x000000702200780c */ /* 0x040fe40003f44270 */
[----:B------:R-:W-:Y:S02]  /*17890*/  FSEL R77, R77, -INF , P1 ;  /* 0xff8000004d4d7808 */ /* 0x000fe40000800000 */
[----:B------:R-:W-:Y:S02]  /*178a0*/  FMNMX.FTZ R32, R111, R32, !PT ;  /* 0x000000206f207209 */ /* 0x000fe40007810000 */
[----:B------:R-:W-:Y:S01]  /*178b0*/  ISETP.GT.AND P1, PT, R34, 0x71, PT ;  /* 0x000000712200780c */ /* 0x000fe20003f24270 */
[----:B------:R-:W-:Y:S01]  /*178c0*/  MUFU.EX2 R161, R161 ;  /* 0x000000a100a17308 */ /* 0x000fe20000000800 */
[----:B------:R-:W-:-:S02]  /*178d0*/  FSEL R55, R80, -INF , P2 ;  /* 0xff80000050377808 */ /* 0x000fc40001000000 */
[----:B------:R-:W-:Y:S02]  /*178e0*/  FMNMX.FTZ R32, R77, R32, !PT ;  /* 0x000000204d207209 */ /* 0x000fe40007810000 */
[C---:B------:R-:W-:Y:S02]  /*178f0*/  ISETP.GT.AND P2, PT, R34.reuse, 0x78, PT ;  /* 0x000000782200780c */ /* 0x040fe40003f44270 */
[----:B------:R-:W-:Y:S01]  /*17900*/  FSEL R81, R81, -INF , P1 ;  /* 0xff80000051517808 */ /* 0x000fe20000800000 */
[----:B------:R-:W-:Y:S01]  /*17910*/  MUFU.EX2 R36, R36 ;  /* 0x0000002400247308 */ /* 0x000fe20000000800 */
[----:B------:R-:W-:Y:S02]  /*17920*/  FMNMX.FTZ R32, R55, R32, !PT ;  /* 0x0000002037207209 */ /* 0x000fe40007810000 */
[----:B------:R-:W-:Y:S02]  /*17930*/  ISETP.GT.AND P1, PT, R34, 0x79, PT ;  /* 0x000000792200780c */ /* 0x000fe40003f24270 */
[----:B------:R-:W-:-:S02]  /*17940*/  FSEL R31, R84, -INF , P2 ;  /* 0xff800000541f7808 */ /* 0x000fc40001000000 */
[----:B------:R-:W-:Y:S01]  /*17950*/  FMNMX.FTZ R34, R81, R32, !PT ;  /* 0x0000002051227209 */ /* 0x000fe20007810000 */
[----:B------:R-:W-:Y:S01]  /*17960*/  MUFU.EX2 R59, R59 ;  /* 0x0000003b003b7308 */ /* 0x000fe20000000800 */
[----:B------:R-:W-:Y:S02]  /*17970*/  FSEL R85, R85, -INF , P1 ;  /* 0xff80000055557808 */ /* 0x000fe40000800000 */
[----:B------:R-:W-:-:S04]  /*17980*/  FMNMX.FTZ R34, R31, R34, !PT ;  /* 0x000000221f227209 */ /* 0x000fc80007810000 */
[----:B------:R-:W-:Y:S01]  /*17990*/  FMNMX.FTZ R3, R85, R34, !PT ;  /* 0x0000002255037209 */ /* 0x000fe20007810000 */
[----:B------:R1:W-:Y:S01]  /*179a0*/  MUFU.EX2 R32, R40 ;  /* 0x0000002800207308 */ /* 0x0003e20000000800 */
[----:B------:R-:W-:-:S03]  /*179b0*/  FFMA.FTZ R34, R2, R67, -R47 ;  /* 0x0000004302227223 */ /* 0x000fc6000001082f */
[----:B---3--:R-:W1:Y:S04]  /*179c0*/  SHFL.BFLY PT, R38, R3, 0x2, 0x1f ;  /* 0x0c401f0003267f89 */ /* 0x008e6800000e0000 */
[----:B------:R-:W-:Y:S08]  /*179d0*/  MUFU.EX2 R163, R163 ;  /* 0x000000a300a37308 */ /* 0x000ff00000000800 */
[----:B------:R-:W-:Y:S08]  /*179e0*/  MUFU.EX2 R34, R34 ;  /* 0x0000002200227308 */ /* 0x000ff00000000800 */
[----:B------:R-:W-:Y:S01]  /*179f0*/  MUFU.EX2 R5, R5 ;  /* 0x0000000500057308 */ /* 0x000fe20000000800 */
[----:B-1----:R-:W-:Y:S01]  /*17a00*/  FMNMX.FTZ R40, R3, R38, !PT ;  /* 0x0000002603287209 */ /* 0x002fe20007810000 */
[----:B------:R-:W-:-:S06]  /*17a10*/  FFMA.FTZ R38, R2, R75, -R47 ;  /* 0x0000004b02267223 */ /* 0x000fcc000001082f */
[----:B------:R-:W-:Y:S01]  /*17a20*/  MUFU.EX2 R42, R42 ;  /* 0x0000002a002a7308 */ /* 0x000fe20000000800 */
[----:B------:R-:W1:Y:S07]  /*17a30*/  SHFL.BFLY PT, R3, R40, 0x1, 0x1f ;  /* 0x0c201f0028037f89 */ /* 0x000e6e00000e0000 */
        /* <DEDUP_REMOVED lines=8> */
[C-C-:B------:R-:W-:Y:S01]  /*17ac0*/  FFMA.FTZ R152, R2.reuse, R30, -R48.reuse ;  /* 0x0000001e02987223 */ /* 0x140fe20000010830 */
[----:B------:R-:W-:-:S01]  /*17ad0*/  FFMA.FTZ R27, R2, R91, -R48 ;  /* 0x0000005b021b7223 */ /* 0x000fc20000010830 */
[C-C-:B------:R-:W-:Y:S01]  /*17ae0*/  FFMA.FTZ R89, R2.reuse, R89, -R48.reuse ;  /* 0x0000005902597223 */ /* 0x140fe20000010830 */
[----:B------:R-:W-:-:S01]  /*17af0*/  FFMA.FTZ R30, R2, R29, -R48 ;  /* 0x0000001d021e7223 */ /* 0x000fc20000010830 */
[C-C-:B------:R-:W-:Y:S01]  /*17b00*/  FFMA.FTZ R154, R2.reuse, R93, -R48.reuse ;  /* 0x0000005d029a7223 */ /* 0x140fe20000010830 */
[----:B------:R-:W-:-:S01]  /*17b10*/  FFMA.FTZ R29, R2, R33, -R48 ;  /* 0x00000021021d7223 */ /* 0x000fc20000010830 */
[----:B------:R-:W-:Y:S01]  /*17b20*/  MUFU.EX2 R152, R152 ;  /* 0x0000009800987308 */ /* 0x000fe20000000800 */
[----:B------:R-:W-:-:S01]  /*17b30*/  FFMA.FTZ R95, R2, R95, -R48 ;  /* 0x0000005f025f7223 */ /* 0x000fc20000010830 */
[C-C-:B------:R-:W-:Y:S01]  /*17b40*/  FFMA.FTZ R37, R2.reuse, R37, -R48.reuse ;  /* 0x0000002502257223 */ /* 0x140fe20000010830 */
[----:B------:R-:W-:-:S01]  /*17b50*/  FFMA.FTZ R156, R2, R97, -R48 ;  /* 0x00000061029c7223 */ /* 0x000fc20000010830 */
[----:B------:R-:W-:Y:S01]  /*17b60*/  FFMA.FTZ R33, R2, R41, -R48 ;  /* 0x0000002902217223 */ /* 0x000fe20000010830 */
[----:B------:R-:W-:-:S01]  /*17b70*/  FADD.FTZ R41, R155, R60 ;  /* 0x0000003c9b297221 */ /* 0x000fc20000010000 */
[C-C-:B------:R-:W-:Y:S01]  /*17b80*/  FFMA.FTZ R99, R2.reuse, R99, -R48.reuse ;  /* 0x0000006302637223 */ /* 0x140fe20000010830 */
[----:B------:R-:W-:-:S01]  /*17b90*/  FFMA.FTZ R45, R2, R45, -R48 ;  /* 0x0000002d022d7223 */ /* 0x000fc20000010830 */
[----:B------:R-:W1:Y:S01]  /*17ba0*/  MUFU.EX2 R27, R27 ;  /* 0x0000001b001b7308 */ /* 0x000e620000000800 */
[----:B-----5:R-:W-:-:S01]  /*17bb0*/  FADD.FTZ R41, R12, R41 ;  /* 0x000000290c297221 */ /* 0x020fc20000010000 */
[C-C-:B------:R-:W-:Y:S01]  /*17bc0*/  FFMA.FTZ R158, R2.reuse, R101, -R48.reuse ;  /* 0x00000065029e7223 */ /* 0x140fe20000010830 */
[----:B------:R-:W-:-:S01]  /*17bd0*/  FFMA.FTZ R35, R2, R49, -R48 ;  /* 0x0000003102237223 */ /* 0x000fc20000010830 */
[----:B------:R-:W-:Y:S01]  /*17be0*/  FFMA.FTZ R103, R2, R103, -R48 ;  /* 0x0000006702677223 */ /* 0x000fe20000010830 */
[----:B------:R-:W-:-:S01]  /*17bf0*/  FADD.FTZ R60, R14, R41 ;  /* 0x000000290e3c7221 */ /* 0x000fc20000010000 */
[C-C-:B------:R-:W-:Y:S01]  /*17c00*/  FFMA.FTZ R53, R2.reuse, R53, -R48.reuse ;  /* 0x0000003502357223 */ /* 0x140fe20000010830 */
[----:B------:R-:W-:-:S01]  /*17c10*/  FFMA.FTZ R160, R2, R105, -R48 ;  /* 0x0000006902a07223 */ /* 0x000fc20000010830 */
[----:B------:R-:W3:Y:S01]  /*17c20*/  MUFU.EX2 R89, R89 ;  /* 0x0000005900597308 */ /* 0x000ee20000000800 */
[----:B----4-:R-:W-:-:S01]  /*17c30*/  FADD.FTZ R60, R21, R60 ;  /* 0x0000003c153c7221 */ /* 0x010fc20000010000 */
[C-C-:B------:R-:W-:Y:S01]  /*17c40*/  FFMA.FTZ R113, R2.reuse, R113, -R48.reuse ;  /* 0x0000007102717223 */ /* 0x140fe20000010830 */
[----:B------:R-:W-:-:S01]  /*17c50*/  FFMA.FTZ R61, R2, R61, -R48 ;  /* 0x0000003d023d7223 */ /* 0x000fc20000010830 */
[----:B------:R-:W-:Y:S01]  /*17c60*/  FFMA.FTZ R107, R2, R107, -R48 ;  /* 0x0000006b026b7223 */ /* 0x000fe20000010830 */
[----:B------:R-:W-:-:S01]  /*17c70*/  FADD.FTZ R41, R157, R60 ;  /* 0x0000003c9d297221 */ /* 0x000fc20000010000 */
[C-C-:B------:R-:W-:Y:S01]  /*17c80*/  FFMA.FTZ R65, R2.reuse, R65, -R48.reuse ;  /* 0x0000004102417223 */ /* 0x140fe20000010830 */
[----:B------:R-:W-:-:S01]  /*17c90*/  FFMA.FTZ R109, R2, R109, -R48 ;  /* 0x0000006d026d7223 */ /* 0x000fc20000010830 */
[----:B------:R1:W4:Y:S01]  /*17ca0*/  MUFU.EX2 R50, R30 ;  /* 0x0000001e00327308 */ /* 0x0003220000000800 */
[----:B--2---:R-:W-:-:S01]  /*17cb0*/  FADD.FTZ R41, R20, R41 ;  /* 0x0000002914297221 */ /* 0x004fc20000010000 */
[C-C-:B------:R-:W-:Y:S01]  /*17cc0*/  FFMA.FTZ R69, R2.reuse, R69, -R48.reuse ;  /* 0x0000004502457223 */ /* 0x140fe20000010830 */
[----:B------:R-:W-:-:S01]  /*17cd0*/  FFMA.FTZ R51, R2, R51, -R48 ;  /* 0x0000003302337223 */ /* 0x000fc20000010830 */
[----:B------:R-:W-:Y:S01]  /*17ce0*/  FFMA.FTZ R73, R2, R73, -R48 ;  /* 0x0000004902497223 */ /* 0x000fe20000010830 */
[----:B0-----:R-:W-:-:S01]  /*17cf0*/  FADD.FTZ R62, R24, R41 ;  /* 0x00000029183e7221 */ /* 0x001fc20000010000 */
[C-C-:B------:R-:W-:Y:S01]  /*17d00*/  FFMA.FTZ R111, R2.reuse, R111, -R48.reuse ;  /* 0x0000006f026f7223 */ /* 0x140fe20000010830 */
[----:B------:R-:W-:-:S01]  /*17d10*/  FFMA.FTZ R77, R2, R77, -R48 ;  /* 0x0000004d024d7223 */ /* 0x000fc20000010830 */
[----:B------:R-:W0:Y:S01]  /*17d20*/  MUFU.EX2 R154, R154 ;  /* 0x0000009a009a7308 */ /* 0x000e220000000800 */
[----:B-1----:R-:W-:-:S01]  /*17d30*/  FADD.FTZ R30, R152, R27 ;  /* 0x0000001b981e7221 */ /* 0x002fc20000010000 */
[----:B------:R-:W-:Y:S01]  /*17d40*/  FADD.FTZ R62, R25, R62 ;  /* 0x0000003e193e7221 */ /* 0x000fe20000010000 */
[----:B------:R-:W-:-:S01]  /*17d50*/  FFMA.FTZ R55, R2, R55, -R48 ;  /* 0x0000003702377223 */ /* 0x000fc20000010830 */
[----:B------:R-:W-:Y:S01]  /*17d60*/  FFMA.FTZ R81, R2, R81, -R48 ;  /* 0x0000005102517223 */ /* 0x000fe20000010830 */
[----:B---3--:R-:W-:-:S01]  /*17d70*/  FADD.FTZ R39, R89, R30 ;  /* 0x0000001e59277221 */ /* 0x008fc20000010000 */
[----:B------:R-:W-:Y:S01]  /*17d80*/  FADD.FTZ R41, R159, R62 ;  /* 0x0000003e9f297221 */ /* 0x000fe20000010000 */
[----:B------:R-:W-:-:S01]  /*17d90*/  FFMA.FTZ R31, R2, R31, -R48 ;  /* 0x0000001f021f7223 */ /* 0x000fc20000010830 */
[----:B------:R-:W1:Y:S01]  /*17da0*/  MUFU.EX2 R29, R29 ;  /* 0x0000001d001d7308 */ /* 0x000e620000000800 */
[----:B----4-:R-:W-:-:S01]  /*17db0*/  FADD.FTZ R39, R50, R39 ;  /* 0x0000002732277221 */ /* 0x010fc20000010000 */
[----:B------:R-:W-:Y:S01]  /*17dc0*/  FADD.FTZ R41, R26, R41 ;  /* 0x000000291a297221 */ /* 0x000fe20000010000 */
[----:B------:R-:W-:-:S02]  /*17dd0*/  F2FP.SATFINITE.E4M3.F32.PACK_AB_MERGE_C R50, R50, R89, RZ ;  /* 0x000000593232723e */ /* 0x000fc400048070ff */
[----:B------:R-:W-:Y:S01]  /*17de0*/  F2FP.SATFINITE.E4M3.F32.PACK_AB_MERGE_C R24, R25, R24, RZ ;  /* 0x000000181918723e */ /* 0x000fe200048070ff */
[----:B------:R-:W-:-:S01]  /*17df0*/  FADD.FTZ R62, R28, R41 ;  /* 0x000000291c3e7221 */ /* 0x000fc20000010000 */
[----:B------:R-:W-:Y:S01]  /*17e00*/  F2FP.SATFINITE.E4M3.F32.PACK_AB_MERGE_C R28, R43, R28, RZ ;  /* 0x0000001c2b1c723e */ /* 0x000fe200048070ff */
[----:B------:R-:W2:Y:S01]  /*17e10*/  MUFU.EX2 R95, R95 ;  /* 0x0000005f005f7308 */ /* 0x000ea20000000800 */
[----:B0-----:R-:W-:-:S01]  /*17e20*/  FADD.FTZ R30, R154, R39 ;  /* 0x000000279a1e7221 */ /* 0x001fc20000010000 */
[----:B------:R-:W-:Y:S01]  /*17e30*/  FADD.FTZ R62, R43, R62 ;  /* 0x0000003e2b3e7221 */ /* 0x000fe20000010000 */
[----:B------:R-:W-:Y:S02]  /*17e40*/  F2FP.SATFINITE.E4M3.F32.PACK_AB_MERGE_C R152, R27, R152, R50 ;  /* 0x000000981b98723e */ /* 0x000fe40004807032 */
[----:B------:R-:W-:Y:S01]  /*17e50*/  F2FP.SATFINITE.E4M3.F32.PACK_AB_MERGE_C R157, R20, R157, R24 ;  /* 0x0000009d149d723e */ /* 0x000fe20004807018 */
[----:B------:R-:W-:-:S01]  /*17e60*/  FADD.FTZ R41, R161, R62 ;  /* 0x0000003ea1297221 */ /* 0x000fc20000010000 */
[----:B------:R-:W-:Y:S01]  /*17e70*/  F2FP.SATFINITE.E4M3.F32.PACK_AB_MERGE_C R159, R26, R159, R28 ;  /* 0x0000009f1a9f723e */ /* 0x000fe2000480701c */
[----:B------:R0:W3:Y:S01]  /*17e80*/  MUFU.EX2 R52, R37 ;  /* 0x0000002500347308 */ /* 0x0000e20000000800 */
[----:B-1----:R-:W-:-:S01]  /*17e90*/  FADD.FTZ R30, R29, R30 ;  /* 0x0000001e1d1e7221 */ /* 0x002fc20000010000 */
[----:B------:R-:W-:-:S04]  /*17ea0*/  FADD.FTZ R41, R32, R41 ;  /* 0x0000002920297221 */ /* 0x000fc80000010000 */
[----:B------:R-:W-:Y:S01]  /*17eb0*/  FADD.FTZ R64, R36, R41 ;  /* 0x0000002924407221 */ /* 0x000fe20000010000 */
[----:B------:R-:W-:Y:S01]  /*17ec0*/  F2FP.SATFINITE.E4M3.F32.PACK_AB_MERGE_C R36, R59, R36, RZ ;  /* 0x000000243b24723e */ /* 0x000fe200048070ff */
[----:B------:R-:W1:Y:S01]  /*17ed0*/  MUFU.EX2 R156, R156 ;  /* 0x0000009c009c7308 */ /* 0x000e620000000800 */
[----:B--2---:R-:W-:-:S01]  /*17ee0*/  FADD.FTZ R39, R95, R30 ;  /* 0x0000001e5f277221 */ /* 0x004fc20000010000 */
[----:B0-----:R-:W-:Y:S01]  /*17ef0*/  FFMA.FTZ R37, R2, R57, -R48 ;  /* 0x0000003902257223 */ /* 0x001fe20000010830 */
[----:B------:R-:W-:-:S01]  /*17f00*/  FADD.FTZ R64, R59, R64 ;  /* 0x000000403b407221 */ /* 0x000fc20000010000 */
[----:B------:R-:W-:Y:S01]  /*17f10*/  FFMA.FTZ R48, R2, R85, -R48 ;  /* 0x0000005502307223 */ /* 0x000fe20000010830 */
[----:B------:R-:W-:Y:S02]  /*17f20*/  F2FP.SATFINITE.E4M3.F32.PACK_AB_MERGE_C R161, R32, R161, R36 ;  /* 0x000000a120a1723e */ /* 0x000fe40004807024 */
[----:B------:R-:W-:Y:S01]  /*17f30*/  FADD.FTZ R41, R163, R64 ;  /* 0x00000040a3297221 */ /* 0x000fe20000010000 */
[----:B------:R-:W0:Y:S01]  /*17f40*/  MUFU.EX2 R33, R33 ;  /* 0x0000002100217308 */ /* 0x000e220000000800 */
[----:B---3--:R-:W-:-:S01]  /*17f50*/  FADD.FTZ R39, R52, R39 ;  /* 0x0000002734277221 */ /* 0x008fc20000010000 */
[----:B------:R-:W-:Y:S01]  /*17f60*/  F2FP.SATFINITE.E4M3.F32.PACK_AB_MERGE_C R52, R52, R95, RZ ;  /* 0x0000005f3434723e */ /* 0x000fe200048070ff */
[----:B------:R-:W-:-:S01]  /*17f70*/  FADD.FTZ R64, R34, R41 ;  /* 0x0000002922407221 */ /* 0x000fc20000010000 */
[----:B------:R-:W-:-:S02]  /*17f80*/  F2FP.SATFINITE.E4M3.F32.PACK_AB_MERGE_C R41, R15, R4, RZ ;  /* 0x000000040f29723e */ /* 0x000fc400048070ff */
[----:B------:R-:W-:Y:S02]  /*17f90*/  F2FP.SATFINITE.E4M3.F32.PACK_AB_MERGE_C R154, R29, R154, R52 ;  /* 0x0000009a1d9a723e */ /* 0x000fe40004807034 */
[----:B------:R-:W2:Y:S01]  /*17fa0*/  MUFU.EX2 R99, R99 ;  /* 0x0000006300637308 */ /* 0x000ea20000000800 */
[----:B-1----:R-:W-:-:S01]  /*17fb0*/  FADD.FTZ R30, R156, R39 ;  /* 0x000000279c1e7221 */ /* 0x002fc20000010000 */
[----:B------:R-:W-:-:S06]  /*17fc0*/  F2FP.SATFINITE.E4M3.F32.PACK_AB_MERGE_C R153, R8, R153, R41 ;  /* 0x000000990899723e */ /* 0x000fcc0004807029 */
        /* <DEDUP_REMOVED lines=14> */
[----:B------:R-:W-:-:S06]  /*180b0*/  VIADD R30, R6, 0x38840 ;  /* 0x00038840061e7836 */ /* 0x000fcc0000000000 */
[----:B------:R-:W1:Y:S01]  /*180c0*/  MUFU.EX2 R37, R37 ;  /* 0x0000002500257308 */ /* 0x000e620000000800 */
[----:B0-----:R-:W-:-:S01]  /*180d0*/  FADD.FTZ R39, R56, R39 ;  /* 0x0000002738277221 */ /* 0x001fc20000010000 */
[----:B------:R-:W-:-:S04]  /*180e0*/  F2FP.SATFINITE.E4M3.F32.PACK_AB_MERGE_C R56, R56, R103, RZ ;  /* 0x000000673838723e */ /* 0x000fc800048070ff */
[----:B------:R-:W-:Y:S02]  /*180f0*/  F2FP.SATFINITE.E4M3.F32.PACK_AB_MERGE_C R158, R35, R158, R56 ;  /* 0x0000009e239e723e */ /* 0x000fe40004807038 */
[----:B------:R-:W0:Y:S01]  /*18100*/  MUFU.EX2 R113, R113 ;  /* 0x0000007100717308 */ /* 0x000e220000000800 */
[----:B--2---:R-:W-:-:S01]  /*18110*/  FADD.FTZ R62, R160, R39 ;  /* 0x00000027a03e7221 */ /* 0x004fc20000010000 */
[----:B------:R-:W-:-:S05]  /*18120*/  IMAD.U32 R39, RZ, RZ, UR38 ;  /* 0x00000026ff277e24 */ /* 0x000fca000f8e00ff */
[----:B------:R-:W-:Y:S01]  /*18130*/  PRMT R30, R39, 0x654, R30 ;  /* 0x00000654271e7816 */ /* 0x000fe2000000001e */
[----:B------:R-:W2:Y:S01]  /*18140*/  MUFU.EX2 R58, R61 ;  /* 0x0000003d003a7308 */ /* 0x000ea20000000800 */
[----:B-1----:R-:W-:-:S02]  /*18150*/  FADD.FTZ R62, R37, R62 ;  /* 0x0000003e253e7221 */ /* 0x002fc40000010000 */
[----:B------:R2:W-:Y:S05]  /*18160*/  SYNCS.ARRIVE.TRANS64.RED.A1T0 RZ, [R30+URZ], RZ ;  /* 0x000000ff1eff79a7 */ /* 0x0005ea000810043f */
        /* <DEDUP_REMOVED lines=9> */
[----:B0-----:R-:W-:-:S01]  /*18200*/  FADD.FTZ R30, R162, R39 ;  /* 0x00000027a21e7221 */ /* 0x001fc20000010000 */
[----:B------:R-:W-:-:S06]  /*18210*/  FADD.FTZ R39, R5, R64 ;  /* 0x0000004005277221 */ /* 0x000fcc0000010000 */
[----:B------:R-:W0:Y:S01]  /*18220*/  MUFU.EX2 R51, R51 ;  /* 0x0000003300337308 */ /* 0x000e220000000800 */
[----:B--2---:R-:W-:-:S01]  /*18230*/  FADD.FTZ R15, R109, R30 ;  /* 0x0000001e6d0f7221 */ /* 0x004fc20000010000 */
[C---:B------:R-:W-:Y:S01]  /*18240*/  FADD.FTZ R30, R42.reuse, R39 ;  /* 0x000000272a1e7221 */ /* 0x040fe20000010000 */
[----:B------:R-:W-:Y:S02]  /*18250*/  F2FP.SATFINITE.E4M3.F32.PACK_AB_MERGE_C R39, R21, R14, RZ ;  /* 0x0000000e1527723e */ /* 0x000fe400048070ff */
[----:B------:R-:W-:Y:S01]  /*18260*/  F2FP.SATFINITE.E4M3.F32.PACK_AB_MERGE_C R42, R42, R5, RZ ;  /* 0x000000052a2a723e */ /* 0x000fe200048070ff */
[----:B------:R-:W-:-:S01]  /*18270*/  FADD.FTZ R21, R165, R30 ;  /* 0x0000001ea5157221 */ /* 0x000fc20000010000 */
[----:B------:R-:W-:Y:S01]  /*18280*/  F2FP.SATFINITE.E4M3.F32.PACK_AB_MERGE_C R155, R12, R155, R39 ;  /* 0x0000009b0c9b723e */ /* 0x000fe20004807027 */
[----:B------:R-:W2:Y:S01]  /*18290*/  MUFU.EX2 R164, R73 ;  /* 0x0000004900a47308 */ /* 0x000ea20000000800 */
[----:B-1----:R-:W-:-:S01]  /*182a0*/  FADD.FTZ R4, R60, R15 ;  /* 0x0000000f3c047221 */ /* 0x002fc20000010000 */
[----:B------:R-:W-:Y:S01]  /*182b0*/  FADD.FTZ R14, R38, R21 ;  /* 0x00000015260e7221 */ /* 0x000fe20000010000 */
[----:B------:R-:W-:-:S02]  /*182c0*/  F2FP.SATFINITE.E4M3.F32.PACK_AB_MERGE_C R60, R60, R109, RZ ;  /* 0x0000006d3c3c723e */ /* 0x000fc400048070ff */
[----:B------:R-:W-:Y:S01]  /*182d0*/  F2FP.SATFINITE.E4M3.F32.PACK_AB_MERGE_C R163, R34, R163, R42 ;  /* 0x000000a322a3723e */ /* 0x000fe2000480702a */
[----:B------:R-:W-:-:S01]  /*182e0*/  FADD.FTZ R21, R11, R14 ;  /* 0x0000000e0b157221 */ /* 0x000fc20000010000 */
[----:B------:R-:W-:Y:S01]  /*182f0*/  F2FP.SATFINITE.E4M3.F32.PACK_AB_MERGE_C R11, R44, R11, RZ ;  /* 0x0000000b2c0b723e */ /* 0x000fe200048070ff */
[----:B------:R-:W1:Y:S01]  /*18300*/  MUFU.EX2 R111, R111 ;  /* 0x0000006f006f7308 */ /* 0x000e620000000800 */
[----:B0-----:R-:W-:-:S01]  /*18310*/  FADD.FTZ R15, R51, R4 ;  /* 0x00000004330f7221 */ /* 0x001fc20000010000 */
[----:B------:R-:W-:Y:S01]  /*18320*/  FADD.FTZ R14, R44, R21 ;  /* 0x000000152c0e7221 */ /* 0x000fe20000010000 */
[----:B------:R-:W-:Y:S02]  /*18330*/  F2FP.SATFINITE.E4M3.F32.PACK_AB_MERGE_C R162, R162, R107, R60 ;  /* 0x0000006ba2a2723e */ /* 0x000fe4000480703c */
[----:B------:R-:W-:-:S03]  /*18340*/  F2FP.SATFINITE.E4M3.F32.PACK_AB_MERGE_C R165, R38, R165, R11 ;  /* 0x000000a526a5723e */ /* 0x000fc6000480700b */
        /* <DEDUP_REMOVED lines=20> */
[C---:B--2---:R-:W-:Y:S01]  /*18490*/  F2FP.SATFINITE.E4M3.F32.PACK_AB_MERGE_C R13, R46.reuse, R13, RZ ;  /* 0x0000000d2e0d723e */ /* 0x044fe200048070ff */
[----:B------:R-:W-:-:S03]  /*184a0*/  FADD.FTZ R4, R46, R15 ;  /* 0x0000000f2e047221 */ /* 0x000fc60000010000 */
[----:B------:R-:W-:Y:S02]  /*184b0*/  F2FP.SATFINITE.E4M3.F32.PACK_AB_MERGE_C R167, R40, R167, R13 ;  /* 0x000000a728a7723e */ /* 0x000fe4000480700d */
[C---:B-1----:R-:W-:Y:S01]  /*184c0*/  F2FP.SATFINITE.E4M3.F32.PACK_AB_MERGE_C R31, R48.reuse, R31, RZ ;  /* 0x0000001f301f723e */ /* 0x042fe200048070ff */
[----:B------:R-:W-:-:S03]  /*184d0*/  FADD.FTZ R5, R48, R5 ;  /* 0x0000000530057221 */ /* 0x000fc60000010000 */
[----:B------:R-:W-:Y:S01]  /*184e0*/  F2FP.SATFINITE.E4M3.F32.PACK_AB_MERGE_C R166, R166, R55, R31 ;  /* 0x00000037a6a6723e */ /* 0x000fe2000480701f */
[----:B------:R-:W-:Y:S06]  /*184f0*/  @!P0 BRA `(.L_x_3106) ;  /* 0x0000000000048947 */ /* 0x000fec0003800000 */
[----:B------:R-:W-:Y:S01]  /*18500*/  BPT.TRAP 0x1 ;  /* 0x000000040000795c */ /* 0x000fe20000300000 */
.L_x_3106:
[----:B------:R0:W1:Y:S01]  /*18510*/  SYNCS.PHASECHK.TRANS64.TRYWAIT P1, [R6+URZ+0x38850], R9 ;  /* 0x03885009060075a7 */ /* 0x000062000802017f */
[----:B------:R-:W-:Y:S05]  /*18520*/  @!P0 BRA `(.L_x_3107) ;  /* 0x0000000000048947 */ /* 0x000fea0003800000 */
[----:B------:R-:W-:Y:S01]  /*18530*/  BPT.TRAP 0x1 ;  /* 0x000000040000795c */ /* 0x000fe20000300000 */
.L_x_3107:
[----:B------:R-:W-:Y:S04]  /*18540*/  BSSY B0, `(.L_x_3108) ;  /* 0x0000004000007945 */ /* 0x000fe80003800000 */
[----:B-1----:R-:W-:Y:S05]  /*18550*/  @P1 BRA `(.L_x_3109) ;  /* 0x0000000000081947 */ /* 0x002fea0003800000 */
[----:B------:R-:W1:Y:S02]  /*18560*/  SYNCS.PHASECHK.TRANS64.TRYWAIT P1, [R6+URZ+0x38850], R9 ;  /* 0x03885009060075a7 */ /* 0x000e64000802017f */
[----:B-1----:R-:W-:Y:S05]  /*18570*/  @!P1 BRA `(.L_x_3110) ;  /* 0x00000140009c9947 */ /* 0x002fea0003800000 */
.L_x_3109:
[----:B------:R-:W-:Y:S05]  /*18580*/  BSYNC B0 ;  /* 0x0000000000007941 */ /* 0x000fea0003800000 */
.L_x_3108:
[----:B------:R-:W-:Y:S05]  /*18590*/  WARPSYNC.ALL ;  /* 0x0000000000007948 */ /* 0x000fea0003800000 */
[----:B------:R-:W-:Y:S01]  /*185a0*/  R2UR UR4, R22 ;  /* 0x00000000160472ca */ /* 0x000fe200000e0000 */
[----:B------:R2:W-:Y:S01]  /*185b0*/  BAR.SYNC.DEFER_BLOCKING R7, 0x100 ;  /* 0x000400070000751d */ /* 0x0005e20000010000 */
[----:B01----:R-:W-:Y:S01]  /*185c0*/  MOV R9, 0x40000040 ;  /* 0x4000004000097802 */ /* 0x003fe20000000f00 */
[----:B------:R-:W-:-:S03]  /*185d0*/  IMAD.MOV.U32 R13, RZ, RZ, 0x40000040 ;  /* 0x40000040ff0d7424 */ /* 0x000fc600078e00ff */
[----:B------:R-:W-:Y:S02]  /*185e0*/  R2UR UR7, R9 ;  /* 0x00000000090772ca */ /* 0x000fe400000e0000 */
[----:B------:R-:W-:-:S05]  /*185f0*/  MOV R9, 0x40000040 ;  /* 0x4000004000097802 */ /* 0x000fca0000000f00 */
[----:B------:R-:W-:-:S04]  /*18600*/  UIADD3 UR4, UR4, 0x400, URZ ;  /* 0x0000040004047890 */ /* 0x000fc8000fffe03f */
[----:B------:R-:W-:-:S04]  /*18610*/  USHF.R.U32.HI UR4, URZ, 0x4, UR4 ;  /* 0x000000043f047899 */ /* 0x000fc80008011604 */
[----:B------:R-:W-:-:S04]  /*18620*/  ULOP3.LUT UR4, UR4, 0x3fff, URZ, 0xc0, !UPT ;  /* 0x00003fff04047892 */ /* 0x000fc8000f8ec03f */
[----:B------:R-:W-:Y:S01]  /*18630*/  ULOP3.LUT UR42, UR4, 0x10000, URZ, 0xfc, !UPT ;  /* 0x00010000042a7892 */ /* 0x000fe2000f8efc3f */
[----:B------:R-:W-:-:S05]  /*18640*/  WARPGROUP.ARRIVE ;  /* 0x00000000000079c5 */ /* 0x000fca0000000000 */
[----:B------:R-:W-:-:S04]  /*18650*/  LEA R8, R222, UR42, 0xb ;  /* 0x0000002ade087c11 */ /* 0x000fc8000f8e58ff */
        /* <DEDUP_REMOVED lines=27> */
.L_x_3111:
[----:B------:R-:W-:Y:S01]  /*18810*/  ISETP.NE.AND P1, PT, R219, 0x1, PT ;  /* 0x00000001db00780c */ /* 0x000fe20003f25270 */
[----:B------:R-:W-:Y:S02]  /*18820*/  IMAD.MOV.U32 R7, RZ, RZ, R225 ;  /* 0x000000ffff077224 */ /* 0x000fe400078e00e1 */
[----:B------:R-:W-:-:S10]  /*18830*/  VIADD R6, R6, 0x38860 ;  /* 0x0003886006067836 */ /* 0x000fd40000000000 */
[----:B------:R-:W0:Y:S08]  /*18840*/  @P1 LDC R8, c[0x0][0x44c] ;  /* 0x00011300ff081b82 */ /* 0x000e300000000800 */
[----:B------:R-:W1:Y:S01]  /*18850*/  @P1 LDC R9, c[0x0][0x450] ;  /* 0x00011400ff091b82 */ /* 0x000e620000000800 */
[----:B0-----:R-:W-:-:S05]  /*18860*/  @P1 IMAD.HI.U32 R8, R225, R8, RZ ;  /* 0x00000008e1081227 */ /* 0x001fca00078e00ff */
[----:B-1----:R-:W-:Y:S01]  /*18870*/  @P1 SHF.R.U32.HI R7, RZ, R9, R8 ;  /* 0x00000009ff071219 */ /* 0x002fe20000011608 */
[----:B------:R-:W-:-:S03]  /*18880*/  IMAD.U32 R9, RZ, RZ, UR38 ;  /* 0x00000026ff097e24 */ /* 0x000fc6000f8e00ff */
[----:B------:R-:W-:Y:S02]  /*18890*/  IADD3 R7, R7, R217, -R216 ;  /* 0x000000d907077210 */ /* 0x000fe40007ffe8d8 */
[----:B------:R-:W-:Y:S02]  /*188a0*/  PRMT R6, R9, 0x654, R6 ;  /* 0x0000065409067816 */ /* 0x000fe40000000006 */
[----:B------:R-:W-:Y:S02]  /*188b0*/  SHF.R.S32.HI R8, RZ, 0x1f, R7 ;  /* 0x0000001fff087819 */ /* 0x000fe40000011407 */
[----:B------:R0:W-:Y:S02]  /*188c0*/  SYNCS.ARRIVE.TRANS64.RED.A1T0 RZ, [R6+URZ], RZ ;  /* 0x000000ff06ff79a7 */ /* 0x0001e4000810043f */
[----:B------:R-:W-:-:S04]  /*188d0*/  LEA.HI R8, R8, R7, RZ, 0x7 ;  /* 0x0000000708087211 */ /* 0x000fc800078f38ff */
[----:B------:R-:W-:Y:S01]  /*188e0*/  SHF.R.S32.HI R8, RZ, 0x7, R8 ;  /* 0x00000007ff087819 */ /* 0x000fe20000011408 */
[----:B0-----:R-:W-:-:S03]  /*188f0*/  VIADD R6, R168, 0xfffffffe ;  /* 0xfffffffea8067836 */ /* 0x001fc60000000000 */
[----:B------:R-:W-:-:S04]  /*18900*/  VIMNMX R20, RZ, R8, !PT ;  /* 0x00000008ff147248 */ /* 0x000fc80007fe0100 */
[----:B------:R-:W-:-:S13]  /*18910*/  ISETP.GE.AND P1, PT, R6, R20, PT ;  /* 0x000000140600720c */ /* 0x000fda0003f26270 */
[----:B------:R-:W-:Y:S05]  /*18920*/  @!P1 BRA `(.L_x_3112) ;  /* 0x0000002c00b09947 */ /* 0x000fea0003800000 */
[----:B------:R-:W-:Y:S01]  /*18930*/  IMAD.MOV.U32 R12, RZ, RZ, R0 ;  /* 0x000000ffff0c7224 */ /* 0x000fe200078e0000 */
[----:B------:R-:W-:-:S07]  /*18940*/  MOV R11, R3 ;  /* 0x00000003000b7202 */ /* 0x000fce0000000f00 */
.L_x_3124:
[----:B------:R-:W-:Y:S01]  /*18950*/  VIADD R222, R222, 0x1 ;  /* 0x00000001dede7836 */ /* 0x000fe20000000000 */
[----:B------:R-:W-:Y:S05]  /*18960*/  YIELD ;  /* 0x0000000000007946 */ /* 0x000fea0003800000 */
[----:B------:R-:W-:-:S04]  /*18970*/  ISETP.NE.AND P1, PT, R222, 0x2, PT ;  /* 0x00000002de00780c */ /* 0x000fc80003f25270 */
[----:B------:R-:W-:Y:S02]  /*18980*/  SEL R9, R222, RZ, P1 ;  /* 0x000000ffde097207 */ /* 0x000fe40000800000 */
[----:B------:R-:W-:-:S03]  /*18990*/  SEL R0, RZ, 0x1, P1 ;  /* 0x00000001ff007807 */ /* 0x000fc60000800000 */
[----:B------:R-:W-:Y:S01]  /*189a0*/  IMAD.MOV.U32 R222, RZ, RZ, R9 ;  /* 0x000000ffffde7224 */ /* 0x000fe200078e0009 */
[----:B------:R-:W-:Y:S01]  /*189b0*/  LOP3.LUT R223, R223, R0, RZ, 0x3c, !PT ;  /* 0x00000000dfdf7212 */ /* 0x000fe200078e3cff */
[----:B0-2---:R-:W-:Y:S06]  /*189c0*/  @!P0 BRA `(.L_x_3113) ;  /* 0x0000000000048947 */ /* 0x005fec0003800000 */
[----:B------:R-:W-:Y:S01]  /*189d0*/  BPT.TRAP 0x1 ;  /* 0x000000040000795c */ /* 0x000fe20000300000 */
.L_x_3113:
[----:B------:R-:W-:Y:S01]  /*189e0*/  IMAD R7, R222, 0x8, R22 ;  /* 0x00000008de077824 */ /* 0x000fe200078e0216 */
[----:B------:R-:W-:-:S04]  /*189f0*/  SHF.L.U32 R8, R223, 0x1f, RZ ;  /* 0x0000001fdf087819 */ /* 0x000fc800000006ff */
[----:B------:R0:W1:Y:S01]  /*18a00*/  SYNCS.PHASECHK.TRANS64.TRYWAIT P1, [R7+URZ+0x38830], R8 ;  /* 0x03883008070075a7 */ /* 0x000062000802017f */
[----:B------:R-:W-:Y:S05]  /*18a10*/  @!P0 BRA `(.L_x_3114) ;  /* 0x0000000000048947 */ /* 0x000fea0003800000 */
[----:B------:R-:W-:Y:S01]  /*18a20*/  BPT.TRAP 0x1 ;  /* 0x000000040000795c */ /* 0x000fe20000300000 */
.L_x_3114:
[----:B------:R-:W-:Y:S02]  /*18a30*/  LEA R14, R9, UR61, 0xb ;  /* 0x0000003d090e7c11 */ /* 0x000fe4000f8e58ff */
[----:B------:R-:W-:-:S03]  /*18a40*/  MOV R15, 0x40000040 ;  /* 0x40000040000f7802 */ /* 0x000fc60000000f00 */
[C---:B------:R-:W-:Y:S02]  /*18a50*/  VIADD R152, R14.reuse, 0x2 ;  /* 0x000000020e987836 */ /* 0x040fe40000000000 */
[----:B------:R-:W-:Y:S01]  /*18a60*/  VIADD R0, R14, 0x4 ;  /* 0x000000040e007836 */ /* 0x000fe20000000000 */
[----:B-1----:R-:W-:Y:S06]  /*18a70*/  @P1 BRA `(.L_x_3115) ;  /* 0x0000000000081947 */ /* 0x002fec0003800000 */
[----:B------:R-:W1:Y:S02]  /*18a80*/  SYNCS.PHASECHK.TRANS64.TRYWAIT P1, [R7+URZ+0x38830], R8 ;  /* 0x03883008070075a7 */ /* 0x000e64000802017f */
[----:B-1----:R-:W-:Y:S05]  /*18a90*/  @!P1 BRA `(.L_x_3116) ;  /* 0x0000013c00689947 */ /* 0x002fea0003800000 */
.L_x_3115:
[----:B------:R-:W2:Y:S01]  /*18aa0*/  LDL.64 R158, [R1+0x8] ;  /* 0x00000800019e7983 */ /* 0x000ea20000100a00 */
[----:B------:R-:W-:Y:S05]  /*18ab0*/  WARPSYNC.ALL ;  /* 0x0000000000007948 */ /* 0x000fea0003800000 */
[----:B------:R-:W-:Y:S01]  /*18ac0*/  R2UR UR6, R152 ;  /* 0x00000000980672ca */ /* 0x000fe200000e0000 */
[C---:B------:R-:W-:Y:S01]  /*18ad0*/  VIADD R154, R14.reuse, 0x6 ;  /* 0x000000060e9a7836 */ /* 0x040fe20000000000 */
[----:B------:R-:W-:Y:S01]  /*18ae0*/  R2UR UR10, R14 ;  /* 0x000000000e0a72ca */ /* 0x000fe200000e0000 */
[----:B------:R-:W-:Y:S01]  /*18af0*/  IMAD.MOV.U32 R152, RZ, RZ, R0 ;  /* 0x000000ffff987224 */ /* 0x000fe200078e0000 */
[----:B------:R-:W-:Y:S01]  /*18b00*/  R2UR UR11, R15 ;  /* 0x000000000f0b72ca */ /* 0x000fe200000e0000 */
[----:B------:R-:W-:Y:S01]  /*18b10*/  IMAD.MOV.U32 R153, RZ, RZ, 0x40000040 ;  /* 0x40000040ff997424 */ /* 0x000fe200078e00ff */
[----:B------:R-:W-:Y:S01]  /*18b20*/  R2UR UR18, R154 ;  /* 0x000000009a1272ca */ /* 0x000fe200000e0000 */
[----:B------:R-:W-:Y:S01]  /*18b30*/  IMAD.MOV.U32 R155, RZ, RZ, 0x40000040 ;  /* 0x40000040ff9b7424 */ /* 0x000fe200078e00ff */
[----:B------:R-:W-:Y:S01]  /*18b40*/  R2UR UR14, R152 ;  /* 0x00000000980e72ca */ /* 0x000fe200000e0000 */
[C---:B------:R-:W-:Y:S01]  /*18b50*/  VIADD R152, R14.reuse, 0x400 ;  /* 0x000004000e987836 */ /* 0x040fe20000000000 */
[C---:B------:R-:W-:Y:S01]  /*18b60*/  IADD3 R154, R14.reuse, 0x402, RZ ;  /* 0x000004020e9a7810 */ /* 0x040fe20007ffe0ff */
[----:B------:R-:W-:Y:S01]  /*18b70*/  VIADD R156, R14, 0x404 ;  /* 0x000004040e9c7836 */ /* 0x000fe20000000000 */
[C---:B------:R-:W-:Y:S01]  /*18b80*/  R2UR UR7, R153.reuse ;  /* 0x00000000990772ca */ /* 0x040fe200000e0000 */
        /* <DEDUP_REMOVED lines=18> */
[----:B------:R-:W-:Y:S01]  /*18cb0*/  VIADD R14, R14, 0x406 ;  /* 0x000004060e0e7836 */ /* 0x000fe20000000000 */
[----:B------:R-:W-:Y:S01]  /*18cc0*/  R2UR UR5, R229 ;  /* 0x00000000e50572ca */ /* 0x000fe200000e0000 */
[----:B------:R-:W-:Y:S01]  /*18cd0*/  IMAD.MOV.U32 R15, RZ, RZ, 0x40000040 ;  /* 0x40000040ff0f7424 */ /* 0x000fe200078e00ff */
[----:B------:R-:W-:Y:S01]  /*18ce0*/  R2UR UR12, R226 ;  /* 0x00000000e20c72ca */ /* 0x000fe200000e0000 */
[----:B------:R-:W-:Y:S01]  /*18cf0*/  UMOV UR32, UR40 ;  /* 0x0000002800207c82 */ /* 0x000fe20008000000 */
[----:B------:R-:W-:Y:S01]  /*18d00*/  R2UR UR13, R227 ;  /* 0x00000000e30d72ca */ /* 0x000fe200000e0000 */
[----:B------:R-:W-:Y:S01]  /*18d10*/  UMOV UR33, UR41 ;  /* 0x0000002900217c82 */ /* 0x000fe20008000000 */
[----:B------:R-:W-:Y:S01]  /*18d20*/  R2UR UR34, R14 ;  /* 0x000000000e2272ca */ /* 0x000fe200000e0000 */
[----:B------:R-:W3:Y:S01]  /*18d30*/  S2R R3, SR_TID.X ;  /* 0x0000000000037919 */ /* 0x000ee20000002100 */
[----:B------:R-:W-:-:S02]  /*18d40*/  R2UR UR35, R15 ;  /* 0x000000000f2372ca */ /* 0x000fc400000e0000 */
[----:B---3--:R-:W-:-:S04]  /*18d50*/  SHF.R.U32.HI R0, RZ, 0x7, R3 ;  /* 0x00000007ff007819 */ /* 0x008fc80000011603 */
[----:B------:R-:W-:Y:S02]  /*18d60*/  IADD3 R10, -R0, 0xb, RZ ;  /* 0x0000000b000a7810 */ /* 0x000fe40007ffe1ff */
[----:B--2---:R-:W-:Y:S02]  /*18d70*/  R2UR UR8, R158 ;  /* 0x000000009e0872ca */ /* 0x004fe400000e0000 */
[----:B------:R-:W-:Y:S02]  /*18d80*/  R2UR UR9, R159 ;  /* 0x000000009f0972ca */ /* 0x000fe400000e0000 */
[----:B------:R-:W-:-:S11]  /*18d90*/  WARPGROUP.ARRIVE ;  /* 0x00000000000079c5 */ /* 0x000fd60000000000 */
        /* <DEDUP_REMOVED lines=26> */
.L_x_3117:
[----:B------:R-:W3:Y:S04]  /*18f40*/  LDL R0, [R1+0x24] ;  /* 0x0000240001007983 */ /* 0x000ee80000100800 */
[----:B------:R-:W4:Y:S01]  /*18f50*/  LDL R14, [R1+0x28] ;  /* 0x00002800010e7983 */ /* 0x000f220000100800 */
[----:B------:R-:W-:-:S03]  /*18f60*/  ISETP.NE.AND P1, PT, R219, 0x1, PT ;  /* 0x00000001db00780c */ /* 0x000fc60003f25270 */
[----:B------:R-:W5:Y:S10]  /*18f70*/  LDL.LU R21, [R1] ;  /* 0x0000000001157983 */ /* 0x000f740000300800 */
[----:B------:R-:W0:Y:S08]  /*18f80*/  @P1 LDC R13, c[0x0][0x44c] ;  /* 0x00011300ff0d1b82 */ /* 0x000e300000000800 */
[----:B------:R-:W1:Y:S01]  /*18f90*/  @P1 LDC R3, c[0x0][0x450] ;  /* 0x00011400ff031b82 */ /* 0x000e620000000800 */
[----:B---3--:R-:W-:-:S04]  /*18fa0*/  IMAD.IADD R0, R0, 0x1, R225 ;  /* 0x0000000100007824 */ /* 0x008fc800078e02e1 */
[----:B0-----:R-:W-:Y:S01]  /*18fb0*/  @P1 IMAD.HI.U32 R13, R0, R13, RZ ;  /* 0x0000000d000d1227 */ /* 0x001fe200078e00ff */
[----:B-----5:R-:W-:-:S04]  /*18fc0*/  LOP3.LUT R21, R21, 0xfffffeff, RZ, 0xc0, !PT ;  /* 0xfffffeff15157812 */ /* 0x020fc800078ec0ff */
[----:B-1----:R-:W-:Y:S02]  /*18fd0*/  @P1 SHF.R.U32.HI R0, RZ, R3, R13 ;  /* 0x00000003ff001219 */ /* 0x002fe4000001160d */
[----:B------:R-:W-:Y:S02]  /*18fe0*/  MOV R13, 0xffffff80 ;  /* 0xffffff80000d7802 */ /* 0x000fe40000000f00 */
[----:B------:R-:W-:Y:S01]  /*18ff0*/  @P0 LOP3.LUT R21, R21, 0x100, RZ, 0xfc, !PT ;  /* 0x0000010015150812 */ /* 0x000fe200078efcff */
[----:B------:R-:W0:Y:S02]  /*19000*/  SHFL.IDX PT, R3, R0, RZ, 0x1c1f ;  /* 0x001c1fff00037589 */ /* 0x000e2400000e0000 */
[----:B------:R-:W-:Y:S01]  /*19010*/  IMAD R13, R6, R13, 0x1 ;  /* 0x00000001060d7424 */ /* 0x000fe200078e020d */
[----:B------:R-:W-:Y:S01]  /*19020*/  LOP3.LUT R21, R21, 0xfffffdff, RZ, 0xc0, !PT ;  /* 0xfffffdff15157812 */ /* 0x000fe200078ec0ff */
[----:B------:R-:W1:Y:S02]  /*19030*/  SHFL.IDX PT, R0, R0, 0x1, 0x1c1f ;  /* 0x003c1f0000007f89 */ /* 0x000e6400000e0000 */
[----:B----4-:R-:W-:-:S05]  /*19040*/  IMAD R13, R14, -0x2, R13 ;  /* 0xfffffffe0e0d7824 */ /* 0x010fca00078e020d */
[----:B------:R-:W-:-:S05]  /*19050*/  IADD3 R13, -R216, R13, R217 ;  /* 0x0000000dd80d7210 */ /* 0x000fca0007ffe1d9 */
[C---:B0-----:R-:W-:Y:S02]  /*19060*/  IMAD.IADD R3, R13.reuse, 0x1, R3 ;  /* 0x000000010d037824 */ /* 0x041fe400078e0203 */
[----:B-1----:R-:W-:-:S03]  /*19070*/  IMAD.IADD R0, R13, 0x1, R0 ;  /* 0x000000010d007824 */ /* 0x002fc600078e0200 */
[C---:B------:R-:W-:Y:S02]  /*19080*/  ISETP.GT.AND P4, PT, R3.reuse, RZ, PT ;  /* 0x000000ff0300720c */ /* 0x040fe40003f84270 */
[C---:B------:R-:W-:Y:S02]  /*19090*/  ISETP.GT.AND P3, PT, R3.reuse, 0x1, PT ;  /* 0x000000010300780c */ /* 0x040fe40003f64270 */
[----:B------:R-:W-:Y:S02]  /*190a0*/  ISETP.GT.AND P6, PT, R0, RZ, PT ;  /* 0x000000ff0000720c */ /* 0x000fe40003fc4270 */
[----:B------:R-:W-:Y:S02]  /*190b0*/  ISETP.GT.AND P2, PT, R3, 0x8, PT ;  /* 0x000000080300780c */ /* 0x000fe40003f44270 */
[----:B------:R-:W-:Y:S02]  /*190c0*/  FSEL R154, R154, -INF , P6 ;  /* 0xff8000009a9a7808 */ /* 0x000fe40003000000 */
[----:B------:R-:W-:-:S02]  /*190d0*/  ISETP.GT.AND P6, PT, R0, 0x1, PT ;  /* 0x000000010000780c */ /* 0x000fc40003fc4270 */
[----:B------:R-:W-:Y:S02]  /*190e0*/  ISETP.GT.AND P1, PT, R3, 0x9, PT ;  /* 0x000000090300780c */ /* 0x000fe40003f24270 */
[----:B------:R-:W-:Y:S02]  /*190f0*/  FSEL R155, R155, -INF , P6 ;  /* 0xff8000009b9b7808 */ /* 0x000fe40003000000 */
[----:B------:R-:W-:Y:S02]  /*19100*/  ISETP.GT.AND P6, PT, R0, 0x8, PT ;  /* 0x000000080000780c */ /* 0x000fe40003fc4270 */
[----:B------:R-:W-:Y:S02]  /*19110*/  FSEL R152, R152, -INF , P4 ;  /* 0xff80000098987808 */ /* 0x000fe40002000000 */
[----:B------:R-:W-:Y:S02]  /*19120*/  FSEL R158, R158, -INF , P6 ;  /* 0xff8000009e9e7808 */ /* 0x000fe40003000000 */
[----:B------:R-:W-:-:S02]  /*19130*/  ISETP.GT.AND P6, PT, R0, 0x9, PT ;  /* 0x000000090000780c */ /* 0x000fc40003fc4270 */
[----:B------:R-:W-:Y:S02]  /*19140*/  FSEL R13, R153, -INF , P3 ;  /* 0xff800000990d7808 */ /* 0x000fe40001800000 */
        /* <DEDUP_REMOVED lines=8> */
[----:B------:R-:W-:Y:S02]  /*191d0*/  ISETP.GT.AND P4, PT, R3, 0x10, PT ;  /* 0x000000100300780c */ /* 0x000fe40003f84270 */
[----:B------:R-:W-:Y:S02]  /*191e0*/  FSEL R166, R166, -INF , P6 ;  /* 0xff800000a6a67808 */ /* 0x000fe40003000000 */
[----:B------:R-:W-:-:S02]  /*191f0*/  ISETP.GT.AND P6, PT, R0, 0x19, PT ;  /* 0x000000190000780c */ /* 0x000fc40003fc4270 */
[----:B------:R-:W-:Y:S02]  /*19200*/  ISETP.GT.AND P3, PT, R3, 0x11, PT ;  /* 0x000000110300780c */ /* 0x000fe40003f64270 */
        /* <DEDUP_REMOVED lines=71> */
[----:B------:R-:W-:Y:S02]  /*19680*/  FMNMX.FTZ R0, R154, R12, !PT ;  /* 0x0000000c9a007209 */ /* 0x000fe40007810000 */
[----:B------:R-:W-:Y:S02]  /*19690*/  FSEL R215, R215, -INF , P6 ;  /* 0xff800000d7d77808 */ /* 0x000fe40003000000 */
[----:B------:R-:W-:Y:S02]  /*196a0*/  FMNMX.FTZ R0, R155, R0, !PT ;  /* 0x000000009b007209 */ /* 0x000fe40007810000 */
[C---:B------:R-:W-:Y:S02]  /*196b0*/  ISETP.GT.AND P4, PT, R3.reuse, 0x40, PT ;  /* 0x000000400300780c */ /* 0x040fe40003f84270 */
[----:B------:R-:W-:Y:S02]  /*196c0*/  FMNMX.FTZ R0, R158, R0, !PT ;  /* 0x000000009e007209 */ /* 0x000fe40007810000 */
[----:B------:R-:W-:-:S02]  /*196d0*/  ISETP.GT.AND P3, PT, R3, 0x41, PT ;  /* 0x000000410300780c */ /* 0x000fc40003f64270 */
[----:B------:R-:W-:Y:S02]  /*196e0*/  FMNMX.FTZ R0, R159, R0, !PT ;  /* 0x000000009f007209 */ /* 0x000fe40007810000 */
[C---:B------:R-:W-:Y:S02]  /*196f0*/  ISETP.GT.AND P2, PT, R3.reuse, 0x48, PT ;  /* 0x000000480300780c */ /* 0x040fe40003f44270 */
[----:B------:R-:W-:Y:S02]  /*19700*/  FMNMX.FTZ R0, R162, R0, !PT ;  /* 0x00000000a2007209 */ /* 0x000fe40007810000 */
[----:B------:R-:W-:Y:S02]  /*19710*/  ISETP.GT.AND P1, PT, R3, 0x49, PT ;  /* 0x000000490300780c */ /* 0x000fe40003f24270 */
[----:B------:R-:W-:Y:S02]  /*19720*/  FMNMX.FTZ R0, R163, R0, !PT ;  /* 0x00000000a3007209 */ /* 0x000fe40007810000 */
        /* <DEDUP_REMOVED lines=8> */
[C---:B------:R-:W-:Y:S02]  /*197b0*/  ISETP.GT.AND P4, PT, R3.reuse, 0x50, PT ;  /* 0x000000500300780c */ /* 0x040fe40003f84270 */
[----:B------:R-:W-:Y:S02]  /*197c0*/  FMNMX.FTZ R0, R174, R0, !PT ;  /* 0x00000000ae007209 */ /* 0x000fe40007810000 */
[----:B------:R-:W-:Y:S02]  /*197d0*/  ISETP.GT.AND P3, PT, R3, 0x51, PT ;  /* 0x000000510300780c */ /* 0x000fe40003f64270 */
[----:B------:R-:W-:Y:S02]  /*197e0*/  FMNMX.FTZ R0, R175, R0, !PT ;  /* 0x00000000af007209 */ /* 0x000fe40007810000 */
[----:B------:R-:W-:-:S02]  /*197f0*/  ISETP.GT.AND P2, PT, R3, 0x58, PT ;  /* 0x000000580300780c */ /* 0x000fc40003f44270 */
[----:B------:R-:W-:Y:S02]  /*19800*/  FMNMX.FTZ R0, R178, R0, !PT ;  /* 0x00000000b2007209 */ /* 0x000fe40007810000 */
[----:B------:R-:W-:Y:S02]  /*19810*/  ISETP.GT.AND P1, PT, R3, 0x59, PT ;  /* 0x000000590300780c */ /* 0x000fe40003f24270 */
[----:B------:R-:W-:Y:S02]  /*19820*/  FMNMX.FTZ R0, R179, R0, !PT ;  /* 0x00000000b3007209 */ /* 0x000fe40007810000 */
[----:B------:R-:W-:Y:S02]  /*19830*/  FSEL R192, R192, -INF , P4 ;  /* 0xff800000c0c07808 */ /* 0x000fe40002000000 */
[----:B------:R-:W-:Y:S02]  /*19840*/  FMNMX.FTZ R0, R182, R0, !PT ;  /* 0x00000000b6007209 */ /* 0x000fe40007810000 */
[----:B------:R-:W-:-:S02]  /*19850*/  FSEL R193, R193, -INF , P3 ;  /* 0xff800000c1c17808 */ /* 0x000fc40001800000 */
[----:B------:R-:W-:Y:S02]  /*19860*/  FMNMX.FTZ R0, R183, R0, !PT ;  /* 0x00000000b7007209 */ /* 0x000fe40007810000 */
[----:B------:R-:W-:Y:S02]  /*19870*/  @P0 LOP3.LUT R21, R21, 0x200, RZ, 0xfc, !PT ;  /* 0x0000020015150812 */ /* 0x000fe400078efcff */
[----:B------:R-:W-:Y:S02]  /*19880*/  FMNMX.FTZ R0, R186, R0, !PT ;  /* 0x00000000ba007209 */ /* 0x000fe40007810000 */
[----:B------:R-:W-:Y:S01]  /*19890*/  FSEL R196, R196, -INF , P2 ;  /* 0xff800000c4c47808 */ /* 0x000fe20001000000 */
[----:B------:R-:W-:Y:S01]  /*198a0*/  STL [R1], R21 ;  /* 0x0000001501007387 */ /* 0x000fe20000100800 */
[----:B------:R-:W-:Y:S02]  /*198b0*/  FMNMX.FTZ R0, R187, R0, !PT ;  /* 0x00000000bb007209 */ /* 0x000fe40007810000 */
[----:B------:R-:W-:-:S02]  /*198c0*/  FSEL R197, R197, -INF , P1 ;  /* 0xff800000c5c57808 */ /* 0x000fc40000800000 */
[----:B------:R-:W-:Y:S02]  /*198d0*/  FMNMX.FTZ R0, R190, R0, !PT ;  /* 0x00000000be007209 */ /* 0x000fe40007810000 */
[----:B------:R-:W-:Y:S02]  /*198e0*/  ISETP.GT.AND P5, PT, R3, 0x69, PT ;  /* 0x000000690300780c */ /* 0x000fe40003fa4270 */
        /* <DEDUP_REMOVED lines=9> */
[----:B------:R-:W-:-:S02]  /*19980*/  ISETP.GT.AND P0, PT, R3, 0x60, PT ;  /* 0x000000600300780c */ /* 0x000fc40003f04270 */
[----:B------:R-:W-:Y:S02]  /*19990*/  FMNMX.FTZ R0, R202, R0, !PT ;  /* 0x00000000ca007209 */ /* 0x000fe40007810000 */
[----:B------:R-:W-:Y:S02]  /*199a0*/  FSEL R200, R200, -INF , P0 ;  /* 0xff800000c8c87808 */ /* 0x000fe40000000000 */
[----:B------:R-:W-:Y:S02]  /*199b0*/  FMNMX.FTZ R0, R203, R0, !PT ;  /* 0x00000000cb007209 */ /* 0x000fe40007810000 */
[----:B------:R-:W-:Y:S02]  /*199c0*/  LOP3.LUT P0, RZ, R21, 0x200, RZ, 0xc0, !PT ;  /* 0x0000020015ff7812 */ /* 0x000fe4000780c0ff */
        /* <DEDUP_REMOVED lines=12> */
[----:B------:R-:W-:Y:S01]  /*19a90*/  LOP3.LUT P0, RZ, R21, 0x100, RZ, 0xc0, !PT ;  /* 0x0000010015ff7812 */ /* 0x000fe2000780c0ff */
[----:B------:R-:W0:Y:S02]  /*19aa0*/  SHFL.BFLY PT, R14, R0, 0x2, 0x1f ;  /* 0x0c401f00000e7f89 */ /* 0x000e2400000e0000 */
[----:B0-----:R-:W-:-:S05]  /*19ab0*/  FMNMX.FTZ R0, R0, R14, !PT ;  /* 0x0000000e00007209 */ /* 0x001fca0007810000 */
[----:B------:R-:W0:Y:S02]  /*19ac0*/  SHFL.BFLY PT, R14, R0, 0x1, 0x1f ;  /* 0x0c201f00000e7f89 */ /* 0x000e2400000e0000 */
[----:B0-----:R-:W-:-:S04]  /*19ad0*/  FMNMX.FTZ R0, R0, R14, !PT ;  /* 0x0000000e00007209 */ /* 0x001fc80007810000 */
[----:B------:R-:W-:Y:S01]  /*19ae0*/  FSETP.NEU.FTZ.AND P6, PT, R0, -INF , PT ;  /* 0xff8000000000780b */ /* 0x000fe20003fdd000 */
[----:B------:R-:W-:-:S03]  /*19af0*/  FFMA.FTZ R15, R2, R0, -8 ;  /* 0xc1000000020f7423 */ /* 0x000fc60000010000 */
[----:B------:R-:W-:Y:S02]  /*19b00*/  FSEL R14, R0, RZ, P6 ;  /* 0x000000ff000e7208 */ /* 0x000fe40003000000 */
[----:B------:R-:W-:Y:S02]  /*19b10*/  FSEL R15, R15, RZ, P6 ;  /* 0x000000ff0f0f7208 */ /* 0x000fe40003000000 */
[----:B------:R-:W-:Y:S01]  /*19b20*/  ISETP.GT.AND P6, PT, R3, 0x68, PT ;  /* 0x000000680300780c */ /* 0x000fe20003fc4270 */
[----:B------:R-:W-:-:S01]  /*19b30*/  FADD.FTZ R12, -R14, R12 ;  /* 0x0000000c0e0c7221 */ /* 0x000fc20000010100 */
[----:B------:R-:W-:Y:S01]  /*19b40*/  FMNMX.FTZ R3, R152, R11, !PT ;  /* 0x0000000b98037209 */ /* 0x000fe20007810000 */
[----:B------:R-:W-:-:S01]  /*19b50*/  FFMA.FTZ R154, R2, R154, -R15 ;  /* 0x0000009a029a7223 */ /* 0x000fc2000001080f */
[----:B------:R-:W-:Y:S01]  /*19b60*/  FSEL R204, R204, -INF , P6 ;  /* 0xff800000cccc7808 */ /* 0x000fe20003000000 */
[----:B------:R-:W-:-:S01]  /*19b70*/  FFMA.FTZ R158, R2, R158, -R15 ;  /* 0x0000009e029e7223 */ /* 0x000fc2000001080f */
[----:B------:R-:W-:Y:S01]  /*19b80*/  FMNMX.FTZ R3, R13, R3, !PT ;  /* 0x000000030d037209 */ /* 0x000fe20007810000 */
[----:B------:R-:W-:-:S01]  /*19b90*/  FFMA.FTZ R159, R2, R159, -R15 ;  /* 0x0000009f029f7223 */ /* 0x000fc2000001080f */
[C---:B------:R-:W-:Y:S01]  /*19ba0*/  FMUL.FTZ R12, R2.reuse, R12 ;  /* 0x0000000c020c7220 */ /* 0x040fe20000410000 */
[----:B------:R-:W-:-:S01]  /*19bb0*/  FFMA.FTZ R155, R2, R155, -R15 ;  /* 0x0000009b029b7223 */ /* 0x000fc2000001080f */
[----:B------:R-:W-:Y:S01]  /*19bc0*/  FMNMX.FTZ R3, R156, R3, !PT ;  /* 0x000000039c037209 */ /* 0x000fe20007810000 */
[----:B------:R-:W-:Y:S01]  /*19bd0*/  MUFU.EX2 R154, R154 ;  /* 0x0000009a009a7308 */ /* 0x000fe20000000800 */
[----:B------:R-:W-:-:S01]  /*19be0*/  FFMA.FTZ R162, R2, R162, -R15 ;  /* 0x000000a202a27223 */ /* 0x000fc2000001080f */
[C-C-:B------:R-:W-:Y:S01]  /*19bf0*/  FFMA.FTZ R163, R2.reuse, R163, -R15.reuse ;  /* 0x000000a302a37223 */ /* 0x140fe2000001080f */
[----:B------:R-:W-:Y:S01]  /*19c00*/  FMNMX.FTZ R3, R157, R3, !PT ;  /* 0x000000039d037209 */ /* 0x000fe20007810000 */
[C-C-:B------:R-:W-:Y:S01]  /*19c10*/  FFMA.FTZ R166, R2.reuse, R166, -R15.reuse ;  /* 0x000000a602a67223 */ /* 0x140fe2000001080f */
[----:B------:R-:W-:-:S01]  /*19c20*/  FFMA.FTZ R167, R2, R167, -R15 ;  /* 0x000000a702a77223 */ /* 0x000fc2000001080f */
[--C-:B------:R-:W-:Y:S01]  /*19c30*/  FFMA.FTZ R170, R2, R170, -R15.reuse ;  /* 0x000000aa02aa7223 */ /* 0x100fe2000001080f */
[----:B------:R-:W-:Y:S01]  /*19c40*/  FMNMX.FTZ R3, R160, R3, !PT ;  /* 0x00000003a0037209 */ /* 0x000fe20007810000 */
[----:B------:R-:W0:Y:S01]  /*19c50*/  MUFU.EX2 R12, R12 ;  /* 0x0000000c000c7308 */ /* 0x000e220000000800 */
[----:B------:R-:W-:-:S01]  /*19c60*/  FFMA.FTZ R171, R2, R171, -R15 ;  /* 0x000000ab02ab7223 */ /* 0x000fc2000001080f */
[C-C-:B------:R-:W-:Y:S01]  /*19c70*/  FFMA.FTZ R174, R2.reuse, R174, -R15.reuse ;  /* 0x000000ae02ae7223 */ /* 0x140fe2000001080f */
[----:B------:R-:W-:Y:S01]  /*19c80*/  FMNMX.FTZ R3, R161, R3, !PT ;  /* 0x00000003a1037209 */ /* 0x000fe20007810000 */
[C-C-:B------:R-:W-:Y:S01]  /*19c90*/  FFMA.FTZ R175, R2.reuse, R175, -R15.reuse ;  /* 0x000000af02af7223 */ /* 0x140fe2000001080f */
[----:B------:R-:W-:-:S01]  /*19ca0*/  FFMA.FTZ R178, R2, R178, -R15 ;  /* 0x000000b202b27223 */ /* 0x000fc2000001080f */
[--C-:B------:R-:W-:Y:S01]  /*19cb0*/  FFMA.FTZ R179, R2, R179, -R15.reuse ;  /* 0x000000b302b37223 */ /* 0x100fe2000001080f */
[----:B------:R-:W-:Y:S01]  /*19cc0*/  FMNMX.FTZ R3, R164, R3, !PT ;  /* 0x00000003a4037209 */ /* 0x000fe20007810000 */
[----:B------:R-:W-:Y:S01]  /*19cd0*/  MUFU.EX2 R158, R158 ;  /* 0x0000009e009e7308 */ /* 0x000fe20000000800 */
[----:B------:R-:W-:-:S01]  /*19ce0*/  FFMA.FTZ R182, R2, R182, -R15 ;  /* 0x000000b602b67223 */ /* 0x000fc2000001080f */
[C-C-:B------:R-:W-:Y:S01]  /*19cf0*/  FFMA.FTZ R183, R2.reuse, R183, -R15.reuse ;  /* 0x000000b702b77223 */ /* 0x140fe2000001080f */
[----:B------:R-:W-:Y:S01]  /*19d00*/  FMNMX.FTZ R3, R165, R3, !PT ;  /* 0x00000003a5037209 */ /* 0x000fe20007810000 */
[C-C-:B------:R-:W-:Y:S01]  /*19d10*/  FFMA.FTZ R186, R2.reuse, R186, -R15.reuse ;  /* 0x000000ba02ba7223 */ /* 0x140fe2000001080f */
[----:B------:R-:W-:-:S01]  /*19d20*/  FFMA.FTZ R187, R2, R187, -R15 ;  /* 0x000000bb02bb7223 */ /* 0x000fc2000001080f */
[----:B------:R-:W-:Y:S01]  /*19d30*/  FFMA.FTZ R190, R2, R190, -R15 ;  /* 0x000000be02be7223 */ /* 0x000fe2000001080f */
[----:B------:R-:W-:Y:S01]  /*19d40*/  FMNMX.FTZ R3, R168, R3, !PT ;  /* 0x00000003a8037209 */ /* 0x000fe20007810000 */
[----:B------:R-:W1:Y:S01]  /*19d50*/  MUFU.EX2 R159, R159 ;  /* 0x0000009f009f7308 */ /* 0x000e620000000800 */
[----:B0-----:R-:W-:-:S01]  /*19d60*/  FFMA.FTZ R4, R12, R4, R154 ;  /* 0x000000040c047223 */ /* 0x001fc2000001009a */
        /* <DEDUP_REMOVED lines=14> */
[----:B------:R-:W3:Y:S01]  /*19e50*/  MUFU.EX2 R162, R162 ;  /* 0x000000a200a27308 */ /* 0x000ee20000000800 */
[----:B-1----:R-:W-:Y:S01]  /*19e60*/  F2FP.SATFINITE.E4M3.F32.PACK_AB_MERGE_C R153, R159, R158, RZ ;  /* 0x0000009e9f99723e */ /* 0x002fe200048070ff */
[C-C-:B------:R-:W-:Y:S01]  /*19e70*/  FFMA.FTZ R210, R2.reuse, R210, -R15.reuse ;  /* 0x000000d202d27223 */ /* 0x140fe2000001080f */
[----:B------:R-:W-:Y:S01]  /*19e80*/  FMNMX.FTZ R3, R177, R3, !PT ;  /* 0x00000003b1037209 */ /* 0x000fe20007810000 */
[C-C-:B------:R-:W-:Y:S01]  /*19e90*/  FFMA.FTZ R211, R2.reuse, R211, -R15.reuse ;  /* 0x000000d302d37223 */ /* 0x140fe2000001080f */
[----:B------:R-:W-:-:S01]  /*19ea0*/  FFMA.FTZ R214, R2, R214, -R15 ;  /* 0x000000d602d67223 */ /* 0x000fc2000001080f */
[----:B------:R-:W-:Y:S01]  /*19eb0*/  FFMA.FTZ R15, R2, R215, -R15 ;  /* 0x000000d7020f7223 */ /* 0x000fe2000001080f */
[----:B------:R-:W-:Y:S01]  /*19ec0*/  FMNMX.FTZ R3, R180, R3, !PT ;  /* 0x00000003b4037209 */ /* 0x000fe20007810000 */
[----:B------:R-:W1:Y:S01]  /*19ed0*/  MUFU.EX2 R163, R163 ;  /* 0x000000a300a37308 */ /* 0x000e620000000800 */
[----:B0-----:R-:W-:-:S01]  /*19ee0*/  FADD.FTZ R4, R155, R4 ;  /* 0x000000049b047221 */ /* 0x001fc20000010000 */
[----:B------:R-:W-:Y:S01]  /*19ef0*/  F2FP.SATFINITE.E4M3.F32.PACK_AB_MERGE_C R153, R155, R154, R153 ;  /* 0x0000009a9b99723e */ /* 0x000fe20004807099 */
[----:B------:R-:W-:Y:S01]  /*19f00*/  FMUL.FTZ R26, R26, R12 ;  /* 0x0000000c1a1a7220 */ /* 0x000fe20000410000 */
[----:B------:R-:W-:Y:S01]  /*19f10*/  FMNMX.FTZ R3, R181, R3, !PT ;  /* 0x00000003b5037209 */ /* 0x000fe20007810000 */
[----:B------:R-:W-:-:S01]  /*19f20*/  FADD.FTZ R4, R158, R4 ;  /* 0x000000049e047221 */ /* 0x000fc20000010000 */
[-C--:B------:R-:W-:Y:S01]  /*19f30*/  FMUL.FTZ R27, R27, R12.reuse ;  /* 0x0000000c1b1b7220 */ /* 0x080fe20000410000 */
[----:B------:R-:W-:Y:S01]  /*19f40*/  FMUL.FTZ R30, R30, R12 ;  /* 0x0000000c1e1e7220 */ /* 0x000fe20000410000 */
[----:B------:R-:W-:Y:S01]  /*19f50*/  FMNMX.FTZ R3, R184, R3, !PT ;  /* 0x00000003b8037209 */ /* 0x000fe20007810000 */
[----:B------:R-:W-:-:S01]  /*19f60*/  FADD.FTZ R4, R159, R4 ;  /* 0x000000049f047221 */ /* 0x000fc20000010000 */
[----:B------:R-:W0:Y:S01]  /*19f70*/  MUFU.EX2 R166, R166 ;  /* 0x000000a600a67308 */ /* 0x000e220000000800 */
[----:B------:R-:W-:Y:S01]  /*19f80*/  FMUL.FTZ R31, R31, R12 ;  /* 0x0000000c1f1f7220 */ /* 0x000fe20000410000 */
[----:B------:R-:W-:Y:S01]  /*19f90*/  FMNMX.FTZ R3, R185, R3, !PT ;  /* 0x00000003b9037209 */ /* 0x000fe20007810000 */
[----:B---3--:R-:W-:-:S01]  /*19fa0*/  FADD.FTZ R4, R162, R4 ;  /* 0x00000004a2047221 */ /* 0x008fc20000010000 */
[-C--:B------:R-:W-:Y:S01]  /*19fb0*/  FMUL.FTZ R34, R34, R12.reuse ;  /* 0x0000000c22227220 */ /* 0x080fe20000410000 */
[----:B------:R-:W-:Y:S01]  /*19fc0*/  FMUL.FTZ R35, R35, R12 ;  /* 0x0000000c23237220 */ /* 0x000fe20000410000 */
[----:B------:R-:W-:Y:S01]  /*19fd0*/  FMNMX.FTZ R3, R188, R3, !PT ;  /* 0x00000003bc037209 */ /* 0x000fe20007810000 */
[----:B-1----:R-:W-:-:S01]  /*19fe0*/  FADD.FTZ R4, R163, R4 ;  /* 0x00000004a3047221 */ /* 0x002fc20000010000 */
[----:B------:R-:W1:Y:S01]  /*19ff0*/  MUFU.EX2 R167, R167 ;  /* 0x000000a700a77308 */ /* 0x000e620000000800 */
[-C--:B------:R-:W-:Y:S01]  /*1a000*/  FMUL.FTZ R38, R38, R12.reuse ;  /* 0x0000000c26267220 */ /* 0x080fe20000410000 */
[----:B------:R-:W-:Y:S01]  /*1a010*/  FMNMX.FTZ R3, R189, R3, !PT ;  /* 0x00000003bd037209 */ /* 0x000fe20007810000 */
[-C--:B------:R-:W-:Y:S01]  /*1a020*/  FMUL.FTZ R39, R39, R12.reuse ;  /* 0x0000000c27277220 */ /* 0x080fe20000410000 */
[-C--:B------:R-:W-:Y:S01]  /*1a030*/  FMUL.FTZ R42, R42, R12.reuse ;  /* 0x0000000c2a2a7220 */ /* 0x080fe20000410000 */
[-C--:B------:R-:W-:Y:S01]  /*1a040*/  FMUL.FTZ R43, R43, R12.reuse ;  /* 0x0000000c2b2b7220 */ /* 0x080fe20000410000 */
[----:B------:R-:W-:Y:S01]  /*1a050*/  FMNMX.FTZ R3, R192, R3, !PT ;  /* 0x00000003c0037209 */ /* 0x000fe20007810000 */
[----:B------:R-:W-:Y:S01]  /*1a060*/  FMUL.FTZ R46, R46, R12 ;  /* 0x0000000c2e2e7220 */ /* 0x000fe20000410000 */
[----:B------:R-:W3:Y:S01]  /*1a070*/  MUFU.EX2 R170, R170 ;  /* 0x000000aa00aa7308 */ /* 0x000ee20000000800 */
[----:B0-----:R-:W-:-:S01]  /*1a080*/  FADD.FTZ R4, R166, R4 ;  /* 0x00000004a6047221 */ /* 0x001fc20000010000 */
[----:B------:R-:W-:Y:S01]  /*1a090*/  FMNMX.FTZ R3, R193, R3, !PT ;  /* 0x00000003c1037209 */ /* 0x000fe20007810000 */
[-C--:B------:R-:W-:Y:S01]  /*1a0a0*/  FMUL.FTZ R47, R47, R12.reuse ;  /* 0x0000000c2f2f7220 */ /* 0x080fe20000410000 */
[-C--:B------:R-:W-:Y:S01]  /*1a0b0*/  FMUL.FTZ R50, R50, R12.reuse ;  /* 0x0000000c32327220 */ /* 0x080fe20000410000 */
[-C--:B------:R-:W-:Y:S01]  /*1a0c0*/  FMUL.FTZ R51, R51, R12.reuse ;  /* 0x0000000c33337220 */ /* 0x080fe20000410000 */
[----:B------:R-:W-:Y:S01]  /*1a0d0*/  FMNMX.FTZ R3, R196, R3, !PT ;  /* 0x00000003c4037209 */ /* 0x000fe20007810000 */
[----:B------:R-:W-:Y:S01]  /*1a0e0*/  FMUL.FTZ R54, R54, R12 ;  /* 0x0000000c36367220 */ /* 0x000fe20000410000 */
[----:B------:R-:W0:Y:S01]  /*1a0f0*/  MUFU.EX2 R171, R171 ;  /* 0x000000ab00ab7308 */ /* 0x000e220000000800 */
[----:B-1----:R-:W-:-:S01]  /*1a100*/  FADD.FTZ R4, R167, R4 ;  /* 0x00000004a7047221 */ /* 0x002fc20000010000 */
[----:B------:R-:W-:Y:S01]  /*1a110*/  FMNMX.FTZ R3, R197, R3, !PT ;  /* 0x00000003c5037209 */ /* 0x000fe20007810000 */
[----:B------:R-:W-:Y:S01]  /*1a120*/  FMUL.FTZ R55, R55, R12 ;  /* 0x0000000c37377220 */ /* 0x000fe20000410000 */
[----:B------:R-:W-:Y:S01]  /*1a130*/  F2FP.SATFINITE.E4M3.F32.PACK_AB_MERGE_C R166, R167, R166, RZ ;  /* 0x000000a6a7a6723e */ /* 0x000fe200048070ff */
[-C--:B------:R-:W-:Y:S01]  /*1a140*/  FMUL.FTZ R58, R58, R12.reuse ;  /* 0x0000000c3a3a7220 */ /* 0x080fe20000410000 */
[----:B------:R-:W-:Y:S01]  /*1a150*/  FMNMX.FTZ R3, R200, R3, !PT ;  /* 0x00000003c8037209 */ /* 0x000fe20007810000 */
[----:B------:R-:W-:Y:S01]  /*1a160*/  FMUL.FTZ R59, R59, R12 ;  /* 0x0000000c3b3b7220 */ /* 0x000fe20000410000 */
[----:B------:R-:W1:Y:S01]  /*1a170*/  MUFU.EX2 R174, R174 ;  /* 0x000000ae00ae7308 */ /* 0x000e620000000800 */
[----:B---3--:R-:W-:-:S01]  /*1a180*/  FADD.FTZ R4, R170, R4 ;  /* 0x00000004aa047221 */ /* 0x008fc20000010000 */
        /* <DEDUP_REMOVED lines=17> */
[-C--:B------:R-:W-:Y:S01]  /*1a2a0*/  FMUL.FTZ R78, R78, R12.reuse ;  /* 0x0000000c4e4e7220 */ /* 0x080fe20000410000 */
[-C--:B------:R-:W-:Y:S01]  /*1a2b0*/  FMUL.FTZ R79, R79, R12.reuse ;  /* 0x0000000c4f4f7220 */ /* 0x080fe20000410000 */
[-C--:B------:R-:W-:Y:S01]  /*1a2c0*/  FMUL.FTZ R82, R82, R12.reuse ;  /* 0x0000000c52527220 */ /* 0x080fe20000410000 */
[----:B------:R-:W-:Y:S01]  /*1a2d0*/  FMNMX.FTZ R3, R212, R3, !PT ;  /* 0x00000003d4037209 */ /* 0x000fe20007810000 */
[----:B------:R-:W-:Y:S01]  /*1a2e0*/  FMUL.FTZ R83, R83, R12 ;  /* 0x0000000c53537220 */ /* 0x000fe20000410000 */
[----:B------:R-:W1:Y:S01]  /*1a2f0*/  MUFU.EX2 R179, R179 ;  /* 0x000000b300b37308 */ /* 0x000e620000000800 */
[----:B---3--:R-:W-:-:S01]  /*1a300*/  FADD.FTZ R4, R175, R4 ;  /* 0x00000004af047221 */ /* 0x008fc20000010000 */
[----:B------:R-:W-:Y:S01]  /*1a310*/  FMNMX.FTZ R3, R213, R3, !PT ;  /* 0x00000003d5037209 */ /* 0x000fe20007810000 */
[----:B------:R-:W-:Y:S01]  /*1a320*/  FMUL.FTZ R86, R86, R12 ;  /* 0x0000000c56567220 */ /* 0x000fe20000410000 */
[----:B------:R-:W-:Y:S01]  /*1a330*/  F2FP.SATFINITE.E4M3.F32.PACK_AB_MERGE_C R174, R175, R174, RZ ;  /* 0x000000aeafae723e */ /* 0x000fe200048070ff */
[-C--:B------:R-:W-:Y:S01]  /*1a340*/  FMUL.FTZ R87, R87, R12.reuse ;  /* 0x0000000c57577220 */ /* 0x080fe20000410000 */
[----:B------:R-:W-:Y:S01]  /*1a350*/  FMUL.FTZ R90, R90, R12 ;  /* 0x0000000c5a5a7220 */ /* 0x000fe20000410000 */
[----:B------:R-:W3:Y:S01]  /*1a360*/  SHFL.BFLY PT, R14, R3, 0x2, 0x1f ;  /* 0x0c401f00030e7f89 */ /* 0x000ee200000e0000 */
        /* <DEDUP_REMOVED lines=17> */
[----:B----4-:R-:W-:-:S01]  /*1a480*/  FADD.FTZ R4, R182, R4 ;  /* 0x00000004b6047221 */ /* 0x010fc20000010000 */
[-C--:B------:R-:W-:Y:S01]  /*1a490*/  FMUL.FTZ R115, R115, R12.reuse ;  /* 0x0000000c73737220 */ /* 0x080fe20000410000 */
[-C--:B------:R-:W-:Y:S01]  /*1a4a0*/  FMUL.FTZ R118, R118, R12.reuse ;  /* 0x0000000c76767220 */ /* 0x080fe20000410000 */
[-C--:B------:R-:W-:Y:S01]  /*1a4b0*/  FMUL.FTZ R119, R119, R12.reuse ;  /* 0x0000000c77777220 */ /* 0x080fe20000410000 */
[-C--:B------:R-:W-:Y:S01]  /*1a4c0*/  FMUL.FTZ R122, R122, R12.reuse ;  /* 0x0000000c7a7a7220 */ /* 0x080fe20000410000 */
[----:B------:R-:W-:Y:S01]  /*1a4d0*/  FMUL.FTZ R123, R123, R12 ;  /* 0x0000000c7b7b7220 */ /* 0x000fe20000410000 */
[----:B---3--:R-:W-:Y:S01]  /*1a4e0*/  FMNMX.FTZ R3, R3, R14, !PT ;  /* 0x0000000e03037209 */ /* 0x008fe20007810000 */
[----:B------:R-:W3:Y:S01]  /*1a4f0*/  MUFU.EX2 R187, R187 ;  /* 0x000000bb00bb7308 */ /* 0x000ee20000000800 */
[----:B0-----:R-:W-:-:S01]  /*1a500*/  FADD.FTZ R4, R183, R4 ;  /* 0x00000004b7047221 */ /* 0x001fc20000010000 */
[----:B------:R-:W-:Y:S01]  /*1a510*/  F2FP.SATFINITE.E4M3.F32.PACK_AB_MERGE_C R182, R183, R182, RZ ;  /* 0x000000b6b7b6723e */ /* 0x000fe200048070ff */
[-C--:B------:R-:W-:Y:S01]  /*1a520*/  FMUL.FTZ R126, R126, R12.reuse ;  /* 0x0000000c7e7e7220 */ /* 0x080fe20000410000 */
[----:B------:R-:W0:Y:S01]  /*1a530*/  SHFL.BFLY PT, R14, R3, 0x1, 0x1f ;  /* 0x0c201f00030e7f89 */ /* 0x000e2200000e0000 */
        /* <DEDUP_REMOVED lines=16> */
[----:B------:R-:W-:-:S03]  /*1a640*/  FMUL.FTZ R151, R151, R12 ;  /* 0x0000000c97977220 */ /* 0x000fc60000410000 */
[----:B------:R-:W3:Y:S01]  /*1a650*/  MUFU.EX2 R194, R194 ;  /* 0x000000c200c27308 */ /* 0x000ee20000000800 */
[----:B----4-:R-:W-:-:S01]  /*1a660*/  FADD.FTZ R4, R190, R4 ;  /* 0x00000004be047221 */ /* 0x010fc20000010000 */
[----:B0-----:R-:W-:-:S04]  /*1a670*/  FMNMX.FTZ R3, R3, R14, !PT ;  /* 0x0000000e03037209 */ /* 0x001fc80007810000 */
[----:B------:R-:W-:Y:S01]  /*1a680*/  FSETP.NEU.FTZ.AND P1, PT, R3, -INF , PT ;  /* 0xff8000000300780b */ /* 0x000fe20003f3d000 */
[----:B------:R-:W-:-:S01]  /*1a690*/  FFMA.FTZ R21, R2, R3, -8 ;  /* 0xc100000002157423 */ /* 0x000fc20000010003 */
[----:B------:R-:W-:Y:S01]  /*1a6a0*/  MUFU.EX2 R195, R195 ;  /* 0x000000c300c37308 */ /* 0x000fe20000000800 */
[----:B-1----:R-:W-:-:S01]  /*1a6b0*/  FADD.FTZ R4, R191, R4 ;  /* 0x00000004bf047221 */ /* 0x002fc20000010000 */
[----:B------:R-:W-:Y:S02]  /*1a6c0*/  FSEL R14, R3, RZ, P1 ;  /* 0x000000ff030e7208 */ /* 0x000fe40000800000 */
[----:B------:R-:W-:-:S03]  /*1a6d0*/  FSEL R21, R21, RZ, P1 ;  /* 0x000000ff15157208 */ /* 0x000fc60000800000 */
[----:B------:R-:W-:Y:S01]  /*1a6e0*/  FADD.FTZ R11, -R14, R11 ;  /* 0x0000000b0e0b7221 */ /* 0x000fe20000010100 */
[----:B------:R-:W-:Y:S01]  /*1a6f0*/  MUFU.EX2 R198, R198 ;  /* 0x000000c600c67308 */ /* 0x000fe20000000800 */
[----:B------:R-:W-:-:S01]  /*1a700*/  FFMA.FTZ R152, R2, R152, -R21 ;  /* 0x0000009802987223 */ /* 0x000fc20000010815 */
[C-C-:B------:R-:W-:Y:S01]  /*1a710*/  FFMA.FTZ R13, R2.reuse, R13, -R21.reuse ;  /* 0x0000000d020d7223 */ /* 0x140fe20000010815 */
[C---:B------:R-:W-:Y:S01]  /*1a720*/  FMUL.FTZ R11, R2.reuse, R11 ;  /* 0x0000000b020b7220 */ /* 0x040fe20000410000 */
        /* <DEDUP_REMOVED lines=9> */
[----:B------:R-:W-:-:S02]  /*1a7c0*/  IMAD.U32 R172, RZ, RZ, UR38 ;  /* 0x00000026ffac7e24 */ /* 0x000fc4000f8e00ff */
[C-C-:B------:R-:W-:Y:S01]  /*1a7d0*/  FFMA.FTZ R158, R2.reuse, R169, -R21.reuse ;  /* 0x000000a9029e7223 */ /* 0x140fe20000010815 */
[----:B------:R-:W-:-:S01]  /*1a7e0*/  FFMA.FTZ R168, R2, R173, -R21 ;  /* 0x000000ad02a87223 */ /* 0x000fc20000010815 */
[----:B------:R-:W0:Y:S01]  /*1a7f0*/  MUFU.EX2 R11, R11 ;  /* 0x0000000b000b7308 */ /* 0x000e220000000800 */
[----:B------:R-:W-:-:S01]  /*1a800*/  FFMA.FTZ R160, R2, R176, -R21 ;  /* 0x000000b002a07223 */ /* 0x000fc20000010815 */
[C-C-:B------:R-:W-:Y:S01]  /*1a810*/  FFMA.FTZ R164, R2.reuse, R177, -R21.reuse ;  /* 0x000000b102a47223 */ /* 0x140fe20000010815 */
[----:B------:R-:W-:-:S01]  /*1a820*/  FFMA.FTZ R169, R2, R180, -R21 ;  /* 0x000000b402a97223 */ /* 0x000fc20000010815 */
[C-C-:B------:R-:W-:Y:S01]  /*1a830*/  FFMA.FTZ R181, R2.reuse, R181, -R21.reuse ;  /* 0x000000b502b57223 */ /* 0x140fe20000010815 */
[----:B------:R-:W-:-:S01]  /*1a840*/  FFMA.FTZ R184, R2, R184, -R21 ;  /* 0x000000b802b87223 */ /* 0x000fc20000010815 */
[C-C-:B------:R-:W-:Y:S01]  /*1a850*/  FFMA.FTZ R185, R2.reuse, R185, -R21.reuse ;  /* 0x000000b902b97223 */ /* 0x140fe20000010815 */
[----:B------:R-:W-:-:S01]  /*1a860*/  FFMA.FTZ R188, R2, R188, -R21 ;  /* 0x000000bc02bc7223 */ /* 0x000fc20000010815 */
[----:B------:R-:W1:Y:S01]  /*1a870*/  MUFU.EX2 R13, R13 ;  /* 0x0000000d000d7308 */ /* 0x000e620000000800 */
[----:B------:R-:W-:-:S01]  /*1a880*/  FFMA.FTZ R189, R2, R189, -R21 ;  /* 0x000000bd02bd7223 */ /* 0x000fc20000010815 */
[C-C-:B------:R-:W-:Y:S01]  /*1a890*/  FFMA.FTZ R192, R2.reuse, R192, -R21.reuse ;  /* 0x000000c002c07223 */ /* 0x140fe20000010815 */
[----:B------:R-:W-:-:S01]  /*1a8a0*/  FFMA.FTZ R193, R2, R193, -R21 ;  /* 0x000000c102c17223 */ /* 0x000fc20000010815 */
[C-C-:B------:R-:W-:Y:S01]  /*1a8b0*/  FFMA.FTZ R196, R2.reuse, R196, -R21.reuse ;  /* 0x000000c402c47223 */ /* 0x140fe20000010815 */
[----:B------:R-:W-:-:S01]  /*1a8c0*/  FFMA.FTZ R197, R2, R197, -R21 ;  /* 0x000000c502c57223 */ /* 0x000fc20000010815 */
[----:B------:R-:W-:Y:S01]  /*1a8d0*/  FFMA.FTZ R200, R2, R200, -R21 ;  /* 0x000000c802c87223 */ /* 0x000fe20000010815 */
[----:B---3--:R-:W-:-:S01]  /*1a8e0*/  FADD.FTZ R4, R194, R4 ;  /* 0x00000004c2047221 */ /* 0x008fc20000010000 */
[----:B------:R-:W3:Y:S01]  /*1a8f0*/  MUFU.EX2 R14, R14 ;  /* 0x0000000e000e7308 */ /* 0x000ee20000000800 */
[----:B0-----:R-:W-:-:S01]  /*1a900*/  FFMA.FTZ R5, R11, R5, R152 ;  /* 0x000000050b057223 */ /* 0x001fc20000010098 */
[----:B------:R-:W-:Y:S01]  /*1a910*/  FFMA.FTZ R201, R2, R201, -R21 ;  /* 0x000000c902c97223 */ /* 0x000fe20000010815 */
[----:B------:R-:W-:-:S01]  /*1a920*/  FADD.FTZ R4, R195, R4 ;  /* 0x00000004c3047221 */ /* 0x000fc20000010000 */
[C-C-:B------:R-:W-:Y:S01]  /*1a930*/  FFMA.FTZ R204, R2.reuse, R204, -R21.reuse ;  /* 0x000000cc02cc7223 */ /* 0x140fe20000010815 */
[----:B------:R-:W-:-:S01]  /*1a940*/  FFMA.FTZ R205, R2, R205, -R21 ;  /* 0x000000cd02cd7223 */ /* 0x000fc20000010815 */
[----:B------:R-:W-:Y:S01]  /*1a950*/  FFMA.FTZ R208, R2, R208, -R21 ;  /* 0x000000d002d07223 */ /* 0x000fe20000010815 */
[----:B------:R-:W-:-:S01]  /*1a960*/  FADD.FTZ R4, R198, R4 ;  /* 0x00000004c6047221 */ /* 0x000fc20000010000 */
[----:B------:R-:W0:Y:S01]  /*1a970*/  MUFU.EX2 R156, R156 ;  /* 0x0000009c009c7308 */ /* 0x000e220000000800 */
[----:B-1----:R-:W-:-:S01]  /*1a980*/  FADD.FTZ R5, R13, R5 ;  /* 0x000000050d057221 */ /* 0x002fc20000010000 */
[C-C-:B------:R-:W-:Y:S01]  /*1a990*/  FFMA.FTZ R209, R2.reuse, R209, -R21.reuse ;  /* 0x000000d102d17223 */ /* 0x140fe20000010815 */
[----:B------:R-:W-:-:S01]  /*1a9a0*/  FFMA.FTZ R212, R2, R212, -R21 ;  /* 0x000000d402d47223 */ /* 0x000fc20000010815 */
[----:B------:R-:W-:Y:S01]  /*1a9b0*/  FFMA.FTZ R21, R2, R213, -R21 ;  /* 0x000000d502157223 */ /* 0x000fe20000010815 */
        /* <DEDUP_REMOVED lines=12> */
[C---:B0-----:R-:W-:Y:S01]  /*1aa80*/  F2FP.SATFINITE.E4M3.F32.PACK_AB_MERGE_C R14, R156.reuse, R14, RZ ;  /* 0x0000000e9c0e723e */ /* 0x041fe200048070ff */
[----:B------:R-:W-:Y:S01]  /*1aa90*/  FADD.FTZ R156, R156, R5 ;  /* 0x000000059c9c7221 */ /* 0x000fe20000010000 */
[----:B------:R-:W-:-:S02]  /*1aaa0*/  VIADD R5, R7, 0x38840 ;  /* 0x0003884007057836 */ /* 0x000fc40000000000 */
[-C--:B------:R-:W-:Y:S01]  /*1aab0*/  FMUL.FTZ R41, R41, R11.reuse ;  /* 0x0000000b29297220 */ /* 0x080fe20000410000 */
[----:B------:R-:W-:Y:S01]  /*1aac0*/  F2FP.SATFINITE.E4M3.F32.PACK_AB_MERGE_C R152, R13, R152, R14 ;  /* 0x000000980d98723e */ /* 0x000fe2000480700e */
[-C--:B------:R-:W-:Y:S01]  /*1aad0*/  FMUL.FTZ R44, R44, R11.reuse ;  /* 0x0000000b2c2c7220 */ /* 0x080fe20000410000 */
[-C--:B------:R-:W-:Y:S01]  /*1aae0*/  FMUL.FTZ R45, R45, R11.reuse ;  /* 0x0000000b2d2d7220 */ /* 0x080fe20000410000 */
[----:B------:R-:W0:Y:S01]  /*1aaf0*/  MUFU.EX2 R159, R159 ;  /* 0x0000009f009f7308 */ /* 0x000e220000000800 */
[----:B------:R-:W-:Y:S01]  /*1ab00*/  PRMT R5, R172, 0x654, R5 ;  /* 0x00000654ac057816 */ /* 0x000fe20000000005 */
[----:B-1----:R-:W-:Y:S01]  /*1ab10*/  FADD.FTZ R156, R154, R156 ;  /* 0x0000009c9a9c7221 */ /* 0x002fe20000010000 */
[-C--:B------:R-:W-:Y:S01]  /*1ab20*/  FMUL.FTZ R48, R48, R11.reuse ;  /* 0x0000000b30307220 */ /* 0x080fe20000410000 */
[-C--:B------:R-:W-:Y:S01]  /*1ab30*/  FMUL.FTZ R49, R49, R11.reuse ;  /* 0x0000000b31317220 */ /* 0x080fe20000410000 */
[----:B------:R3:W-:Y:S01]  /*1ab40*/  SYNCS.ARRIVE.TRANS64.RED.A1T0 RZ, [R5+URZ], RZ ;  /* 0x000000ff05ff79a7 */ /* 0x0007e2000810043f */
[-C--:B------:R-:W-:Y:S01]  /*1ab50*/  FMUL.FTZ R52, R52, R11.reuse ;  /* 0x0000000b34347220 */ /* 0x080fe20000410000 */
[-C--:B------:R-:W-:Y:S01]  /*1ab60*/  FMUL.FTZ R53, R53, R11.reuse ;  /* 0x0000000b35357220 */ /* 0x080fe20000410000 */
[----:B------:R-:W1:Y:S01]  /*1ab70*/  MUFU.EX2 R161, R161 ;  /* 0x000000a100a17308 */ /* 0x000e620000000800 */
[-C--:B------:R-:W-:Y:S01]  /*1ab80*/  FMUL.FTZ R56, R56, R11.reuse ;  /* 0x0000000b38387220 */ /* 0x080fe20000410000 */
[-C--:B------:R-:W-:Y:S01]  /*1ab90*/  FMUL.FTZ R57, R57, R11.reuse ;  /* 0x0000000b39397220 */ /* 0x080fe20000410000 */
[-C--:B------:R-:W-:Y:S01]  /*1aba0*/  FMUL.FTZ R60, R60, R11.reuse ;  /* 0x0000000b3c3c7220 */ /* 0x080fe20000410000 */
[----:B------:R-:W-:Y:S01]  /*1abb0*/  FMUL.FTZ R61, R61, R11 ;  /* 0x0000000b3d3d7220 */ /* 0x000fe20000410000 */
[----:B---3--:R-:W-:-:S01]  /*1abc0*/  FADD.FTZ R5, R155, R156 ;  /* 0x0000009c9b057221 */ /* 0x008fc20000010000 */
        /* <DEDUP_REMOVED lines=14> */
[----:B------:R-:W-:Y:S01]  /*1acb0*/  F2FP.SATFINITE.E4M3.F32.PACK_AB_MERGE_C R161, R191, R190, RZ ;  /* 0x000000bebfa1723e */ /* 0x000fe200048070ff */
[-C--:B------:R-:W-:Y:S01]  /*1acc0*/  FMUL.FTZ R81, R81, R11.reuse ;  /* 0x0000000b51517220 */ /* 0x080fe20000410000 */
[----:B------:R-:W-:Y:S01]  /*1acd0*/  F2FP.SATFINITE.E4M3.F32.PACK_AB_MERGE_C R154, R155, R154, R159 ;  /* 0x0000009a9b9a723e */ /* 0x000fe2000480709f */
[----:B------:R-:W-:Y:S01]  /*1ace0*/  FMUL.FTZ R84, R84, R11 ;  /* 0x0000000b54547220 */ /* 0x000fe20000410000 */
[----:B------:R-:W1:Y:S01]  /*1acf0*/  MUFU.EX2 R165, R165 ;  /* 0x000000a500a57308 */ /* 0x000e620000000800 */
[----:B---3--:R-:W-:-:S01]  /*1ad00*/  FADD.FTZ R5, R157, R5 ;  /* 0x000000059d057221 */ /* 0x008fc20000010000 */
[----:B------:R-:W-:Y:S01]  /*1ad10*/  F2FP.SATFINITE.E4M3.F32.PACK_AB_MERGE_C R155, R163, R162, R166 ;  /* 0x000000a2a39b723e */ /* 0x000fe200048070a6 */
[-C--:B------:R-:W-:Y:S01]  /*1ad20*/  FMUL.FTZ R85, R85, R11.reuse ;  /* 0x0000000b55557220 */ /* 0x080fe20000410000 */
[----:B------:R-:W-:Y:S01]  /*1ad30*/  F2FP.SATFINITE.E4M3.F32.PACK_AB_MERGE_C R159, R179, R178, R182 ;  /* 0x000000b2b39f723e */ /* 0x000fe200048070b6 */
        /* <DEDUP_REMOVED lines=23> */
[-C--:B------:R-:W-:Y:S01]  /*1aeb0*/  FMUL.FTZ R117, R117, R11.reuse ;  /* 0x0000000b75757220 */ /* 0x080fe20000410000 */
[----:B------:R-:W-:Y:S01]  /*1aec0*/  FMUL.FTZ R120, R120, R11 ;  /* 0x0000000b78787220 */ /* 0x000fe20000410000 */
[----:B------:R-:W-:Y:S01]  /*1aed0*/  F2FP.SATFINITE.E4M3.F32.PACK_AB_MERGE_C R156, R158, R157, R156 ;  /* 0x0000009d9e9c723e */ /* 0x000fe2000480709c */
[----:B------:R-:W-:Y:S01]  /*1aee0*/  FMUL.FTZ R121, R121, R11 ;  /* 0x0000000b79797220 */ /* 0x000fe20000410000 */
[----:B------:R-:W3:Y:S01]  /*1aef0*/  MUFU.EX2 R169, R169 ;  /* 0x000000a900a97308 */ /* 0x000ee20000000800 */
[----:B0-----:R-:W-:-:S01]  /*1af00*/  FADD.FTZ R5, R160, R5 ;  /* 0x00000005a0057221 */ /* 0x001fc20000010000 */
[----:B------:R-:W-:Y:S01]  /*1af10*/  F2FP.SATFINITE.E4M3.F32.PACK_AB_MERGE_C R157, R171, R170, R174 ;  /* 0x000000aaab9d723e */ /* 0x000fe200048070ae */
        /* <DEDUP_REMOVED lines=17> */
[----:B------:R-:W-:-:S04]  /*1b030*/  FMUL.FTZ R149, R149, R11 ;  /* 0x0000000b95957220 */ /* 0x000fc80000410000 */
[----:B------:R-:W3:Y:S01]  /*1b040*/  MUFU.EX2 R185, R185 ;  /* 0x000000b900b97308 */ /* 0x000ee20000000800 */
[----:B0-----:R-:W-:-:S01]  /*1b050*/  FADD.FTZ R5, R181, R5 ;  /* 0x00000005b5057221 */ /* 0x001fc20000010000 */
[----:B------:R-:W-:-:S04]  /*1b060*/  F2FP.SATFINITE.E4M3.F32.PACK_AB_MERGE_C R169, R181, R169, RZ ;  /* 0x000000a9b5a9723e */ /* 0x000fc800048070ff */
[----:B------:R-:W-:Y:S02]  /*1b070*/  F2FP.SATFINITE.E4M3.F32.PACK_AB_MERGE_C R158, R164, R160, R169 ;  /* 0x000000a0a49e723e */ /* 0x000fe400048070a9 */
[----:B------:R-:W0:Y:S01]  /*1b080*/  MUFU.EX2 R188, R188 ;  /* 0x000000bc00bc7308 */ /* 0x000e220000000800 */
[----:B-1----:R-:W-:-:S07]  /*1b090*/  FADD.FTZ R5, R184, R5 ;  /* 0x00000005b8057221 */ /* 0x002fce0000010000 */
[----:B------:R-:W1:Y:S01]  /*1b0a0*/  MUFU.EX2 R189, R189 ;  /* 0x000000bd00bd7308 */ /* 0x000e620000000800 */
[----:B---3--:R-:W-:-:S07]  /*1b0b0*/  FADD.FTZ R5, R185, R5 ;  /* 0x00000005b9057221 */ /* 0x008fce0000010000 */
[----:B------:R-:W3:Y:S01]  /*1b0c0*/  MUFU.EX2 R192, R192 ;  /* 0x000000c000c07308 */ /* 0x000ee20000000800 */
[----:B0-----:R-:W-:-:S07]  /*1b0d0*/  FADD.FTZ R5, R188, R5 ;  /* 0x00000005bc057221 */ /* 0x001fce0000010000 */
[----:B------:R-:W0:Y:S01]  /*1b0e0*/  MUFU.EX2 R193, R193 ;  /* 0x000000c100c17308 */ /* 0x000e220000000800 */
[----:B-1----:R-:W-:-:S01]  /*1b0f0*/  FADD.FTZ R5, R189, R5 ;  /* 0x00000005bd057221 */ /* 0x002fc20000010000 */
[----:B------:R-:W-:-:S04]  /*1b100*/  F2FP.SATFINITE.E4M3.F32.PACK_AB_MERGE_C R188, R189, R188, RZ ;  /* 0x000000bcbdbc723e */ /* 0x000fc800048070ff */
[----:B------:R-:W-:Y:S02]  /*1b110*/  F2FP.SATFINITE.E4M3.F32.PACK_AB_MERGE_C R160, R185, R184, R188 ;  /* 0x000000b8b9a0723e */ /* 0x000fe400048070bc */
        /* <DEDUP_REMOVED lines=21> */
[----:B-1----:R-:W-:-:S07]  /*1b270*/  FADD.FTZ R4, R206, R4 ;  /* 0x00000004ce047221 */ /* 0x002fce0000010000 */
[----:B------:R-:W1:Y:S01]  /*1b280*/  MUFU.EX2 R204, R204 ;  /* 0x000000cc00cc7308 */ /* 0x000e620000000800 */
[----:B---3--:R-:W-:-:S07]  /*1b290*/  FADD.FTZ R5, R201, R5 ;  /* 0x00000005c9057221 */ /* 0x008fce0000010000 */
[----:B------:R-:W3:Y:S01]  /*1b2a0*/  MUFU.EX2 R210, R210 ;  /* 0x000000d200d27308 */ /* 0x000ee20000000800 */
[----:B0-----:R-:W-:-:S01]  /*1b2b0*/  FADD.FTZ R4, R207, R4 ;  /* 0x00000004cf047221 */ /* 0x001fc20000010000 */
[----:B------:R-:W-:-:S06]  /*1b2c0*/  F2FP.SATFINITE.E4M3.F32.PACK_AB_MERGE_C R206, R207, R206, RZ ;  /* 0x000000cecfce723e */ /* 0x000fcc00048070ff */
[----:B------:R-:W0:Y:S01]  /*1b2d0*/  MUFU.EX2 R205, R205 ;  /* 0x000000cd00cd7308 */ /* 0x000e220000000800 */
[----:B-1----:R-:W-:-:S07]  /*1b2e0*/  FADD.FTZ R5, R204, R5 ;  /* 0x00000005cc057221 */ /* 0x002fce0000010000 */
[----:B------:R-:W1:Y:S01]  /*1b2f0*/  MUFU.EX2 R211, R211 ;  /* 0x000000d300d37308 */ /* 0x000e620000000800 */
[----:B---3--:R-:W-:-:S07]  /*1b300*/  FADD.FTZ R4, R210, R4 ;  /* 0x00000004d2047221 */ /* 0x008fce0000010000 */
[----:B------:R-:W3:Y:S01]  /*1b310*/  MUFU.EX2 R208, R208 ;  /* 0x000000d000d07308 */ /* 0x000ee20000000800 */
[----:B0-----:R-:W-:-:S01]  /*1b320*/  FADD.FTZ R5, R205, R5 ;  /* 0x00000005cd057221 */ /* 0x001fc20000010000 */
[----:B------:R-:W-:-:S04]  /*1b330*/  F2FP.SATFINITE.E4M3.F32.PACK_AB_MERGE_C R165, R205, R204, RZ ;  /* 0x000000cccda5723e */ /* 0x000fc800048070ff */
[----:B------:R-:W-:Y:S02]  /*1b340*/  F2FP.SATFINITE.E4M3.F32.PACK_AB_MERGE_C R164, R201, R200, R165 ;  /* 0x000000c8c9a4723e */ /* 0x000fe400048070a5 */
[----:B------:R-:W0:Y:S01]  /*1b350*/  MUFU.EX2 R214, R214 ;  /* 0x000000d600d67308 */ /* 0x000e220000000800 */
[----:B-1----:R-:W-:-:S01]  /*1b360*/  FADD.FTZ R4, R211, R4 ;  /* 0x00000004d3047221 */ /* 0x002fc20000010000 */
[----:B------:R-:W-:-:S06]  /*1b370*/  F2FP.SATFINITE.E4M3.F32.PACK_AB_MERGE_C R165, R203, R202, R206 ;  /* 0x000000cacba5723e */ /* 0x000fcc00048070ce */
[----:B------:R-:W1:Y:S01]  /*1b380*/  MUFU.EX2 R209, R209 ;  /* 0x000000d100d17308 */ /* 0x000e620000000800 */
[----:B---3--:R-:W-:-:S07]  /*1b390*/  FADD.FTZ R5, R208, R5 ;  /* 0x00000005d0057221 */ /* 0x008fce0000010000 */
[----:B------:R-:W3:Y:S01]  /*1b3a0*/  MUFU.EX2 R15, R15 ;  /* 0x0000000f000f7308 */ /* 0x000ee20000000800 */
[----:B0-----:R-:W-:-:S07]  /*1b3b0*/  FADD.FTZ R4, R214, R4 ;  /* 0x00000004d6047221 */ /* 0x001fce0000010000 */
[----:B------:R-:W0:Y:S01]  /*1b3c0*/  MUFU.EX2 R212, R212 ;  /* 0x000000d400d47308 */ /* 0x000e220000000800 */
[----:B-1----:R-:W-:-:S07]  /*1b3d0*/  FADD.FTZ R5, R209, R5 ;  /* 0x00000005d1057221 */ /* 0x002fce0000010000 */
[----:B------:R-:W1:Y:S01]  /*1b3e0*/  MUFU.EX2 R21, R21 ;  /* 0x0000001500157308 */ /* 0x000e620000000800 */
[C---:B---3--:R-:W-:Y:S01]  /*1b3f0*/  F2FP.SATFINITE.E4M3.F32.PACK_AB_MERGE_C R167, R15.reuse, R214, RZ ;  /* 0x000000d60fa7723e */ /* 0x048fe200048070ff */
[----:B------:R-:W-:-:S03]  /*1b400*/  FADD.FTZ R4, R15, R4 ;  /* 0x000000040f047221 */ /* 0x000fc60000010000 */
[----:B------:R-:W-:Y:S01]  /*1b410*/  F2FP.SATFINITE.E4M3.F32.PACK_AB_MERGE_C R167, R211, R210, R167 ;  /* 0x000000d2d3a7723e */ /* 0x000fe200048070a7 */
[----:B0-----:R-:W-:-:S01]  /*1b420*/  FADD.FTZ R5, R212, R5 ;  /* 0x00000005d4057221 */ /* 0x001fc20000010000 */
[----:B-1----:R-:W-:-:S03]  /*1b430*/  F2FP.SATFINITE.E4M3.F32.PACK_AB_MERGE_C R15, R21, R212, RZ ;  /* 0x000000d4150f723e */ /* 0x002fc600048070ff */
[----:B------:R-:W-:Y:S01]  /*1b440*/  FADD.FTZ R5, R21, R5 ;  /* 0x0000000515057221 */ /* 0x000fe20000010000 */
[----:B------:R-:W-:Y:S01]  /*1b450*/  F2FP.SATFINITE.E4M3.F32.PACK_AB_MERGE_C R166, R209, R208, R15 ;  /* 0x000000d0d1a6723e */ /* 0x000fe2000480700f */
[----:B------:R-:W-:Y:S06]  /*1b460*/  @!P0 BRA `(.L_x_3118) ;  /* 0x0000000000048947 */ /* 0x000fec0003800000 */
[----:B------:R-:W-:Y:S01]  /*1b470*/  BPT.TRAP 0x1 ;  /* 0x000000040000795c */ /* 0x000fe20000300000 */
.L_x_3118:
[----:B------:R0:W1:Y:S01]  /*1b480*/  SYNCS.PHASECHK.TRANS64.TRYWAIT P1, [R7+URZ+0x38850], R8 ;  /* 0x03885008070075a7 */ /* 0x000062000802017f */
[----:B------:R-:W-:Y:S05]  /*1b490*/  @!P0 BRA `(.L_x_3119) ;  /* 0x0000000000048947 */ /* 0x000fea0003800000 */
[----:B------:R-:W-:Y:S01]  /*1b4a0*/  BPT.TRAP 0x1 ;  /* 0x000000040000795c */ /* 0x000fe20000300000 */
.L_x_3119:
[----:B------:R-:W-:Y:S01]  /*1b4b0*/  BSSY B0, `(.L_x_3120) ;  /* 0x0000006000007945 */ /* 0x000fe20003800000 */
[----:B------:R-:W-:Y:S01]  /*1b4c0*/  LEA R12, R9, UR42, 0xb ;  /* 0x0000002a090c7c11 */ /* 0x000fe2000f8e58ff */
[----:B------:R-:W-:Y:S02]  /*1b4d0*/  IMAD.MOV.U32 R13, RZ, RZ, 0x40000040 ;  /* 0x40000040ff0d7424 */ /* 0x000fe400078e00ff */
[----:B-1----:R-:W-:Y:S05]  /*1b4e0*/  @P1 BRA `(.L_x_3121) ;  /* 0x0000000000081947 */ /* 0x002fea0003800000 */
[----:B------:R-:W1:Y:S02]  /*1b4f0*/  SYNCS.PHASECHK.TRANS64.TRYWAIT P1, [R7+URZ+0x38850], R8 ;  /* 0x03885008070075a7 */ /* 0x000e64000802017f */
[----:B-1----:R-:W-:Y:S05]  /*1b500*/  @!P1 BRA `(.L_x_3122) ;  /* 0x0000011000e09947 */ /* 0x002fea0003800000 */
.L_x_3121:
[----:B------:R-:W-:Y:S05]  /*1b510*/  BSYNC B0 ;  /* 0x0000000000007941 */ /* 0x000fea0003800000 */
.L_x_3120:
[----:B------:R-:W3:Y:S01]  /*1b520*/  S2R R11, SR_TID.X ;  /* 0x00000000000b7919 */ /* 0x000ee20000002100 */
[----:B------:R-:W-:Y:S05]  /*1b530*/  WARPSYNC.ALL ;  /* 0x0000000000007948 */ /* 0x000fea0003800000 */
[C---:B------:R-:W-:Y:S01]  /*1b540*/  R2UR UR6, R12.reuse ;  /* 0x000000000c0672ca */ /* 0x040fe200000e0000 */
[----:B01----:R-:W-:Y:S01]  /*1b550*/  VIADD R8, R12, 0x2 ;  /* 0x000000020c087836 */ /* 0x003fe20000000000 */
[----:B------:R-:W-:Y:S01]  /*1b560*/  R2UR UR7, R13 ;  /* 0x000000000d0772ca */ /* 0x000fe200000e0000 */
[----:B------:R-:W-:Y:S01]  /*1b570*/  IMAD.MOV.U32 R9, RZ, RZ, 0x40000040 ;  /* 0x40000040ff097424 */ /* 0x000fe200078e00ff */
[----:B------:R-:W-:-:S02]  /*1b580*/  MOV R13, 0x40000040 ;  /* 0x40000040000d7802 */ /* 0x000fc40000000f00 */
[----:B---3--:R-:W-:-:S04]  /*1b590*/  SHF.R.U32.HI R11, RZ, 0x7, R11 ;  /* 0x00000007ff0b7819 */ /* 0x008fc8000001160b */
[----:B------:R-:W-:-:S05]  /*1b5a0*/  IADD3 R11, R11, 0x8, RZ ;  /* 0x000000080b0b7810 */ /* 0x000fca0007ffe0ff */
        /* <DEDUP_REMOVED lines=27> */
.L_x_3123:
[C---:B------:R-:W-:Y:S01]  /*1b760*/  ISETP.GT.AND P1, PT, R6.reuse, R20, PT ;  /* 0x000000140600720c */ /* 0x040fe20003f24270 */
        /* <DEDUP_REMOVED lines=8> */
.L_x_3112:
[----:B------:R-:W-:-:S13]  /*1b7f0*/  ISETP.GE.AND P1, PT, R6, RZ, PT ;  /* 0x000000ff0600720c */ /* 0x000fda0003f26270 */
[----:B------:R-:W-:Y:S05]  /*1b800*/  @!P1 BRA `(.L_x_3125) ;  /* 0x0000002400389947 */ /* 0x000fea0003800000 */
[----:B------:R-:W-:Y:S01]  /*1b810*/  MOV R11, R0 ;  /* 0x00000000000b7202 */ /* 0x000fe20000000f00 */
[----:B------:R-:W-:-:S07]  /*1b820*/  IMAD.MOV.U32 R12, RZ, RZ, R3 ;  /* 0x000000ffff0c7224 */ /* 0x000fce00078e0003 */
.L_x_3137:
[----:B------:R-:W-:Y:S01]  /*1b830*/  VIADD R222, R222, 0x1 ;  /* 0x00000001dede7836 */ /* 0x000fe20000000000 */
[----:B------:R-:W-:Y:S05]  /*1b840*/  YIELD ;  /* 0x0000000000007946 */ /* 0x000fea0003800000 */
[----:B------:R-:W-:-:S04]  /*1b850*/  ISETP.NE.AND P1, PT, R222, 0x2, PT ;  /* 0x00000002de00780c */ /* 0x000fc80003f25270 */
[----:B------:R-:W-:Y:S02]  /*1b860*/  SEL R9, R222, RZ, P1 ;  /* 0x000000ffde097207 */ /* 0x000fe40000800000 */
[----:B------:R-:W-:-:S03]  /*1b870*/  SEL R0, RZ, 0x1, P1 ;  /* 0x00000001ff007807 */ /* 0x000fc60000800000 */
[----:B------:R-:W-:Y:S01]  /*1b880*/  IMAD.MOV.U32 R222, RZ, RZ, R9 ;  /* 0x000000ffffde7224 */ /* 0x000fe200078e0009 */
[----:B------:R-:W-:Y:S01]  /*1b890*/  LOP3.LUT R223, R223, R0, RZ, 0x3c, !PT ;  /* 0x00000000dfdf7212 */ /* 0x000fe200078e3cff */
[----:B-1----:R-:W-:Y:S06]  /*1b8a0*/  @!P0 BRA `(.L_x_3126) ;  /* 0x0000000000048947 */ /* 0x002fec0003800000 */
[----:B------:R-:W-:Y:S01]  /*1b8b0*/  BPT.TRAP 0x1 ;  /* 0x000000040000795c */ /* 0x000fe20000300000 */
.L_x_3126:
[----:B0-----:R-:W-:Y:S01]  /*1b8c0*/  IMAD R7, R222, 0x8, R22 ;  /* 0x00000008de077824 */ /* 0x001fe200078e0216 */
[----:B------:R-:W-:-:S04]  /*1b8d0*/  SHF.L.U32 R8, R223, 0x1f, RZ ;  /* 0x0000001fdf087819 */ /* 0x000fc800000006ff */
[----:B------:R0:W1:Y:S01]  /*1b8e0*/  SYNCS.PHASECHK.TRANS64.TRYWAIT P1, [R7+URZ+0x38830], R8 ;  /* 0x03883008070075a7 */ /* 0x000062000802017f */
[----:B------:R-:W-:Y:S05]  /*1b8f0*/  @!P0 BRA `(.L_x_3127) ;  /* 0x0000000000048947 */ /* 0x000fea0003800000 */
[----:B------:R-:W-:Y:S01]  /*1b900*/  BPT.TRAP 0x1 ;  /* 0x000000040000795c */ /* 0x000fe20000300000 */
.L_x_3127:
[----:B------:R-:W-:Y:S01]  /*1b910*/  LEA R14, R9, UR61, 0xb ;  /* 0x0000003d090e7c11 */ /* 0x000fe2000f8e58ff */
[----:B------:R-:W-:-:S03]  /*1b920*/  IMAD.MOV.U32 R15, RZ, RZ, 0x40000040 ;  /* 0x40000040ff0f7424 */ /* 0x000fc600078e00ff */
[C---:B------:R-:W-:Y:S01]  /*1b930*/  IADD3 R0, R14.reuse, 0x4, RZ ;  /* 0x000000040e007810 */ /* 0x040fe20007ffe0ff */
[----:B------:R-:W-:Y:S01]  /*1b940*/  VIADD R20, R14, 0x2 ;  /* 0x000000020e147836 */ /* 0x000fe20000000000 */
[----:B-1----:R-:W-:Y:S06]  /*1b950*/  @P1 BRA `(.L_x_3128) ;  /* 0x0000000000081947 */ /* 0x002fec0003800000 */
[----:B------:R-:W1:Y:S02]  /*1b960*/  SYNCS.PHASECHK.TRANS64.TRYWAIT P1, [R7+URZ+0x38830], R8 ;  /* 0x03883008070075a7 */ /* 0x000e64000802017f */
[----:B-1----:R-:W-:Y:S05]  /*1b970*/  @!P1 BRA `(.L_x_3129) ;  /* 0x0000010c00d89947 */ /* 0x002fea0003800000 */
.L_x_3128:
[----:B------:R-:W3:Y:S01]  /*1b980*/  LDL.64 R156, [R1+0x8] ;  /* 0x00000800019c7983 */ /* 0x000ee20000100a00 */
[C---:B------:R-:W-:Y:S01]  /*1b990*/  VIADD R152, R14.reuse, 0x6 ;  /* 0x000000060e987836 */ /* 0x040fe20000000000 */
[----:B------:R-:W-:Y:S05]  /*1b9a0*/  WARPSYNC.ALL ;  /* 0x0000000000007948 */ /* 0x000fea0003800000 */
[C---:B------:R-:W-:Y:S01]  /*1b9b0*/  R2UR UR10, R14.reuse ;  /* 0x000000000e0a72ca */ /* 0x040fe200000e0000 */
[----:B------:R-:W-:Y:S01]  /*1b9c0*/  VIADD R154, R14, 0x404 ;  /* 0x000004040e9a7836 */ /* 0x000fe20000000000 */
[----:B------:R-:W-:Y:S01]  /*1b9d0*/  R2UR UR11, R15 ;  /* 0x000000000f0b72ca */ /* 0x000fe200000e0000 */
[----:B------:R-:W-:Y:S01]  /*1b9e0*/  IMAD.MOV.U32 R155, RZ, RZ, 0x40000040 ;  /* 0x40000040ff9b7424 */ /* 0x000fe200078e00ff */
[----:B------:R-:W-:Y:S01]  /*1b9f0*/  R2UR UR18, R152 ;  /* 0x00000000981272ca */ /* 0x000fe200000e0000 */
[----:B------:R-:W-:Y:S01]  /*1ba00*/  VIADD R152, R14, 0x402 ;  /* 0x000004020e987836 */ /* 0x000fe20000000000 */
[----:B------:R-:W-:Y:S01]  /*1ba10*/  MOV R153, 0x40000040 ;  /* 0x4000004000997802 */ /* 0x000fe20000000f00 */
[----:B------:R-:W-:Y:S01]  /*1ba20*/  IMAD.MOV.U32 R21, RZ, RZ, 0x40000040 ;  /* 0x40000040ff157424 */ /* 0x000fe200078e00ff */
[----:B------:R-:W-:Y:S01]  /*1ba30*/  R2UR UR30, R154 ;  /* 0x000000009a1e72ca */ /* 0x000fe200000e0000 */
[----:B------:R-:W-:Y:S01]  /*1ba40*/  UMOV UR16, UR56 ;  /* 0x0000003800107c82 */ /* 0x000fe20008000000 */
        /* <DEDUP_REMOVED lines=27> */
[----:B------:R-:W4:Y:S01]  /*1bc00*/  S2R R3, SR_TID.X ;  /* 0x0000000000037919 */ /* 0x000f220000002100 */
[----:B------:R-:W-:-:S02]  /*1bc10*/  R2UR UR34, R14 ;  /* 0x000000000e2272ca */ /* 0x000fc400000e0000 */
[----:B------:R-:W-:Y:S02]  /*1bc20*/  R2UR UR35, R15 ;  /* 0x000000000f2372ca */ /* 0x000fe400000e0000 */
[----:B----4-:R-:W-:-:S04]  /*1bc30*/  SHF.R.U32.HI R3, RZ, 0x7, R3 ;  /* 0x00000007ff037819 */ /* 0x010fc80000011603 */
[----:B--2---:R-:W-:Y:S02]  /*1bc40*/  IADD3 R10, -R3, 0xb, RZ ;  /* 0x0000000b030a7810 */ /* 0x004fe40007ffe1ff */
[----:B---3--:R-:W-:Y:S02]  /*1bc50*/  R2UR UR8, R156 ;  /* 0x000000009c0872ca */ /* 0x008fe400000e0000 */
        /* <DEDUP_REMOVED lines=28> */
.L_x_3130:
[----:B------:R-:W-:Y:S01]  /*1be20*/  FMNMX.FTZ R0, R152, R12, !PT ;  /* 0x0000000c98007209 */ /* 0x000fe20007810000 */
[----:B------:R-:W-:-:S03]  /*1be30*/  IMAD.U32 R20, RZ, RZ, UR38 ;  /* 0x00000026ff147e24 */ /* 0x000fc6000f8e00ff */
        /* <DEDUP_REMOVED lines=31> */
[----:B------:R-:W3:Y:S02]  /*1c030*/  SHFL.BFLY PT, R3, R0, 0x2, 0x1f ;  /* 0x0c401f0000037f89 */ /* 0x000ee400000e0000 */
[----:B---3--:R-:W-:-:S05]  /*1c040*/  FMNMX.FTZ R3, R0, R3, !PT ;  /* 0x0000000300037209 */ /* 0x008fca0007810000 */
[----:B------:R-:W3:Y:S02]  /*1c050*/  SHFL.BFLY PT, R0, R3, 0x1, 0x1f ;  /* 0x0c201f0003007f89 */ /* 0x000ee400000e0000 */
[----:B---3--:R-:W-:-:S05]  /*1c060*/  FMNMX.FTZ R3, R3, R0, !PT ;  /* 0x0000000003037209 */ /* 0x008fca0007810000 */
[----:B------:R-:W-:Y:S01]  /*1c070*/  FADD.FTZ R0, -R3, R12 ;  /* 0x0000000c03007221 */ /* 0x000fe20000010100 */
[----:B------:R-:W-:-:S03]  /*1c080*/  FFMA.FTZ R13, R2, R3, -8 ;  /* 0xc1000000020d7423 */ /* 0x000fc60000010003 */
[C---:B------:R-:W-:Y:S01]  /*1c090*/  FMUL.FTZ R0, R2.reuse, R0 ;  /* 0x0000000002007220 */ /* 0x040fe20000410000 */
        /* <DEDUP_REMOVED lines=12> */
[----:B---3--:R-:W-:Y:S01]  /*1c160*/  FMNMX.FTZ R0, R154, R11, !PT ;  /* 0x0000000b9a007209 */ /* 0x008fe20007810000 */
[C-C-:B------:R-:W-:Y:S01]  /*1c170*/  FFMA.FTZ R172, R2.reuse, R172, -R13.reuse ;  /* 0x000000ac02ac7223 */ /* 0x140fe2000001080d */
[----:B------:R-:W-:-:S01]  /*1c180*/  FFMA.FTZ R173, R2, R173, -R13 ;  /* 0x000000ad02ad7223 */ /* 0x000fc2000001080d */
[C-C-:B------:R-:W-:Y:S01]  /*1c190*/  FFMA.FTZ R176, R2.reuse, R176, -R13.reuse ;  /* 0x000000b002b07223 */ /* 0x140fe2000001080d */
[----:B------:R-:W-:Y:S01]  /*1c1a0*/  FMNMX.FTZ R0, R155, R0, !PT ;  /* 0x000000009b007209 */ /* 0x000fe20007810000 */
[C-C-:B------:R-:W-:Y:S01]  /*1c1b0*/  FFMA.FTZ R177, R2.reuse, R177, -R13.reuse ;  /* 0x000000b102b17223 */ /* 0x140fe2000001080d */
[----:B------:R-:W-:-:S01]  /*1c1c0*/  FFMA.FTZ R180, R2, R180, -R13 ;  /* 0x000000b402b47223 */ /* 0x000fc2000001080d */
[----:B------:R-:W3:Y:S01]  /*1c1d0*/  MUFU.EX2 R153, R153 ;  /* 0x0000009900997308 */ /* 0x000ee20000000800 */
[----:B------:R-:W-:Y:S01]  /*1c1e0*/  FMNMX.FTZ R0, R158, R0, !PT ;  /* 0x000000009e007209 */ /* 0x000fe20007810000 */
[C-C-:B------:R-:W-:Y:S01]  /*1c1f0*/  FFMA.FTZ R181, R2.reuse, R181, -R13.reuse ;  /* 0x000000b502b57223 */ /* 0x140fe2000001080d */
[----:B------:R-:W-:-:S01]  /*1c200*/  FFMA.FTZ R184, R2, R184, -R13 ;  /* 0x000000b802b87223 */ /* 0x000fc2000001080d */
[C-C-:B------:R-:W-:Y:S01]  /*1c210*/  FFMA.FTZ R185, R2.reuse, R185, -R13.reuse ;  /* 0x000000b902b97223 */ /* 0x140fe2000001080d */
[----:B------:R-:W-:Y:S01]  /*1c220*/  FMNMX.FTZ R0, R159, R0, !PT ;  /* 0x000000009f007209 */ /* 0x000fe20007810000 */
[C-C-:B------:R-:W-:Y:S01]  /*1c230*/  FFMA.FTZ R188, R2.reuse, R188, -R13.reuse ;  /* 0x000000bc02bc7223 */ /* 0x140fe2000001080d */
[----:B------:R-:W-:-:S01]  /*1c240*/  FFMA.FTZ R189, R2, R189, -R13 ;  /* 0x000000bd02bd7223 */ /* 0x000fc2000001080d */
[----:B------:R-:W5:Y:S01]  /*1c250*/  MUFU.EX2 R156, R156 ;  /* 0x0000009c009c7308 */ /* 0x000f620000000800 */
[----:B------:R-:W-:Y:S01]  /*1c260*/  FMNMX.FTZ R0, R162, R0, !PT ;  /* 0x00000000a2007209 */ /* 0x000fe20007810000 */
[----:B----4-:R-:W-:Y:S01]  /*1c270*/  FFMA.FTZ R5, R12, R5, R152 ;  /* 0x000000050c057223 */ /* 0x010fe20000010098 */
[----:B------:R-:W-:-:S01]  /*1c280*/  FFMA.FTZ R192, R2, R192, -R13 ;  /* 0x000000c002c07223 */ /* 0x000fc2000001080d */
[C-C-:B------:R-:W-:Y:S01]  /*1c290*/  FFMA.FTZ R193, R2.reuse, R193, -R13.reuse ;  /* 0x000000c102c17223 */ /* 0x140fe2000001080d */
[----:B------:R-:W-:Y:S01]  /*1c2a0*/  FMNMX.FTZ R0, R163, R0, !PT ;  /* 0x00000000a3007209 */ /* 0x000fe20007810000 */
[C-C-:B------:R-:W-:Y:S01]  /*1c2b0*/  FFMA.FTZ R196, R2.reuse, R196, -R13.reuse ;  /* 0x000000c402c47223 */ /* 0x140fe2000001080d */
[----:B------:R-:W-:-:S01]  /*1c2c0*/  FFMA.FTZ R197, R2, R197, -R13 ;  /* 0x000000c502c57223 */ /* 0x000fc2000001080d */
[----:B------:R-:W4:Y:S01]  /*1c2d0*/  MUFU.EX2 R157, R157 ;  /* 0x0000009d009d7308 */ /* 0x000f220000000800 */
[----:B------:R-:W-:Y:S01]  /*1c2e0*/  FMNMX.FTZ R0, R166, R0, !PT ;  /* 0x00000000a6007209 */ /* 0x000fe20007810000 */
[----:B---3--:R-:W-:Y:S01]  /*1c2f0*/  FADD.FTZ R5, R153, R5 ;  /* 0x0000000599057221 */ /* 0x008fe20000010000 */
[----:B------:R-:W-:-:S01]  /*1c300*/  FFMA.FTZ R200, R2, R200, -R13 ;  /* 0x000000c802c87223 */ /* 0x000fc2000001080d */
[C-C-:B------:R-:W-:Y:S01]  /*1c310*/  FFMA.FTZ R201, R2.reuse, R201, -R13.reuse ;  /* 0x000000c902c97223 */ /* 0x140fe2000001080d */
[----:B------:R-:W-:Y:S01]  /*1c320*/  FMNMX.FTZ R0, R167, R0, !PT ;  /* 0x00000000a7007209 */ /* 0x000fe20007810000 */
[C-C-:B------:R-:W-:Y:S01]  /*1c330*/  FFMA.FTZ R204, R2.reuse, R204, -R13.reuse ;  /* 0x000000cc02cc7223 */ /* 0x140fe2000001080d */
[----:B------:R-:W-:-:S01]  /*1c340*/  FFMA.FTZ R205, R2, R205, -R13 ;  /* 0x000000cd02cd7223 */ /* 0x000fc2000001080d */
[----:B------:R-:W3:Y:S01]  /*1c350*/  MUFU.EX2 R160, R160 ;  /* 0x000000a000a07308 */ /* 0x000ee20000000800 */
[----:B------:R-:W-:Y:S01]  /*1c360*/  FMNMX.FTZ R0, R170, R0, !PT ;  /* 0x00000000aa007209 */ /* 0x000fe20007810000 */
[----:B-----5:R-:W-:Y:S01]  /*1c370*/  FADD.FTZ R5, R156, R5 ;  /* 0x000000059c057221 */ /* 0x020fe20000010000 */
[----:B------:R-:W-:-:S01]  /*1c380*/  FFMA.FTZ R208, R2, R208, -R13 ;  /* 0x000000d002d07223 */ /* 0x000fc2000001080d */
[C-C-:B------:R-:W-:Y:S01]  /*1c390*/  FFMA.FTZ R209, R2.reuse, R209, -R13.reuse ;  /* 0x000000d102d17223 */ /* 0x140fe2000001080d */
[----:B------:R-:W-:Y:S01]  /*1c3a0*/  FMNMX.FTZ R0, R171, R0, !PT ;  /* 0x00000000ab007209 */ /* 0x000fe20007810000 */
[C-C-:B------:R-:W-:Y:S01]  /*1c3b0*/  FFMA.FTZ R212, R2.reuse, R212, -R13.reuse ;  /* 0x000000d402d47223 */ /* 0x140fe2000001080d */
[----:B------:R-:W-:-:S01]  /*1c3c0*/  FFMA.FTZ R13, R2, R213, -R13 ;  /* 0x000000d5020d7223 */ /* 0x000fc2000001080d */
[----:B------:R-:W5:Y:S01]  /*1c3d0*/  MUFU.EX2 R161, R161 ;  /* 0x000000a100a17308 */ /* 0x000f620000000800 */
[----:B------:R-:W-:Y:S01]  /*1c3e0*/  FMNMX.FTZ R0, R174, R0, !PT ;  /* 0x00000000ae007209 */ /* 0x000fe20007810000 */
[C---:B----4-:R-:W-:Y:S01]  /*1c3f0*/  FADD.FTZ R5, R157.reuse, R5 ;  /* 0x000000059d057221 */ /* 0x050fe20000010000 */
[----:B------:R-:W-:Y:S01]  /*1c400*/  F2FP.SATFINITE.E4M3.F32.PACK_AB_MERGE_C R156, R157, R156, RZ ;  /* 0x0000009c9d9c723e */ /* 0x000fe200048070ff */
[----:B------:R-:W-:Y:S01]  /*1c410*/  FMUL.FTZ R24, R24, R12 ;  /* 0x0000000c18187220 */ /* 0x000fe20000410000 */
[----:B------:R-:W-:Y:S01]  /*1c420*/  FMNMX.FTZ R0, R175, R0, !PT ;  /* 0x00000000af007209 */ /* 0x000fe20007810000 */
[----:B------:R-:W-:Y:S01]  /*1c430*/  FMUL.FTZ R25, R25, R12 ;  /* 0x0000000c19197220 */ /* 0x000fe20000410000 */
[----:B------:R-:W-:Y:S01]  /*1c440*/  F2FP.SATFINITE.E4M3.F32.PACK_AB_MERGE_C R152, R153, R152, R156 ;  /* 0x000000989998723e */ /* 0x000fe2000480709c */
[----:B------:R-:W4:Y:S01]  /*1c450*/  MUFU.EX2 R164, R164 ;  /* 0x000000a400a47308 */ /* 0x000f220000000800 */
[----:B------:R-:W-:Y:S01]  /*1c460*/  FMNMX.FTZ R0, R178, R0, !PT ;  /* 0x00000000b2007209 */ /* 0x000fe20007810000 */
[----:B---3--:R-:W-:Y:S01]  /*1c470*/  FADD.FTZ R5, R160, R5 ;  /* 0x00000005a0057221 */ /* 0x008fe20000010000 */
[-C--:B------:R-:W-:Y:S01]  /*1c480*/  FMUL.FTZ R28, R28, R12.reuse ;  /* 0x0000000c1c1c7220 */ /* 0x080fe20000410000 */
[----:B------:R-:W-:Y:S01]  /*1c490*/  FMUL.FTZ R29, R29, R12 ;  /* 0x0000000c1d1d7220 */ /* 0x000fe20000410000 */
[----:B------:R-:W-:Y:S01]  /*1c4a0*/  FMNMX.FTZ R0, R179, R0, !PT ;  /* 0x00000000b3007209 */ /* 0x000fe20007810000 */
[-C--:B------:R-:W-:Y:S01]  /*1c4b0*/  FMUL.FTZ R32, R32, R12.reuse ;  /* 0x0000000c20207220 */ /* 0x080fe20000410000 */
[----:B------:R-:W-:Y:S01]  /*1c4c0*/  FMUL.FTZ R33, R33, R12 ;  /* 0x0000000c21217220 */ /* 0x000fe20000410000 */
[----:B------:R-:W3:Y:S01]  /*1c4d0*/  MUFU.EX2 R165, R165 ;  /* 0x000000a500a57308 */ /* 0x000ee20000000800 */
[----:B------:R-:W-:Y:S01]  /*1c4e0*/  FMNMX.FTZ R0, R182, R0, !PT ;  /* 0x00000000b6007209 */ /* 0x000fe20007810000 */
[----:B-----5:R-:W-:Y:S01]  /*1c4f0*/  FADD.FTZ R5, R161, R5 ;  /* 0x00000005a1057221 */ /* 0x020fe20000010000 */
[-C--:B------:R-:W-:Y:S01]  /*1c500*/  FMUL.FTZ R36, R36, R12.reuse ;  /* 0x0000000c24247220 */ /* 0x080fe20000410000 */
[----:B------:R-:W-:Y:S01]  /*1c510*/  FMUL.FTZ R37, R37, R12 ;  /* 0x0000000c25257220 */ /* 0x000fe20000410000 */
[----:B------:R-:W-:Y:S01]  /*1c520*/  FMNMX.FTZ R0, R183, R0, !PT ;  /* 0x00000000b7007209 */ /* 0x000fe20007810000 */
[-C--:B------:R-:W-:Y:S01]  /*1c530*/  FMUL.FTZ R40, R40, R12.reuse ;  /* 0x0000000c28287220 */ /* 0x080fe20000410000 */
[----:B------:R-:W-:Y:S01]  /*1c540*/  FMUL.FTZ R41, R41, R12 ;  /* 0x0000000c29297220 */ /* 0x000fe20000410000 */
[----:B------:R-:W5:Y:S01]  /*1c550*/  MUFU.EX2 R168, R168 ;  /* 0x000000a800a87308 */ /* 0x000f620000000800 */
[----:B------:R-:W-:Y:S01]  /*1c560*/  FMNMX.FTZ R0, R186, R0, !PT ;  /* 0x00000000ba007209 */ /* 0x000fe20007810000 */
[----:B----4-:R-:W-:Y:S01]  /*1c570*/  FADD.FTZ R5, R164, R5 ;  /* 0x00000005a4057221 */ /* 0x010fe20000010000 */
[-C--:B------:R-:W-:Y:S01]  /*1c580*/  FMUL.FTZ R44, R44, R12.reuse ;  /* 0x0000000c2c2c7220 */ /* 0x080fe20000410000 */
[----:B------:R-:W-:Y:S01]  /*1c590*/  FMUL.FTZ R45, R45, R12 ;  /* 0x0000000c2d2d7220 */ /* 0x000fe20000410000 */
[----:B------:R-:W-:Y:S01]  /*1c5a0*/  FMNMX.FTZ R0, R187, R0, !PT ;  /* 0x00000000bb007209 */ /* 0x000fe20007810000 */
[-C--:B------:R-:W-:Y:S01]  /*1c5b0*/  FMUL.FTZ R48, R48, R12.reuse ;  /* 0x0000000c30307220 */ /* 0x080fe20000410000 */
[----:B------:R-:W-:Y:S01]  /*1c5c0*/  FMUL.FTZ R49, R49, R12 ;  /* 0x0000000c31317220 */ /* 0x000fe20000410000 */
[----:B------:R-:W4:Y:S01]  /*1c5d0*/  MUFU.EX2 R169, R169 ;  /* 0x000000a900a97308 */ /* 0x000f220000000800 */
[----:B------:R-:W-:Y:S01]  /*1c5e0*/  FMNMX.FTZ R0, R190, R0, !PT ;  /* 0x00000000be007209 */ /* 0x000fe20007810000 */
[C---:B---3--:R-:W-:Y:S01]  /*1c5f0*/  FADD.FTZ R5, R165.reuse, R5 ;  /* 0x00000005a5057221 */ /* 0x048fe20000010000 */
[----:B------:R-:W-:Y:S01]  /*1c600*/  F2FP.SATFINITE.E4M3.F32.PACK_AB_MERGE_C R164, R165, R164, RZ ;  /* 0x000000a4a5a4723e */ /* 0x000fe200048070ff */
[----:B------:R-:W-:Y:S01]  /*1c610*/  FMUL.FTZ R52, R52, R12 ;  /* 0x0000000c34347220 */ /* 0x000fe20000410000 */
[----:B------:R-:W-:Y:S01]  /*1c620*/  FMNMX.FTZ R0, R191, R0, !PT ;  /* 0x00000000bf007209 */ /* 0x000fe20007810000 */
[-C--:B------:R-:W-:Y:S01]  /*1c630*/  FMUL.FTZ R53, R53, R12.reuse ;  /* 0x0000000c35357220 */ /* 0x080fe20000410000 */
[----:B------:R-:W-:Y:S01]  /*1c640*/  FMUL.FTZ R56, R56, R12 ;  /* 0x0000000c38387220 */ /* 0x000fe20000410000 */
[----:B------:R-:W-:Y:S01]  /*1c650*/  MUFU.EX2 R172, R172 ;  /* 0x000000ac00ac7308 */ /* 0x000fe20000000800 */
[----:B------:R-:W-:Y:S01]  /*1c660*/  FMNMX.FTZ R0, R194, R0, !PT ;  /* 0x00000000c2007209 */ /* 0x000fe20007810000 */
[----:B-----5:R-:W-:Y:S01]  /*1c670*/  FADD.FTZ R5, R168, R5 ;  /* 0x00000005a8057221 */ /* 0x020fe20000010000 */
[-C--:B------:R-:W-:Y:S01]  /*1c680*/  FMUL.FTZ R57, R57, R12.reuse ;  /* 0x0000000c39397220 */ /* 0x080fe20000410000 */
[----:B------:R-:W-:Y:S01]  /*1c690*/  FMUL.FTZ R60, R60, R12 ;  /* 0x0000000c3c3c7220 */ /* 0x000fe20000410000 */
[----:B------:R-:W-:Y:S01]  /*1c6a0*/  FMNMX.FTZ R0, R195, R0, !PT ;  /* 0x00000000c3007209 */ /* 0x000fe20007810000 */
[-C--:B------:R-:W-:Y:S01]  /*1c6b0*/  FMUL.FTZ R61, R61, R12.reuse ;  /* 0x0000000c3d3d7220 */ /* 0x080fe20000410000 */
[----:B------:R-:W-:Y:S01]  /*1c6c0*/  FMUL.FTZ R64, R64, R12 ;  /* 0x0000000c40407220 */ /* 0x000fe20000410000 */
[----:B------:R-:W3:Y:S01]  /*1c6d0*/  MUFU.EX2 R173, R173 ;  /* 0x000000ad00ad7308 */ /* 0x000ee20000000800 */
[----:B------:R-:W-:Y:S01]  /*1c6e0*/  FMNMX.FTZ R0, R198, R0, !PT ;  /* 0x00000000c6007209 */ /* 0x000fe20007810000 */
[----:B----4-:R-:W-:Y:S01]  /*1c6f0*/  FADD.FTZ R5, R169, R5 ;  /* 0x00000005a9057221 */ /* 0x010fe20000010000 */
[-C--:B------:R-:W-:Y:S01]  /*1c700*/  FMUL.FTZ R65, R65, R12.reuse ;  /* 0x0000000c41417220 */ /* 0x080fe20000410000 */
[----:B------:R-:W-:Y:S01]  /*1c710*/  FMUL.FTZ R68, R68, R12 ;  /* 0x0000000c44447220 */ /* 0x000fe20000410000 */
[----:B------:R-:W-:Y:S01]  /*1c720*/  FMNMX.FTZ R0, R199, R0, !PT ;  /* 0x00000000c7007209 */ /* 0x000fe20007810000 */
[-C--:B------:R-:W-:Y:S01]  /*1c730*/  FMUL.FTZ R69, R69, R12.reuse ;  /* 0x0000000c45457220 */ /* 0x080fe20000410000 */
[----:B------:R-:W-:Y:S01]  /*1c740*/  FMUL.FTZ R72, R72, R12 ;  /* 0x0000000c48487220 */ /* 0x000fe20000410000 */
[----:B------:R-:W-:Y:S01]  /*1c750*/  MUFU.EX2 R176, R176 ;  /* 0x000000b000b07308 */ /* 0x000fe20000000800 */
[----:B------:R-:W-:Y:S01]  /*1c760*/  FMNMX.FTZ R0, R202, R0, !PT ;  /* 0x00000000ca007209 */ /* 0x000fe20007810000 */
[-C--:B------:R-:W-:Y:S01]  /*1c770*/  FMUL.FTZ R73, R73, R12.reuse ;  /* 0x0000000c49497220 */ /* 0x080fe20000410000 */
[-C--:B------:R-:W-:Y:S01]  /*1c780*/  FMUL.FTZ R76, R76, R12.reuse ;  /* 0x0000000c4c4c7220 */ /* 0x080fe20000410000 */
[----:B------:R-:W-:Y:S01]  /*1c790*/  FMUL.FTZ R77, R77, R12 ;  /* 0x0000000c4d4d7220 */ /* 0x000fe20000410000 */
[----:B------:R-:W-:Y:S01]  /*1c7a0*/  FMNMX.FTZ R0, R203, R0, !PT ;  /* 0x00000000cb007209 */ /* 0x000fe20007810000 */
[-C--:B------:R-:W-:Y:S01]  /*1c7b0*/  FMUL.FTZ R80, R80, R12.reuse ;  /* 0x0000000c50507220 */ /* 0x080fe20000410000 */
[----:B------:R-:W-:Y:S01]  /*1c7c0*/  FMUL.FTZ R81, R81, R12 ;  /* 0x0000000c51517220 */ /* 0x000fe20000410000 */
[----:B------:R-:W-:Y:S01]  /*1c7d0*/  MUFU.EX2 R177, R177 ;  /* 0x000000b100b17308 */ /* 0x000fe20000000800 */
[----:B------:R-:W-:Y:S01]  /*1c7e0*/  FMNMX.FTZ R0, R206, R0, !PT ;  /* 0x00000000ce007209 */ /* 0x000fe20007810000 */
[----:B------:R-:W-:Y:S01]  /*1c7f0*/  FMUL.FTZ R84, R84, R12 ;  /* 0x0000000c54547220 */ /* 0x000fe20000410000 */
[----:B---3--:R-:W-:Y:S01]  /*1c800*/  F2FP.SATFINITE.E4M3.F32.PACK_AB_MERGE_C R156, R173, R172, RZ ;  /* 0x000000acad9c723e */ /* 0x008fe200048070ff */
        /* <DEDUP_REMOVED lines=21> */
[-C--:B------:R-:W-:Y:S01]  /*1c960*/  FMUL.FTZ R112, R112, R12.reuse ;  /* 0x0000000c70707220 */ /* 0x080fe20000410000 */
[----:B------:R-:W3:Y:S01]  /*1c970*/  SHFL.BFLY PT, R14, R0, 0x2, 0x1f ;  /* 0x0c401f00000e7f89 */ /* 0x000ee200000e0000 */
        /* <DEDUP_REMOVED lines=22> */
[----:B------:R-:W-:-:S02]  /*1cae0*/  F2FP.SATFINITE.E4M3.F32.PACK_AB_MERGE_C R156, R169, R168, R156 ;  /* 0x000000a8a99c723e */ /* 0x000fc4000480709c */
[----:B---3--:R-:W-:-:S05]  /*1caf0*/  FMNMX.FTZ R0, R0, R14, !PT ;  /* 0x0000000e00007209 */ /* 0x008fca0007810000 */
[----:B------:R-:W3:Y:S01]  /*1cb00*/  SHFL.BFLY PT, R14, R0, 0x1, 0x1f ;  /* 0x0c201f00000e7f89 */ /* 0x000ee200000e0000 */
[----:B------:R-:W-:Y:S08]  /*1cb10*/  MUFU.EX2 R192, R192 ;  /* 0x000000c000c07308 */ /* 0x000ff00000000800 */
[----:B------:R-:W-:Y:S08]  /*1cb20*/  MUFU.EX2 R193, R193 ;  /* 0x000000c100c17308 */ /* 0x000ff00000000800 */
[----:B------:R-:W-:Y:S01]  /*1cb30*/  MUFU.EX2 R196, R196 ;  /* 0x000000c400c47308 */ /* 0x000fe20000000800 */
[----:B---3--:R-:W-:-:S07]  /*1cb40*/  FMNMX.FTZ R0, R0, R14, !PT ;  /* 0x0000000e00007209 */ /* 0x008fce0007810000 */
[----:B------:R-:W-:Y:S01]  /*1cb50*/  MUFU.EX2 R197, R197 ;  /* 0x000000c500c57308 */ /* 0x000fe20000000800 */
[----:B------:R-:W-:Y:S01]  /*1cb60*/  IADD3 R14, R7, 0x38840, RZ ;  /* 0x00038840070e7810 */ /* 0x000fe20007ffe0ff */
[----:B------:R-:W-:Y:S01]  /*1cb70*/  FFMA.FTZ R15, R2, R0, -8 ;  /* 0xc1000000020f7423 */ /* 0x000fe20000010000 */
[----:B------:R-:W-:-:S02]  /*1cb80*/  FADD.FTZ R11, -R0, R11 ;  /* 0x0000000b000b7221 */ /* 0x000fc40000010100 */
[----:B------:R-:W-:Y:S01]  /*1cb90*/  PRMT R14, R20, 0x654, R14 ;  /* 0x00000654140e7816 */ /* 0x000fe2000000000e */
        /* <DEDUP_REMOVED lines=14> */
[----:B------:R-:W3:Y:S01]  /*1cc80*/  MUFU.EX2 R11, R11 ;  /* 0x0000000b000b7308 */ /* 0x000ee20000000800 */
[----:B------:R-:W-:-:S01]  /*1cc90*/  FFMA.FTZ R178, R2, R178, -R15 ;  /* 0x000000b202b27223 */ /* 0x000fc2000001080f */
[C-C-:B------:R-:W-:Y:S01]  /*1cca0*/  FFMA.FTZ R179, R2.reuse, R179, -R15.reuse ;  /* 0x000000b302b37223 */ /* 0x140fe2000001080f */
[----:B------:R-:W-:-:S01]  /*1ccb0*/  FFMA.FTZ R182, R2, R182, -R15 ;  /* 0x000000b602b67223 */ /* 0x000fc2000001080f */
[----:B------:R4:W-:Y:S01]  /*1ccc0*/  SYNCS.ARRIVE.TRANS64.RED.A1T0 RZ, [R14+URZ], RZ ;  /* 0x000000ff0eff79a7 */ /* 0x0009e2000810043f */
[----:B------:R-:W-:-:S01]  /*1ccd0*/  FFMA.FTZ R183, R2, R183, -R15 ;  /* 0x000000b702b77223 */ /* 0x000fc2000001080f */
[C-C-:B------:R-:W-:Y:S01]  /*1cce0*/  FFMA.FTZ R186, R2.reuse, R186, -R15.reuse ;  /* 0x000000ba02ba7223 */ /* 0x140fe2000001080f */
[----:B------:R-:W-:-:S01]  /*1ccf0*/  FFMA.FTZ R187, R2, R187, -R15 ;  /* 0x000000bb02bb7223 */ /* 0x000fc2000001080f */
[----:B------:R-:W5:Y:S01]  /*1cd00*/  MUFU.EX2 R155, R155 ;  /* 0x0000009b009b7308 */ /* 0x000f620000000800 */
[----:B------:R-:W-:-:S01]  /*1cd10*/  FFMA.FTZ R190, R2, R190, -R15 ;  /* 0x000000be02be7223 */ /* 0x000fc2000001080f */
[C-C-:B------:R-:W-:Y:S01]  /*1cd20*/  FFMA.FTZ R191, R2.reuse, R191, -R15.reuse ;  /* 0x000000bf02bf7223 */ /* 0x140fe2000001080f */
[----:B------:R-:W-:-:S01]  /*1cd30*/  FFMA.FTZ R194, R2, R194, -R15 ;  /* 0x000000c202c27223 */ /* 0x000fc2000001080f */
[----:B----4-:R-:W-:Y:S01]  /*1cd40*/  FADD.FTZ R14, R172, R5 ;  /* 0x00000005ac0e7221 */ /* 0x010fe20000010000 */
[----:B------:R-:W-:-:S01]  /*1cd50*/  FFMA.FTZ R195, R2, R195, -R15 ;  /* 0x000000c302c37223 */ /* 0x000fc2000001080f */
[C-C-:B------:R-:W-:Y:S01]  /*1cd60*/  FFMA.FTZ R198, R2.reuse, R198, -R15.reuse ;  /* 0x000000c602c67223 */ /* 0x140fe2000001080f */
[----:B------:R-:W-:-:S01]  /*1cd70*/  FFMA.FTZ R199, R2, R199, -R15 ;  /* 0x000000c702c77223 */ /* 0x000fc2000001080f */
[----:B------:R-:W4:Y:S01]  /*1cd80*/  MUFU.EX2 R158, R158 ;  /* 0x0000009e009e7308 */ /* 0x000f220000000800 */
[----:B---3--:R-:W-:-:S01]  /*1cd90*/  FFMA.FTZ R4, R11, R4, R154 ;  /* 0x000000040b047223 */ /* 0x008fc2000001009a */
[C-C-:B------:R-:W-:Y:S01]  /*1cda0*/  FFMA.FTZ R202, R2.reuse, R202, -R15.reuse ;  /* 0x000000ca02ca7223 */ /* 0x140fe2000001080f */
[----:B------:R-:W-:-:S01]  /*1cdb0*/  FFMA.FTZ R203, R2, R203, -R15 ;  /* 0x000000cb02cb7223 */ /* 0x000fc2000001080f */
[C-C-:B------:R-:W-:Y:S01]  /*1cdc0*/  FFMA.FTZ R206, R2.reuse, R206, -R15.reuse ;  /* 0x000000ce02ce7223 */ /* 0x140fe2000001080f */
[----:B------:R-:W-:-:S01]  /*1cdd0*/  FFMA.FTZ R207, R2, R207, -R15 ;  /* 0x000000cf02cf7223 */ /* 0x000fc2000001080f */
[C-C-:B------:R-:W-:Y:S01]  /*1cde0*/  FFMA.FTZ R210, R2.reuse, R210, -R15.reuse ;  /* 0x000000d202d27223 */ /* 0x140fe2000001080f */
[----:B------:R-:W-:-:S01]  /*1cdf0*/  FFMA.FTZ R211, R2, R211, -R15 ;  /* 0x000000d302d37223 */ /* 0x000fc2000001080f */
[----:B------:R-:W3:Y:S01]  /*1ce00*/  MUFU.EX2 R159, R159 ;  /* 0x0000009f009f7308 */ /* 0x000ee20000000800 */
[----:B-----5:R-:W-:-:S01]  /*1ce10*/  FADD.FTZ R4, R155, R4 ;  /* 0x000000049b047221 */ /* 0x020fc20000010000 */
[C-C-:B------:R-:W-:Y:S01]  /*1ce20*/  FFMA.FTZ R214, R2.reuse, R214, -R15.reuse ;  /* 0x000000d602d67223 */ /* 0x140fe2000001080f */
[----:B------:R-:W-:-:S01]  /*1ce30*/  FFMA.FTZ R15, R2, R215, -R15 ;  /* 0x000000d7020f7223 */ /* 0x000fc2000001080f */
        /* <DEDUP_REMOVED lines=14> */
[----:B------:R-:W-:Y:S01]  /*1cf20*/  F2FP.SATFINITE.E4M3.F32.PACK_AB_MERGE_C R153, R159, R158, RZ ;  /* 0x0000009e9f99723e */ /* 0x000fe200048070ff */
[-C--:B------:R-:W-:Y:S01]  /*1cf30*/  FMUL.FTZ R46, R46, R11.reuse ;  /* 0x0000000b2e2e7220 */ /* 0x080fe20000410000 */
[----:B------:R-:W-:Y:S01]  /*1cf40*/  F2FP.SATFINITE.E4M3.F32.PACK_AB_MERGE_C R158, R181, R180, RZ ;  /* 0x000000b4b59e723e */ /* 0x000fe200048070ff */
[-C--:B------:R-:W-:Y:S01]  /*1cf50*/  FMUL.FTZ R47, R47, R11.reuse ;  /* 0x0000000b2f2f7220 */ /* 0x080fe20000410000 */
[----:B------:R-:W-:Y:S01]  /*1cf60*/  F2FP.SATFINITE.E4M3.F32.PACK_AB_MERGE_C R153, R155, R154, R153 ;  /* 0x0000009a9b99723e */ /* 0x000fe20004807099 */
        /* <DEDUP_REMOVED lines=27> */
[----:B------:R-:W-:Y:S01]  /*1d120*/  F2FP.SATFINITE.E4M3.F32.PACK_AB_MERGE_C R166, R167, R166, RZ ;  /* 0x000000a6a7a6723e */ /* 0x000fe200048070ff */
[-C--:B------:R-:W-:Y:S01]  /*1d130*/  FMUL.FTZ R86, R86, R11.reuse ;  /* 0x0000000b56567220 */ /* 0x080fe20000410000 */
[-C--:B------:R-:W-:Y:S01]  /*1d140*/  FMUL.FTZ R87, R87, R11.reuse ;  /* 0x0000000b57577220 */ /* 0x080fe20000410000 */
[-C--:B------:R-:W-:Y:S01]  /*1d150*/  FMUL.FTZ R90, R90, R11.reuse ;  /* 0x0000000b5a5a7220 */ /* 0x080fe20000410000 */
[----:B------:R-:W-:Y:S01]  /*1d160*/  F2FP.SATFINITE.E4M3.F32.PACK_AB_MERGE_C R155, R163, R162, R166 ;  /* 0x000000a2a39b723e */ /* 0x000fe200048070a6 */
        /* <DEDUP_REMOVED lines=18> */
[----:B-----5:R-:W-:-:S01]  /*1d290*/  FADD.FTZ R5, R174, R5 ;  /* 0x00000005ae057221 */ /* 0x020fc20000010000 */
[----:B------:R-:W-:Y:S01]  /*1d2a0*/  FADD.FTZ R4, R177, R4 ;  /* 0x00000004b1047221 */ /* 0x000fe20000010000 */
[-C--:B------:R-:W-:Y:S01]  /*1d2b0*/  FMUL.FTZ R114, R114, R11.reuse ;  /* 0x0000000b72727220 */ /* 0x080fe20000410000 */
[-C--:B------:R-:W-:Y:S01]  /*1d2c0*/  FMUL.FTZ R115, R115, R11.reuse ;  /* 0x0000000b73737220 */ /* 0x080fe20000410000 */
[-C--:B------:R-:W-:Y:S01]  /*1d2d0*/  FMUL.FTZ R118, R118, R11.reuse ;  /* 0x0000000b76767220 */ /* 0x080fe20000410000 */
[----:B------:R-:W-:Y:S01]  /*1d2e0*/  FADD.FTZ R4, R180, R4 ;  /* 0x00000004b4047221 */ /* 0x000fe20000010000 */
[----:B------:R-:W-:Y:S01]  /*1d2f0*/  FMUL.FTZ R119, R119, R11 ;  /* 0x0000000b77777220 */ /* 0x000fe20000410000 */
[----:B------:R-:W5:Y:S01]  /*1d300*/  MUFU.EX2 R179, R179 ;  /* 0x000000b300b37308 */ /* 0x000f620000000800 */
[----:B----4-:R-:W-:-:S01]  /*1d310*/  FADD.FTZ R5, R175, R5 ;  /* 0x00000005af057221 */ /* 0x010fc20000010000 */
[----:B------:R-:W-:Y:S01]  /*1d320*/  FADD.FTZ R4, R181, R4 ;  /* 0x00000004b5047221 */ /* 0x000fe20000010000 */
[----:B------:R-:W-:Y:S01]  /*1d330*/  F2FP.SATFINITE.E4M3.F32.PACK_AB_MERGE_C R157, R175, R174, RZ ;  /* 0x000000aeaf9d723e */ /* 0x000fe200048070ff */
[-C--:B------:R-:W-:Y:S01]  /*1d340*/  FMUL.FTZ R122, R122, R11.reuse ;  /* 0x0000000b7a7a7220 */ /* 0x080fe20000410000 */
[-C--:B------:R-:W-:Y:S01]  /*1d350*/  FMUL.FTZ R123, R123, R11.reuse ;  /* 0x0000000b7b7b7220 */ /* 0x080fe20000410000 */
[----:B------:R-:W-:Y:S01]  /*1d360*/  FADD.FTZ R4, R184, R4 ;  /* 0x00000004b8047221 */ /* 0x000fe20000010000 */
[----:B------:R-:W-:Y:S01]  /*1d370*/  FMUL.FTZ R126, R126, R11 ;  /* 0x0000000b7e7e7220 */ /* 0x000fe20000410000 */
[----:B------:R-:W4:Y:S01]  /*1d380*/  MUFU.EX2 R182, R182 ;  /* 0x000000b600b67308 */ /* 0x000f220000000800 */
        /* <DEDUP_REMOVED lines=18> */
[-C--:B------:R-:W-:Y:S01]  /*1d4b0*/  FMUL.FTZ R142, R142, R11.reuse ;  /* 0x0000000b8e8e7220 */ /* 0x080fe20000410000 */
[-C--:B------:R-:W-:Y:S01]  /*1d4c0*/  FMUL.FTZ R143, R143, R11.reuse ;  /* 0x0000000b8f8f7220 */ /* 0x080fe20000410000 */
[----:B------:R-:W-:Y:S01]  /*1d4d0*/  FMUL.FTZ R146, R146, R11 ;  /* 0x0000000b92927220 */ /* 0x000fe20000410000 */
[----:B------:R-:W-:Y:S01]  /*1d4e0*/  FADD.FTZ R4, R196, R4 ;  /* 0x00000004c4047221 */ /* 0x000fe20000010000 */
[----:B------:R-:W-:Y:S01]  /*1d4f0*/  F2FP.SATFINITE.E4M3.F32.PACK_AB_MERGE_C R196, R197, R196, RZ ;  /* 0x000000c4c5c4723e */ /* 0x000fe200048070ff */
[----:B------:R-:W4:Y:S01]  /*1d500*/  MUFU.EX2 R187, R187 ;  /* 0x000000bb00bb7308 */ /* 0x000f220000000800 */
[----:B---3--:R-:W-:-:S01]  /*1d510*/  FADD.FTZ R5, R183, R5 ;  /* 0x00000005b7057221 */ /* 0x008fc20000010000 */
[----:B------:R-:W-:Y:S01]  /*1d520*/  FADD.FTZ R4, R197, R4 ;  /* 0x00000004c5047221 */ /* 0x000fe20000010000 */
[----:B------:R-:W-:Y:S01]  /*1d530*/  F2FP.SATFINITE.E4M3.F32.PACK_AB_MERGE_C R159, R183, R182, RZ ;  /* 0x000000b6b79f723e */ /* 0x000fe200048070ff */
[-C--:B------:R-:W-:Y:S01]  /*1d540*/  FMUL.FTZ R147, R147, R11.reuse ;  /* 0x0000000b93937220 */ /* 0x080fe20000410000 */
[-C--:B------:R-:W-:Y:S01]  /*1d550*/  FMUL.FTZ R150, R150, R11.reuse ;  /* 0x0000000b96967220 */ /* 0x080fe20000410000 */
[----:B------:R-:W-:Y:S01]  /*1d560*/  FMUL.FTZ R151, R151, R11 ;  /* 0x0000000b97977220 */ /* 0x000fe20000410000 */
[----:B------:R-:W-:Y:S01]  /*1d570*/  F2FP.SATFINITE.E4M3.F32.PACK_AB_MERGE_C R157, R171, R170, R157 ;  /* 0x000000aaab9d723e */ /* 0x000fe2000480709d */
[----:B------:R-:W3:Y:S01]  /*1d580*/  MUFU.EX2 R190, R190 ;  /* 0x000000be00be7308 */ /* 0x000ee20000000800 */
[----:B-----5:R-:W-:-:S01]  /*1d590*/  FADD.FTZ R5, R186, R5 ;  /* 0x00000005ba057221 */ /* 0x020fc20000010000 */
[----:B------:R-:W-:-:S02]  /*1d5a0*/  F2FP.SATFINITE.E4M3.F32.PACK_AB_MERGE_C R158, R177, R176, R158 ;  /* 0x000000b0b19e723e */ /* 0x000fc4000480709e */
[----:B------:R-:W-:Y:S02]  /*1d5b0*/  F2FP.SATFINITE.E4M3.F32.PACK_AB_MERGE_C R159, R179, R178, R159 ;  /* 0x000000b2b39f723e */ /* 0x000fe4000480709f */
[----:B------:R-:W-:Y:S02]  /*1d5c0*/  F2FP.SATFINITE.E4M3.F32.PACK_AB_MERGE_C R160, R185, R184, R188 ;  /* 0x000000b8b9a0723e */ /* 0x000fe400048070bc */
[----:B------:R-:W5:Y:S01]  /*1d5d0*/  MUFU.EX2 R191, R191 ;  /* 0x000000bf00bf7308 */ /* 0x000f620000000800 */
[----:B----4-:R-:W-:-:S01]  /*1d5e0*/  FADD.FTZ R5, R187, R5 ;  /* 0x00000005bb057221 */ /* 0x010fc20000010000 */
[----:B------:R-:W-:-:S06]  /*1d5f0*/  F2FP.SATFINITE.E4M3.F32.PACK_AB_MERGE_C R162, R193, R192, R196 ;  /* 0x000000c0c1a2723e */ /* 0x000fcc00048070c4 */
[----:B------:R-:W4:Y:S01]  /*1d600*/  MUFU.EX2 R194, R194 ;  /* 0x000000c200c27308 */ /* 0x000f220000000800 */
[----:B---3--:R-:W-:-:S07]  /*1d610*/  FADD.FTZ R5, R190, R5 ;  /* 0x00000005be057221 */ /* 0x008fce0000010000 */
[----:B------:R-:W3:Y:S01]  /*1d620*/  MUFU.EX2 R195, R195 ;  /* 0x000000c300c37308 */ /* 0x000ee20000000800 */
[----:B-----5:R-:W-:-:S01]  /*1d630*/  FADD.FTZ R5, R191, R5 ;  /* 0x00000005bf057221 */ /* 0x020fc20000010000 */
[----:B------:R-:W-:-:S04]  /*1d640*/  F2FP.SATFINITE.E4M3.F32.PACK_AB_MERGE_C R190, R191, R190, RZ ;  /* 0x000000bebfbe723e */ /* 0x000fc800048070ff */
[----:B------:R-:W-:Y:S02]  /*1d650*/  F2FP.SATFINITE.E4M3.F32.PACK_AB_MERGE_C R161, R187, R186, R190 ;  /* 0x000000babba1723e */ /* 0x000fe400048070be */
[----:B------:R-:W5:Y:S01]  /*1d660*/  MUFU.EX2 R198, R198 ;  /* 0x000000c600c67308 */ /* 0x000f620000000800 */
[----:B----4-:R-:W-:-:S07]  /*1d670*/  FADD.FTZ R5, R194, R5 ;  /* 0x00000005c2057221 */ /* 0x010fce0000010000 */
[----:B------:R-:W4:Y:S01]  /*1d680*/  MUFU.EX2 R200, R200 ;  /* 0x000000c800c87308 */ /* 0x000f220000000800 */
[----:B---3--:R-:W-:-:S07]  /*1d690*/  FADD.FTZ R5, R195, R5 ;  /* 0x00000005c3057221 */ /* 0x008fce0000010000 */
[----:B------:R-:W3:Y:S01]  /*1d6a0*/  MUFU.EX2 R199, R199 ;  /* 0x000000c700c77308 */ /* 0x000ee20000000800 */
[----:B-----5:R-:W-:-:S07]  /*1d6b0*/  FADD.FTZ R5, R198, R5 ;  /* 0x00000005c6057221 */ /* 0x020fce0000010000 */
[----:B------:R-:W5:Y:S01]  /*1d6c0*/  MUFU.EX2 R201, R201 ;  /* 0x000000c900c97308 */ /* 0x000f620000000800 */
[----:B----4-:R-:W-:-:S07]  /*1d6d0*/  FADD.FTZ R4, R200, R4 ;  /* 0x00000004c8047221 */ /* 0x010fce0000010000 */
[----:B------:R-:W4:Y:S01]  /*1d6e0*/  MUFU.EX2 R202, R202 ;  /* 0x000000ca00ca7308 */ /* 0x000f220000000800 */
[----:B---3--:R-:W-:-:S01]  /*1d6f0*/  FADD.FTZ R5, R199, R5 ;  /* 0x00000005c7057221 */ /* 0x008fc20000010000 */
[----:B------:R-:W-:-:S04]  /*1d700*/  F2FP.SATFINITE.E4M3.F32.PACK_AB_MERGE_C R198, R199, R198, RZ ;  /* 0x000000c6c7c6723e */ /* 0x000fc800048070ff */
[----:B------:R-:W-:Y:S02]  /*1d710*/  F2FP.SATFINITE.E4M3.F32.PACK_AB_MERGE_C R163, R195, R194, R198 ;  /* 0x000000c2c3a3723e */ /* 0x000fe400048070c6 */
[----:B------:R-:W3:Y:S01]  /*1d720*/  MUFU.EX2 R204, R204 ;  /* 0x000000cc00cc7308 */ /* 0x000ee20000000800 */
[----:B-----5:R-:W-:-:S07]  /*1d730*/  FADD.FTZ R4, R201, R4 ;  /* 0x00000004c9047221 */ /* 0x020fce0000010000 */
[----:B------:R-:W5:Y:S01]  /*1d740*/  MUFU.EX2 R203, R203 ;  /* 0x000000cb00cb7308 */ /* 0x000f620000000800 */
[----:B----4-:R-:W-:-:S07]  /*1d750*/  FADD.FTZ R5, R202, R5 ;  /* 0x00000005ca057221 */ /* 0x010fce0000010000 */
[----:B------:R-:W4:Y:S01]  /*1d760*/  MUFU.EX2 R205, R205 ;  /* 0x000000cd00cd7308 */ /* 0x000f220000000800 */
[----:B---3--:R-:W-:-:S07]  /*1d770*/  FADD.FTZ R4, R204, R4 ;  /* 0x00000004cc047221 */ /* 0x008fce0000010000 */
[----:B------:R-:W3:Y:S01]  /*1d780*/  MUFU.EX2 R206, R206 ;  /* 0x000000ce00ce7308 */ /* 0x000ee20000000800 */
[----:B-----5:R-:W-:-:S07]  /*1d790*/  FADD.FTZ R5, R203, R5 ;  /* 0x00000005cb057221 */ /* 0x020fce0000010000 */
[----:B------:R-:W5:Y:S01]  /*1d7a0*/  MUFU.EX2 R208, R208 ;  /* 0x000000d000d07308 */ /* 0x000f620000000800 */
[----:B----4-:R-:W-:-:S01]  /*1d7b0*/  FADD.FTZ R4, R205, R4 ;  /* 0x00000004cd047221 */ /* 0x010fc20000010000 */
[----:B------:R-:W-:-:S04]  /*1d7c0*/  F2FP.SATFINITE.E4M3.F32.PACK_AB_MERGE_C R204, R205, R204, RZ ;  /* 0x000000cccdcc723e */ /* 0x000fc800048070ff */
[----:B------:R-:W-:Y:S02]  /*1d7d0*/  F2FP.SATFINITE.E4M3.F32.PACK_AB_MERGE_C R164, R201, R200, R204 ;  /* 0x000000c8c9a4723e */ /* 0x000fe400048070cc */
        /* <DEDUP_REMOVED lines=13> */
[----:B----4-:R-:W-:-:S07]  /*1d8b0*/  FADD.FTZ R14, R212, R21 ;  /* 0x00000015d40e7221 */ /* 0x010fce0000010000 */
[----:B------:R-:W4:Y:S01]  /*1d8c0*/  MUFU.EX2 R214, R214 ;  /* 0x000000d600d67308 */ /* 0x000f220000000800 */
[----:B---3--:R-:W-:-:S07]  /*1d8d0*/  FADD.FTZ R21, R211, R4 ;  /* 0x00000004d3157221 */ /* 0x008fce0000010000 */
[----:B------:R-:W3:Y:S01]  /*1d8e0*/  MUFU.EX2 R15, R15 ;  /* 0x0000000f000f7308 */ /* 0x000ee20000000800 */
[----:B-----5:R-:W-:-:S01]  /*1d8f0*/  FADD.FTZ R5, R13, R14 ;  /* 0x0000000e0d057221 */ /* 0x020fc20000010000 */
[----:B------:R-:W-:-:S04]  /*1d900*/  F2FP.SATFINITE.E4M3.F32.PACK_AB_MERGE_C R13, R13, R212, RZ ;  /* 0x000000d40d0d723e */ /* 0x000fc800048070ff */
[----:B------:R-:W-:Y:S01]  /*1d910*/  F2FP.SATFINITE.E4M3.F32.PACK_AB_MERGE_C R166, R209, R208, R13 ;  /* 0x000000d0d1a6723e */ /* 0x000fe2000480700d */
[----:B----4-:R-:W-:-:S01]  /*1d920*/  FADD.FTZ R4, R214, R21 ;  /* 0x00000015d6047221 */ /* 0x010fc20000010000 */
[----:B---3--:R-:W-:-:S03]  /*1d930*/  F2FP.SATFINITE.E4M3.F32.PACK_AB_MERGE_C R167, R15, R214, RZ ;  /* 0x000000d60fa7723e */ /* 0x008fc600048070ff */
[----:B------:R-:W-:Y:S01]  /*1d940*/  FADD.FTZ R4, R15, R4 ;  /* 0x000000040f047221 */ /* 0x000fe20000010000 */
[----:B------:R-:W-:Y:S01]  /*1d950*/  F2FP.SATFINITE.E4M3.F32.PACK_AB_MERGE_C R167, R211, R210, R167 ;  /* 0x000000d2d3a7723e */ /* 0x000fe200048070a7 */
[----:B------:R-:W-:Y:S06]  /*1d960*/  @!P0 BRA `(.L_x_3131) ;  /* 0x0000000000048947 */ /* 0x000fec0003800000 */
[----:B------:R-:W-:Y:S01]  /*1d970*/  BPT.TRAP 0x1 ;  /* 0x000000040000795c */ /* 0x000fe20000300000 */
.L_x_3131:
[----:B------:R3:W4:Y:S01]  /*1d980*/  SYNCS.PHASECHK.TRANS64.TRYWAIT P1, [R7+URZ+0x38850], R8 ;  /* 0x03885008070075a7 */ /* 0x000722000802017f */
[----:B------:R-:W-:Y:S05]  /*1d990*/  @!P0 BRA `(.L_x_3132) ;  /* 0x0000000000048947 */ /* 0x000fea0003800000 */
[----:B------:R-:W-:Y:S01]  /*1d9a0*/  BPT.TRAP 0x1 ;  /* 0x000000040000795c */ /* 0x000fe20000300000 */
.L_x_3132:
[----:B------:R-:W-:Y:S01]  /*1d9b0*/  BSSY B0, `(.L_x_3133) ;  /* 0x0000006000007945 */ /* 0x000fe20003800000 */
[----:B------:R-:W-:Y:S01]  /*1d9c0*/  LEA R12, R9, UR42, 0xb ;  /* 0x0000002a090c7c11 */ /* 0x000fe2000f8e58ff */
[----:B------:R-:W-:Y:S02]  /*1d9d0*/  IMAD.MOV.U32 R13, RZ, RZ, 0x40000040 ;  /* 0x40000040ff0d7424 */ /* 0x000fe400078e00ff */
[----:B----4-:R-:W-:Y:S05]  /*1d9e0*/  @P1 BRA `(.L_x_3134) ;  /* 0x0000000000081947 */ /* 0x010fea0003800000 */
[----:B------:R-:W4:Y:S02]  /*1d9f0*/  SYNCS.PHASECHK.TRANS64.TRYWAIT P1, [R7+URZ+0x38850], R8 ;  /* 0x03885008070075a7 */ /* 0x000f24000802017f */
[----:B----4-:R-:W-:Y:S05]  /*1da00*/  @!P1 BRA `(.L_x_3135) ;  /* 0x000000ec00c89947 */ /* 0x010fea0003800000 */
.L_x_3134:
[----:B------:R-:W-:Y:S05]  /*1da10*/  BSYNC B0 ;  /* 0x0000000000007941 */ /* 0x000fea0003800000 */
.L_x_3133:
[----:B------:R-:W5:Y:S01]  /*1da20*/  S2R R11, SR_TID.X ;  /* 0x00000000000b7919 */ /* 0x000f620000002100 */
[----:B------:R-:W-:Y:S05]  /*1da30*/  WARPSYNC.ALL ;  /* 0x0000000000007948 */ /* 0x000fea0003800000 */
[C---:B------:R-:W-:Y:S01]  /*1da40*/  R2UR UR6, R12.reuse ;  /* 0x000000000c0672ca */ /* 0x040fe200000e0000 */
[----:B01-34-:R-:W-:Y:S01]  /*1da50*/  VIADD R8, R12, 0x2 ;  /* 0x000000020c087836 */ /* 0x01bfe20000000000 */
[----:B------:R-:W-:Y:S01]  /*1da60*/  R2UR UR7, R13 ;  /* 0x000000000d0772ca */ /* 0x000fe200000e0000 */
[----:B------:R-:W-:Y:S02]  /*1da70*/  IMAD.MOV.U32 R9, RZ, RZ, 0x40000040 ;  /* 0x40000040ff097424 */ /* 0x000fe400078e00ff */
[----:B------:R-:W-:Y:S01]  /*1da80*/  IMAD.MOV.U32 R13, RZ, RZ, 0x40000040 ;  /* 0x40000040ff0d7424 */ /* 0x000fe200078e00ff */
[----:B-----5:R-:W-:-:S05]  /*1da90*/  SHF.R.U32.HI R11, RZ, 0x7, R11 ;  /* 0x00000007ff0b7819 */ /* 0x020fca000001160b */
[----:B------:R-:W-:-:S05]  /*1daa0*/  VIADD R11, R11, 0x8 ;  /* 0x000000080b0b7836 */ /* 0x000fca0000000000 */
[----:B------:R0:W-:Y:S06]  /*1dab0*/  BAR.SYNC.DEFER_BLOCKING R11, 0x100 ;  /* 0x0004000b0000751d */ /* 0x0001ec0000010000 */
[----:B------:R-:W-:-:S06]  /*1dac0*/  WARPGROUP.ARRIVE ;  /* 0x00000000000079c5 */ /* 0x000fcc0000000000 */
[----:B------:R-:W-:Y:S01]  /*1dad0*/  QGMMA.64x256x32.F32.E4M3.E4M3 R24, R152, gdesc[UR4], R24, gsb0 ;  /* 0x03e0000498187df3 */ /* 0x000fe20008000818 */
[----:B------:R-:W-:Y:S02]  /*1dae0*/  R2UR UR6, R8 ;  /* 0x00000000080672ca */ /* 0x000fe400000e0000 */
[----:B------:R-:W-:Y:S01]  /*1daf0*/  R2UR UR7, R9 ;  /* 0x00000000090772ca */ /* 0x000fe200000e0000 */
[----:B------:R-:W-:Y:S01]  /*1db00*/  IMAD.MOV.U32 R9, RZ, RZ, 0x40000040 ;  /* 0x40000040ff097424 */ /* 0x000fe200078e00ff */
[C---:B------:R-:W-:Y:S01]  /*1db10*/  IADD3 R8, R12.reuse, 0x4, RZ ;  /* 0x000000040c087810 */ /* 0x040fe20007ffe0ff */
        /* <DEDUP_REMOVED lines=20> */
.L_x_3136:
[C---:B------:R-:W-:Y:S01]  /*1dc60*/  ISETP.GT.AND P1, PT, R6.reuse, RZ, PT ;  /* 0x000000ff0600720c */ /* 0x040fe20003f24270 */
[----:B------:R-:W-:Y:S01]  /*1dc70*/  VIADD R7, R7, 0x38860 ;  /* 0x0003886007077836 */ /* 0x000fe20000000000 */
[----:B------:R-:W-:Y:S01]  /*1dc80*/  IADD3 R6, R6, -0x1, RZ ;  /* 0xffffffff06067810 */ /* 0x000fe20007ffe0ff */
[----:B------:R-:W-:Y:S02]  /*1dc90*/  IMAD.U32 R8, RZ, RZ, UR38 ;  /* 0x00000026ff087e24 */ /* 0x000fe4000f8e00ff */
[----:B------:R-:W-:Y:S02]  /*1dca0*/  IMAD.MOV.U32 R11, RZ, RZ, R0 ;  /* 0x000000ffff0b7224 */ /* 0x000fe400078e0000 */
[----:B------:R-:W-:Y:S01]  /*1dcb0*/  IMAD.MOV.U32 R12, RZ, RZ, R3 ;  /* 0x000000ffff0c7224 */ /* 0x000fe200078e0003 */
[----:B------:R-:W-:-:S04]  /*1dcc0*/  PRMT R7, R8, 0x654, R7 ;  /* 0x0000065408077816 */ /* 0x000fc80000000007 */
[----:B------:R1:W-:Y:S01]  /*1dcd0*/  SYNCS.ARRIVE.TRANS64.RED.A1T0 RZ, [R7+URZ], RZ ;  /* 0x000000ff07ff79a7 */ /* 0x0003e2000810043f */
[----:B------:R-:W-:Y:S05]  /*1dce0*/  @P1 BRA `(.L_x_3137) ;  /* 0xffffffd800d01947 */ /* 0x000fea000383ffff */
.L_x_3125:
[----:B------:R-:W3:Y:S04]  /*1dcf0*/  LDL R14, [R1+0x30] ;  /* 0x00003000010e7983 */ /* 0x000ee80000100800 */
[----:B01----:R-:W4:Y:S01]  /*1dd00*/  LDL R7, [R1+0x10] ;  /* 0x0000100001077983 */ /* 0x003f220000100800 */
[----:B------:R-:W-:Y:S05]  /*1dd10*/  WARPSYNC.ALL ;  /* 0x0000000000007948 */ /* 0x000fea0003800000 */
[----:B------:R-:W-:Y:S01]  /*1dd20*/  ULDC.64 UR4, c[0x0][0x9a0] ;  /* 0x0002680000047ab9 */ /* 0x000fe20000000a00 */
[----:B------:R-:W5:Y:S01]  /*1dd30*/  LDL.LU R22, [R1+0x34] ;  /* 0x0000340001167983 */ /* 0x000f620000300800 */
[----:B------:R2:W-:Y:S08]  /*1dd40*/  BAR.ARV R10, 0x100 ;  /* 0x0004000a0000751d */ /* 0x0005f00000002000 */
[----:B------:R-:W-:Y:S06]  /*1dd50*/  BAR.ARV 0x8, 0x180 ;  /* 0x0206000000007b1d */ /* 0x000fec0000002000 */
[----:B------:R-:W-:-:S04]  /*1dd60*/  ISETP.NE.U32.AND P0, PT, RZ, UR4, PT ;  /* 0x00000004ff007c0c */ /* 0x000fc8000bf05070 */
[----:B------:R-:W-:-:S13]  /*1dd70*/  ISETP.NE.AND.EX P0, PT, RZ, UR5, PT, P0 ;  /* 0x00000005ff007c0c */ /* 0x000fda000bf05300 */
[----:B------:R-:W3:Y:S01]  /*1dd80*/  @P0 LDC.64 R8, c[0x0][0x9c8] ;  /* 0x00027200ff080b82 */ /* 0x000ee20000000a00 */
[----:B------:R-:W-:-:S07]  /*1dd90*/  @P0 SHF.R.S32.HI R11, RZ, 0x1f, R218 ;  /* 0x0000001fff0b0819 */ /* 0x000fce00000114da */
[----:B------:R-:W0:Y:S01]  /*1dda0*/  @P0 LDC.64 R12, c[0x0][0x9d0] ;  /* 0x00027400ff0c0b82 */ /* 0x000e220000000a00 */
[----:B---3--:R-:W-:-:S04]  /*1ddb0*/  @P0 IMAD R6, R14, R8, RZ ;  /* 0x000000080e060224 */ /* 0x008fc800078e02ff */
[C---:B----4-:R-:W-:Y:S02]  /*1ddc0*/  @P0 IMAD R9, R7.reuse, R9, R6 ;  /* 0x0000000907090224 */ /* 0x050fe400078e0206 */
[----:B------:R-:W-:-:S04]  /*1ddd0*/  @P0 IMAD.WIDE.U32 R6, R7, R8, RZ ;  /* 0x0000000807060225 */ /* 0x000fc800078e00ff */
[-C--:B0-----:R-:W-:Y:S02]  /*1dde0*/  @P0 IMAD R8, R11, R12.reuse, RZ ;  /* 0x0000000c0b080224 */ /* 0x081fe400078e02ff */
        /* <DEDUP_REMOVED lines=9> */
[----:B------:R-:W4:Y:S01]  /*1de80*/  SHFL.BFLY PT, R11, R4, 0x2, 0x1f ;  /* 0x0c401f00040b7f89 */ /* 0x000f2200000e0000 */
[----:B-1----:R-:W-:Y:S01]  /*1de90*/  FADD.FTZ R6, R6, R5 ;  /* 0x0000000506067221 */ /* 0x002fe20000010000 */
[----:B----4-:R-:W-:-:S04]  /*1dea0*/  FADD.FTZ R12, R11, R4 ;  /* 0x000000040b0c7221 */ /* 0x010fc80000010000 */
[----:B------:R-:W1:Y:S04]  /*1deb0*/  SHFL.BFLY PT, R11, R6, 0x1, 0x1f ;  /* 0x0c201f00060b7f89 */ /* 0x000e6800000e0000 */
[----:B------:R-:W4:Y:S01]  /*1dec0*/  SHFL.BFLY PT, R13, R12, 0x1, 0x1f ;  /* 0x0c201f000c0d7f89 */ /* 0x000f2200000e0000 */
[----:B0-----:R-:W-:Y:S01]  /*1ded0*/  MOV R8, RZ ;  /* 0x000000ff00087202 */ /* 0x001fe20000000f00 */
[----:B-1----:R-:W-:-:S05]  /*1dee0*/  FADD.FTZ R11, R6, R11 ;  /* 0x0000000b060b7221 */ /* 0x002fca0000010000 */
[----:B------:R-:W-:Y:S01]  /*1def0*/  FSETP.NE.FTZ.AND P0, PT, R11, RZ, PT ;  /* 0x000000ff0b00720b */ /* 0x000fe20003f15000 */
[----:B----4-:R-:W-:-:S04]  /*1df00*/  FADD.FTZ R13, R12, R13 ;  /* 0x0000000d0c0d7221 */ /* 0x010fc80000010000 */
[----:B------:R-:W-:Y:S01]  /*1df10*/  FMUL.FTZ R9, R13, 0.00390625 ;  /* 0x3b8000000d097820 */ /* 0x000fe20000410000 */
[----:B------:R-:W-:-:S04]  /*1df20*/  FMUL.FTZ R14, R11, 0.00390625 ;  /* 0x3b8000000b0e7820 */ /* 0x000fc80000410000 */
[----:B------:R-:W-:-:S03]  /*1df30*/  FSETP.NE.FTZ.AND P2, PT, R9, RZ, PT ;  /* 0x000000ff0900720b */ /* 0x000fc60003f55000 */
[----:B------:R-:W-:Y:S01]  /*1df40*/  @P0 MUFU.RCP R8, R11 ;  /* 0x0000000b00080308 */ /* 0x000fe20000001000 */
[----:B------:R-:W-:Y:S02]  /*1df50*/  FSETP.NE.FTZ.AND P0, PT, R13, RZ, PT ;  /* 0x000000ff0d00720b */ /* 0x000fe40003f15000 */
[----:B------:R-:W-:Y:S01]  /*1df60*/  FSETP.NE.FTZ.AND P1, PT, R14, RZ, PT ;  /* 0x000000ff0e00720b */ /* 0x000fe20003f35000 */
[----:B------:R-:W-:-:S06]  /*1df70*/  IMAD.MOV.U32 R6, RZ, RZ, RZ ;  /* 0x000000ffff067224 */ /* 0x000fcc00078e00ff */
[----:B------:R-:W0:Y:S01]  /*1df80*/  @P2 MUFU.LG2 R9, R9 ;  /* 0x0000000900092308 */ /* 0x000e220000000c00 */
[----:B-----5:R-:W-:-:S07]  /*1df90*/  VIADD R22, R22, 0x1 ;  /* 0x0000000116167836 */ /* 0x020fce0000000000 */
[----:B------:R-:W-:Y:S01]  /*1dfa0*/  @P0 MUFU.RCP R6, R13 ;  /* 0x0000000d00060308 */ /* 0x000fe20000001000 */
[----:B------:R1:W-:Y:S07]  /*1dfb0*/  STL [R1+0x34], R22 ;  /* 0x0000341601007387 */ /* 0x0003ee0000100800 */
[----:B------:R-:W4:Y:S01]  /*1dfc0*/  @P1 MUFU.LG2 R5, R14 ;  /* 0x0000000e00051308 */ /* 0x000f220000000c00 */
[----:B------:R-:W-:Y:S02]  /*1dfd0*/  VIADD R222, R222, 0x1 ;  /* 0x00000001dede7836 */ /* 0x000fe40000000000 */
[C---:B------:R-:W-:Y:S01]  /*1dfe0*/  @P1 FMUL.FTZ R4, R2.reuse, 0.69314718246459960938 ;  /* 0x3f31721802041820 */ /* 0x040fe20000410000 */
[----:B------:R-:W-:Y:S01]  /*1dff0*/  @P2 FMUL.FTZ R12, R2, 0.69314718246459960938 ;  /* 0x3f317218020c2820 */ /* 0x000fe20000410000 */
[----:B0-----:R-:W-:Y:S01]  /*1e000*/  @P2 FMUL.FTZ R9, R9, 0.69314718246459960938 ;  /* 0x3f31721809092820 */ /* 0x001fe20000410000 */
[----:B------:R-:W-:Y:S01]  /*1e010*/  IMAD.MOV.U32 R153, RZ, RZ, -0x800000 ;  /* 0xff800000ff997424 */ /* 0x000fe200078e00ff */
[----:B------:R-:W-:-:S02]  /*1e020*/  ISETP.NE.AND P3, PT, R222, 0x2, PT ;  /* 0x00000002de00780c */ /* 0x000fc40003f65270 */
[----:B------:R-:W-:Y:S02]  /*1e030*/  @P2 FFMA.FTZ R153, R12, R0, R9 ;  /* 0x000000000c992223 */ /* 0x000fe40000010009 */
[----:B--2---:R-:W-:Y:S01]  /*1e040*/  SEL R10, RZ, 0x1, P3 ;  /* 0x00000001ff0a7807 */ /* 0x004fe20001800000 */
[----:B------:R-:W-:-:S03]  /*1e050*/  IMAD.MOV.U32 R152, RZ, RZ, -0x800000 ;  /* 0xff800000ff987424 */ /* 0x000fc600078e00ff */
[----:B------:R-:W-:Y:S01]  /*1e060*/  LOP3.LUT R223, R223, R10, RZ, 0x3c, !PT ;  /* 0x0000000adfdf7212 */ /* 0x000fe200078e3cff */
[----:B----4-:R-:W-:Y:S01]  /*1e070*/  @P1 FMUL.FTZ R5, R5, 0.69314718246459960938 ;  /* 0x3f31721805051820 */ /* 0x010fe20000410000 */
[----:B------:R-:W-:-:S03]  /*1e080*/  PLOP3.LUT P0, PT, PT, PT, PT, 0x8, 0x0 ;  /* 0x000000000000781c */ /* 0x000fc60003f0e170 */
[----:B------:R-:W-:Y:S01]  /*1e090*/  @P1 FFMA.FTZ R152, R4, R3, R5 ;  /* 0x0000000304981223 */ /* 0x000fe20000010005 */
[----:B------:R-:W-:Y:S01]  /*1e0a0*/  SEL R222, R222, RZ, P3 ;  /* 0x000000ffdede7207 */ /* 0x000fe20001800000 */
[-C--:B---3--:R-:W-:Y:S01]  /*1e0b0*/  FMUL.FTZ R2, R8, R7.reuse ;  /* 0x0000000708027220 */ /* 0x088fe20000410000 */
[----:B------:R-:W-:-:S03]  /*1e0c0*/  FMUL.FTZ R8, R6, R7 ;  /* 0x0000000706087220 */ /* 0x000fc60000410000 */
[-C--:B------:R-:W-:Y:S01]  /*1e0d0*/  FMUL.FTZ R7, R44, R2.reuse ;  /* 0x000000022c077220 */ /* 0x080fe20000410000 */
[-C--:B------:R-:W-:Y:S01]  /*1e0e0*/  FMUL.FTZ R9, R52, R2.reuse ;  /* 0x0000000234097220 */ /* 0x080fe20000410000 */
[-C--:B------:R-:W-:Y:S01]  /*1e0f0*/  FMUL.FTZ R44, R101, R2.reuse ;  /* 0x00000002652c7220 */ /* 0x080fe20000410000 */
[-C--:B------:R-:W-:Y:S01]  /*1e100*/  FMUL.FTZ R52, R109, R2.reuse ;  /* 0x000000026d347220 */ /* 0x080fe20000410000 */
        /* <DEDUP_REMOVED lines=123> */
[----:B-1----:R-:W-:-:S07]  /*1e8c0*/  FMUL.FTZ R134, R151, R8 ;  /* 0x0000000897867220 */ /* 0x002fce0000410000 */
.L_x_3047:
[----:B------:R-:W-:Y:S05]  /*1e8d0*/  WARPSYNC.ALL ;  /* 0x0000000000007948 */ /* 0x000fea0003800000 */
[----:B------:R-:W0:Y:S08]  /*1e8e0*/  S2UR UR38, SR_CgaCtaId ;  /* 0x00000000002679c3 */ /* 0x000e300000008800 */
[----:B------:R-:W-:Y:S06]  /*1e8f0*/  BAR.SYNC.DEFER_BLOCKING 0x5, 0x180 ;  /* 0x0146000000007b1d */ /* 0x000fec0000010000 */
[----:B------:R-:W-:Y:S01]  /*1e900*/  UMOV UR4, 0x400 ;  /* 0x0000040000047882 */ /* 0x000fe20000000000 */
[----:B------:R-:W-:Y:S01]  /*1e910*/  BSSY B0, `(.L_x_3138) ;  /* 0x00003c7000007945 */ /* 0x000fe20003800000 */
[----:B0-----:R-:W-:-:S06]  /*1e920*/  ULEA UR4, UR38, UR4, 0x18 ;  /* 0x0000000426047291 */ /* 0x001fcc000f8ec03f */
[----:B------:R-:W-:-:S05]  /*1e930*/  MOV R22, UR4 ;  /* 0x0000000400167c02 */ /* 0x000fca0008000f00 */
[----:B------:R0:W1:Y:S01]  /*1e940*/  LDS.128 R216, [R22+0x388d0] ;  /* 0x0388d00016d87984 */ /* 0x0000620000000c00 */
[----:B------:R-:W-:Y:S06]  /*1e950*/  BAR.ARV 0x4, 0x180 ;  /* 0x0106000000007b1d */ /* 0x000fec0000002000 */
[----:B------:R-:W-:Y:S05]  /*1e960*/  @P0 BRA `(.L_x_3139) ;  /* 0x0000002c00740947 */ /* 0x000fea0003800000 */
[----:B------:R-:W2:Y:S01]  /*1e970*/  LDL R8, [R1+0x30] ;  /* 0x0000300001087983 */ /* 0x000ea20000100800 */
[----:B------:R-:W-:-:S03]  /*1e980*/  ULDC.64 UR4, c[0x4][0x38] ;  /* 0x01000e0000047ab9 */ /* 0x000fc60000000a00 */
[----:B------:R-:W3:Y:S04]  /*1e990*/  LDL R2, [R1+0x10] ;  /* 0x0000100001027983 */ /* 0x000ee80000100800 */
[----:B------:R-:W4:Y:S01]  /*1e9a0*/  LDL R149, [R1+0x44] ;  /* 0x0000440001957983 */ /* 0x000f220000100800 */
[----:B------:R-:W0:Y:S01]  /*1e9b0*/  S2R R148, SR_TID.X ;  /* 0x0000000000947919 */ /* 0x000e220000002100 */
        /* <DEDUP_REMOVED lines=12> */
[----:B-----5:R-:W-:Y:S02]  /*1ea80*/  F2FP.BF16.F32.PACK_AB R98, R0, R25 ;  /* 0x000000190062723e */ /* 0x020fe400000010ff */
        /* <DEDUP_REMOVED lines=44> */
[----:B------:R-:W-:Y:S01]  /*1ed50*/  F2FP.BF16.F32.PACK_AB R134, R134, R147 ;  /* 0x000000938686723e */ /* 0x000fe200000010ff */
[----:B--2---:R-:W-:Y:S01]  /*1ed60*/  IMAD.MOV.U32 R142, RZ, RZ, R8 ;  /* 0x000000ffff8e7224 */ /* 0x004fe200078e0008 */
[----:B------:R-:W-:Y:S02]  /*1ed70*/  F2FP.BF16.F32.PACK_AB R8, R5, R32 ;  /* 0x000000200508723e */ /* 0x000fe400000010ff */
[----:B------:R-:W2:Y:S01]  /*1ed80*/  S2R R5, SR_SWINHI ;  /* 0x0000000000057919 */ /* 0x000ea20000002f00 */
[----:B---3--:R-:W-:Y:S02]  /*1ed90*/  IMAD.MOV.U32 R140, RZ, RZ, R2 ;  /* 0x000000ffff8c7224 */ /* 0x008fe400078e0002 */
[----:B0-----:R-:W-:Y:S01]  /*1eda0*/  IMAD.SHL.U32 R2, R148, 0x4, RZ ;  /* 0x0000000494027824 */ /* 0x001fe200078e00ff */
[----:B------:R-:W-:-:S04]  /*1edb0*/  F2FP.BF16.F32.PACK_AB R32, R13, R64 ;  /* 0x000000400d20723e */ /* 0x000fc800000010ff */
[----:B------:R-:W-:Y:S02]  /*1edc0*/  LOP3.LUT R2, R2, 0xc, RZ, 0xc0, !PT ;  /* 0x0000000c02027812 */ /* 0x000fe400078ec0ff */
[----:B------:R-:W-:Y:S02]  /*1edd0*/  F2FP.BF16.F32.PACK_AB R64, R53, R112 ;  /* 0x000000703540723e */ /* 0x000fe400000010ff */
[----:B------:R-:W-:-:S05]  /*1ede0*/  IADD3 R26, P0, R2, UR4, RZ ;  /* 0x00000004021a7c10 */ /* 0x000fca000ff1e0ff */
[----:B------:R-:W-:-:S05]  /*1edf0*/  IMAD.X R27, RZ, RZ, UR5, P0 ;  /* 0x00000005ff1b7e24 */ /* 0x000fca00080e06ff */
[----:B------:R0:W5:Y:S01]  /*1ee00*/  LDG.E.CONSTANT R2, desc[UR36][R26.64] ;  /* 0x000000241a027981 */ /* 0x000162000c1e9900 */
[----:B------:R-:W-:Y:S02]  /*1ee10*/  MOV R52, R22 ;  /* 0x0000001600347202 */ /* 0x000fe40000000f00 */
[----:B--2---:R-:W-:-:S03]  /*1ee20*/  MOV R53, R5 ;  /* 0x0000000500357202 */ /* 0x004fc60000000f00 */
[----:B----4-:R-:W-:Y:S01]  /*1ee30*/  IMAD.WIDE R50, R149, 0x2, R52 ;  /* 0x0000000295327825 */ /* 0x010fe200078e0234 */
[----:B0-----:R-:W-:Y:S02]  /*1ee40*/  F2FP.BF16.F32.PACK_AB R26, R70, R67 ;  /* 0x00000043461a723e */ /* 0x001fe400000010ff */
        /* <DEDUP_REMOVED lines=15> */
[----:B------:R-:W-:Y:S01]  /*1ef40*/  LOP3.LUT R80, R80, R81, RZ, 0x3c, !PT ;  /* 0x0000005150507212 */ /* 0x000fe200078e3cff */
[----:B------:R-:W-:Y:S01]  /*1ef50*/  IMAD.X R81, RZ, RZ, R51, P3 ;  /* 0x000000ffff517224 */ /* 0x000fe200018e0633 */
[----:B------:R-:W-:-:S02]  /*1ef60*/  LOP3.LUT R76, R76, R77, RZ, 0x3c, !PT ;  /* 0x0000004d4c4c7212 */ /* 0x000fc400078e3cff */
[----:B------:R-:W-:Y:S01]  /*1ef70*/  LOP3.LUT R68, R68, R69, RZ, 0x3c, !PT ;  /* 0x0000004544447212 */ /* 0x000fe200078e3cff */
[--C-:B------:R-:W-:Y:S01]  /*1ef80*/  IMAD.X R69, RZ, RZ, R51.reuse, P1 ;  /* 0x000000ffff457224 */ /* 0x100fe200008e0633 */
[----:B------:R-:W-:Y:S01]  /*1ef90*/  LOP3.LUT R60, R60, R61, RZ, 0x3c, !PT ;  /* 0x0000003d3c3c7212 */ /* 0x000fe200078e3cff */
[--C-:B------:R-:W-:Y:S01]  /*1efa0*/  IMAD.X R61, RZ, RZ, R51.reuse, P4 ;  /* 0x000000ffff3d7224 */ /* 0x100fe200020e0633 */
[----:B------:R-:W-:Y:S02]  /*1efb0*/  IADD3.X R77, RZ, R51, RZ, P2, !PT ;  /* 0x00000033ff4d7210 */ /* 0x000fe400017fe4ff */
[----:B------:R-:W-:Y:S01]  /*1efc0*/  LOP3.LUT R66, R66, R67, RZ, 0x3c, !PT ;  /* 0x0000004342427212 */ /* 0x000fe200078e3cff */
[----:B------:R-:W-:Y:S01]  /*1efd0*/  IMAD.X R67, RZ, RZ, R51, P5 ;  /* 0x000000ffff437224 */ /* 0x000fe200028e0633 */
[C---:B------:R-:W-:Y:S02]  /*1efe0*/  IADD3 R59, P3, R50.reuse, 0x8040, RZ ;  /* 0x00008040323b7810 */ /* 0x040fe40007f7e0ff */
[----:B------:R-:W-:-:S02]  /*1eff0*/  IADD3 R55, P2, R50, 0x8020, RZ ;  /* 0x0000802032377810 */ /* 0x000fc40007f5e0ff */
[C---:B------:R-:W-:Y:S02]  /*1f000*/  IADD3 R47, P1, R50.reuse, 0x8000, RZ ;  /* 0x00008000322f7810 */ /* 0x040fe40007f3e0ff */
[C---:B------:R-:W-:Y:S02]  /*1f010*/  IADD3 R39, P4, R50.reuse, 0x4040, RZ ;  /* 0x0000404032277810 */ /* 0x040fe40007f9e0ff */
[----:B------:R-:W-:Y:S02]  /*1f020*/  IADD3 R45, P5, R50, 0x4060, RZ ;  /* 0x00004060322d7810 */ /* 0x000fe40007fbe0ff */
        /* <DEDUP_REMOVED lines=10> */
[----:B------:R-:W-:Y:S02]  /*1f0d0*/  LOP3.LUT P0, R4, R148, 0x3, RZ, 0xc0, !PT ;  /* 0x0000000394047812 */ /* 0x000fe4000780c0ff */
[----:B------:R-:W-:Y:S01]  /*1f0e0*/  LOP3.LUT R58, R58, R59, RZ, 0x3c, !PT ;  /* 0x0000003b3a3a7212 */ /* 0x000fe200078e3cff */
[--C-:B------:R-:W-:Y:S01]  /*1f0f0*/  IMAD.X R59, RZ, RZ, R51.reuse, P3 ;  /* 0x000000ffff3b7224 */ /* 0x100fe200018e0633 */
[----:B------:R-:W-:Y:S01]  /*1f100*/  LOP3.LUT R54, R54, R55, RZ, 0x3c, !PT ;  /* 0x0000003736367212 */ /* 0x000fe200078e3cff */
[--C-:B------:R-:W-:Y:S01]  /*1f110*/  IMAD.X R55, RZ, RZ, R51.reuse, P2 ;  /* 0x000000ffff377224 */ /* 0x100fe200010e0633 */
[----:B------:R-:W-:Y:S02]  /*1f120*/  LOP3.LUT R46, R46, R47, RZ, 0x3c, !PT ;  /* 0x0000002f2e2e7212 */ /* 0x000fe400078e3cff */
[----:B------:R-:W-:Y:S01]  /*1f130*/  LOP3.LUT R38, R38, R39, RZ, 0x3c, !PT ;  /* 0x0000002726267212 */ /* 0x000fe200078e3cff */
[--C-:B------:R-:W-:Y:S01]  /*1f140*/  IMAD.X R39, RZ, RZ, R51.reuse, P4 ;  /* 0x000000ffff277224 */ /* 0x100fe200020e0633 */
[----:B------:R-:W-:Y:S01]  /*1f150*/  LOP3.LUT R44, R44, R45, RZ, 0x3c, !PT ;  /* 0x0000002d2c2c7212 */ /* 0x000fe200078e3cff */
[----:B------:R-:W-:Y:S01]  /*1f160*/  IMAD.X R45, RZ, RZ, R51, P5 ;  /* 0x000000ffff2d7224 */ /* 0x000fe200028e0633 */
[----:B------:R-:W-:-:S02]  /*1f170*/  IADD3.X R47, RZ, R51, RZ, P1, !PT ;  /* 0x00000033ff2f7210 */ /* 0x000fc40000ffe4ff */
[C---:B------:R-:W-:Y:S02]  /*1f180*/  IADD3 R37, P3, R50.reuse, 0x4020, RZ ;  /* 0x0000402032257810 */ /* 0x040fe40007f7e0ff */
[C---:B------:R-:W-:Y:S02]  /*1f190*/  IADD3 R31, P2, R50.reuse, 0x4000, RZ ;  /* 0x00004000321f7810 */ /* 0x040fe40007f5e0ff */
[C---:B------:R-:W-:Y:S02]  /*1f1a0*/  IADD3 R29, P1, R50.reuse, 0x60, RZ ;  /* 0x00000060321d7810 */ /* 0x040fe40007f3e0ff */
[----:B------:R-:W-:Y:S02]  /*1f1b0*/  IADD3 R15, P4, R50, 0x20, RZ ;  /* 0x00000020320f7810 */ /* 0x000fe40007f9e0ff */
[----:B------:R-:W-:Y:S02]  /*1f1c0*/  ISETP.EQ.OR P0, PT, R4, 0x3, !P0 ;  /* 0x000000030400780c */ /* 0x000fe40004702670 */
[----:B------:R-:W-:-:S02]  /*1f1d0*/  IADD3 R21, P5, R50, 0x40, RZ ;  /* 0x0000004032157810 */ /* 0x000fc40007fbe0ff */
[----:B------:R-:W-:Y:S02]  /*1f1e0*/  LOP3.LUT R36, R37, 0x380, RZ, 0xc0, !PT ;  /* 0x0000038025247812 */ /* 0x000fe400078ec0ff */
[----:B------:R-:W-:Y:S02]  /*1f1f0*/  LOP3.LUT R30, R31, 0x380, RZ, 0xc0, !PT ;  /* 0x000003801f1e7812 */ /* 0x000fe400078ec0ff */
[----:B------:R-:W-:Y:S02]  /*1f200*/  LOP3.LUT R28, R29, 0x380, RZ, 0xc0, !PT ;  /* 0x000003801d1c7812 */ /* 0x000fe400078ec0ff */
[----:B------:R-:W-:Y:S02]  /*1f210*/  LOP3.LUT R14, R15, 0x380, RZ, 0xc0, !PT ;  /* 0x000003800f0e7812 */ /* 0x000fe400078ec0ff */
[----:B------:R-:W-:Y:S02]  /*1f220*/  SEL R13, R3, R98, P0 ;  /* 0x00000062030d7207 */ /* 0x000fe40000000000 */
[----:B------:R-:W-:-:S02]  /*1f230*/  SEL R4, R98, R3, P0 ;  /* 0x0000000362047207 */ /* 0x000fc40000000000 */
        /* <DEDUP_REMOVED lines=8> */
[----:B------:R-:W-:Y:S01]  /*1f2c0*/  UMOV UR4, 0xffffffff ;  /* 0xffffffff00047882 */ /* 0x000fe20000000000 */
        /* <DEDUP_REMOVED lines=10> */
[----:B------:R-:W-:Y:S01]  /*1f370*/  IADD3.X R21, RZ, R51, RZ, P5, !PT ;  /* 0x00000033ff157210 */ /* 0x000fe20002ffe4ff */
[----:B------:R-:W-:Y:S01]  /*1f380*/  IMAD.SHL.U32 R89, R140, 0x4, RZ ;  /* 0x000000048c597824 */ /* 0x000fe200078e00ff */
[----:B------:R-:W-:Y:S02]  /*1f390*/  F2FP.BF16.F32.PACK_AB R112, R118, R115 ;  /* 0x000000737670723e */ /* 0x000fe400000010ff */
[----:B------:R-:W-:Y:S02]  /*1f3a0*/  MOV R87, R80 ;  /* 0x0000005000577202 */ /* 0x000fe40000000f00 */
[----:B------:R-:W-:Y:S02]  /*1f3b0*/  MOV R85, R76 ;  /* 0x0000004c00557202 */ /* 0x000fe40000000f00 */
[----:B------:R-:W-:-:S02]  /*1f3c0*/  F2FP.BF16.F32.PACK_AB R118, R127, R138 ;  /* 0x0000008a7f76723e */ /* 0x000fc400000010ff */
        /* <DEDUP_REMOVED lines=14> */
[----:B------:R-:W-:Y:S01]  /*1f4b0*/  SHF.L.U64.HI R100, R140, 0x2, R142 ;  /* 0x000000028c647819 */ /* 0x000fe2000001028e */
[----:B------:R-:W-:Y:S06]  /*1f4c0*/  BRA.DIV UR4, `(.L_x_3140) ;  /* 0x000000d6042c7947 */ /* 0x000fec000b800000 */
[----:B------:R-:W-:Y:S02]  /*1f4d0*/  SEL R21, R8, R33, P0 ;  /* 0x0000002108157207 */ /* 0x000fe40000000000 */
[----:B------:R-:W-:Y:S02]  /*1f4e0*/  SEL R8, R33, R8, P0 ;  /* 0x0000000821087207 */ /* 0x000fe40000000000 */
[----:B------:R-:W-:Y:S02]  /*1f4f0*/  SEL R25, R40, R41, P0 ;  /* 0x0000002928197207 */ /* 0x000fe40000000000 */
[----:B------:R-:W-:Y:S02]  /*1f500*/  SEL R20, R41, R40, P0 ;  /* 0x0000002829147207 */ /* 0x000fe40000000000 */
[----:B------:R-:W-:Y:S02]  /*1f510*/  SEL R33, R72, R35, P0 ;  /* 0x0000002348217207 */ /* 0x000fe40000000000 */
[----:B------:R-:W-:-:S02]  /*1f520*/  SEL R36, R35, R72, P0 ;  /* 0x0000004823247207 */ /* 0x000fc40000000000 */
[----:B------:R-:W-:Y:S02]  /*1f530*/  SEL R35, R42, R43, P0 ;  /* 0x0000002b2a237207 */ /* 0x000fe40000000000 */
        /* <DEDUP_REMOVED lines=20> */
[----:B------:R-:W-:Y:S02]  /*1f680*/  LOP3.LUT R7, R2, 0x2, RZ, 0x3c, !PT ;  /* 0x0000000202077812 */ /* 0x000fe400078e3cff */
        /* <DEDUP_REMOVED lines=64> */
[----:B------:R-:W-:Y:S01]  /*1fa90*/  SHFL.IDX PT, R49, R49, R2, 0x1c1f ;  /* 0x001c1f0231317589 */ /* 0x000fe200000e0000 */
[----:B------:R-:W-:Y:S02]  /*1faa0*/  SEL R14, R40, R33, P0 ;  /* 0x00000021280e7207 */ /* 0x000fe40000000000 */
[----:B--2---:R-:W-:Y:S01]  /*1fab0*/  SEL R24, R26, R25, P0 ;  /* 0x000000191a187207 */ /* 0x004fe20000000000 */
[----:B------:R-:W-:Y:S01]  /*1fac0*/  SHFL.IDX PT, R57, R57, R2, 0x1c1f ;  /* 0x001c1f0239397589 */ /* 0x000fe200000e0000 */
[----:B---3--:R-:W-:-:S02]  /*1fad0*/  SEL R4, R6, R9, P0 ;  /* 0x0000000906047207 */ /* 0x008fc40000000000 */
        /* <DEDUP_REMOVED lines=10> */
[----:B------:R2:W3:Y:S01]  /*1fb80*/  SHFL.IDX PT, R20, R56, R7, 0x1c1f ;  /* 0x001c1f0738147589 */ /* 0x0004e200000e0000 */
[----:B------:R-:W-:Y:S02]  /*1fb90*/  SEL R34, R29, R34, P0 ;  /* 0x000000221d227207 */ /* 0x000fe40000000000 */
[----:B------:R-:W-:Y:S01]  /*1fba0*/  SEL R38, R31, R38, P0 ;  /* 0x000000261f267207 */ /* 0x000fe20000000000 */
[----:B------:R4:W-:Y:S01]  /*1fbb0*/  SHFL.IDX PT, R74, R58, R7, 0x1c1f ;  /* 0x001c1f073a4a7589 */ /* 0x0009e200000e0000 */
[----:B------:R-:W-:-:S03]  /*1fbc0*/  SEL R42, R42, R35, P0 ;  /* 0x000000232a2a7207 */ /* 0x000fc60000000000 */
[----:B------:R1:W-:Y:S01]  /*1fbd0*/  SHFL.IDX PT, R51, R60, R7, 0x1c1f ;  /* 0x001c1f073c337589 */ /* 0x0003e200000e0000 */
[----:B--2---:R-:W-:-:S03]  /*1fbe0*/  SEL R56, R37, R44, P0 ;  /* 0x0000002c25387207 */ /* 0x004fc60000000000 */
[----:B------:R0:W2:Y:S01]  /*1fbf0*/  SHFL.IDX PT, R82, R64, R7, 0x1c1f ;  /* 0x001c1f0740527589 */ /* 0x0000a200000e0000 */
[----:B----4-:R-:W-:-:S03]  /*1fc00*/  SEL R58, R44, R37, P0 ;  /* 0x000000252c3a7207 */ /* 0x010fc60000000000 */
[----:B------:R4:W2:Y:S01]  /*1fc10*/  SHFL.IDX PT, R84, R66, R7, 0x1c1f ;  /* 0x001c1f0742547589 */ /* 0x0008a200000e0000 */
[----:B------:R-:W-:Y:S02]  /*1fc20*/  SEL R44, R39, R46, P0 ;  /* 0x0000002e272c7207 */ /* 0x000fe40000000000 */
[----:B-1----:R-:W-:Y:S01]  /*1fc30*/  SEL R60, R41, R48, P0 ;  /* 0x00000030293c7207 */ /* 0x002fe20000000000 */
[----:B------:R3:W1:Y:S01]  /*1fc40*/  SHFL.IDX PT, R86, R68, R7, 0x1c1f ;  /* 0x001c1f0744567589 */ /* 0x00066200000e0000 */
[----:B------:R-:W-:Y:S02]  /*1fc50*/  SEL R46, R46, R39, P0 ;  /* 0x000000272e2e7207 */ /* 0x000fe40000000000 */
[----:B0-----:R-:W-:Y:S01]  /*1fc60*/  SEL R64, R45, R54, P0 ;  /* 0x000000362d407207 */ /* 0x001fe20000000000 */
[----:B------:R0:W1:Y:S01]  /*1fc70*/  SHFL.IDX PT, R88, R70, R7, 0x1c1f ;  /* 0x001c1f0746587589 */ /* 0x00006200000e0000 */
[----:B----4-:R-:W-:-:S03]  /*1fc80*/  SEL R66, R54, R45, P0 ;  /* 0x0000002d36427207 */ /* 0x010fc60000000000 */
[----:B------:R-:W-:Y:S01]  /*1fc90*/  SHFL.IDX PT, R65, R65, R2, 0x1c1f ;  /* 0x001c1f0241417589 */ /* 0x000fe200000e0000 */
[----:B---3--:R-:W-:-:S03]  /*1fca0*/  SEL R68, R47, R20, P0 ;  /* 0x000000142f447207 */ /* 0x008fc60000000000 */
[----:B------:R-:W-:Y:S01]  /*1fcb0*/  SHFL.IDX PT, R69, R69, R2, 0x1c1f ;  /* 0x001c1f0245457589 */ /* 0x000fe200000e0000 */
[----:B0-----:R-:W-:-:S03]  /*1fcc0*/  SEL R70, R20, R47, P0 ;  /* 0x0000002f14467207 */ /* 0x001fc60000000000 */
[----:B------:R-:W-:Y:S01]  /*1fcd0*/  SHFL.IDX PT, R71, R71, R2, 0x1c1f ;  /* 0x001c1f0247477589 */ /* 0x000fe200000e0000 */
[----:B--2---:R-:W-:Y:S02]  /*1fce0*/  SEL R9, R57, R82, P0 ;  /* 0x0000005239097207 */ /* 0x004fe40000000000 */
[----:B------:R-:W-:Y:S01]  /*1fcf0*/  SEL R11, R82, R57, P0 ;  /* 0x00000039520b7207 */ /* 0x000fe20000000000 */
[----:B------:R-:W-:Y:S01]  /*1fd00*/  SHFL.IDX PT, R73, R73, R2, 0x1c1f ;  /* 0x001c1f0249497589 */ /* 0x000fe200000e0000 */
[----:B------:R-:W-:Y:S02]  /*1fd10*/  SEL R25, R59, R84, P0 ;  /* 0x000000543b197207 */ /* 0x000fe40000000000 */
[----:B------:R-:W-:Y:S01]  /*1fd20*/  SEL R27, R84, R59, P0 ;  /* 0x0000003b541b7207 */ /* 0x000fe20000000000 */
[----:B------:R-:W-:Y:S01]  /*1fd30*/  SHFL.IDX PT, R75, R75, R2, 0x1c1f ;  /* 0x001c1f024b4b7589 */ /* 0x000fe200000e0000 */
[----:B-1----:R-:W-:Y:S02]  /*1fd40*/  SEL R29, R61, R86, P0 ;  /* 0x000000563d1d7207 */ /* 0x002fe40000000000 */
[----:B------:R-:W-:Y:S01]  /*1fd50*/  SEL R31, R86, R61, P0 ;  /* 0x0000003d561f7207 */ /* 0x000fe20000000000 */
[----:B------:R-:W0:Y:S01]  /*1fd60*/  SHFL.IDX PT, R21, R8, R7, 0x1c1f ;  /* 0x001c1f0708157589 */ /* 0x000e2200000e0000 */
[----:B------:R-:W-:-:S02]  /*1fd70*/  SEL R33, R63, R88, P0 ;  /* 0x000000583f217207 */ /* 0x000fc40000000000 */
[----:B------:R-:W-:Y:S01]  /*1fd80*/  SEL R35, R88, R63, P0 ;  /* 0x0000003f58237207 */ /* 0x000fe20000000000 */
[----:B------:R1:W2:Y:S04]  /*1fd90*/  SHFL.IDX PT, R90, R72, R7, 0x1c1f ;  /* 0x001c1f07485a7589 */ /* 0x0002a800000e0000 */
[----:B------:R3:W4:Y:S04]  /*1fda0*/  SHFL.IDX PT, R92, R76, R7, 0x1c1f ;  /* 0x001c1f074c5c7589 */ /* 0x00072800000e0000 */
[----:B------:R-:W-:Y:S01]  /*1fdb0*/  SHFL.IDX PT, R104, R104, R7, 0x1c1f ;  /* 0x001c1f0768687589 */ /* 0x000fe200000e0000 */
[----:B-1----:R-:W-:-:S03]  /*1fdc0*/  SEL R72, R49, R74, P0 ;  /* 0x0000004a31487207 */ /* 0x002fc60000000000 */
[----:B------:R-:W1:Y:S01]  /*1fdd0*/  SHFL.IDX PT, R106, R106, R7, 0x1c1f ;  /* 0x001c1f076a6a7589 */ /* 0x000e6200000e0000 */
[----:B------:R-:W-:Y:S02]  /*1fde0*/  SEL R74, R74, R49, P0 ;  /* 0x000000314a4a7207 */ /* 0x000fe40000000000 */
[----:B---3--:R-:W-:Y:S01]  /*1fdf0*/  SEL R76, R78, R51, P0 ;  /* 0x000000334e4c7207 */ /* 0x008fe20000000000 */
[----:B------:R-:W3:Y:S01]  /*1fe00*/  SHFL.IDX PT, R108, R108, R7, 0x1c1f ;  /* 0x001c1f076c6c7589 */ /* 0x000ee200000e0000 */
[----:B------:R-:W-:-:S03]  /*1fe10*/  SEL R78, R51, R78, P0 ;  /* 0x0000004e334e7207 */ /* 0x000fc60000000000 */
[----:B------:R-:W3:Y:S01]  /*1fe20*/  SHFL.IDX PT, R110, R110, R7, 0x1c1f ;  /* 0x001c1f076e6e7589 */ /* 0x000ee200000e0000 */
[----:B0-----:R-:W-:Y:S02]  /*1fe30*/  SEL R8, R10, R21, P0 ;  /* 0x000000150a087207 */ /* 0x001fe40000000000 */
[----:B------:R-:W-:Y:S01]  /*1fe40*/  SEL R10, R21, R10, P0 ;  /* 0x0000000a150a7207 */ /* 0x000fe20000000000 */
[----:B------:R-:W-:Y:S01]  /*1fe50*/  SHFL.IDX PT, R55, R55, R2, 0x1c1f ;  /* 0x001c1f0237377589 */ /* 0x000fe200000e0000 */
[----:B--2---:R-:W-:Y:S02]  /*1fe60*/  SEL R37, R65, R90, P0 ;  /* 0x0000005a41257207 */ /* 0x004fe40000000000 */
[----:B------:R-:W-:Y:S01]  /*1fe70*/  SEL R39, R90, R65, P0 ;  /* 0x000000415a277207 */ /* 0x000fe20000000000 */
[----:B------:R-:W-:Y:S01]  /*1fe80*/  SHFL.IDX PT, R103, R103, R2, 0x1c1f ;  /* 0x001c1f0267677589 */ /* 0x000fe200000e0000 */
[----:B----4-:R-:W-:Y:S02]  /*1fe90*/  SEL R13, R67, R92, P0 ;  /* 0x0000005c430d7207 */ /* 0x010fe40000000000 */
[----:B------:R-:W-:Y:S01]  /*1fea0*/  SEL R15, R92, R67, P0 ;  /* 0x000000435c0f7207 */ /* 0x000fe20000000000 */
[----:B------:R-:W-:Y:S04]  /*1feb0*/  SHFL.IDX PT, R105, R105, R2, 0x1c1f ;  /* 0x001c1f0269697589 */ /* 0x000fe800000e0000 */
[----:B------:R-:W-:Y:S01]  /*1fec0*/  SHFL.IDX PT, R107, R107, R2, 0x1c1f ;  /* 0x001c1f026b6b7589 */ /* 0x000fe200000e0000 */
[----:B-1----:R-:W-:-:S02]  /*1fed0*/  SEL R57, R71, R106, P0 ;  /* 0x0000006a47397207 */ /* 0x002fc40000000000 */
[----:B------:R-:W-:Y:S01]  /*1fee0*/  SEL R59, R106, R71, P0 ;  /* 0x000000476a3b7207 */ /* 0x000fe20000000000 */
[----:B------:R-:W-:Y:S01]  /*1fef0*/  SHFL.IDX PT, R109, R109, R2, 0x1c1f ;  /* 0x001c1f026d6d7589 */ /* 0x000fe200000e0000 */
[----:B---3--:R-:W-:Y:S02]  /*1ff00*/  SEL R45, R73, R108, P0 ;  /* 0x0000006c492d7207 */ /* 0x008fe40000000000 */
[----:B------:R-:W-:Y:S01]  /*1ff10*/  SEL R47, R108, R73, P0 ;  /* 0x000000496c2f7207 */ /* 0x000fe20000000000 */
[----:B------:R0:W-:Y:S01]  /*1ff20*/  SHFL.IDX PT, R80, R62, R7, 0x1c1f ;  /* 0x001c1f073e507589 */ /* 0x0001e200000e0000 */
[----:B------:R-:W-:Y:S02]  /*1ff30*/  SEL R61, R75, R110, P0 ;  /* 0x0000006e4b3d7207 */ /* 0x000fe40000000000 */
[----:B------:R-:W-:Y:S01]  /*1ff40*/  SEL R63, R110, R75, P0 ;  /* 0x0000004b6e3f7207 */ /* 0x000fe20000000000 */
[----:B------:R-:W1:Y:S04]  /*1ff50*/  SHFL.IDX PT, R112, R112, R7, 0x1c1f ;  /* 0x001c1f0770707589 */ /* 0x000e6800000e0000 */
[----:B------:R-:W2:Y:S01]  /*1ff60*/  SHFL.IDX PT, R114, R114, R7, 0x1c1f ;  /* 0x001c1f0772727589 */ /* 0x000ea200000e0000 */
[----:B0-----:R-:W-:-:S03]  /*1ff70*/  SEL R62, R48, R41, P0 ;  /* 0x00000029303e7207 */ /* 0x001fc60000000000 */
[----:B------:R-:W0:Y:S01]  /*1ff80*/  SHFL.IDX PT, R116, R116, R7, 0x1c1f ;  /* 0x001c1f0774747589 */ /* 0x000e2200000e0000 */
[----:B------:R-:W-:Y:S02]  /*1ff90*/  SEL R48, R43, R50, P0 ;  /* 0x000000322b307207 */ /* 0x000fe40000000000 */
[----:B------:R-:W-:Y:S01]  /*1ffa0*/  SEL R50, R50, R43, P0 ;  /* 0x0000002b32327207 */ /* 0x000fe20000000000 */
[----:B------:R-:W3:Y:S01]  /*1ffb0*/  SHFL.IDX PT, R118, R118, R7, 0x1c1f ;  /* 0x001c1f0776767589 */ /* 0x000ee200000e0000 */
[----:B------:R-:W-:Y:S02]  /*1ffc0*/  SEL R41, R69, R104, P0 ;  /* 0x0000006845297207 */ /* 0x000fe40000000000 */
[----:B------:R-:W-:Y:S01]  /*1ffd0*/  SEL R43, R104, R69, P0 ;  /* 0x00000045682b7207 */ /* 0x000fe20000000000 */
[----:B------:R4:W3:Y:S04]  /*1ffe0*/  SHFL.IDX PT, R0, R5, R2, 0x1c1f ;  /* 0x001c1f0205007589 */ /* 0x0008e800000e0000 */
[----:B------:R2:W3:Y:S01]  /*1fff0*/  SHFL.IDX PT, R3, R3, R7, 0x1c1f ;  /* 0x001c1f0703037589 */ /* 0x0004e200000e0000 */
[----:B-1----:R-:W-:-:S02]  /*20000*/  SEL R49, R103, R112, P0 ;  /* 0x0000007067317207 */ /* 0x002fc40000000000 */
[----:B----4-:R-:W-:Y:S01]  /*20010*/  SEL R5, R55, R80, P0 ;  /* 0x0000005037057207 */ /* 0x010fe20000000000 */
[----:B------:R-:W-:Y:S01]  /*20020*/  IMAD.MOV.U32 R2, RZ, RZ, RZ ;  /* 0x000000ffff027224 */ /* 0x000fe200078e00ff */
[----:B------:R-:W-:Y:S02]  /*20030*/  SEL R51, R112, R103, P0 ;  /* 0x0000006770337207 */ /* 0x000fe40000000000 */
[----:B--2---:R-:W-:Y:S02]  /*20040*/  SEL R7, R80, R55, P0 ;  /* 0x0000003750077207 */ /* 0x004fe40000000000 */
[----:B------:R-:W-:Y:S02]  /*20050*/  SEL R65, R105, R114, P0 ;  /* 0x0000007269417207 */ /* 0x000fe40000000000 */
[----:B------:R-:W-:Y:S02]  /*20060*/  SEL R67, R114, R105, P0 ;  /* 0x0000006972437207 */ /* 0x000fe40000000000 */
[----:B0-----:R-:W-:-:S02]  /*20070*/  SEL R69, R107, R116, P0 ;  /* 0x000000746b457207 */ /* 0x001fc40000000000 */
[----:B------:R-:W-:Y:S02]  /*20080*/  SEL R71, R116, R107, P0 ;  /* 0x0000006b74477207 */ /* 0x000fe40000000000 */
[----:B---3--:R-:W-:Y:S02]  /*20090*/  SEL R73, R109, R118, P0 ;  /* 0x000000766d497207 */ /* 0x008fe40000000000 */
[----:B------:R-:W-:-:S07]  /*200a0*/  SEL R75, R118, R109, P0 ;  /* 0x0000006d764b7207 */ /* 0x000fce0000000000 */
.L_x_3466:
[----:B------:R-:W-:Y:S05]  /*200b0*/  WARPSYNC.ALL ;  /* 0x0000000000007948 */ /* 0x000fea0003800000 */
[----:B------:R-:W-:Y:S06]  /*200c0*/  BAR.SYNC.DEFER_BLOCKING 0x1, 0x100 ;  /* 0x0044000000007b1d */ /* 0x000fec0000010000 */
[----:B------:R-:W-:-:S02]  /*200d0*/  ULDC.64 UR4, c[0x0][0xc00] ;  /* 0x0003000000047ab9 */ /* 0x000fc40000000a00 */
[----:B------:R-:W0:Y:S01]  /*200e0*/  LDC R20, c[0x0][0xbe8] ;  /* 0x0002fa00ff147b82 */ /* 0x000e220000000800 */
[----:B------:R-:W-:Y:S01]  /*200f0*/  ISETP.NE.U32.AND P1, PT, RZ, UR4, PT ;  /* 0x00000004ff007c0c */ /* 0x000fe2000bf25070 */
[----:B------:R-:W2:Y:S01]  /*20100*/  LDL R82, [R1+0x2c] ;  /* 0x00002c0001527983 */ /* 0x000ea20000100800 */
[----:B------:R-:W-:Y:S02]  /*20110*/  IADD3 R54, P2, R89, UR4, RZ ;  /* 0x0000000459367c10 */ /* 0x000fe4000ff5e0ff */
[----:B------:R-:W-:Y:S02]  /*20120*/  ISETP.NE.AND.EX P1, PT, RZ, UR5, PT, P1 ;  /* 0x00000005ff007c0c */ /* 0x000fe4000bf25310 */
[----:B------:R-:W-:Y:S01]  /*20130*/  IADD3.X R55, R100, UR5, RZ, P2, !PT ;  /* 0x0000000564377c10 */ /* 0x000fe200097fe4ff */
[----:B------:R-:W-:Y:S01]  /*20140*/  ULDC.64 UR4, c[0x0][0xc08] ;  /* 0x0003020000047ab9 */ /* 0x000fe20000000a00 */
[----:B------:R-:W-:Y:S04]  /*20150*/  STSM.16.M88.4 [R102], R4 ;  /* 0x0000000466007844 */ /* 0x000fe80000000200 */
[----:B------:R1:W-:Y:S04]  /*20160*/  STSM.16.M88.4 [R77], R8 ;  /* 0x000000084d007844 */ /* 0x0003e80000000200 */
[----:B------:R3:W-:Y:S04]  /*20170*/  STSM.16.M88.4 [R79], R24 ;  /* 0x000000184f007844 */ /* 0x0007e80000000200 */
[----:B------:R-:W-:Y:S04]  /*20180*/  STSM.16.M88.4 [R91], R28 ;  /* 0x0000001c5b007844 */ /* 0x000fe80000000200 */
[----:B------:R-:W-:Y:S04]  /*20190*/  STSM.16.M88.4 [R93], R32 ;  /* 0x000000205d007844 */ /* 0x000fe80000000200 */
[----:B------:R-:W-:Y:S01]  /*201a0*/  STSM.16.M88.4 [R94], R36 ;  /* 0x000000245e007844 */ /* 0x000fe20000000200 */
[----:B-1----:R-:W-:-:S03]  /*201b0*/  SEL R77, R0, R3, P0 ;  /* 0x00000003004d7207 */ /* 0x002fc60000000000 */
[----:B------:R-:W-:Y:S01]  /*201c0*/  STSM.16.M88.4 [R95], R12 ;  /* 0x0000000c5f007844 */ /* 0x000fe20000000200 */
[----:B---3--:R-:W-:-:S03]  /*201d0*/  SEL R79, R3, R0, P0 ;  /* 0x00000000034f7207 */ /* 0x008fc60000000000 */
[----:B------:R-:W-:Y:S04]  /*201e0*/  STSM.16.M88.4 [R96], R40 ;  /* 0x0000002860007844 */ /* 0x000fe80000000200 */
[----:B------:R-:W-:Y:S04]  /*201f0*/  STSM.16.M88.4 [R97], R56 ;  /* 0x0000003861007844 */ /* 0x000fe80000000200 */
[----:B------:R-:W-:Y:S04]  /*20200*/  STSM.16.M88.4 [R98], R44 ;  /* 0x0000002c62007844 */ /* 0x000fe80000000200 */
[----:B------:R-:W-:Y:S01]  /*20210*/  STSM.16.M88.4 [R99], R60 ;  /* 0x0000003c63007844 */ /* 0x000fe20000000200 */
[----:B------:R-:W-:-:S03]  /*20220*/  ISETP.NE.U32.AND P0, PT, RZ, UR4, PT ;  /* 0x00000004ff007c0c */ /* 0x000fc6000bf05070 */
[----:B------:R-:W-:Y:S04]  /*20230*/  STSM.16.M88.4 [R101], R48 ;  /* 0x0000003065007844 */ /* 0x000fe80000000200 */
[----:B------:R-:W-:Y:S04]  /*20240*/  STSM.16.M88.4 [R81], R64 ;  /* 0x0000004051007844 */ /* 0x000fe80000000200 */
[----:B------:R-:W-:Y:S04]  /*20250*/  STSM.16.M88.4 [R83], R68 ;  /* 0x0000004453007844 */ /* 0x000fe80000000200 */
[----:B------:R-:W-:Y:S01]  /*20260*/  STSM.16.M88.4 [R85], R72 ;  /* 0x0000004855007844 */ /* 0x000fe20000000200 */
[----:B------:R-:W-:-:S03]  /*20270*/  ISETP.NE.AND.EX P0, PT, RZ, UR5, PT, P0 ;  /* 0x00000005ff007c0c */ /* 0x000fc6000bf05300 */
[----:B------:R1:W-:Y:S01]  /*20280*/  STSM.16.M88.4 [R87], R76 ;  /* 0x0000004c57007844 */ /* 0x0003e20000000200 */
[----:B------:R-:W-:Y:S09]  /*20290*/  BAR.SYNC.DEFER_BLOCKING 0x1, 0x100 ;  /* 0x0044000000007b1d */ /* 0x000ff20000010000 */
[----:B------:R-:W-:Y:S01]  /*202a0*/  @P0 IADD3 R4, P3, R89, UR4, RZ ;  /* 0x0000000459040c10 */ /* 0x000fe2000ff7e0ff */
[----:B------:R-:W-:-:S03]  /*202b0*/  ULDC UR4, c[0x0][0xa88] ;  /* 0x0002a20000047ab9 */ /* 0x000fc60000000800 */
[----:B------:R-:W-:Y:S01]  /*202c0*/  @P0 IADD3.X R5, R100, UR5, RZ, P3, !PT ;  /* 0x0000000564050c10 */ /* 0x000fe20009ffe4ff */
[----:B-1----:R-:W-:Y:S01]  /*202d0*/  IMAD.U32 R79, RZ, RZ, UR4 ;  /* 0x00000004ff4f7e24 */ /* 0x002fe2000f8e00ff */
[----:B------:R1:W5:Y:S01]  /*202e0*/  @P1 LDG.E R2, desc[UR36][R54.64] ;  /* 0x0000002436021981 */ /* 0x000362000c1e1900 */
[----:B0-----:R-:W-:-:S04]  /*202f0*/  ISETP.NE.AND P2, PT, R20, 0x1, PT ;  /* 0x000000011400780c */ /* 0x001fc80003f45270 */
[----:B------:R1:W5:Y:S09]  /*20300*/  @P0 LDG.E R79, desc[UR36][R4.64] ;  /* 0x00000024044f0981 */ /* 0x000372000c1e1900 */
[----:B------:R-:W0:Y:S08]  /*20310*/  @P2 LDC R6, c[0x0][0xbec] ;  /* 0x0002fb00ff062b82 */ /* 0x000e300000000800 */
[----:B------:R-:W3:Y:S01]  /*20320*/  @P2 LDC R9, c[0x0][0xbf0] ;  /* 0x0002fc00ff092b82 */ /* 0x000ee20000000800 */
[----:B--2---:R-:W-:Y:S01]  /*20330*/  SHF.R.S32.HI R21, RZ, 0x1f, R82 ;  /* 0x0000001fff157819 */ /* 0x004fe20000011452 */
[----:B01-3--:R-:W-:Y:S06]  /*20340*/  @P0 BRA `(.L_x_3141) ;  /* 0x0000000000100947 */ /* 0x00bfec0003800000 */
[----:B------:R-:W-:Y:S05]  /*20350*/  @!P1 BRA `(.L_x_3141) ;  /* 0x00000000000c9947 */ /* 0x000fea0003800000 */
[----:B------:R-:W2:Y:S04]  /*20360*/  LDG.E R0, desc[UR36][R54.64] ;  /* 0x0000002436007981 */ /* 0x000ea8000c1e1900 */
[----:B-----5:R-:W2:Y:S02]  /*20370*/  LDG.E R79, desc[UR36][R54.64+0x4] ;  /* 0x00000424364f7981 */ /* 0x020ea4000c1e1900 */
[----:B--2---:R-:W-:-:S07]  /*20380*/  IMAD.IADD R79, R79, 0x1, -R0 ;  /* 0x000000014f4f7824 */ /* 0x004fce00078e0a00 */
.L_x_3141:
[----:B------:R-:W2:Y:S01]  /*20390*/  LDL R10, [R1+0x24] ;  /* 0x00002400010a7983 */ /* 0x000ea20000100800 */
[----:B------:R-:W-:Y:S01]  /*203a0*/  ULDC.64 UR4, c[0x0][0xb90] ;  /* 0x0002e40000047ab9 */ /* 0x000fe20000000a00 */
[----:B-----5:R-:W-:Y:S01]  /*203b0*/  SHF.R.S32.HI R3, RZ, 0x1f, R2 ;  /* 0x0000001fff037819 */ /* 0x020fe20000011402 */
[----:B------:R-:W-:Y:S01]  /*203c0*/  IMAD R0, R21, UR4, RZ ;  /* 0x0000000415007c24 */ /* 0x000fe2000f8e02ff */
[----:B------:R-:W0:Y:S01]  /*203d0*/  S2R R4, SR_TID.X ;  /* 0x0000000000047919 */ /* 0x000e220000002100 */
[----:B------:R-:W-:Y:S01]  /*203e0*/  SEL R76, R142, RZ, !P1 ;  /* 0x000000ff8e4c7207 */ /* 0x000fe20004800000 */
[----:B------:R-:W1:Y:S01]  /*203f0*/  @P2 LDC R83, c[0x0][0xbec] ;  /* 0x0002fb00ff532b82 */ /* 0x000e620000000800 */
[----:B------:R-:W-:Y:S01]  /*20400*/  IMAD R7, R82, UR5, R0 ;  /* 0x0000000552077c24 */ /* 0x000fe2000f8e0200 */
[----:B------:R-:W-:Y:S01]  /*20410*/  SEL R77, R140, RZ, !P1 ;  /* 0x000000ff8c4d7207 */ /* 0x000fe20004800000 */
[----:B------:R-:W-:-:S05]  /*20420*/  IMAD R79, R79, R20, RZ ;  /* 0x000000144f4f7224 */ /* 0x000fca00078e02ff */
[----:B------:R-:W3:Y:S01]  /*20430*/  @P2 LDC R85, c[0x0][0xbf0] ;  /* 0x0002fc00ff552b82 */ /* 0x000ee20000000800 */
[----:B0-----:R-:W-:Y:S01]  /*20440*/  IADD3 R12, R4, -0x80, RZ ;  /* 0xffffff80040c7810 */ /* 0x001fe20007ffe0ff */
[----:B------:R-:W-:Y:S01]  /*20450*/  IMAD.WIDE.U32 R4, R82, UR4, R2 ;  /* 0x0000000452047c25 */ /* 0x000fe2000f8e0002 */
[----:B------:R-:W-:Y:S02]  /*20460*/  ULDC.64 UR4, c[0x0][0xb98] ;  /* 0x0002e60000047ab9 */ /* 0x000fe40000000a00 */
[----:B------:R-:W-:Y:S01]  /*20470*/  SHF.R.S32.HI R8, RZ, 0x1f, R12 ;  /* 0x0000001fff087819 */ /* 0x000fe2000001140c */
[----:B------:R-:W-:Y:S02]  /*20480*/  IMAD.IADD R5, R5, 0x1, R7 ;  /* 0x0000000105057824 */ /* 0x000fe400078e0207 */
[----:B------:R-:W-:-:S04]  /*20490*/  IMAD.WIDE.U32 R4, R77, UR4, R4 ;  /* 0x000000044d047c25 */ /* 0x000fc8000f8e0004 */
[----:B------:R-:W-:Y:S01]  /*204a0*/  IMAD.IADD R84, R221, 0x1, R225 ;  /* 0x00000001dd547824 */ /* 0x000fe200078e02e1 */
[----:B------:R-:W-:Y:S01]  /*204b0*/  BSSY B1, `(.L_x_3142) ;  /* 0x00000e4000017945 */ /* 0x000fe20003800000 */
[----:B------:R-:W-:Y:S01]  /*204c0*/  SHF.R.S32.HI R86, RZ, 0x1f, R19 ;  /* 0x0000001fff567819 */ /* 0x000fe20000011413 */
[----:B--2---:R-:W-:Y:S01]  /*204d0*/  IMAD.IADD R11, R10, 0x1, R225 ;  /* 0x000000010a0b7824 */ /* 0x004fe200078e02e1 */
[CC--:B------:R-:W-:Y:S02]  /*204e0*/  LEA.HI R10, R8.reuse, R12.reuse, RZ, 0x3 ;  /* 0x0000000c080a7211 */ /* 0x0c0fe400078f18ff */
[----:B------:R-:W-:Y:S01]  /*204f0*/  LEA.HI R8, R8, R12, RZ, 0x7 ;  /* 0x0000000c08087211 */ /* 0x000fe200078f38ff */
[----:B------:R-:W-:Y:S01]  /*20500*/  @P2 IMAD.HI.U32 R0, R11, R6, RZ ;  /* 0x000000060b002227 */ /* 0x000fe200078e00ff */
[----:B------:R-:W-:-:S03]  /*20510*/  LOP3.LUT R10, R10, 0xfffffff8, RZ, 0xc0, !PT ;  /* 0xfffffff80a0a7812 */ /* 0x000fc600078ec0ff */
[----:B------:R-:W-:Y:S01]  /*20520*/  IMAD.MOV.U32 R7, RZ, RZ, R11 ;  /* 0x000000ffff077224 */ /* 0x000fe200078e000b */
[----:B------:R-:W-:Y:S01]  /*20530*/  @P2 SHF.R.U32.HI R7, RZ, R9, R0 ;  /* 0x00000009ff072219 */ /* 0x000fe20000011600 */
[----:B------:R-:W-:Y:S01]  /*20540*/  IMAD R6, R76, UR4, RZ ;  /* 0x000000044c067c24 */ /* 0x000fe2000f8e02ff */
[----:B------:R-:W-:Y:S01]  /*20550*/  LOP3.LUT R0, R8, 0xffffff80, RZ, 0xc0, !PT ;  /* 0xffffff8008007812 */ /* 0x000fe200078ec0ff */
[C---:B------:R-:W-:Y:S01]  /*20560*/  IMAD.IADD R78, R12.reuse, 0x1, -R10 ;  /* 0x000000010c4e7824 */ /* 0x040fe200078e0a0a */
[--C-:B------:R-:W-:Y:S01]  /*20570*/  SHF.R.S32.HI R13, RZ, 0x1f, R7.reuse ;  /* 0x0000001fff0d7819 */ /* 0x100fe20000011407 */
[----:B------:R-:W-:Y:S01]  /*20580*/  IMAD.MOV R9, RZ, RZ, -R7 ;  /* 0x000000ffff097224 */ /* 0x000fe200078e0a07 */
[----:B------:R-:W-:Y:S01]  /*20590*/  IADD3 R10, R12, -R0, RZ ;  /* 0x800000000c0a7210 */ /* 0x000fe20007ffe0ff */
[----:B------:R-:W-:Y:S01]  /*205a0*/  IMAD R6, R77, UR5, R6 ;  /* 0x000000054d067c24 */ /* 0x000fe2000f8e0206 */
[----:B------:R-:W-:Y:S01]  /*205b0*/  IADD3 R4, P1, R7, R4, RZ ;  /* 0x0000000407047210 */ /* 0x000fe20007f3e0ff */
[----:B------:R-:W-:Y:S01]  /*205c0*/  IMAD R9, R20, R9, R11 ;  /* 0x0000000914097224 */ /* 0x000fe200078e020b */
[----:B------:R-:W-:Y:S01]  /*205d0*/  ULDC.64 UR4, c[0x0][0xb88] ;  /* 0x0002e20000047ab9 */ /* 0x000fe20000000a00 */
[----:B------:R-:W-:Y:S01]  /*205e0*/  IMAD.SHL.U32 R0, R78, 0x8, RZ ;  /* 0x000000084e007824 */ /* 0x000fe200078e00ff */
[----:B------:R-:W-:-:S02]  /*205f0*/  IADD3.X R5, R13, R5, R6, P1, !PT ;  /* 0x000000050d057210 */ /* 0x000fc40000ffe406 */
[----:B------:R-:W-:Y:S01]  /*20600*/  SHF.R.S32.HI R6, RZ, 0x1f, R9 ;  /* 0x0000001fff067819 */ /* 0x000fe20000011409 */
[----:B------:R-:W-:Y:S01]  /*20610*/  IMAD R11, R221, 0x40, R0 ;  /* 0x00000040dd0b7824 */ /* 0x000fe200078e0200 */
[----:B------:R-:W-:Y:S01]  /*20620*/  SHF.R.S32.HI R15, RZ, 0x1f, R10 ;  /* 0x0000001fff0f7819 */ /* 0x000fe2000001140a */
[----:B------:R-:W-:Y:S01]  /*20630*/  IMAD.WIDE.U32 R4, R9, UR4, R4 ;  /* 0x0000000409047c25 */ /* 0x000fe2000f8e0004 */
[----:B------:R-:W-:Y:S02]  /*20640*/  LOP3.LUT P0, RZ, R10, 0x3, RZ, 0xc0, !PT ;  /* 0x000000030aff7812 */ /* 0x000fe4000780c0ff */
[----:B------:R-:W-:Y:S01]  /*20650*/  LEA.HI R12, R15, R10, RZ, 0x2 ;  /* 0x0000000a0f0c7211 */ /* 0x000fe200078f10ff */
[----:B------:R-:W-:Y:S01]  /*20660*/  IMAD.WIDE R52, R11, 0x2, R52 ;  /* 0x000000020b347825 */ /* 0x000fe200078e0234 */
[----:B------:R-:W-:Y:S02]  /*20670*/  SHF.R.S32.HI R11, RZ, 0x7, R8 ;  /* 0x00000007ff0b7819 */ /* 0x000fe40000011408 */
[----:B------:R-:W-:Y:S01]  /*20680*/  SHF.R.S32.HI R14, RZ, 0x2, R12 ;  /* 0x00000002ff0e7819 */ /* 0x000fe2000001140c */
[----:B------:R-:W-:Y:S01]  /*20690*/  IMAD R6, R6, UR4, RZ ;  /* 0x0000000406067c24 */ /* 0x000fe2000f8e02ff */
[----:B------:R-:W-:-:S02]  /*206a0*/  LEA.HI R8, R8, R11, RZ, 0x1 ;  /* 0x0000000b08087211 */ /* 0x000fc400078f08ff */
[----:B------:R-:W-:Y:S01]  /*206b0*/  IADD3 R73, P5, R52, 0x1000, RZ ;  /* 0x0000100034497810 */ /* 0x000fe20007fbe0ff */
[----:B------:R-:W-:Y:S01]  /*206c0*/  IMAD R7, R9, UR5, R6 ;  /* 0x0000000509077c24 */ /* 0x000fe2000f8e0206 */
[----:B------:R-:W-:Y:S01]  /*206d0*/  LOP3.LUT R8, R8, 0x3fffffe, RZ, 0xc0, !PT ;  /* 0x03fffffe08087812 */ /* 0x000fe200078ec0ff */
[----:B------:R-:W-:Y:S01]  /*206e0*/  ULDC.64 UR4, c[0x0][0xb50] ;  /* 0x0002d40000047ab9 */ /* 0x000fe20000000a00 */
[----:B------:R-:W-:Y:S01]  /*206f0*/  IADD3 R69, P4, R52, 0x2000, RZ ;  /* 0x0000200034457810 */ /* 0x000fe20007f9e0ff */
[----:B------:R-:W-:Y:S01]  /*20700*/  IMAD.IADD R5, R5, 0x1, R7 ;  /* 0x0000000105057824 */ /* 0x000fe200078e0207 */
[----:B------:R-:W-:Y:S01]  /*20710*/  LEA R6, P1, R4, UR4, 0x2 ;  /* 0x0000000404067c11 */ /* 0x000fe2000f8210ff */
[----:B------:R-:W-:Y:S01]  /*20720*/  IMAD.IADD R11, R11, 0x1, -R8 ;  /* 0x000000010b0b7824 */ /* 0x000fe200078e0a08 */
[----:B------:R-:W-:Y:S02]  /*20730*/  IADD3 R61, P3, R52, 0x4000, RZ ;  /* 0x00004000343d7810 */ /* 0x000fe40007f7e0ff */
[----:B------:R-:W-:Y:S01]  /*20740*/  LEA.HI.X R8, R4, UR5, R5, 0x2, P1 ;  /* 0x0000000504087c11 */ /* 0x000fe200088f1405 */
[----:B------:R-:W-:Y:S01]  /*20750*/  ULDC.64 UR4, c[0x0][0xaa0] ;  /* 0x0002a80000047ab9 */ /* 0x000fe20000000a00 */
[----:B------:R-:W-:-:S02]  /*20760*/  IADD3 R65, P1, R52, 0x3000, RZ ;  /* 0x0000300034417810 */ /* 0x000fc40007f3e0ff */
[----:B------:R-:W-:Y:S02]  /*20770*/  LOP3.LUT R72, R73, 0x380, RZ, 0xc0, !PT ;  /* 0x0000038049487812 */ /* 0x000fe400078ec0ff */
[----:B------:R-:W-:Y:S02]  /*20780*/  LOP3.LUT R64, R65, 0x380, RZ, 0xc0, !PT ;  /* 0x0000038041407812 */ /* 0x000fe400078ec0ff */
[----:B------:R-:W-:Y:S02]  /*20790*/  LOP3.LUT R68, R69, 0x380, RZ, 0xc0, !PT ;  /* 0x0000038045447812 */ /* 0x000fe400078ec0ff */
[----:B------:R-:W-:Y:S02]  /*207a0*/  LOP3.LUT R60, R61, 0x380, RZ, 0xc0, !PT ;  /* 0x000003803d3c7812 */ /* 0x000fe400078ec0ff */
[----:B------:R-:W-:Y:S02]  /*207b0*/  SHF.R.U64 R64, R64, 0x3, RZ ;  /* 0x0000000340407819 */ /* 0x000fe400000012ff */
[----:B------:R-:W-:-:S02]  /*207c0*/  SHF.R.U64 R72, R72, 0x3, RZ ;  /* 0x0000000348487819 */ /* 0x000fc400000012ff */
[----:B------:R-:W-:Y:S02]  /*207d0*/  SHF.R.U64 R68, R68, 0x3, RZ ;  /* 0x0000000344447819 */ /* 0x000fe400000012ff */
[----:B------:R-:W-:Y:S02]  /*207e0*/  SHF.R.S32.HI R25, RZ, 0x1f, R12 ;  /* 0x0000001fff197819 */ /* 0x000fe4000001140c */
[----:B------:R-:W-:Y:S02]  /*207f0*/  SHF.R.U64 R60, R60, 0x3, RZ ;  /* 0x000000033c3c7819 */ /* 0x000fe400000012ff */
[----:B------:R-:W-:Y:S01]  /*20800*/  LOP3.LUT R64, R64, R65, RZ, 0x3c, !PT ;  /* 0x0000004140407212 */ /* 0x000fe200078e3cff */
[--C-:B------:R-:W-:Y:S01]  /*20810*/  IMAD.X R65, RZ, RZ, R53.reuse, P1 ;  /* 0x000000ffff417224 */ /* 0x100fe200008e0635 */
[----:B------:R-:W-:Y:S01]  /*20820*/  LOP3.LUT R72, R72, R73, RZ, 0x3c, !PT ;  /* 0x0000004948487212 */ /* 0x000fe200078e3cff */
[--C-:B------:R-:W-:Y:S01]  /*20830*/  IMAD.X R73, RZ, RZ, R53.reuse, P5 ;  /* 0x000000ffff497224 */ /* 0x100fe200028e0635 */
[----:B------:R-:W-:Y:S01]  /*20840*/  LOP3.LUT R68, R68, R69, RZ, 0x3c, !PT ;  /* 0x0000004544447212 */ /* 0x000fe200078e3cff */
[----:B------:R-:W-:Y:S01]  /*20850*/  IMAD.X R69, RZ, RZ, R53, P4 ;  /* 0x000000ffff457224 */ /* 0x000fe200020e0635 */
[----:B------:R-:W-:-:S02]  /*20860*/  LEA.HI R25, R25, R14, RZ, 0x3 ;  /* 0x0000000e19197211 */ /* 0x000fc400078f18ff */
[----:B------:R-:W-:Y:S01]  /*20870*/  LOP3.LUT R60, R60, R61, RZ, 0x3c, !PT ;  /* 0x0000003d3c3c7212 */ /* 0x000fe200078e3cff */
[----:B------:R-:W-:Y:S01]  /*20880*/  IMAD.X R61, RZ, RZ, R53, P3 ;  /* 0x000000ffff3d7224 */ /* 0x000fe200018e0635 */
[C---:B------:R-:W-:Y:S02]  /*20890*/  IADD3 R49, P1, R52.reuse, 0x7000, RZ ;  /* 0x0000700034317810 */ /* 0x040fe40007f3e0ff */
[C---:B------:R-:W-:Y:S02]  /*208a0*/  IADD3 R57, P5, R52.reuse, 0x5000, RZ ;  /* 0x0000500034397810 */ /* 0x040fe40007fbe0ff */
[C---:B------:R-:W-:Y:S02]  /*208b0*/  IADD3 R55, P4, R52.reuse, 0x6000, RZ ;  /* 0x0000600034377810 */ /* 0x040fe40007f9e0ff */
[----:B------:R-:W-:Y:S02]  /*208c0*/  IADD3 R45, P3, R52, 0x8000, RZ ;  /* 0x00008000342d7810 */ /* 0x000fe40007f7e0ff */
[----:B------:R-:W-:-:S02]  /*208d0*/  LOP3.LUT R25, R25, 0xfffffff8, RZ, 0xc0, !PT ;  /* 0xfffffff819197812 */ /* 0x000fc400078ec0ff */
[----:B------:R-:W-:Y:S02]  /*208e0*/  LOP3.LUT R48, R49, 0x380, RZ, 0xc0, !PT ;  /* 0x0000038031307812 */ /* 0x000fe400078ec0ff */
[----:B------:R-:W-:Y:S01]  /*208f0*/  LOP3.LUT R56, R57, 0x380, RZ, 0xc0, !PT ;  /* 0x0000038039387812 */ /* 0x000fe200078ec0ff */
[----:B------:R-:W-:Y:S01]  /*20900*/  IMAD.IADD R25, R14, 0x1, -R25 ;  /* 0x000000010e197824 */ /* 0x000fe200078e0a19 */
[----:B------:R-:W-:Y:S02]  /*20910*/  LOP3.LUT R54, R55, 0x380, RZ, 0xc0, !PT ;  /* 0x0000038037367812 */ /* 0x000fe400078ec0ff */
[----:B------:R-:W-:Y:S01]  /*20920*/  LEA.HI R10, R15, R10, RZ, 0x5 ;  /* 0x0000000a0f0a7211 */ /* 0x000fe200078f28ff */
[----:B------:R-:W-:Y:S01]  /*20930*/  IMAD R3, R3, UR4, RZ ;  /* 0x0000000403037c24 */ /* 0x000fe2000f8e02ff */
[----:B------:R-:W-:Y:S01]  /*20940*/  LOP3.LUT R44, R45, 0x380, RZ, 0xc0, !PT ;  /* 0x000003802d2c7812 */ /* 0x000fe200078ec0ff */
[----:B------:R-:W-:Y:S01]  /*20950*/  IMAD R80, R78, 0x20, R221 ;  /* 0x000000204e507824 */ /* 0x000fe200078e02dd */
[----:B------:R-:W-:Y:S01]  /*20960*/  SHF.R.U64 R48, R48, 0x3, RZ ;  /* 0x0000000330307819 */ /* 0x000fe200000012ff */
[----:B------:R-:W-:Y:S01]  /*20970*/  SHFL.IDX PT, R14, R6, 0x1, 0x1c1f ;  /* 0x003c1f00060e7f89 */ /* 0x000fe200000e0000 */
[----:B------:R-:W-:-:S02]  /*20980*/  SHF.R.U64 R56, R56, 0x3, RZ ;  /* 0x0000000338387819 */ /* 0x000fc400000012ff */
[----:B------:R-:W-:Y:S01]  /*20990*/  SHF.R.U64 R54, R54, 0x3, RZ ;  /* 0x0000000336367819 */ /* 0x000fe200000012ff */
[----:B------:R-:W-:Y:S01]  /*209a0*/  SHFL.IDX PT, R15, R8, 0x1, 0x1c1f ;  /* 0x003c1f00080f7f89 */ /* 0x000fe200000e0000 */
[----:B------:R-:W-:Y:S02]  /*209b0*/  SHF.R.S32.HI R10, RZ, 0x5, R10 ;  /* 0x00000005ff0a7819 */ /* 0x000fe4000001140a */
[----:B------:R-:W-:Y:S01]  /*209c0*/  SHF.R.U64 R44, R44, 0x3, RZ ;  /* 0x000000032c2c7819 */ /* 0x000fe200000012ff */
[----:B------:R-:W-:Y:S01]  /*209d0*/  IMAD R81, R2, UR5, R3 ;  /* 0x0000000502517c24 */ /* 0x000fe2000f8e0203 */
[----:B------:R-:W-:Y:S01]  /*209e0*/  LOP3.LUT R48, R48, R49, RZ, 0x3c, !PT ;  /* 0x0000003130307212 */ /* 0x000fe200078e3cff */
[--C-:B------:R-:W-:Y:S01]  /*209f0*/  IMAD.X R49, RZ, RZ, R53.reuse, P1 ;  /* 0x000000ffff317224 */ /* 0x100fe200008e0635 */
[----:B------:R-:W-:Y:S01]  /*20a00*/  LOP3.LUT R56, R56, R57, RZ, 0x3c, !PT ;  /* 0x0000003938387212 */ /* 0x000fe200078e3cff */
[--C-:B------:R-:W-:Y:S01]  /*20a10*/  IMAD.X R57, RZ, RZ, R53.reuse, P5 ;  /* 0x000000ffff397224 */ /* 0x100fe200028e0635 */
[----:B------:R-:W-:Y:S01]  /*20a20*/  LOP3.LUT R54, R54, R55, RZ, 0x3c, !PT ;  /* 0x0000003736367212 */ /* 0x000fe200078e3cff */
[----:B------:R-:W-:Y:S01]  /*20a30*/  IMAD.WIDE.U32 R2, R2, UR4, RZ ;  /* 0x0000000402027c25 */ /* 0x000fe2000f8e00ff */
[----:B------:R-:W-:Y:S01]  /*20a40*/  LEA R10, R10, R25, 0x4 ;  /* 0x000000190a0a7211 */ /* 0x000fe200078e20ff */
[----:B------:R-:W-:Y:S01]  /*20a50*/  ULDC.64 UR4, c[0x0][0xae8] ;  /* 0x0002ba0000047ab9 */ /* 0x000fe20000000a00 */
[----:B------:R-:W-:Y:S01]  /*20a60*/  LOP3.LUT R44, R44, R45, RZ, 0x3c, !PT ;  /* 0x0000002d2c2c7212 */ /* 0x000fe200078e3cff */
[----:B------:R-:W-:Y:S01]  /*20a70*/  IMAD.X R45, RZ, RZ, R53, P3 ;  /* 0x000000ffff2d7224 */ /* 0x000fe200018e0635 */
[----:B------:R-:W-:-:S02]  /*20a80*/  IADD3.X R55, RZ, R53, RZ, P4, !PT ;  /* 0x00000035ff377210 */ /* 0x000fc400027fe4ff */
[C---:B------:R-:W-:Y:S02]  /*20a90*/  IADD3 R33, P1, R52.reuse, 0xb000, RZ ;  /* 0x0000b00034217810 */ /* 0x040fe40007f3e0ff */
[C---:B------:R-:W-:Y:S01]  /*20aa0*/  IADD3 R41, P5, R52.reuse, 0x9000, RZ ;  /* 0x0000900034297810 */ /* 0x040fe20007fbe0ff */
[----:B------:R-:W-:Y:S01]  /*20ab0*/  IMAD.IADD R3, R3, 0x1, R81 ;  /* 0x0000000103037824 */ /* 0x000fe200078e0251 */
[C---:B------:R-:W-:Y:S01]  /*20ac0*/  IADD3 R37, P4, R52.reuse, 0xa000, RZ ;  /* 0x0000a00034257810 */ /* 0x040fe20007f9e0ff */
[----:B------:R-:W-:Y:S01]  /*20ad0*/  IMAD R4, R11, 0x40, R10 ;  /* 0x000000400b047824 */ /* 0x000fe200078e020a */
[----:B------:R-:W-:Y:S01]  /*20ae0*/  IADD3 R29, P3, R52, 0xc000, RZ ;  /* 0x0000c000341d7810 */ /* 0x000fe20007f7e0ff */
[----:B------:R-:W-:Y:S01]  /*20af0*/  IMAD R21, R21, UR4, RZ ;  /* 0x0000000415157c24 */ /* 0x000fe2000f8e02ff */
[----:B------:R-:W-:Y:S01]  /*20b00*/  LOP3.LUT R32, R33, 0x380, RZ, 0xc0, !PT ;  /* 0x0000038021207812 */ /* 0x000fe200078ec0ff */
[----:B------:R-:W-:Y:S01]  /*20b10*/  IMAD.IADD R80, R225, 0x1, R80 ;  /* 0x00000001e1507824 */ /* 0x000fe200078e0250 */
[----:B------:R-:W-:Y:S01]  /*20b20*/  LOP3.LUT R40, R41, 0x380, RZ, 0xc0, !PT ;  /* 0x0000038029287812 */ /* 0x000fe200078ec0ff */
[----:B------:R-:W-:Y:S01]  /*20b30*/  SHFL.IDX PT, R10, R6, RZ, 0x1c1f ;  /* 0x001c1fff060a7589 */ /* 0x000fe200000e0000 */
[----:B------:R-:W-:-:S02]  /*20b40*/  LOP3.LUT R36, R37, 0x380, RZ, 0xc0, !PT ;  /* 0x0000038025247812 */ /* 0x000fc400078ec0ff */
[----:B------:R-:W-:Y:S01]  /*20b50*/  LOP3.LUT R28, R29, 0x380, RZ, 0xc0, !PT ;  /* 0x000003801d1c7812 */ /* 0x000fe200078ec0ff */
[----:B------:R-:W0:Y:S01]  /*20b60*/  SHFL.IDX PT, R11, R8, RZ, 0x1c1f ;  /* 0x001c1fff080b7589 */ /* 0x000e2200000e0000 */
[----:B------:R-:W-:Y:S01]  /*20b70*/  SHF.R.U64 R32, R32, 0x3, RZ ;  /* 0x0000000320207819 */ /* 0x000fe200000012ff */
[----:B------:R-:W-:Y:S01]  /*20b80*/  IMAD R21, R82, UR5, R21 ;  /* 0x0000000552157c24 */ /* 0x000fe2000f8e0215 */
[----:B------:R-:W-:Y:S01]  /*20b90*/  SHF.R.U64 R40, R40, 0x3, RZ ;  /* 0x0000000328287819 */ /* 0x000fe200000012ff */
[----:B------:R-:W-:Y:S01]  /*20ba0*/  IMAD.WIDE.U32 R2, R82, UR4, R2 ;  /* 0x0000000452027c25 */ /* 0x000fe2000f8e0002 */
[----:B------:R-:W-:Y:S01]  /*20bb0*/  SHF.R.U64 R36, R36, 0x3, RZ ;  /* 0x0000000324247819 */ /* 0x000fe200000012ff */
[----:B------:R-:W-:Y:S01]  /*20bc0*/  ULDC.64 UR4, c[0x0][0xaf0] ;  /* 0x0002bc0000047ab9 */ /* 0x000fe20000000a00 */
[----:B------:R-:W-:Y:S01]  /*20bd0*/  SHF.R.U64 R28, R28, 0x3, RZ ;  /* 0x000000031c1c7819 */ /* 0x000fe200000012ff */
[----:B-1----:R-:W-:Y:S01]  /*20be0*/  @P2 IMAD.HI.U32 R78, R80, R83, RZ ;  /* 0x00000053504e2227 */ /* 0x002fe200078e00ff */
[----:B------:R-:W-:-:S02]  /*20bf0*/  IADD3 R4, R4, R225, RZ ;  /* 0x000000e104047210 */ /* 0x000fc40007ffe0ff */
[----:B------:R-:W-:Y:S01]  /*20c00*/  LOP3.LUT R32, R32, R33, RZ, 0x3c, !PT ;  /* 0x0000002120207212 */ /* 0x000fe200078e3cff */
[----:B------:R-:W-:Y:S01]  /*20c10*/  IMAD.IADD R3, R3, 0x1, R21 ;  /* 0x0000000103037824 */ /* 0x000fe200078e0215 */
[----:B------:R-:W-:Y:S01]  /*20c20*/  LOP3.LUT R40, R40, R41, RZ, 0x3c, !PT ;  /* 0x0000002928287212 */ /* 0x000fe200078e3cff */
[--C-:B------:R-:W-:Y:S01]  /*20c30*/  IMAD.X R33, RZ, RZ, R53.reuse, P1 ;  /* 0x000000ffff217224 */ /* 0x100fe200008e0635 */
[----:B------:R-:W-:Y:S01]  /*20c40*/  LOP3.LUT R36, R36, R37, RZ, 0x3c, !PT ;  /* 0x0000002524247212 */ /* 0x000fe200078e3cff */
[--C-:B------:R-:W-:Y:S01]  /*20c50*/  IMAD.X R41, RZ, RZ, R53.reuse, P5 ;  /* 0x000000ffff297224 */ /* 0x100fe200028e0635 */
[----:B------:R-:W-:Y:S01]  /*20c60*/  MOV R21, R80 ;  /* 0x0000005000157202 */ /* 0x000fe20000000f00 */
[--C-:B------:R-:W-:Y:S01]  /*20c70*/  IMAD.X R37, RZ, RZ, R53.reuse, P4 ;  /* 0x000000ffff257224 */ /* 0x100fe200020e0635 */
[----:B------:R-:W-:Y:S01]  /*20c80*/  LOP3.LUT R28, R28, R29, RZ, 0x3c, !PT ;  /* 0x0000001d1c1c7212 */ /* 0x000fe200078e3cff */
[----:B------:R-:W-:Y:S01]  /*20c90*/  IMAD R76, R76, UR4, RZ ;  /* 0x000000044c4c7c24 */ /* 0x000fe2000f8e02ff */
[C---:B------:R-:W-:Y:S01]  /*20ca0*/  ISETP.GE.OR P1, PT, R4.reuse, R79, P0 ;  /* 0x0000004f0400720c */ /* 0x040fe20000726670 */
[----:B------:R-:W-:Y:S01]  /*20cb0*/  IMAD.X R29, RZ, RZ, R53, P3 ;  /* 0x000000ffff1d7224 */ /* 0x000fe200018e0635 */
[----:B---3--:R-:W-:Y:S01]  /*20cc0*/  @P2 SHF.R.U32.HI R21, RZ, R85, R78 ;  /* 0x00000055ff152219 */ /* 0x008fe2000001164e */
[----:B------:R-:W-:Y:S01]  /*20cd0*/  VIADD R4, R4, 0x8 ;  /* 0x0000000804047836 */ /* 0x000fe20000000000 */
[----:B------:R-:W-:-:S02]  /*20ce0*/  IADD3 R25, P5, R52, 0xd000, RZ ;  /* 0x0000d00034197810 */ /* 0x000fc40007fbe0ff */
[C---:B------:R-:W-:Y:S02]  /*20cf0*/  IADD3 R13, P4, R52.reuse, 0xe000, RZ ;  /* 0x0000e000340d7810 */ /* 0x040fe40007f9e0ff */
[C---:B------:R-:W-:Y:S01]  /*20d00*/  IADD3 R7, P3, R52.reuse, 0xf000, RZ ;  /* 0x0000f00034077810 */ /* 0x040fe20007f7e0ff */
[----:B------:R-:W-:Y:S01]  /*20d10*/  IMAD R81, R77, UR5, R76 ;  /* 0x000000054d517c24 */ /* 0x000fe2000f8e024c */
[----:B------:R-:W-:Y:S01]  /*20d20*/  LOP3.LUT R24, R25, 0x380, RZ, 0xc0, !PT ;  /* 0x0000038019187812 */ /* 0x000fe200078ec0ff */
[----:B------:R-:W-:Y:S01]  /*20d30*/  IMAD.WIDE.U32 R2, R77, UR4, R2 ;  /* 0x000000044d027c25 */ /* 0x000fe2000f8e0002 */
[----:B------:R-:W-:Y:S01]  /*20d40*/  LOP3.LUT R5, R52, 0x380, RZ, 0xc0, !PT ;  /* 0x0000038034057812 */ /* 0x000fe200078ec0ff */
[----:B------:R-:W-:Y:S01]  /*20d50*/  ULDC.64 UR4, c[0x0][0xae0] ;  /* 0x0002b80000047ab9 */ /* 0x000fe20000000a00 */
[----:B------:R-:W-:Y:S01]  /*20d60*/  LOP3.LUT R12, R13, 0x380, RZ, 0xc0, !PT ;  /* 0x000003800d0c7812 */ /* 0x000fe200078ec0ff */
[----:B------:R-:W-:Y:S01]  /*20d70*/  IMAD.MOV R77, RZ, RZ, -R21 ;  /* 0x000000ffff4d7224 */ /* 0x000fe200078e0a15 */
[----:B------:R-:W-:Y:S01]  /*20d80*/  ISETP.GE.OR P0, PT, R4, R79, P0 ;  /* 0x0000004f0400720c */ /* 0x000fe20000706670 */
[----:B0-----:R-:W-:Y:S01]  /*20d90*/  @!P1 ST.E desc[UR36][R10.64], R152 ;  /* 0x000000980a009985 */ /* 0x001fe2000c101924 */
[----:B------:R-:W-:-:S02]  /*20da0*/  LOP3.LUT R6, R7, 0x380, RZ, 0xc0, !PT ;  /* 0x0000038007067812 */ /* 0x000fc400078ec0ff */
[----:B------:R-:W-:Y:S01]  /*20db0*/  SHF.R.S32.HI R76, RZ, 0x1f, R21 ;  /* 0x0000001fff4c7819 */ /* 0x000fe20000011415 */
[----:B------:R-:W-:Y:S01]  /*20dc0*/  IMAD R77, R20, R77, R80 ;  /* 0x0000004d144d7224 */ /* 0x000fe200078e0250 */
[----:B------:R-:W-:Y:S02]  /*20dd0*/  SHF.R.U64 R24, R24, 0x3, RZ ;  /* 0x0000000318187819 */ /* 0x000fe400000012ff */
[----:B------:R-:W-:Y:S02]  /*20de0*/  SHF.R.U64 R12, R12, 0x3, RZ ;  /* 0x000000030c0c7819 */ /* 0x000fe400000012ff */
[----:B------:R-:W-:Y:S01]  /*20df0*/  SHF.R.U64 R5, R5, 0x3, RZ ;  /* 0x0000000305057819 */ /* 0x000fe200000012ff */
[----:B------:R-:W-:Y:S01]  /*20e00*/  IMAD.IADD R3, R3, 0x1, R81 ;  /* 0x0000000103037824 */ /* 0x000fe200078e0251 */
[----:B------:R-:W-:Y:S01]  /*20e10*/  SHF.R.U64 R6, R6, 0x3, RZ ;  /* 0x0000000306067819 */ /* 0x000fe200000012ff */
[----:B------:R-:W-:Y:S01]  /*20e20*/  IMAD R76, R76, UR4, RZ ;  /* 0x000000044c4c7c24 */ /* 0x000fe2000f8e02ff */
[----:B------:R-:W-:Y:S01]  /*20e30*/  LOP3.LUT R24, R24, R25, RZ, 0x3c, !PT ;  /* 0x0000001918187212 */ /* 0x000fe200078e3cff */
[--C-:B------:R-:W-:Y:S01]  /*20e40*/  IMAD.X R25, RZ, RZ, R53.reuse, P5 ;  /* 0x000000ffff197224 */ /* 0x100fe200028e0635 */
[----:B------:R-:W-:Y:S01]  /*20e50*/  LOP3.LUT R12, R12, R13, RZ, 0x3c, !PT ;  /* 0x0000000d0c0c7212 */ /* 0x000fe200078e3cff */
[--C-:B------:R-:W-:Y:S01]  /*20e60*/  IMAD.X R13, RZ, RZ, R53.reuse, P4 ;  /* 0x000000ffff0d7224 */ /* 0x100fe200020e0635 */
[----:B------:R-:W-:Y:S01]  /*20e70*/  LOP3.LUT R4, R5, R52, RZ, 0x3c, !PT ;  /* 0x0000003405047212 */ /* 0x000fe200078e3cff */
[----:B------:R-:W-:Y:S01]  /*20e80*/  IMAD.MOV.U32 R5, RZ, RZ, R53 ;  /* 0x000000ffff057224 */ /* 0x000fe200078e0035 */
[----:B------:R-:W-:Y:S01]  /*20e90*/  IADD3.X R9, RZ, R53, RZ, P3, !PT ;  /* 0x00000035ff097210 */ /* 0x000fe20001ffe4ff */
[C---:B------:R-:W-:Y:S01]  /*20ea0*/  IMAD R81, R21.reuse, UR5, R76 ;  /* 0x0000000515517c24 */ /* 0x040fe2000f8e024c */
[----:B------:R-:W-:Y:S01]  /*20eb0*/  LOP3.LUT R8, R6, R7, RZ, 0x3c, !PT ;  /* 0x0000000706087212 */ /* 0x000fe200078e3cff */
[----:B------:R-:W-:Y:S01]  /*20ec0*/  IMAD.WIDE.U32 R2, R21, UR4, R2 ;  /* 0x0000000415027c25 */ /* 0x000fe2000f8e0002 */
[----:B------:R-:W-:Y:S01]  /*20ed0*/  SHF.R.S32.HI R20, RZ, 0x1f, R77 ;  /* 0x0000001fff147819 */ /* 0x000fe2000001144d */
[----:B------:R-:W-:Y:S01]  /*20ee0*/  ULDC.64 UR4, c[0x0][0xad8] ;  /* 0x0002b60000047ab9 */ /* 0x000fe20000000a00 */
[----:B------:R0:W-:Y:S01]  /*20ef0*/  @!P0 ST.E desc[UR36][R14.64], R153 ;  /* 0x000000990e008985 */ /* 0x0001e2000c101924 */
        /* <DEDUP_REMOVED lines=19> */
[----:B0-----:R-:W5:Y:S04]  /*21030*/  LD.E.128 R12, desc[UR36][R12.64] ;  /* 0x000000240c0c7980 */ /* 0x001f68000c101d00 */
[----:B------:R-:W5:Y:S01]  /*21040*/  LD.E.128 R8, desc[UR36][R8.64] ;  /* 0x0000002408087980 */ /* 0x000f62000c101d00 */
[----:B------:R-:W-:Y:S01]  /*21050*/  VIADD R78, R84, 0x40 ;  /* 0x00000040544e7836 */ /* 0x000fe20000000000 */
[----:B------:R-:W-:Y:S01]  /*21060*/  LEA R82, P2, R2, UR4, 0x1 ;  /* 0x0000000402527c11 */ /* 0x000fe2000f8408ff */
[----:B------:R-:W-:Y:S01]  /*21070*/  IMAD.IADD R3, R3, 0x1, R21 ;  /* 0x0000000103037824 */ /* 0x000fe200078e0215 */
[----:B------:R-:W-:Y:S01]  /*21080*/  @!PT LDS RZ, [RZ] ;  /* 0x00000000fffff984 */ /* 0x000fe20000000800 */
[----:B------:R-:W-:Y:S01]  /*21090*/  @!PT LDS RZ, [RZ] ;  /* 0x00000000fffff984 */ /* 0x000fe20000000800 */
[----:B------:R-:W-:Y:S01]  /*210a0*/  @!PT LDS RZ, [RZ] ;  /* 0x00000000fffff984 */ /* 0x000fe20000000800 */
[----:B------:R-:W-:Y:S01]  /*210b0*/  @!PT LDS RZ, [RZ] ;  /* 0x00000000fffff984 */ /* 0x000fe20000000800 */
[----:B------:R0:W-:Y:S06]  /*210c0*/  MEMBAR.ALL.CTA ;  /* 0x0000000000007992 */ /* 0x0001ec0000008000 */
[----:B0-----:R-:W0:Y:S01]  /*210d0*/  FENCE.VIEW.ASYNC.S ;  /* 0x00000000000073c6 */ /* 0x001e220000000000 */
[----:B------:R-:W-:Y:S01]  /*210e0*/  VIADD R20, R22, 0x38820 ;  /* 0x0003882016147836 */ /* 0x000fe20000000000 */
[-C--:B------:R-:W-:Y:S01]  /*210f0*/  ISETP.GE.AND P0, PT, R78, R79.reuse, PT ;  /* 0x0000004f4e00720c */ /* 0x080fe20003f06270 */
[----:B------:R-:W-:Y:S01]  /*21100*/  VIADD R85, R0, 0x80 ;  /* 0x0000008000557836 */ /* 0x000fe20000000000 */
[----:B------:R-:W-:Y:S01]  /*21110*/  LEA.HI.X R78, R2, UR5, R3, 0x1, P2 ;  /* 0x00000005024e7c11 */ /* 0x000fe200090f0c03 */
[----:B------:R-:W-:Y:S01]  /*21120*/  VIADD R87, R0, 0xc0 ;  /* 0x000000c000577836 */ /* 0x000fe20000000000 */
[----:B------:R-:W-:Y:S01]  /*21130*/  ISETP.GE.AND P2, PT, R84, R79, PT ;  /* 0x0000004f5400720c */ /* 0x000fe20003f46270 */
[----:B0-----:R0:W1:Y:S01]  /*21140*/  SHFL.IDX PT, R80, R82, RZ, 0x181f ;  /* 0x00181fff52507589 */ /* 0x00106200000e0000 */
[----:B------:R-:W-:-:S02]  /*21150*/  PRMT R20, RZ, 0x654, R20 ;  /* 0x00000654ff147816 */ /* 0x000fc40000000014 */
[----:B------:R-:W-:Y:S01]  /*21160*/  IADD3 R76, R84, 0x20, RZ ;  /* 0x00000020544c7810 */ /* 0x000fe20007ffe0ff */
[----:B------:R0:W2:Y:S01]  /*21170*/  SHFL.IDX PT, R81, R78, RZ, 0x181f ;  /* 0x00181fff4e517589 */ /* 0x0000a200000e0000 */
[----:B------:R-:W-:Y:S02]  /*21180*/  SHF.R.S32.HI R83, RZ, 0x1f, R0 ;  /* 0x0000001fff537819 */ /* 0x000fe40000011400 */
[----:B------:R-:W-:Y:S02]  /*21190*/  ISETP.GE.AND P1, PT, R76, R79, PT ;  /* 0x0000004f4c00720c */ /* 0x000fe40003f26270 */
[----:B------:R-:W-:Y:S02]  /*211a0*/  SHF.R.S32.HI R88, RZ, 0x1f, R85 ;  /* 0x0000001fff587819 */ /* 0x000fe40000011455 */
[----:B------:R-:W-:Y:S01]  /*211b0*/  SHF.R.S32.HI R90, RZ, 0x1f, R87 ;  /* 0x0000001fff5a7819 */ /* 0x000fe20000011457 */
[----:B------:R0:W-:Y:S01]  /*211c0*/  SYNCS.ARRIVE.TRANS64.RED.A1T0 RZ, [R20+URZ], RZ ;  /* 0x000000ff14ff79a7 */ /* 0x0001e2000810043f */
[----:B------:R-:W-:Y:S07]  /*211d0*/  @P2 BRA `(.L_x_3143) ;  /* 0x0000000000442947 */ /* 0x000fee0003800000 */
        /* <DEDUP_REMOVED lines=8> */
[----:B0-----:R-:W-:-:S04]  /*21260*/  @!P3 LEA R20, P2, R19, R80, 0x1 ;  /* 0x000000501314b211 */ /* 0x001fc800078408ff */
        /* <DEDUP_REMOVED lines=8> */
.L_x_3143:
[----:B------:R-:W-:Y:S05]  /*212f0*/  BSYNC B1 ;  /* 0x0000000000017941 */ /* 0x000fea0003800000 */
.L_x_3142:
[----:B---3--:R3:W4:Y:S01]  /*21300*/  SHFL.IDX PT, R21, R78, 0x1, 0x181f ;  /* 0x00381f004e157f89 */ /* 0x00872200000e0000 */
[----:B------:R-:W-:Y:S03]  /*21310*/  BSSY B1, `(.L_x_3144) ;  /* 0x0000014000017945 */ /* 0x000fe60003800000 */
[----:B0-----:R3:W0:Y:S01]  /*21320*/  SHFL.IDX PT, R20, R82, 0x1, 0x181f ;  /* 0x00381f0052147f89 */ /* 0x00162200000e0000 */
        /* <DEDUP_REMOVED lines=8> */
[----:B-----5:R-:W-:-:S03]  /*213b0*/  @!P3 LEA R4, P5, R19, R20, 0x1 ;  /* 0x000000141304b211 */ /* 0x020fc600078a08ff */
        /* <DEDUP_REMOVED lines=9> */
.L_x_3145:
[----:B------:R-:W-:Y:S05]  /*21450*/  BSYNC B1 ;  /* 0x0000000000017941 */ /* 0x000fea0003800000 */
.L_x_3144:
[----:B0---4-:R0:W4:Y:S01]  /*21460*/  SHFL.IDX PT, R21, R78, 0x2, 0x181f ;  /* 0x00581f004e157f89 */ /* 0x01112200000e0000 */
        /* <DEDUP_REMOVED lines=9> */
[-C--:B-----5:R-:W-:Y:S02]  /*21500*/  @!P2 LEA R4, P4, R19, R20.reuse, 0x1 ;  /* 0x000000141304a211 */ /* 0x0a0fe400078808ff */
[-C--:B----4-:R-:W-:Y:S02]  /*21510*/  @!P3 LEA.HI.X R3, R0, R21.reuse, R83, 0x1, P5 ;  /* 0x000000150003b211 */ /* 0x090fe400028f0c53 */
[-C--:B------:R-:W-:Y:S02]  /*21520*/  @!P1 LEA R6, P5, R85, R20.reuse, 0x1 ;  /* 0x0000001455069211 */ /* 0x080fe400078a08ff */
        /* <DEDUP_REMOVED lines=8> */
.L_x_3147:
[----:B------:R-:W-:Y:S05]  /*215b0*/  BSYNC B1 ;  /* 0x0000000000017941 */ /* 0x000fea0003800000 */
.L_x_3146:
[----:B0-----:R-:W-:Y:S01]  /*215c0*/  VIADD R2, R84, 0x60 ;  /* 0x0000006054027836 */ /* 0x001fe20000000000 */
[----:B---3--:R-:W0:Y:S04]  /*215d0*/  SHFL.IDX PT, R78, R78, 0x3, 0x181f ;  /* 0x00781f004e4e7f89 */ /* 0x008e2800000e0000 */
[----:B------:R-:W-:Y:S01]  /*215e0*/  ISETP.GE.AND P0, PT, R2, R79, PT ;  /* 0x0000004f0200720c */ /* 0x000fe20003f06270 */
[----:B------:R-:W3:-:S12]  /*215f0*/  SHFL.IDX PT, R82, R82, 0x3, 0x181f ;  /* 0x00781f0052527f89 */ /* 0x000ed800000e0000 */
[----:B------:R-:W-:Y:S05]  /*21600*/  @P0 BRA `(.L_x_3148) ;  /* 0x0000000c00dc0947 */ /* 0x000fea0003800000 */
[----:B------:R-:W-:Y:S02]  /*21610*/  ULDC UR4, c[0x0][0xac8] ;  /* 0x0002b20000047ab9 */ /* 0x000fe40000000800 */
[----:B------:R-:W-:Y:S02]  /*21620*/  ISETP.GE.AND P3, PT, R0, UR4, PT ;  /* 0x0000000400007c0c */ /* 0x000fe4000bf66270 */
[----:B------:R-:W-:Y:S02]  /*21630*/  ISETP.GE.AND P4, PT, R19, UR4, PT ;  /* 0x0000000413007c0c */ /* 0x000fe4000bf86270 */
[----:B------:R-:W-:-:S09]  /*21640*/  ISETP.GE.AND P5, PT, R85, UR4, PT ;  /* 0x0000000455007c0c */ /* 0x000fd2000bfa6270 */
[CC--:B---3--:R-:W-:Y:S02]  /*21650*/  @!P3 LEA R2, P0, R0.reuse, R82.reuse, 0x1 ;  /* 0x000000520002b211 */ /* 0x0c8fe400078008ff */
[-C--:B-----5:R-:W-:Y:S02]  /*21660*/  @!P4 LEA R4, P1, R19, R82.reuse, 0x1 ;  /* 0x000000521304c211 */ /* 0x0a0fe400078208ff */
        /* <DEDUP_REMOVED lines=13> */
.L_x_3139:
        /* <DEDUP_REMOVED lines=24> */
[----:B------:R-:W-:Y:S02]  /*218c0*/  SHF.R.S32.HI R7, RZ, 0x1f, R24 ;  /* 0x0000001fff077819 */ /* 0x000fe40000011418 */
[----:B------:R-:W-:Y:S02]  /*218d0*/  ISETP.GE.AND P3, PT, R24, 0x80, PT ;  /* 0x000000801800780c */ /* 0x000fe40003f66270 */
[----:B------:R-:W-:Y:S01]  /*218e0*/  LEA.HI R7, R7, R24, RZ, 0x3 ;  /* 0x0000001807077211 */ /* 0x000fe200078f18ff */
[----:B--2---:R-:W-:Y:S10]  /*218f0*/  @P1 BRA `(.L_x_3149) ;  /* 0x0000000000101947 */ /* 0x004ff40003800000 */
[----:B------:R-:W-:Y:S05]  /*21900*/  @!P0 BRA `(.L_x_3149) ;  /* 0x00000000000c8947 */ /* 0x000fea0003800000 */
[----:B------:R-:W2:Y:S04]  /*21910*/  LDG.E R5, desc[UR36][R2.64] ;  /* 0x0000002402057981 */ /* 0x000ea8000c1e1900 */
[----:B-----5:R-:W2:Y:S02]  /*21920*/  LDG.E R6, desc[UR36][R2.64+0x4] ;  /* 0x0000042402067981 */ /* 0x020ea4000c1e1900 */
[----:B--2---:R-:W-:-:S07]  /*21930*/  IMAD.IADD R6, R6, 0x1, -R5 ;  /* 0x0000000106067824 */ /* 0x004fce00078e0a05 */
.L_x_3149:
[----:B------:R-:W2:Y:S01]  /*21940*/  LDL R20, [R1+0x2c] ;  /* 0x00002c0001147983 */ /* 0x000ea20000100800 */
[----:B------:R-:W-:Y:S01]  /*21950*/  BSSY B1, `(.L_x_3150) ;  /* 0x000002d000017945 */ /* 0x000fe20003800000 */
[----:B------:R-:W-:Y:S02]  /*21960*/  SEL R13, R11, RZ, !P0 ;  /* 0x000000ff0b0d7207 */ /* 0x000fe40004000000 */
[----:B------:R-:W-:Y:S02]  /*21970*/  LOP3.LUT R14, R7, 0xfffffff8, RZ, 0xc0, !PT ;  /* 0xfffffff8070e7812 */ /* 0x000fe400078ec0ff */
[----:B------:R-:W-:Y:S02]  /*21980*/  SEL R12, R9, RZ, !P0 ;  /* 0x000000ff090c7207 */ /* 0x000fe40004000000 */
[----:B-----5:R-:W-:Y:S02]  /*21990*/  SHF.R.S32.HI R11, RZ, 0x1f, R0 ;  /* 0x0000001fff0b7819 */ /* 0x020fe40000011400 */
[----:B--2---:R-:W-:Y:S01]  /*219a0*/  SHF.R.S32.HI R10, RZ, 0x1f, R20 ;  /* 0x0000001fff0a7819 */ /* 0x004fe20000011414 */
[----:B------:R-:W-:Y:S06]  /*219b0*/  @P3 BRA `(.L_x_3151) ;  /* 0x0000000000983947 */ /* 0x000fec0003800000 */
[----:B------:R-:W2:Y:S01]  /*219c0*/  LDC R9, c[0x0][0xbe8] ;  /* 0x0002fa00ff097b82 */ /* 0x000ea20000000800 */
[----:B------:R-:W-:Y:S01]  /*219d0*/  IADD3 R8, R225, -0x80, R8 ;  /* 0xffffff80e1087810 */ /* 0x000fe20007ffe008 */
        /* <DEDUP_REMOVED lines=36> */
.L_x_3151:
[----:B------:R-:W-:Y:S05]  /*21c20*/  BSYNC B1 ;  /* 0x0000000000017941 */ /* 0x000fea0003800000 */
.L_x_3150:
[----:B------:R-:W4:Y:S01]  /*21c30*/  @P2 LDC R9, c[0x0][0xbf0] ;  /* 0x0002fc00ff092b82 */ /* 0x000f220000000800 */
[----:B------:R-:W-:Y:S01]  /*21c40*/  ULDC.64 UR4, c[0x0][0xaa0] ;  /* 0x0002a80000047ab9 */ /* 0x000fe20000000a00 */
[----:B------:R-:W-:Y:S01]  /*21c50*/  IADD3 R14, R24, -R14, RZ ;  /* 0x8000000e180e7210 */ /* 0x000fe20007ffe0ff */
[----:B--2---:R-:W-:-:S04]  /*21c60*/  IMAD R3, R11, UR4, RZ ;  /* 0x000000040b037c24 */ /* 0x004fc8000f8e02ff */
[C---:B------:R-:W-:Y:S02]  /*21c70*/  IMAD R5, R0.reuse, UR5, R3 ;  /* 0x0000000500057c24 */ /* 0x040fe4000f8e0203 */
[----:B------:R-:W-:Y:S01]  /*21c80*/  IMAD.WIDE.U32 R2, R0, UR4, RZ ;  /* 0x0000000400027c25 */ /* 0x000fe2000f8e00ff */
[----:B------:R-:W-:-:S03]  /*21c90*/  ULDC.64 UR4, c[0x0][0xae8] ;  /* 0x0002ba0000047ab9 */ /* 0x000fc60000000a00 */
[----:B------:R-:W-:Y:S02]  /*21ca0*/  IMAD R4, R14, 0x20, R221 ;  /* 0x000000200e047824 */ /* 0x000fe400078e02dd */
[----:B------:R-:W-:Y:S02]  /*21cb0*/  IMAD R0, R10, UR4, RZ ;  /* 0x000000040a007c24 */ /* 0x000fe4000f8e02ff */
[----:B------:R-:W-:Y:S02]  /*21cc0*/  IMAD.IADD R8, R225, 0x1, R4 ;  /* 0x00000001e1087824 */ /* 0x000fe400078e0204 */
[----:B------:R-:W-:Y:S02]  /*21cd0*/  IMAD R7, R20, UR5, R0 ;  /* 0x0000000514077c24 */ /* 0x000fe4000f8e0200 */
[----:B------:R-:W-:Y:S02]  /*21ce0*/  IMAD.IADD R3, R3, 0x1, R5 ;  /* 0x0000000103037824 */ /* 0x000fe400078e0205 */
[----:B---3--:R-:W-:-:S04]  /*21cf0*/  @P2 IMAD.HI.U32 R0, R8, R27, RZ ;  /* 0x0000001b08002227 */ /* 0x008fc800078e00ff */
[----:B------:R-:W-:Y:S01]  /*21d00*/  IMAD.WIDE.U32 R2, R20, UR4, R2 ;  /* 0x0000000414027c25 */ /* 0x000fe2000f8e0002 */
[----:B------:R-:W-:Y:S01]  /*21d10*/  ULDC.64 UR4, c[0x0][0xaf0] ;  /* 0x0002bc0000047ab9 */ /* 0x000fe20000000a00 */
[----:B------:R-:W-:Y:S02]  /*21d20*/  SHF.R.S32.HI R20, RZ, 0x1f, R19 ;  /* 0x0000001fff147819 */ /* 0x000fe40000011413 */
[----:B------:R-:W-:Y:S01]  /*21d30*/  IMAD.MOV.U32 R5, RZ, RZ, R8 ;  /* 0x000000ffff057224 */ /* 0x000fe200078e0008 */
[----:B----4-:R-:W-:Y:S01]  /*21d40*/  @P2 SHF.R.U32.HI R5, RZ, R9, R0 ;  /* 0x00000009ff052219 */ /* 0x010fe20000011600 */
        /* <DEDUP_REMOVED lines=15> */
[----:B------:R-:W-:Y:S02]  /*21e40*/  IMAD.IADD R3, R3, 0x1, R9 ;  /* 0x0000000103037824 */ /* 0x000fe400078e0209 */
[C---:B------:R-:W-:Y:S02]  /*21e50*/  IMAD R9, R7.reuse, UR5, R0 ;  /* 0x0000000507097c24 */ /* 0x040fe4000f8e0200 */
[----:B------:R-:W-:Y:S01]  /*21e60*/  IMAD.WIDE.U32 R4, R7, UR4, R2 ;  /* 0x0000000407047c25 */ /* 0x000fe2000f8e0002 */
[----:B------:R-:W-:-:S03]  /*21e70*/  ULDC.64 UR4, c[0x0][0xa80] ;  /* 0x0002a00000047ab9 */ /* 0x000fc60000000a00 */
[----:B------:R-:W-:Y:S01]  /*21e80*/  IMAD.SHL.U32 R7, R14, 0x8, RZ ;  /* 0x000000080e077824 */ /* 0x000fe200078e00ff */
[C---:B------:R-:W-:Y:S01]  /*21e90*/  LEA R2, P0, R4.reuse, UR4, 0x1 ;  /* 0x0000000404027c11 */ /* 0x040fe2000f8008ff */
[----:B------:R-:W-:Y:S01]  /*21ea0*/  IMAD.IADD R3, R5, 0x1, R9 ;  /* 0x0000000105037824 */ /* 0x000fe200078e0209 */
[----:B------:R-:W-:Y:S01]  /*21eb0*/  UMOV UR4, 0xffffffff ;  /* 0xffffffff00047882 */ /* 0x000fe20000000000 */
[C---:B------:R-:W-:Y:S01]  /*21ec0*/  VIADD R21, R7.reuse, 0xc0 ;  /* 0x000000c007157836 */ /* 0x040fe20000000000 */
[----:B------:R-:W-:Y:S01]  /*21ed0*/  IADD3 R5, R7, 0x80, RZ ;  /* 0x0000008007057810 */ /* 0x000fe20007ffe0ff */
[----:B------:R-:W-:Y:S01]  /*21ee0*/  IMAD.IADD R225, R221, 0x1, R225 ;  /* 0x00000001dde17824 */ /* 0x000fe200078e02e1 */
[----:B------:R-:W-:Y:S02]  /*21ef0*/  LEA.HI.X R3, R4, UR5, R3, 0x1, P0 ;  /* 0x0000000504037c11 */ /* 0x000fe400080f0c03 */
[----:B------:R-:W-:Y:S02]  /*21f00*/  SHF.R.S32.HI R9, RZ, 0x1f, R7 ;  /* 0x0000001fff097819 */ /* 0x000fe40000011407 */
[----:B------:R-:W-:-:S02]  /*21f10*/  SHF.R.S32.HI R8, RZ, 0x1f, R5 ;  /* 0x0000001fff087819 */ /* 0x000fc40000011405 */
[----:B------:R-:W-:Y:S01]  /*21f20*/  SHF.R.S32.HI R10, RZ, 0x1f, R21 ;  /* 0x0000001fff0a7819 */ /* 0x000fe20000011415 */
[----:B------:R-:W-:Y:S06]  /*21f30*/  BRA.DIV UR4, `(.L_x_3152) ;  /* 0x000000ca04907947 */ /* 0x000fec000b800000 */
[----:B------:R2:W3:Y:S04]  /*21f40*/  SHFL.IDX PT, R0, R3, RZ, 0x181f ;  /* 0x00181fff03007589 */ /* 0x0004e800000e0000 */
[----:B------:R2:W4:Y:S02]  /*21f50*/  SHFL.IDX PT, R14, R2, RZ, 0x181f ;  /* 0x00181fff020e7589 */ /* 0x00052400000e0000 */
.L_x_3469:
        /* <DEDUP_REMOVED lines=10> */
[----:B------:R-:W-:Y:S02]  /*22000*/  @!P2 LEA R26, P4, R19, R14, 0x1 ;  /* 0x0000000e131aa211 */ /* 0x000fe400078808ff */
        /* <DEDUP_REMOVED lines=10> */
.L_x_3154:
[----:B------:R-:W-:Y:S05]  /*220b0*/  BSYNC B1 ;  /* 0x0000000000017941 */ /* 0x000fea0003800000 */
.L_x_3153:
[----:B------:R-:W-:-:S03]  /*220c0*/  UMOV UR4, 0xffffffff ;  /* 0xffffffff00047882 */ /* 0x000fc60000000000 */
[----:B------:R-:W-:Y:S05]  /*220d0*/  BRA.DIV UR4, `(.L_x_3155) ;  /* 0x000000ca045c7947 */ /* 0x000fea000b800000 */
[----:B---3--:R3:W0:Y:S04]  /*220e0*/  SHFL.IDX PT, R0, R3, 0x1, 0x181f ;  /* 0x00381f0003007f89 */ /* 0x00862800000e0000 */
[----:B----4-:R3:W4:Y:S02]  /*220f0*/  SHFL.IDX PT, R14, R2, 0x1, 0x181f ;  /* 0x00381f00020e7f89 */ /* 0x01072400000e0000 */
.L_x_3473:
        /* <DEDUP_REMOVED lines=21> */
.L_x_3157:
[----:B------:R-:W-:Y:S05]  /*22250*/  BSYNC B1 ;  /* 0x0000000000017941 */ /* 0x000fea0003800000 */
.L_x_3156:
[----:B------:R-:W-:-:S03]  /*22260*/  UMOV UR4, 0xffffffff ;  /* 0xffffffff00047882 */ /* 0x000fc60000000000 */
[----:B------:R-:W-:Y:S05]  /*22270*/  BRA.DIV UR4, `(.L_x_3158) ;  /* 0x000000ca043c7947 */ /* 0x000fea000b800000 */
[----:B0-----:R0:W0:Y:S04]  /*22280*/  SHFL.IDX PT, R0, R3, 0x2, 0x181f ;  /* 0x00581f0003007f89 */ /* 0x00102800000e0000 */
[----:B----4-:R4:W0:Y:S02]  /*22290*/  SHFL.IDX PT, R14, R2, 0x2, 0x181f ;  /* 0x00581f00020e7f89 */ /* 0x01082400000e0000 */
.L_x_3477:
        /* <DEDUP_REMOVED lines=21> */
.L_x_3160:
[----:B------:R-:W-:Y:S05]  /*223f0*/  BSYNC B1 ;  /* 0x0000000000017941 */ /* 0x000fea0003800000 */
.L_x_3159:
[----:B------:R-:W-:-:S03]  /*22400*/  UMOV UR4, 0xffffffff ;  /* 0xffffffff00047882 */ /* 0x000fc60000000000 */
[----:B------:R-:W-:Y:S05]  /*22410*/  BRA.DIV UR4, `(.L_x_3161) ;  /* 0x000000ca041c7947 */ /* 0x000fea000b800000 */
[----:B0-----:R0:W0:Y:S04]  /*22420*/  SHFL.IDX PT, R0, R3, 0x3, 0x181f ;  /* 0x00781f0003007f89 */ /* 0x00102800000e0000 */
[----:B------:R0:W0:Y:S02]  /*22430*/  SHFL.IDX PT, R14, R2, 0x3, 0x181f ;  /* 0x00781f00020e7f89 */ /* 0x00002400000e0000 */
.L_x_3481:
        /* <DEDUP_REMOVED lines=20> */
.L_x_3148:
[----:B------:R-:W-:Y:S05]  /*22580*/  BSYNC B0 ;  /* 0x0000000000007941 */ /* 0x000fea0003800000 */
.L_x_3138:
[----:B------:R-:W-:Y:S02]  /*22590*/  ULDC UR4, c[0x0][0xc3c] ;  /* 0x00030f0000047ab9 */ /* 0x000fe40000000800 */
[----:B-1----:R-:W-:-:S13]  /*225a0*/  ISETP.GE.AND P0, PT, R219, UR4, PT ;  /* 0x00000004db007c0c */ /* 0x002fda000bf06270 */
[----:B------:R-:W-:Y:S05]  /*225b0*/  @!P0 BRA `(.L_x_3162) ;  /* 0xfffffdec00248947 */ /* 0x000fea000383ffff */
[----:B------:R-:W-:Y:S05]  /*225c0*/  BRA `(.L_x_2941) ;  /* 0x0000008000487947 */ /* 0x000fea0003800000 */
.L_x_2939:
[----:B------:R-:W-:-:S08]  /*225d0*/  NOP ;  /* 0x0000000000007918 */ /* 0x000fd00000000000 */
[----:B0-----:R-:W0:-:S00]  /*225e0*/  USETMAXREG.DEALLOC.CTAPOOL 0x28 ;  /* 0x00000028000079c8 */ /* 0x001e0000080e0500 */
[----:B0-----:R-:W2:Y:S01]  /*225f0*/  LDL.LU R3, [R1] ;  /* 0x0000000001037983 */ /* 0x001ea20000300800 */
[----:B------:R-:W-:-:S06]  /*22600*/  LOP3.LUT R0, R0, 0x3, RZ, 0xc0, !PT ;  /* 0x0000000300007812 */ /* 0x000fcc00078ec0ff */
[----:B------:R-:W0:Y:S02]  /*22610*/  SHFL.IDX PT, R0, R0, RZ, 0x1f ;  /* 0x00001fff00007589 */ /* 0x000e2400000e0000 */
[----:B0-----:R-:W-:-:S13]  /*22620*/  ISETP.NE.AND P0, PT, R0, RZ, PT ;  /* 0x000000ff0000720c */ /* 0x001fda0003f05270 */
[----:B------:R-:W-:Y:S01]  /*22630*/  @P0 BAR.SYNC.DEFER_BLOCKING 0x5, 0x180 ;  /* 0x0146000000000b1d */ /* 0x000fe20000010000 */
[----:B--2---:R-:W-:-:S04]  /*22640*/  LOP3.LUT R3, R3, 0xffffff7f, RZ, 0xc0, !PT ;  /* 0xffffff7f03037812 */ /* 0x004fc800078ec0ff */
[----:B------:R-:W-:-:S05]  /*22650*/  @P0 LOP3.LUT R3, R3, 0x80, RZ, 0xfc, !PT ;  /* 0x0000008003030812 */ /* 0x000fca00078efcff */
[----:B------:R0:W-:Y:S02]  /*22660*/  STL [R1], R3 ;  /* 0x0000000301007387 */ /* 0x0001e40000100800 */
[----:B0-----:R-:W-:-:S04]  /*22670*/  @P0 MOV R3, 0x400 ;  /* 0x0000040000030802 */ /* 0x001fc80000000f00 */
        /* <DEDUP_REMOVED lines=38> */
[----:B0-----:R-:W-:-:S05]  /*228e0*/  IMAD R4, R4, UR5, RZ ;  /* 0x0000000504047c24 */ /* 0x001fca000f8e02ff */
[----:B---3--:R-:W-:Y:S02]  /*228f0*/  ISETP.GT.AND P6, PT, R4, UR6, PT ;  /* 0x0000000604007c0c */ /* 0x008fe4000bfc4270 */
[----:B------:R-:W-:-:S11]  /*22900*/  MOV R3, R4 ;  /* 0x0000000400037202 */ /* 0x000fd60000000f00 */
[----:B------:R-:W-:Y:S05]  /*22910*/  @P6 BRA `(.L_x_3164) ;  /* 0x0000000000986947 */ /* 0x000fea0003800000 */
[----:B------:R-:W0:Y:S01]  /*22920*/  LDC R10, c[0x0][0xc3c] ;  /* 0x00030f00ff0a7b82 */ /* 0x000e220000000800 */
[----:B------:R-:W-:Y:S01]  /*22930*/  IMAD.MOV.U32 R4, RZ, RZ, R3 ;  /* 0x000000ffff047224 */ /* 0x000fe200078e0003 */
[----:B------:R-:W-:Y:S01]  /*22940*/  UMOV UR4, URZ ;  /* 0x0000003f00047c82 */ /* 0x000fe20008000000 */
[----:B------:R-:W-:Y:S01]  /*22950*/  ULDC UR7, c[0x0][0xc3c] ;  /* 0x00030f0000077ab9 */ /* 0x000fe20000000800 */
[----:B------:R-:W-:-:S05]  /*22960*/  ULDC UR5, c[0x0][0xc38] ;  /* 0x00030e0000057ab9 */ /* 0x000fca0000000800 */
.L_x_3168:
[----:B------:R-:W-:Y:S01]  /*22970*/  UIADD3 UR4, UR4, 0x1f, URZ ;  /* 0x0000001f04047890 */ /* 0x000fe2000fffe03f */
[----:B------:R-:W-:-:S05]  /*22980*/  IMAD.U32 R19, RZ, RZ, UR7 ;  /* 0x00000007ff137e24 */ /* 0x000fca000f8e00ff */
        /* <DEDUP_REMOVED lines=10> */
.L_x_3167:
[----:B------:R-:W-:Y:S05]  /*22a30*/  BSYNC B0 ;  /* 0x0000000000007941 */ /* 0x000fea0003800000 */
.L_x_3166:
[----:B0----5:R-:W0:Y:S02]  /*22a40*/  SHFL.UP PT, R2, R0, 0x1, RZ ;  /* 0x0420000000027989 */ /* 0x021e2400000e00ff */
        /* <DEDUP_REMOVED lines=19> */
.L_x_3164:
        /* <DEDUP_REMOVED lines=20> */
.L_x_3169:
[----:B-1----:R-:W-:Y:S02]  /*22cc0*/  IMAD.MOV R2, RZ, RZ, -R3 ;  /* 0x000000ffff027224 */ /* 0x002fe400078e0a03 */
[----:B---3--:R-:W-:Y:S02]  /*22cd0*/  IMAD R16, R16, UR5, R11 ;  /* 0x0000000510107c24 */ /* 0x008fe4000f8e020b */
[----:B------:R-:W-:Y:S01]  /*22ce0*/  IMAD.MOV.U32 R11, RZ, RZ, R2 ;  /* 0x000000ffff0b7224 */ /* 0x000fe200078e0002 */
[----:B------:R-:W-:Y:S02]  /*22cf0*/  IABS R2, R4 ;  /* 0x0000000400027213 */ /* 0x000fe40000000000 */
[----:B--2---:R-:W-:Y:S01]  /*22d00*/  IADD3 R9, -R16, UR6, RZ ;  /* 0x0000000610097c10 */ /* 0x004fe2000fffe1ff */
[----:B------:R-:W-:Y:S02]  /*22d10*/  IMAD R11, R11, R12, RZ ;  /* 0x0000000c0b0b7224 */ /* 0x000fe400078e02ff */
[----:B------:R-:W-:Y:S01]  /*22d20*/  IMAD.MOV R8, RZ, RZ, -R2 ;  /* 0x000000ffff087224 */ /* 0x000fe200078e0a02 */
[----:B------:R-:W-:-:S02]  /*22d30*/  MOV R2, RZ ;  /* 0x000000ff00027202 */ /* 0x000fc40000000f00 */
[----:B------:R-:W-:-:S03]  /*22d40*/  IABS R6, R9 ;  /* 0x0000000900067213 */ /* 0x000fc60000000000 */
        /* <DEDUP_REMOVED lines=15> */
[----:B------:R-:W-:Y:S02]  /*22e40*/  IMAD R6, R7, R2, RZ ;  /* 0x0000000207067224 */ /* 0x000fe400078e02ff */
[----:B------:R-:W-:Y:S02]  /*22e50*/  IMAD.MOV R2, RZ, RZ, -R2 ;  /* 0x000000ffff027224 */ /* 0x000fe400078e0a02 */
[----:B------:R-:W-:Y:S02]  /*22e60*/  IMAD.MOV R8, RZ, RZ, -R6 ;  /* 0x000000ffff087224 */ /* 0x000fe400078e0a06 */
[----:B------:R-:W-:Y:S01]  /*22e70*/  IMAD R13, R4, R2, R9 ;  /* 0x00000002040d7224 */ /* 0x000fe200078e0209 */
[----:B------:R-:W-:Y:S02]  /*22e80*/  MOV R2, RZ ;  /* 0x000000ff00027202 */ /* 0x000fe40000000f00 */
        /* <DEDUP_REMOVED lines=21> */
[----:B------:R-:W-:Y:S02]  /*22fe0*/  ISETP.GE.AND P2, PT, R3, RZ, PT ;  /* 0x000000ff0300720c */ /* 0x000fe40003f46270 */
[----:B------:R-:W-:-:S05]  /*22ff0*/  IADD3 R3, R13, R6, RZ ;  /* 0x000000060d037210 */ /* 0x000fca0007ffe0ff */
        /* <DEDUP_REMOVED lines=8> */
.L_x_3165:
[----:B------:R-:W-:Y:S02]  /*23080*/  IMAD.MOV.U32 R17, RZ, RZ, RZ ;  /* 0x000000ffff117224 */ /* 0x000fe400078e00ff */
[----:B------:R-:W-:Y:S02]  /*23090*/  IMAD.U32 R16, RZ, RZ, UR6 ;  /* 0x00000006ff107e24 */ /* 0x000fe4000f8e00ff */
[----:B------:R-:W-:-:S07]  /*230a0*/  IMAD.MOV.U32 R18, RZ, RZ, RZ ;  /* 0x000000ffff127224 */ /* 0x000fce00078e00ff */
.L_x_3170:
[----:B------:R-:W-:-:S13]  /*230b0*/  ISETP.NE.AND P0, PT, R5, RZ, PT ;  /* 0x000000ff0500720c */ /* 0x000fda0003f05270 */
[----:B------:R-:W0:Y:S01]  /*230c0*/  @!P0 S2R R3, SR_CgaCtaId ;  /* 0x0000000000038919 */ /* 0x000e220000008800 */
[----:B------:R-:W-:-:S04]  /*230d0*/  @!P0 MOV R0, 0x400 ;  /* 0x0000040000008802 */ /* 0x000fc80000000f00 */
[----:B0-----:R-:W-:-:S05]  /*230e0*/  @!P0 LEA R0, R3, R0, 0x18 ;  /* 0x0000000003008211 */ /* 0x001fca00078ec0ff */
[----:B------:R2:W-:Y:S01]  /*230f0*/  @!P0 STS.128 [R0+0x388d0], R16 ;  /* 0x0388d01000008388 */ /* 0x0005e20000000c00 */
[----:B------:R-:W-:Y:S06]  /*23100*/  BAR.ARV 0x5, 0x180 ;  /* 0x0146000000007b1d */ /* 0x000fec0000002000 */
.L_x_3163:
[----:B------:R3:W-:Y:S01]  /*23110*/  STL [R1+0x28], RZ ;  /* 0x000028ff01007387 */ /* 0x0007e20000100800 */
[----:B------:R-:W-:Y:S01]  /*23120*/  ULDC UR4, c[0x0][0xc3c] ;  /* 0x00030f0000047ab9 */ /* 0x000fe20000000800 */
[----:B------:R-:W-:Y:S01]  /*23130*/  MOV R31, 0x1 ;  /* 0x00000001001f7802 */ /* 0x000fe20000000f00 */
[----:B------:R-:W-:Y:S01]  /*23140*/  IMAD.MOV.U32 R23, RZ, RZ, RZ ;  /* 0x000000ffff177224 */ /* 0x000fe200078e00ff */
[----:B-1----:R-:W-:-:S13]  /*23150*/  ISETP.GE.AND P0, PT, R19, UR4, PT ;  /* 0x0000000413007c0c */ /* 0x002fda000bf06270 */
        /* <DEDUP_REMOVED lines=8> */
[----:B------:R-:W-:Y:S01]  /*231e0*/  IMAD.MOV.U32 R32, RZ, RZ, 0x1 ;  /* 0x00000001ff207424 */ /* 0x000fe200078e00ff */
[----:B------:R-:W-:Y:S01]  /*231f0*/  MOV R23, RZ ;  /* 0x000000ff00177202 */ /* 0x000fe20000000f00 */
[----:B------:R-:W-:Y:S01]  /*23200*/  IMAD.MOV.U32 R29, RZ, RZ, RZ ;  /* 0x000000ffff1d7224 */ /* 0x000fe200078e00ff */
[----:B------:R-:W-:Y:S01]  /*23210*/  ULDC.64 UR40, c[0x0][0x198] ;  /* 0x0000660000287ab9 */ /* 0x000fe20000000a00 */
[----:B------:R-:W-:Y:S01]  /*23220*/  IMAD.MOV.U32 R31, RZ, RZ, 0x1 ;  /* 0x00000001ff1f7424 */ /* 0x000fe200078e00ff */
[----:B------:R-:W-:Y:S01]  /*23230*/  ULDC UR39, c[0x0][0xc] ;  /* 0x0000030000277ab9 */ /* 0x000fe20000000800 */
[C---:B0-----:R-:W-:Y:S01]  /*23240*/  IMAD.SHL.U32 R2, R11.reuse, 0x80, RZ ;  /* 0x000000800b027824 */ /* 0x041fe200078e00ff */
[----:B------:R-:W-:Y:S01]  /*23250*/  SHF.R.U32.HI R4, RZ, 0x1, R11 ;  /* 0x00000001ff047819 */ /* 0x000fe2000001160b */
[C---:B------:R-:W-:Y:S01]  /*23260*/  IMAD.SHL.U32 R6, R11.reuse, 0x2, RZ ;  /* 0x000000020b067824 */ /* 0x040fe200078e00ff */
[----:B------:R-:W-:-:S02]  /*23270*/  LOP3.LUT R10, R11, 0x7f, RZ, 0xc0, !PT ;  /* 0x0000007f0b0a7812 */ /* 0x000fc400078ec0ff */
[----:B------:R-:W-:Y:S02]  /*23280*/  LOP3.LUT R3, R2, 0x380, RZ, 0xc0, !PT ;  /* 0x0000038002037812 */ /* 0x000fe400078ec0ff */
[----:B------:R-:W-:Y:S01]  /*23290*/  R2P PR, R11, 0x6 ;  /* 0x000000060b007804 */ /* 0x000fe20000000000 */
[----:B------:R-:W-:-:S04]  /*232a0*/  IMAD.SHL.U32 R7, R10, 0x40, RZ ;  /* 0x000000400a077824 */ /* 0x000fc800078e00ff */
[----:B------:R-:W-:Y:S02]  /*232b0*/  SEL R36, R36, 0xffffffc0, !P2 ;  /* 0xffffffc024247807 */ /* 0x000fe40005000000 */
[----:B------:R-:W-:Y:S02]  /*232c0*/  SEL R35, R35, 0xffffffe0, !P1 ;  /* 0xffffffe023237807 */ /* 0x000fe40004800000 */
[----:B--2---:R-:W-:Y:S01]  /*232d0*/  R2UR UR5, R0 ;  /* 0x00000000000572ca */ /* 0x004fe200000e0000 */
[----:B------:R-:W-:-:S05]  /*232e0*/  IMAD.SHL.U32 R0, R11, 0x10, RZ ;  /* 0x000000100b007824 */ /* 0x000fca00078e00ff */
[C---:B------:R-:W-:Y:S02]  /*232f0*/  LOP3.LUT R5, R0.reuse, 0x3f0, RZ, 0xc0, !PT ;  /* 0x000003f000057812 */ /* 0x040fe400078ec0ff */
[----:B------:R-:W-:Y:S02]  /*23300*/  LOP3.LUT R30, R0, 0x70, RZ, 0xc0, !PT ;  /* 0x00000070001e7812 */ /* 0x000fe400078ec0ff */
[----:B------:R-:W-:Y:S02]  /*23310*/  LOP3.LUT R9, R5, 0x70, R6, 0x78, !PT ;  /* 0x0000007005097812 */ /* 0x000fe400078e7806 */
[C---:B------:R-:W-:Y:S01]  /*23320*/  LOP3.LUT R5, R3.reuse, 0x30, R4, 0xf8, !PT ;  /* 0x0000003003057812 */ /* 0x040fe200078ef804 */
[----:B------:R-:W-:Y:S01]  /*23330*/  ULOP3.LUT UR42, UR5, 0x2, URZ, 0xfc, !UPT ;  /* 0x00000002052a7892 */ /* 0x000fe2000f8efc3f */
[----:B------:R-:W-:Y:S01]  /*23340*/  LOP3.LUT R4, R2, 0x400, RZ, 0xc0, !PT ;  /* 0x0000040002047812 */ /* 0x000fe200078ec0ff */
[----:B------:R-:W-:Y:S01]  /*23350*/  ULOP3.LUT UR38, UR5, 0x1, URZ, 0xfc, !UPT ;  /* 0x0000000105267892 */ /* 0x000fe2000f8efc3f */
[----:B------:R-:W-:-:S02]  /*23360*/  LOP3.LUT R3, R3, 0x10, R11, 0xf8, !PT ;  /* 0x0000001003037812 */ /* 0x000fc400078ef80b */
[--C-:B------:R-:W-:Y:S02]  /*23370*/  LOP3.LUT R5, R5, 0x70, R0.reuse, 0x78, !PT ;  /* 0x0000007005057812 */ /* 0x100fe400078e7800 */
[----:B------:R-:W-:Y:S02]  /*23380*/  SHF.L.U32 R6, R10, 0x4, RZ ;  /* 0x000000040a067819 */ /* 0x000fe400000006ff */
[----:B------:R-:W-:Y:S02]  /*23390*/  LOP3.LUT R4, R4, 0x1800, R7, 0xf8, !PT ;  /* 0x0000180004047812 */ /* 0x000fe400078ef807 */
[----:B------:R-:W-:Y:S02]  /*233a0*/  LOP3.LUT R3, R3, 0x70, R0, 0x78, !PT ;  /* 0x0000007003037812 */ /* 0x000fe400078e7800 */
[----:B------:R-:W-:Y:S02]  /*233b0*/  LOP3.LUT R5, R5, 0xc00, R2, 0xf8, !PT ;  /* 0x00000c0005057812 */ /* 0x000fe400078ef802 */
[----:B------:R-:W-:-:S02]  /*233c0*/  LOP3.LUT R8, R9, 0x400, R6, 0xf8, !PT ;  /* 0x0000040009087812 */ /* 0x000fc400078ef806 */
        /* <DEDUP_REMOVED lines=13> */
.L_x_3285:
        /* <DEDUP_REMOVED lines=11> */
[----:B------:R-:W-:Y:S01]  /*23550*/  ISETP.NE.AND.EX P2, PT, RZ, UR9, PT, P2 ;  /* 0x00000009ff007c0c */ /* 0x000fe2000bf45320 */
[----:B------:R-:W-:Y:S01]  /*23560*/  IMAD.MOV.U32 R28, RZ, RZ, RZ ;  /* 0x000000ffff1c7224 */ /* 0x000fe200078e00ff */
[----:B-12---:R-:W-:-:S05]  /*23570*/  SHF.R.S32.HI R0, RZ, 0x1f, R24 ;  /* 0x0000001fff007819 */ /* 0x006fca0000011418 */
[C---:B------:R-:W-:Y:S01]  /*23580*/  @P0 LEA R2, P1, R24.reuse, UR4, 0x2 ;  /* 0x0000000418020c11 */ /* 0x040fe2000f8210ff */
[C---:B------:R-:W-:Y:S01]  /*23590*/  IMAD.SHL.U32 R25, R24.reuse, 0x4, RZ ;  /* 0x0000000418197824 */ /* 0x040fe200078e00ff */
[C-C-:B------:R-:W-:Y:S01]  /*235a0*/  SHF.L.U64.HI R26, R24.reuse, 0x2, R0.reuse ;  /* 0x00000002181a7819 */ /* 0x140fe20000010200 */
[----:B------:R0:W-:Y:S01]  /*235b0*/  STL [R1+0x24], R0 ;  /* 0x0000240001007387 */ /* 0x0001e20000100800 */
[----:B------:R-:W-:Y:S01]  /*235c0*/  @P0 LEA.HI.X R3, R24, UR5, R0, 0x2, P1 ;  /* 0x0000000518030c11 */ /* 0x000fe200088f1400 */
[----:B------:R-:W-:-:S04]  /*235d0*/  ULDC.64 UR4, c[0x0][0xa00] ;  /* 0x0002800000047ab9 */ /* 0x000fc80000000a00 */
[----:B------:R1:W5:Y:S01]  /*235e0*/  @P0 LDG.E R37, desc[UR36][R2.64] ;  /* 0x0000002402250981 */ /* 0x000362000c1e1900 */
[----:B------:R-:W-:Y:S02]  /*235f0*/  ISETP.NE.U32.AND P0, PT, RZ, UR4, PT ;  /* 0x00000004ff007c0c */ /* 0x000fe4000bf05070 */
[----:B------:R-:W-:Y:S02]  /*23600*/  ISETP.NE.U32.AND P1, PT, RZ, UR6, PT ;  /* 0x00000006ff007c0c */ /* 0x000fe4000bf25070 */
[----:B------:R-:W-:Y:S02]  /*23610*/  ISETP.NE.AND.EX P0, PT, RZ, UR5, PT, P0 ;  /* 0x00000005ff007c0c */ /* 0x000fe4000bf05300 */
[----:B------:R-:W-:Y:S02]  /*23620*/  ISETP.NE.AND.EX P1, PT, RZ, UR7, PT, P1 ;  /* 0x00000007ff007c0c */ /* 0x000fe4000bf25310 */
[C---:B------:R-:W-:Y:S02]  /*23630*/  IADD3 R4, P4, R25.reuse, UR6, RZ ;  /* 0x0000000619047c10 */ /* 0x040fe4000ff9e0ff */
[----:B-1----:R-:W-:Y:S01]  /*23640*/  IADD3 R2, P3, R25, UR4, RZ ;  /* 0x0000000419027c10 */ /* 0x002fe2000ff7e0ff */
[----:B------:R-:W-:Y:S01]  /*23650*/  ULDC UR4, c[0x0][0x288] ;  /* 0x0000a20000047ab9 */ /* 0x000fe20000000800 */
[----:B0-----:R-:W-:-:S02]  /*23660*/  MOV R0, RZ ;  /* 0x000000ff00007202 */ /* 0x001fc40000000f00 */
[C---:B------:R-:W-:Y:S02]  /*23670*/  IADD3.X R3, R26.reuse, UR5, RZ, P3, !PT ;  /* 0x000000051a037c10 */ /* 0x040fe40009ffe4ff */
[----:B------:R-:W-:Y:S01]  /*23680*/  @P2 IADD3 R6, P3, R25, UR8, RZ ;  /* 0x0000000819062c10 */ /* 0x000fe2000ff7e0ff */
[----:B------:R-:W-:Y:S01]  /*23690*/  IMAD.U32 R8, RZ, RZ, UR4 ;  /* 0x00000004ff087e24 */ /* 0x000fe2000f8e00ff */
[C---:B------:R-:W-:Y:S01]  /*236a0*/  IADD3.X R5, R26.reuse, UR7, RZ, P4, !PT ;  /* 0x000000071a057c10 */ /* 0x040fe2000a7fe4ff */
[----:B------:R-:W5:Y:S01]  /*236b0*/  @P0 LDG.E R28, desc[UR36][R2.64] ;  /* 0x00000024021c0981 */ /* 0x000f62000c1e1900 */
[----:B------:R-:W-:Y:S01]  /*236c0*/  @P2 IADD3.X R7, R26, UR9, RZ, P3, !PT ;  /* 0x000000091a072c10 */ /* 0x000fe20009ffe4ff */
[----:B------:R-:W-:Y:S02]  /*236d0*/  ULDC.64 UR4, c[0x0][0x418] ;  /* 0x0001060000047ab9 */ /* 0x000fe40000000a00 */
[----:B------:R-:W5:Y:S04]  /*236e0*/  @P1 LDG.E R0, desc[UR36][R4.64] ;  /* 0x0000002404001981 */ /* 0x000f68000c1e1900 */
[----:B------:R0:W2:Y:S01]  /*236f0*/  @P2 LDG.E R8, desc[UR36][R6.64] ;  /* 0x0000002406082981 */ /* 0x0000a2000c1e1900 */
[----:B------:R-:W-:-:S03]  /*23700*/  UISETP.NE.U32.AND UP0, UPT, UR4, URZ, UPT ;  /* 0x0000003f0400728c */ /* 0x000fc6000bf05070 */
[----:B------:R-:W-:Y:S01]  /*23710*/  ULDC UR4, c[0x0][0x424] ;  /* 0x0001090000047ab9 */ /* 0x000fe20000000800 */
[----:B------:R-:W-:-:S03]  /*23720*/  UISETP.NE.AND.EX UP0, UPT, UR5, URZ, UPT, UP0 ;  /* 0x0000003f0500728c */ /* 0x000fc6000bf05300 */
[----:B------:R-:W-:Y:S01]  /*23730*/  ULDC UR5, c[0x0][0x2f0] ;  /* 0x0000bc0000057ab9 */ /* 0x000fe20000000800 */
[----:B------:R-:W-:-:S04]  /*23740*/  USEL UR4, UR4, 0x1, UP0 ;  /* 0x0000000104047887 */ /* 0x000fc80008000000 */
[----:B------:R-:W-:-:S03]  /*23750*/  UIMAD UR4, UR4, UR5, URZ ;  /* 0x00000005040472a4 */ /* 0x000fc6000f8e023f */
[----:B------:R-:W-:Y:S02]  /*23760*/  ULDC UR5, c[0x0][0x348] ;  /* 0x0000d20000057ab9 */ /* 0x000fe40000000800 */
[----:B0-----:R-:W-:Y:S02]  /*23770*/  IMAD.U32 R6, RZ, RZ, UR5 ;  /* 0x00000005ff067e24 */ /* 0x001fe4000f8e00ff */
[----:B------:R-:W-:Y:S01]  /*23780*/  IMAD.U32 R7, RZ, RZ, UR4 ;  /* 0x00000004ff077e24 */ /* 0x000fe2000f8e00ff */
[----:B--2---:R0:W-:Y:S01]  /*23790*/  STL [R1+0x1c], R8 ;  /* 0x00001c0801007387 */ /* 0x0041e20000100800 */
[----:B------:R-:W-:Y:S01]  /*237a0*/  IMAD.MOV.U32 R9, RZ, RZ, R8 ;  /* 0x000000ffff097224 */ /* 0x000fe200078e0008 */
[----:B------:R-:W-:Y:S06]  /*237b0*/  @P2 BRA `(.L_x_3172) ;  /* 0x0000000000142947 */ /* 0x000fec0003800000 */
[----:B------:R-:W-:Y:S05]  /*237c0*/  @!P0 BRA `(.L_x_3172) ;  /* 0x0000000000108947 */ /* 0x000fea0003800000 */
[----:B0-----:R-:W2:Y:S04]  /*237d0*/  LDG.E R8, desc[UR36][R2.64] ;  /* 0x0000002402087981 */ /* 0x001ea8000c1e1900 */
[----:B------:R-:W2:Y:S02]  /*237e0*/  LDG.E R2, desc[UR36][R2.64+0x4] ;  /* 0x0000042402027981 */ /* 0x000ea4000c1e1900 */
[----:B--2---:R-:W-:-:S05]  /*237f0*/  IMAD.IADD R9, R2, 0x1, -R8 ;  /* 0x0000000102097824 */ /* 0x004fca00078e0a08 */
[----:B------:R1:W-:Y:S02]  /*23800*/  STL [R1+0x1c], R9 ;  /* 0x00001c0901007387 */ /* 0x0003e40000100800 */
.L_x_3172:
[----:B------:R-:W-:Y:S01]  /*23810*/  ULDC.64 UR4, c[0x0][0xa20] ;  /* 0x0002880000047ab9 */ /* 0x000fe20000000a00 */
[----:B------:R-:W-:Y:S02]  /*23820*/  MOV R33, R24 ;  /* 0x0000001800217202 */ /* 0x000fe40000000f00 */
[----:B------:R-:W-:-:S04]  /*23830*/  ISETP.NE.U32.AND P0, PT, RZ, UR4, PT ;  /* 0x00000004ff007c0c */ /* 0x000fc8000bf05070 */
[----:B------:R-:W-:-:S13]  /*23840*/  ISETP.NE.AND.EX P0, PT, RZ, UR5, PT, P0 ;  /* 0x00000005ff007c0c */ /* 0x000fda000bf05300 */
[----:B------:R-:W-:Y:S05]  /*23850*/  @!P0 BRA `(.L_x_3173) ;  /* 0x0000000000108947 */ /* 0x000fea0003800000 */
[----:B------:R-:W-:-:S04]  /*23860*/  IADD3 R2, P0, R25, UR4, RZ ;  /* 0x0000000419027c10 */ /* 0x000fc8000ff1e0ff */
[----:B------:R-:W-:-:S05]  /*23870*/  IADD3.X R3, R26, UR5, RZ, P0, !PT ;  /* 0x000000051a037c10 */ /* 0x000fca00087fe4ff */
[----:B------:R2:W5:Y:S01]  /*23880*/  LDG.E R7, desc[UR36][R2.64] ;  /* 0x0000002402077981 */ /* 0x000562000c1e1900 */
[----:B------:R-:W-:Y:S05]  /*23890*/  BRA `(.L_x_3174) ;  /* 0x0000000000247947 */ /* 0x000fea0003800000 */
.L_x_3173:
[----:B------:R-:W-:Y:S02]  /*238a0*/  ULDC.64 UR4, c[0x0][0xa08] ;  /* 0x0002820000047ab9 */ /* 0x000fe40000000a00 */
[----:B------:R-:W-:-:S04]  /*238b0*/  ISETP.NE.U32.AND P0, PT, RZ, UR4, PT ;  /* 0x00000004ff007c0c */ /* 0x000fc8000bf05070 */
[----:B------:R-:W-:-:S13]  /*238c0*/  ISETP.NE.AND.EX P0, PT, RZ, UR5, PT, P0 ;  /* 0x00000005ff007c0c */ /* 0x000fda000bf05300 */
[----:B------:R-:W-:Y:S05]  /*238d0*/  @!P0 BRA `(.L_x_3174) ;  /* 0x0000000000148947 */ /* 0x000fea0003800000 */
[----:B------:R-:W2:Y:S02]  /*238e0*/  LDC.64 R2, c[0x0][0xa08] ;  /* 0x00028200ff027b82 */ /* 0x000ea40000000a00 */
[----:B--2---:R-:W-:-:S05]  /*238f0*/  IMAD.WIDE R2, R33, 0x4, R2 ;  /* 0x0000000421027825 */ /* 0x004fca00078e0202 */
[----:B------:R-:W2:Y:S04]  /*23900*/  LDG.E R7, desc[UR36][R2.64] ;  /* 0x0000002402077981 */ /* 0x000ea8000c1e1900 */
[----:B------:R-:W2:Y:S02]  /*23910*/  LDG.E R2, desc[UR36][R2.64+0x4] ;  /* 0x0000042402027981 */ /* 0x000ea4000c1e1900 */
[----:B--2---:R-:W-:-:S07]  /*23920*/  IMAD.IADD R7, R2, 0x1, -R7 ;  /* 0x0000000102077824 */ /* 0x004fce00078e0a07 */
.L_x_3174:
[----:B--2---:R-:W2:Y:S01]  /*23930*/  @P1 LDG.E R2, desc[UR36][R4.64] ;  /* 0x0000002404021981 */ /* 0x004ea2000c1e1900 */
[----:B------:R-:W3:Y:S03]  /*23940*/  LDC R3, c[0x0][0x448] ;  /* 0x00011200ff037b82 */ /* 0x000ee60000000800 */
[----:B------:R4:W2:Y:S01]  /*23950*/  @P1 LDG.E R5, desc[UR36][R4.64+0x4] ;  /* 0x0000042404051981 */ /* 0x0008a2000c1e1900 */
[----:B-----5:R-:W-:Y:S01]  /*23960*/  IADD3 R7, -R37, R7, RZ ;  /* 0x0000000725077210 */ /* 0x020fe20007ffe1ff */
[----:B------:R-:W-:Y:S01]  /*23970*/  BSSY B0, `(.L_x_3175) ;  /* 0x0000125000007945 */ /* 0x000fe20003800000 */
[----:B---3--:R-:W-:-:S13]  /*23980*/  ISETP.NE.AND P0, PT, R3, 0x1, PT ;  /* 0x000000010300780c */ /* 0x008fda0003f05270 */
[----:B------:R-:W3:Y:S08]  /*23990*/  @P0 LDC R3, c[0x0][0x44c] ;  /* 0x00011300ff030b82 */ /* 0x000ef00000000800 */
[----:B----4-:R-:W4:Y:S01]  /*239a0*/  @P0 LDC R4, c[0x0][0x450] ;  /* 0x00011400ff040b82 */ /* 0x010f220000000800 */
[----:B--2---:R-:W-:Y:S02]  /*239b0*/  @P1 IMAD.IADD R6, R5, 0x1, -R2 ;  /* 0x0000000105061824 */ /* 0x004fe400078e0a02 */
[----:B------:R-:W-:-:S02]  /*239c0*/  IMAD.SHL.U32 R2, R17, 0x80, RZ ;  /* 0x0000008011027824 */ /* 0x000fc400078e00ff */
[----:B------:R-:W-:Y:S02]  /*239d0*/  IMAD.IADD R27, R7, 0x1, R6 ;  /* 0x00000001071b7824 */ /* 0x000fe400078e0206 */
[----:B------:R-:W-:Y:S02]  /*239e0*/  VIADD R2, R2, 0x7f ;  /* 0x0000007f02027836 */ /* 0x000fe40000000000 */
[----:B------:R-:W-:Y:S02]  /*239f0*/  VIADD R20, R27, 0x7f ;  /* 0x0000007f1b147836 */ /* 0x000fe40000000000 */
[----:B---3--:R-:W-:-:S04]  /*23a00*/  @P0 IMAD.HI.U32 R5, R2, R3, RZ ;  /* 0x0000000302050227 */ /* 0x008fc800078e00ff */
[----:B------:R-:W-:Y:S01]  /*23a10*/  IMAD.MOV.U32 R3, RZ, RZ, R2 ;  /* 0x000000ffff037224 */ /* 0x000fe200078e0002 */
[----:B------:R-:W-:Y:S02]  /*23a20*/  SHF.R.S32.HI R2, RZ, 0x1f, R20 ;  /* 0x0000001fff027819 */ /* 0x000fe40000011414 */
[----:B----4-:R-:W-:Y:S02]  /*23a30*/  @P0 SHF.R.U32.HI R3, RZ, R4, R5 ;  /* 0x00000004ff030219 */ /* 0x010fe40000011605 */
[----:B------:R-:W-:Y:S02]  /*23a40*/  LEA.HI R20, R2, R20, RZ, 0x7 ;  /* 0x0000001402147211 */ /* 0x000fe400078f38ff */
[----:B------:R-:W-:Y:S02]  /*23a50*/  IADD3 R2, R27, 0x80, -R9 ;  /* 0x000000801b027810 */ /* 0x000fe40007ffe809 */
[----:B------:R-:W-:-:S03]  /*23a60*/  SHF.R.S32.HI R20, RZ, 0x7, R20 ;  /* 0x00000007ff147819 */ /* 0x000fc60000011414 */
[----:B------:R-:W-:-:S05]  /*23a70*/  IMAD.IADD R3, R2, 0x1, R3 ;  /* 0x0000000102037824 */ /* 0x000fca00078e0203 */
[----:B------:R-:W-:-:S04]  /*23a80*/  SHF.R.S32.HI R4, RZ, 0x1f, R3 ;  /* 0x0000001fff047819 */ /* 0x000fc80000011403 */
[----:B------:R-:W-:-:S04]  /*23a90*/  LEA.HI R4, R4, R3, RZ, 0x7 ;  /* 0x0000000304047211 */ /* 0x000fc800078f38ff */
[----:B------:R-:W-:-:S04]  /*23aa0*/  SHF.R.S32.HI R4, RZ, 0x7, R4 ;  /* 0x00000007ff047819 */ /* 0x000fc80000011404 */
[----:B------:R-:W-:-:S05]  /*23ab0*/  VIMNMX R3, R20, R4, PT ;  /* 0x0000000414037248 */ /* 0x000fca0003fe0100 */
[--C-:B------:R-:W-:Y:S02]  /*23ac0*/  IMAD R3, R3, 0x80, -R7.reuse ;  /* 0x0000008003037824 */ /* 0x100fe400078e0a07 */
[----:B------:R-:W-:-:S03]  /*23ad0*/  IMAD.MOV R7, RZ, RZ, -R7 ;  /* 0x000000ffff077224 */ /* 0x000fc600078e0a07 */
[----:B------:R-:W-:Y:S02]  /*23ae0*/  VIMNMX R3, R3, R6, PT ;  /* 0x0000000603037248 */ /* 0x000fe40003fe0100 */
[----:B------:R-:W-:-:S04]  /*23af0*/  VIMNMX R7, RZ, R7, !PT ;  /* 0x00000007ff077248 */ /* 0x000fc80007fe0100 */
[----:B------:R-:W-:Y:S02]  /*23b00*/  ISETP.GT.AND P0, PT, R3, R7, PT ;  /* 0x000000070300720c */ /* 0x000fe40003f04270 */
[----:B------:R-:W-:-:S11]  /*23b10*/  SHF.R.U32.HI R5, RZ, 0x7, R7 ;  /* 0x00000007ff057819 */ /* 0x000fd60000011607 */
[----:B------:R-:W-:-:S04]  /*23b20*/  @P0 IADD3 R3, R3, 0x7f, RZ ;  /* 0x0000007f03030810 */ /* 0x000fc80007ffe0ff */
        /* <DEDUP_REMOVED lines=10> */
[----:B------:R-:W2:Y:S02]  /*23bd0*/  S2R R6, SR_TID.X ;  /* 0x0000000000067919 */ /* 0x000ea40000002100 */
[----:B--2---:R-:W-:-:S04]  /*23be0*/  SHF.R.U32.HI R6, RZ, 0x5, R6 ;  /* 0x00000005ff067819 */ /* 0x004fc80000011606 */
[----:B------:R-:W-:-:S05]  /*23bf0*/  LOP3.LUT R6, R6, 0x3, RZ, 0xc0, !PT ;  /* 0x0000000306067812 */ /* 0x000fca00078ec0ff */
[----:B------:R2:W3:Y:S02]  /*23c00*/  SHFL.IDX PT, R14, R6, RZ, 0x1f ;  /* 0x00001fff060e7589 */ /* 0x0004e400000e0000 */
.L_x_3484:
[----:B---3--:R-:W-:Y:S02]  /*23c10*/  ISETP.NE.AND P0, PT, R14, RZ, PT ;  /* 0x000000ff0e00720c */ /* 0x008fe40003f05270 */
[----:B------:R-:W-:-:S11]  /*23c20*/  PLOP3.LUT P6, PT, PT, PT, PT, 0x8, 0x0 ;  /* 0x000000000000781c */ /* 0x000fd60003fce170 */
[----:B------:R-:W-:Y:S05]  /*23c30*/  @P0 BRA `(.L_x_3178) ;  /* 0x00000000000c0947 */ /* 0x000fea0003800000 */
[----:B------:R-:W-:-:S03]  /*23c40*/  UMOV UR4, 0xffffffff ;  /* 0xffffffff00047882 */ /* 0x000fc60000000000 */
[----:B------:R-:W-:Y:S05]  /*23c50*/  BRA.DIV UR4, `(.L_x_3179) ;  /* 0x000000b204887947 */ /* 0x000fea000b800000 */
[----:B------:R-:W-:-:S13]  /*23c60*/  ELECT P6, URZ, PT ;  /* 0x00000000003f782f */ /* 0x000fda00038c0000 */
.L_x_3178:
[----:B--2---:R-:W2:Y:S01]  /*23c70*/  LDL R6, [R1+0x28] ;  /* 0x0000280001067983 */ /* 0x004ea20000100800 */
[----:B------:R-:W-:Y:S01]  /*23c80*/  BSSY B1, `(.L_x_3180) ;  /* 0x0000008000017945 */ /* 0x000fe20003800000 */
[----:B--2---:R-:W-:-:S05]  /*23c90*/  VIADD R6, R6, 0x1 ;  /* 0x0000000106067836 */ /* 0x004fca0000000000 */
[----:B------:R-:W-:-:S04]  /*23ca0*/  LEA.HI R7, R6, R6, RZ, 0x1 ;  /* 0x0000000606077211 */ /* 0x000fc800078f08ff */
[----:B------:R-:W-:-:S05]  /*23cb0*/  LOP3.LUT R7, R7, 0xfffffffe, RZ, 0xc0, !PT ;  /* 0xfffffffe07077812 */ /* 0x000fca00078ec0ff */
[----:B------:R-:W-:-:S05]  /*23cc0*/  IMAD.IADD R6, R6, 0x1, -R7 ;  /* 0x0000000106067824 */ /* 0x000fca00078e0a07 */
[----:B------:R-:W-:-:S04]  /*23cd0*/  SHF.L.U32 R6, R6, 0x1f, RZ ;  /* 0x0000001f06067819 */ /* 0x000fc800000006ff */
[----:B------:R-:W2:Y:S02]  /*23ce0*/  SYNCS.PHASECHK.TRANS64.TRYWAIT P0, [R22+URZ+0x38820], R6 ;  /* 0x03882006160075a7 */ /* 0x000ea4000800017f */
[----:B--2---:R-:W-:Y:S05]  /*23cf0*/  @!P0 BRA `(.L_x_3181) ;  /* 0x000000b000808947 */ /* 0x004fea0003800000 */
.L_x_3487:
[----:B------:R-:W-:Y:S05]  /*23d00*/  BSYNC B1 ;  /* 0x0000000000017941 */ /* 0x000fea0003800000 */
.L_x_3180:
[----:B------:R-:W-:Y:S04]  /*23d10*/  BSSY B1, `(.L_x_3182) ;  /* 0x000006c000017945 */ /* 0x000fe80003800000 */
[----:B------:R-:W-:Y:S05]  /*23d20*/  @!P6 BRA `(.L_x_3183) ;  /* 0x0000000400a8e947 */ /* 0x000fea0003800000 */
[----:B------:R-:W-:Y:S01]  /*23d30*/  IMAD R10, R29, 0x8, R22 ;  /* 0x000000081d0a7824 */ /* 0x000fe200078e0216 */
[----:B-1----:R-:W-:Y:S01]  /*23d40*/  SHF.L.U32 R9, R32, 0x1f, RZ ;  /* 0x0000001f20097819 */ /* 0x002fe200000006ff */
[----:B------:R-:W1:Y:S01]  /*23d50*/  S2R R7, SR_TID.X ;  /* 0x0000000000077919 */ /* 0x000e620000002100 */
[----:B------:R-:W-:Y:S02]  /*23d60*/  BSSY B2, `(.L_x_3184) ;  /* 0x0000005000027945 */ /* 0x000fe40003800000 */
[----:B------:R-:W3:Y:S01]  /*23d70*/  SYNCS.PHASECHK.TRANS64.TRYWAIT P0, [R10+URZ+0x388a0], R9 ;  /* 0x0388a0090a0075a7 */ /* 0x000ee2000800017f */
[----:B-1----:R-:W-:-:S04]  /*23d80*/  LOP3.LUT R7, R7, 0x7f, RZ, 0xc0, !PT ;  /* 0x0000007f07077812 */ /* 0x002fc800078ec0ff */
[----:B------:R-:W-:Y:S01]  /*23d90*/  ISETP.NE.AND P1, PT, R7, RZ, PT ;  /* 0x000000ff0700720c */ /* 0x000fe20003f25270 */
[----:B---3--:R-:W-:-:S12]  /*23da0*/  @!P0 BRA `(.L_x_3185) ;  /* 0x000000b000688947 */ /* 0x008fd80003800000 */
.L_x_3488:
[----:B------:R-:W-:Y:S05]  /*23db0*/  BSYNC B2 ;  /* 0x0000000000027941 */ /* 0x000fea0003800000 */
.L_x_3184:
[----:B------:R-:W-:Y:S04]  /*23dc0*/  BSSY B2, `(.L_x_3186) ;  /* 0x0000009000027945 */ /* 0x000fe80003800000 */
[----:B------:R-:W-:Y:S05]  /*23dd0*/  @P1 BRA `(.L_x_3187) ;  /* 0x00000000001c1947 */ /* 0x000fea0003800000 */
[----:B--2---:R-:W2:Y:S02]  /*23de0*/  S2R R6, SR_TID.X ;  /* 0x0000000000067919 */ /* 0x004ea40000002100 */
[----:B--2---:R-:W-:Y:S01]  /*23df0*/  LOP3.LUT R7, R6, 0x1f, RZ, 0xc0, !PT ;  /* 0x0000001f06077812 */ /* 0x004fe200078ec0ff */
[----:B------:R-:W-:-:S03]  /*23e00*/  IMAD.MOV.U32 R6, RZ, RZ, 0x8000 ;  /* 0x00008000ff067424 */ /* 0x000fc600078e00ff */
[----:B------:R-:W-:Y:S01]  /*23e10*/  ISETP.NE.AND P0, PT, R7, RZ, PT ;  /* 0x000000ff0700720c */ /* 0x000fe20003f05270 */
[----:B------:R3:W-:-:S12]  /*23e20*/  SYNCS.ARRIVE.TRANS64 RZ, [R10+URZ+0x38890], R6 ;  /* 0x038890060aff79a7 */ /* 0x0007d8000800003f */
[----:B---3--:R-:W-:Y:S05]  /*23e30*/  @!P0 BRA `(.L_x_3187) ;  /* 0x0000000000048947 */ /* 0x008fea0003800000 */
[----:B------:R-:W-:Y:S01]  /*23e40*/  BPT.TRAP 0x1 ;  /* 0x000000040000795c */ /* 0x000fe20000300000 */
.L_x_3187:
[----:B------:R-:W-:Y:S05]  /*23e50*/  BSYNC B2 ;  /* 0x0000000000027941 */ /* 0x000fea0003800000 */
.L_x_3186:
[----:B------:R-:W-:Y:S01]  /*23e60*/  MOV R15, RZ ;  /* 0x000000ff000f7202 */ /* 0x000fe20000000f00 */
[----:B------:R-:W-:Y:S01]  /*23e70*/  IMAD R7, R4, 0x80, R0 ;  /* 0x0000008004077824 */ /* 0x000fe200078e0200 */
[----:B------:R-:W-:Y:S01]  /*23e80*/  UIADD3 UR4, UP0, UR40, 0x570, URZ ;  /* 0x0000057028047890 */ /* 0x000fe2000ff1e03f */
[----:B0-----:R-:W-:Y:S01]  /*23e90*/  IMAD R8, R29, 0x8000, R22 ;  /* 0x000080001d087824 */ /* 0x001fe200078e0216 */
[----:B------:R-:W-:Y:S01]  /*23ea0*/  R2UR UR10, R15 ;  /* 0x000000000f0a72ca */ /* 0x000fe200000e0000 */
[----:B------:R-:W-:Y:S01]  /*23eb0*/  VIADD R7, R7, 0xffffff80 ;  /* 0xffffff8007077836 */ /* 0x000fe20000000000 */
[----:B------:R-:W-:Y:S01]  /*23ec0*/  PLOP3.LUT P0, PT, PT, PT, PT, 0x80, 0x0 ;  /* 0x000000000000781c */ /* 0x000fe20003f0f070 */
[----:B--2---:R-:W-:Y:S01]  /*23ed0*/  VIADD R6, R10, 0x38890 ;  /* 0x000388900a067836 */ /* 0x004fe20000000000 */
[----:B------:R-:W-:Y:S01]  /*23ee0*/  UIADD3.X UR5, URZ, UR41, URZ, UP0, !UPT ;  /* 0x000000293f057290 */ /* 0x000fe200087fe43f */
[----:B------:R-:W-:Y:S01]  /*23ef0*/  VIADD R11, R8, 0x28400 ;  /* 0x00028400080b7836 */ /* 0x000fe20000000000 */
[----:B------:R-:W-:Y:S01]  /*23f00*/  UMOV UR6, 0x0 ;  /* 0x0000000000067882 */ /* 0x000fe20000000000 */
[----:B------:R-:W-:-:S09]  /*23f10*/  UMOV UR7, 0x12f00000 ;  /* 0x12f0000000077882 */ /* 0x000fd20000000000 */
.L_x_3188:
        /* <DEDUP_REMOVED lines=16> */
.L_x_3189:
        /* <DEDUP_REMOVED lines=13> */
.L_x_3489:
[----:B------:R-:W-:Y:S05]  /*240f0*/  BSYNC B2 ;  /* 0x0000000000027941 */ /* 0x000fea0003800000 */
.L_x_3190:
        /* <DEDUP_REMOVED lines=11> */
.L_x_3193:
[----:B------:R-:W-:Y:S05]  /*241b0*/  BSYNC B2 ;  /* 0x0000000000027941 */ /* 0x000fea0003800000 */
.L_x_3192:
        /* <DEDUP_REMOVED lines=8> */
.L_x_3194:
        /* <DEDUP_REMOVED lines=15> */
.L_x_3195:
        /* <DEDUP_REMOVED lines=9> */
[----:B---3--:R-:W-:Y:S05]  /*243c0*/  @P0 BRA.U.ANY `(.L_x_3195) ;  /* 0xfffffffd00d80947 */ /* 0x008fea000393ffff */
.L_x_3183:
[----:B------:R-:W-:Y:S05]  /*243d0*/  BSYNC B1 ;  /* 0x0000000000017941 */ /* 0x000fea0003800000 */
.L_x_3182:
[----:B------:R-:W-:Y:S01]  /*243e0*/  VIADD R10, R4, 0xfffffffe ;  /* 0xfffffffe040a7836 */ /* 0x000fe20000000000 */
        /* <DEDUP_REMOVED lines=8> */
.L_x_3210:
[----:B------:R-:W-:Y:S05]  /*24470*/  YIELD ;  /* 0x0000000000007946 */ /* 0x000fea0003800000 */
[----:B------:R-:W-:Y:S04]  /*24480*/  BSSY B1, `(.L_x_3196) ;  /* 0x000006b000017945 */ /* 0x000fe80003800000 */
[----:B------:R-:W-:Y:S05]  /*24490*/  @!P6 BRA `(.L_x_3197) ;  /* 0x0000000400a4e947 */ /* 0x000fea0003800000 */
[----:B-1----:R-:W-:Y:S01]  /*244a0*/  IMAD R9, R29, 0x8, R22 ;  /* 0x000000081d097824 */ /* 0x002fe200078e0216 */
[----:B0-----:R-:W-:Y:S01]  /*244b0*/  SHF.L.U32 R8, R32, 0x1f, RZ ;  /* 0x0000001f20087819 */ /* 0x001fe200000006ff */
[----:B------:R-:W0:Y:S01]  /*244c0*/  S2R R4, SR_TID.X ;  /* 0x0000000000047919 */ /* 0x000e220000002100 */
[----:B------:R-:W-:Y:S02]  /*244d0*/  BSSY B2, `(.L_x_3198) ;  /* 0x0000005000027945 */ /* 0x000fe40003800000 */
[----:B------:R-:W1:Y:S01]  /*244e0*/  SYNCS.PHASECHK.TRANS64.TRYWAIT P1, [R9+URZ+0x388a0], R8 ;  /* 0x0388a008090075a7 */ /* 0x000e62000802017f */
[----:B0-----:R-:W-:-:S04]  /*244f0*/  LOP3.LUT R4, R4, 0x7f, RZ, 0xc0, !PT ;  /* 0x0000007f04047812 */ /* 0x001fc800078ec0ff */
[----:B------:R-:W-:Y:S01]  /*24500*/  ISETP.NE.AND P2, PT, R4, RZ, PT ;  /* 0x000000ff0400720c */ /* 0x000fe20003f45270 */
[----:B-1----:R-:W-:-:S12]  /*24510*/  @!P1 BRA `(.L_x_3199) ;  /* 0x000000a800b49947 */ /* 0x002fd80003800000 */
.L_x_3490:
[----:B------:R-:W-:Y:S05]  /*24520*/  BSYNC B2 ;  /* 0x0000000000027941 */ /* 0x000fea0003800000 */
.L_x_3198:
[----:B------:R-:W-:Y:S04]  /*24530*/  BSSY B2, `(.L_x_3200) ;  /* 0x0000009000027945 */ /* 0x000fe80003800000 */
[----:B------:R-:W-:Y:S05]  /*24540*/  @P2 BRA `(.L_x_3201) ;  /* 0x00000000001c2947 */ /* 0x000fea0003800000 */
[----:B------:R-:W2:Y:S02]  /*24550*/  S2R R4, SR_TID.X ;  /* 0x0000000000047919 */ /* 0x000ea40000002100 */
[----:B--2---:R-:W-:Y:S01]  /*24560*/  LOP3.LUT R6, R4, 0x1f, RZ, 0xc0, !PT ;  /* 0x0000001f04067812 */ /* 0x004fe200078ec0ff */
[----:B------:R-:W-:-:S03]  /*24570*/  IMAD.MOV.U32 R4, RZ, RZ, 0x8000 ;  /* 0x00008000ff047424 */ /* 0x000fc600078e00ff */
[----:B------:R-:W-:Y:S01]  /*24580*/  ISETP.NE.AND P1, PT, R6, RZ, PT ;  /* 0x000000ff0600720c */ /* 0x000fe20003f25270 */
[----:B------:R1:W-:-:S12]  /*24590*/  SYNCS.ARRIVE.TRANS64 RZ, [R9+URZ+0x38890], R4 ;  /* 0x0388900409ff79a7 */ /* 0x0003d8000800003f */
[----:B-1----:R-:W-:Y:S05]  /*245a0*/  @!P1 BRA `(.L_x_3201) ;  /* 0x0000000000049947 */ /* 0x002fea0003800000 */
[----:B------:R-:W-:Y:S01]  /*245b0*/  BPT.TRAP 0x1 ;  /* 0x000000040000795c */ /* 0x000fe20000300000 */
.L_x_3201:
[----:B------:R-:W-:Y:S05]  /*245c0*/  BSYNC B2 ;  /* 0x0000000000027941 */ /* 0x000fea0003800000 */
.L_x_3200:
[----:B------:R-:W-:Y:S01]  /*245d0*/  MOV R14, RZ ;  /* 0x000000ff000e7202 */ /* 0x000fe20000000f00 */
[----:B------:R-:W-:Y:S01]  /*245e0*/  IMAD R7, R29, 0x8000, R22 ;  /* 0x000080001d077824 */ /* 0x000fe200078e0216 */
[----:B------:R-:W-:Y:S01]  /*245f0*/  UIADD3 UR4, UP0, UR40, 0x570, URZ ;  /* 0x0000057028047890 */ /* 0x000fe2000ff1e03f */
[----:B------:R-:W-:Y:S01]  /*24600*/  PLOP3.LUT P1, PT, PT, PT, PT, 0x80, 0x0 ;  /* 0x000000000000781c */ /* 0x000fe20003f2f070 */
[----:B--2---:R-:W-:Y:S01]  /*24610*/  IMAD R6, R10, 0x80, R0 ;  /* 0x000000800a067824 */ /* 0x004fe200078e0200 */
[----:B------:R-:W-:Y:S01]  /*24620*/  R2UR UR10, R14 ;  /* 0x000000000e0a72ca */ /* 0x000fe200000e0000 */
[----:B------:R-:W-:Y:S01]  /*24630*/  VIADD R4, R9, 0x38890 ;  /* 0x0003889009047836 */ /* 0x000fe20000000000 */
[----:B------:R-:W-:Y:S01]  /*24640*/  UIADD3.X UR5, URZ, UR41, URZ, UP0, !UPT ;  /* 0x000000293f057290 */ /* 0x000fe200087fe43f */
[----:B------:R-:W-:Y:S01]  /*24650*/  VIADD R11, R7, 0x28400 ;  /* 0x00028400070b7836 */ /* 0x000fe20000000000 */
[----:B------:R-:W-:Y:S01]  /*24660*/  UMOV UR6, 0x0 ;  /* 0x0000000000067882 */ /* 0x000fe20000000000 */
[----:B------:R-:W-:-:S10]  /*24670*/  UMOV UR7, 0x12f00000 ;  /* 0x12f0000000077882 */ /* 0x000fd40000000000 */
.L_x_3202:
        /* <DEDUP_REMOVED lines=12> */
[----:B------:R-:W-:Y:S01]  /*24740*/  UMOV UR6, 0x0 ;  /* 0x0000000000067882 */ /* 0x000fe20000000000 */
[----:B------:R-:W-:Y:S01]  /*24750*/  IADD3 R11, R7, 0x2c400, RZ ;  /* 0x0002c400070b7810 */ /* 0x000fe20007ffe0ff */
[----:B------:R-:W-:Y:S01]  /*24760*/  UMOV UR7, 0x12f00000 ;  /* 0x12f0000000077882 */ /* 0x000fe20000000000 */
[----:B------:R-:W-:-:S15]  /*24770*/  R2UR UR10, R15 ;  /* 0x000000000f0a72ca */ /* 0x000fde00000e0000 */
.L_x_3203:
        /* <DEDUP_REMOVED lines=13> */
.L_x_3491:
[----:B------:R-:W-:Y:S05]  /*24850*/  BSYNC B2 ;  /* 0x0000000000027941 */ /* 0x000fea0003800000 */
.L_x_3204:
        /* <DEDUP_REMOVED lines=11> */
.L_x_3207:
[----:B------:R-:W-:Y:S05]  /*24910*/  BSYNC B2 ;  /* 0x0000000000027941 */ /* 0x000fea0003800000 */
.L_x_3206:
        /* <DEDUP_REMOVED lines=8> */
.L_x_3208:
        /* <DEDUP_REMOVED lines=15> */
.L_x_3209:
        /* <DEDUP_REMOVED lines=10> */
.L_x_3197:
[----:B------:R-:W-:Y:S05]  /*24b30*/  BSYNC B1 ;  /* 0x0000000000017941 */ /* 0x000fea0003800000 */
.L_x_3196:
        /* <DEDUP_REMOVED lines=8> */
.L_x_3176:
[----:B------:R-:W-:Y:S05]  /*24bc0*/  BSYNC B0 ;  /* 0x0000000000007941 */ /* 0x000fea0003800000 */
.L_x_3175:
[----:B------:R-:W3:Y:S01]  /*24bd0*/  LDC R0, c[0x0][0x448] ;  /* 0x00011200ff007b82 */ /* 0x000ee20000000800 */
[----:B------:R-:W-:Y:S01]  /*24be0*/  LEA R3, R17, 0x7f, 0x7 ;  /* 0x0000007f11037811 */ /* 0x000fe200078e38ff */
[----:B------:R-:W-:Y:S06]  /*24bf0*/  @!P0 WARPSYNC.ALL ;  /* 0x0000000000008948 */ /* 0x000fec0003800000 */
[----:B------:R-:W-:Y:S01]  /*24c00*/  @!P0 BAR.SYNC.DEFER_BLOCKING 0xc, 0x180 ;  /* 0x0306000000008b1d */ /* 0x000fe20000010000 */
[----:B---3--:R-:W-:-:S13]  /*24c10*/  ISETP.NE.AND P1, PT, R0, 0x1, PT ;  /* 0x000000010000780c */ /* 0x008fda0003f25270 */
[----:B------:R-:W3:Y:S08]  /*24c20*/  @P1 LDC R4, c[0x0][0x44c] ;  /* 0x00011300ff041b82 */ /* 0x000ef00000000800 */
[----:B------:R-:W4:Y:S01]  /*24c30*/  @P1 LDC R0, c[0x0][0x450] ;  /* 0x00011400ff001b82 */ /* 0x000f220000000800 */
[----:B---3--:R-:W-:-:S05]  /*24c40*/  @P1 IMAD.HI.U32 R4, R3, R4, RZ ;  /* 0x0000000403041227 */ /* 0x008fca00078e00ff */
[----:B----4-:R-:W-:-:S05]  /*24c50*/  @P1 SHF.R.U32.HI R3, RZ, R0, R4 ;  /* 0x00000000ff031219 */ /* 0x010fca0000011604 */
[----:B------:R-:W-:-:S05]  /*24c60*/  IMAD.IADD R3, R2, 0x1, R3 ;  /* 0x0000000102037824 */ /* 0x000fca00078e0203 */
[----:B------:R-:W-:-:S04]  /*24c70*/  SHF.R.S32.HI R0, RZ, 0x1f, R3 ;  /* 0x0000001fff007819 */ /* 0x000fc80000011403 */
[----:B------:R-:W-:-:S04]  /*24c80*/  LEA.HI R0, R0, R3, RZ, 0x7 ;  /* 0x0000000300007211 */ /* 0x000fc800078f38ff */
[----:B------:R-:W-:-:S04]  /*24c90*/  SHF.R.S32.HI R3, RZ, 0x7, R0 ;  /* 0x00000007ff037819 */ /* 0x000fc80000011400 */
[----:B------:R-:W-:-:S04]  /*24ca0*/  VIMNMX R5, R20, R3, PT ;  /* 0x0000000314057248 */ /* 0x000fc80003fe0100 */
[----:B------:R-:W-:Y:S01]  /*24cb0*/  ISETP.GT.AND P0, PT, R5, RZ, PT ;  /* 0x000000ff0500720c */ /* 0x000fe20003f04270 */
[----:B------:R3:W-:-:S12]  /*24cc0*/  STL [R1+0x20], R5 ;  /* 0x0000200501007387 */ /* 0x0007d80000100800 */
[----:B---3--:R-:W-:Y:S05]  /*24cd0*/  @P0 BRA `(.L_x_3211) ;  /* 0x0000000000440947 */ /* 0x008fea0003800000 */
[----:B--2---:R-:W2:Y:S02]  /*24ce0*/  S2R R6, SR_TID.X ;  /* 0x0000000000067919 */ /* 0x004ea40000002100 */
[----:B--2---:R-:W-:-:S04]  /*24cf0*/  LOP3.LUT R6, R6, 0x7f, RZ, 0xc0, !PT ;  /* 0x0000007f06067812 */ /* 0x004fc800078ec0ff */
[----:B------:R-:W-:-:S13]  /*24d00*/  ISETP.NE.AND P0, PT, R6, RZ, PT ;  /* 0x000000ff0600720c */ /* 0x000fda0003f05270 */
[----:B------:R-:W-:Y:S05]  /*24d10*/  @P0 BRA `(.L_x_3212) ;  /* 0x0000004800580947 */ /* 0x000fea0003800000 */
[----:B------:R-:W2:Y:S01]  /*24d20*/  S2R R5, SR_LANEID ;  /* 0x0000000000057919 */ /* 0x000ea20000000000 */
[----:B------:R-:W-:Y:S01]  /*24d30*/  VOTEU.ANY UR4, UPT, PT ;  /* 0x0000000000047886 */ /* 0x000fe200038e0100 */
[----:B------:R-:W3:Y:S01]  /*24d40*/  LDC.64 R2, c[0x0][0xc60] ;  /* 0x00031800ff027b82 */ /* 0x000ee20000000a00 */
[----:B------:R-:W2:Y:S02]  /*24d50*/  FLO.U32 R0, UR4 ;  /* 0x0000000400007d00 */ /* 0x000ea400080e0000 */
[----:B--2---:R-:W-:-:S06]  /*24d60*/  ISETP.EQ.U32.AND P0, PT, R0, R5, PT ;  /* 0x000000050000720c */ /* 0x004fcc0003f02070 */
[----:B------:R-:W3:Y:S07]  /*24d70*/  POPC R5, UR4 ;  /* 0x0000000400057d09 */ /* 0x000eee0008000000 */
[----:B---3--:R-:W2:Y:S01]  /*24d80*/  @P0 ATOMG.E.ADD.STRONG.GPU PT, R3, desc[UR36][R2.64], R5 ;  /* 0x00000005020309a8 */ /* 0x008ea200081ee1e4 */
[----:B------:R-:W3:Y:S02]  /*24d90*/  S2R R4, SR_LTMASK ;  /* 0x0000000000047919 */ /* 0x000ee40000003900 */
[----:B---3--:R-:W-:-:S04]  /*24da0*/  LOP3.LUT R4, R4, UR4, RZ, 0xc0, !PT ;  /* 0x0000000404047c12 */ /* 0x008fc8000f8ec0ff */
[----:B------:R-:W3:Y:S01]  /*24db0*/  POPC R7, R4 ;  /* 0x0000000400077309 */ /* 0x000ee20000000000 */
[----:B--2---:R-:W3:Y:S02]  /*24dc0*/  SHFL.IDX PT, R0, R3, R0, 0x1f ;  /* 0x00001f0003007589 */ /* 0x004ee400000e0000 */
[----:B---3--:R-:W-:Y:S01]  /*24dd0*/  IADD3 R16, R0, UR39, R7 ;  /* 0x0000002700107c10 */ /* 0x008fe2000fffe007 */
[----:B------:R-:W-:Y:S06]  /*24de0*/  BRA `(.L_x_3212) ;  /* 0x0000004800247947 */ /* 0x000fec0003800000 */
.L_x_3211:
        /* <DEDUP_REMOVED lines=10> */
[----:B------:R-:W3:Y:S01]  /*24e90*/  LDC.64 R2, c[0x4][R2] ;  /* 0x0100000002027b82 */ /* 0x000ee20000000a00 */
[----:B--2---:R-:W-:Y:S01]  /*24ea0*/  IMAD.U32 R6, RZ, RZ, UR8 ;  /* 0x00000008ff067e24 */ /* 0x004fe2000f8e00ff */
[----:B------:R-:W-:Y:S01]  /*24eb0*/  MOV R12, 0x1 ;  /* 0x00000001000c7802 */ /* 0x000fe20000000f00 */
[----:B------:R-:W-:Y:S02]  /*24ec0*/  IMAD.U32 R7, RZ, RZ, UR9 ;  /* 0x00000009ff077e24 */ /* 0x000fe4000f8e00ff */
[----:B------:R-:W-:-:S02]  /*24ed0*/  IMAD.U32 R10, RZ, RZ, UR4 ;  /* 0x00000004ff0a7e24 */ /* 0x000fc4000f8e00ff */
[----:B------:R-:W-:Y:S02]  /*24ee0*/  IMAD.U32 R11, RZ, RZ, UR5 ;  /* 0x00000005ff0b7e24 */ /* 0x000fe4000f8e00ff */
[----:B0-----:R-:W-:Y:S02]  /*24ef0*/  IMAD.MOV.U32 R8, RZ, RZ, 0x70 ;  /* 0x00000070ff087424 */ /* 0x001fe400078e00ff */
[----:B------:R-:W-:-:S07]  /*24f00*/  IMAD.MOV.U32 R13, RZ, RZ, RZ ;  /* 0x000000ffff0d7224 */ /* 0x000fce00078e00ff */
[----:B------:R-:W-:-:S07]  /*24f10*/  LEPC R20, `(.L_x_3214) ;  /* 0x000000001014794e */ /* 0x000fce0000000000 */
[----:B-1-3--:R-:W-:Y:S05]  /*24f20*/  CALL.ABS.NOINC R2 ;  /* 0x0000000002007343 */ /* 0x00afea0003c00000 */
.L_x_3214:
[----:B------:R-:W-:Y:S05]  /*24f30*/  BSYNC B6 ;  /* 0x0000000000067941 */ /* 0x000fea0003800000 */
.L_x_3213:
[----:B------:R-:W3:Y:S01]  /*24f40*/  LDL.LU R34, [R1] ;  /* 0x0000000001227983 */ /* 0x000ee20000300800 */
[----:B------:R-:W-:Y:S01]  /*24f50*/  VIADD R0, R22, 0x10400 ;  /* 0x0001040016007836 */ /* 0x000fe20000000000 */
[----:B------:R-:W-:Y:S04]  /*24f60*/  BSSY B6, `(.L_x_3215) ;  /* 0x0000016000067945 */ /* 0x000fe80003800000 */
[----:B------:R-:W-:Y:S02]  /*24f70*/  LOP3.LUT P0, RZ, R0, 0x3ff, RZ, 0xc0, !PT ;  /* 0x000003ff00ff7812 */ /* 0x000fe4000780c0ff */
[----:B---3--:R-:W-:-:S11]  /*24f80*/  LOP3.LUT R34, R34, 0xfffffffe, RZ, 0xc0, !PT ;  /* 0xfffffffe22227812 */ /* 0x008fd600078ec0ff */
[----:B------:R-:W-:-:S05]  /*24f90*/  @P0 LOP3.LUT R34, R34, 0x1, RZ, 0xfc, !PT ;  /* 0x0000000122220812 */ /* 0x000fca00078efcff */
[----:B------:R3:W-:Y:S01]  /*24fa0*/  STL [R1], R34 ;  /* 0x0000002201007387 */ /* 0x0007e20000100800 */
[----:B------:R-:W-:Y:S05]  /*24fb0*/  @!P0 BRA `(.L_x_3216) ;  /* 0x0000000000408947 */ /* 0x000fea0003800000 */
[----:B------:R-:W-:Y:S01]  /*24fc0*/  MOV R2, 0x0 ;  /* 0x0000000000027802 */ /* 0x000fe20000000f00 */
[----:B------:R-:W-:Y:S01]  /*24fd0*/  ULDC.64 UR6, c[0x4][0xc0] ;  /* 0x0100300000067ab9 */ /* 0x000fe20000000a00 */
[----:B------:R-:W-:Y:S01]  /*24fe0*/  ULDC.64 UR8, c[0x4][0xc8] ;  /* 0x0100320000087ab9 */ /* 0x000fe20000000a00 */
[----:B------:R-:W-:Y:S01]  /*24ff0*/  ULDC.64 UR4, c[0x4][0x10] ;  /* 0x0100040000047ab9 */ /* 0x000fe20000000a00 */
[----:B------:R-:W-:Y:S01]  /*25000*/  IMAD.U32 R4, RZ, RZ, UR6 ;  /* 0x00000006ff047e24 */ /* 0x000fe2000f8e00ff */
[----:B------:R-:W-:Y:S01]  /*25010*/  MOV R7, UR9 ;  /* 0x0000000900077c02 */ /* 0x000fe20008000f00 */
[----:B------:R-:W4:Y:S01]  /*25020*/  LDC.64 R2, c[0x4][R2] ;  /* 0x0100000002027b82 */ /* 0x000f220000000a00 */
[----:B------:R-:W-:Y:S02]  /*25030*/  IMAD.U32 R5, RZ, RZ, UR7 ;  /* 0x00000007ff057e24 */ /* 0x000fe4000f8e00ff */
[----:B--2---:R-:W-:Y:S02]  /*25040*/  IMAD.U32 R6, RZ, RZ, UR8 ;  /* 0x00000008ff067e24 */ /* 0x004fe4000f8e00ff */
[----:B------:R-:W-:-:S02]  /*25050*/  IMAD.U32 R10, RZ, RZ, UR4 ;  /* 0x00000004ff0a7e24 */ /* 0x000fc4000f8e00ff */
[----:B------:R-:W-:Y:S02]  /*25060*/  IMAD.U32 R11, RZ, RZ, UR5 ;  /* 0x00000005ff0b7e24 */ /* 0x000fe4000f8e00ff */
[----:B0-----:R-:W-:Y:S02]  /*25070*/  IMAD.MOV.U32 R8, RZ, RZ, 0x70 ;  /* 0x00000070ff087424 */ /* 0x001fe400078e00ff */
[----:B------:R-:W-:Y:S02]  /*25080*/  IMAD.MOV.U32 R12, RZ, RZ, 0x1 ;  /* 0x00000001ff0c7424 */ /* 0x000fe400078e00ff */
[----:B------:R-:W-:-:S07]  /*25090*/  IMAD.MOV.U32 R13, RZ, RZ, RZ ;  /* 0x000000ffff0d7224 */ /* 0x000fce00078e00ff */
[----:B------:R-:W-:-:S07]  /*250a0*/  LEPC R20, `(.L_x_3216) ;  /* 0x000000001014794e */ /* 0x000fce0000000000 */
[----:B-1-34-:R-:W-:Y:S05]  /*250b0*/  CALL.ABS.NOINC R2 ;  /* 0x0000000002007343 */ /* 0x01afea0003c00000 */
.L_x_3216:
[----:B------:R-:W-:Y:S05]  /*250c0*/  BSYNC B6 ;  /* 0x0000000000067941 */ /* 0x000fea0003800000 */
.L_x_3215:
        /* <DEDUP_REMOVED lines=20> */
.L_x_3218:
[----:B------:R-:W-:Y:S05]  /*25210*/  BSYNC B6 ;  /* 0x0000000000067941 */ /* 0x000fea0003800000 */
.L_x_3217:
        /* <DEDUP_REMOVED lines=8> */
[----:B--2---:R-:W-:Y:S01]  /*252a0*/  MOV R6, UR6 ;  /* 0x0000000600067c02 */ /* 0x004fe20008000f00 */
[----:B------:R-:W2:Y:S01]  /*252b0*/  LDC.64 R2, c[0x4][R2] ;  /* 0x0100000002027b82 */ /* 0x000ea20000000a00 */
[----:B------:R-:W-:Y:S01]  /*252c0*/  IMAD.U32 R5, RZ, RZ, UR5 ;  /* 0x00000005ff057e24 */ /* 0x000fe2000f8e00ff */
[----:B------:R-:W-:Y:S01]  /*252d0*/  MOV R13, RZ ;  /* 0x000000ff000d7202 */ /* 0x000fe20000000f00 */
[----:B------:R-:W-:Y:S02]  /*252e0*/  IMAD.U32 R7, RZ, RZ, UR7 ;  /* 0x00000007ff077e24 */ /* 0x000fe4000f8e00ff */
[----:B------:R-:W-:-:S02]  /*252f0*/  IMAD.U32 R10, RZ, RZ, UR8 ;  /* 0x00000008ff0a7e24 */ /* 0x000fc4000f8e00ff */
[----:B------:R-:W-:Y:S02]  /*25300*/  IMAD.U32 R11, RZ, RZ, UR9 ;  /* 0x00000009ff0b7e24 */ /* 0x000fe4000f8e00ff */
[----:B0-----:R-:W-:Y:S02]  /*25310*/  IMAD.MOV.U32 R8, RZ, RZ, 0x70 ;  /* 0x00000070ff087424 */ /* 0x001fe400078e00ff */
[----:B------:R-:W-:-:S07]  /*25320*/  IMAD.MOV.U32 R12, RZ, RZ, 0x1 ;  /* 0x00000001ff0c7424 */ /* 0x000fce00078e00ff */
[----:B------:R-:W-:-:S07]  /*25330*/  LEPC R20, `(.L_x_3220) ;  /* 0x000000001014794e */ /* 0x000fce0000000000 */
[----:B-123--:R-:W-:Y:S05]  /*25340*/  CALL.ABS.NOINC R2 ;  /* 0x0000000002007343 */ /* 0x00efea0003c00000 */
.L_x_3220:
[----:B------:R-:W-:Y:S05]  /*25350*/  BSYNC B6 ;  /* 0x0000000000067941 */ /* 0x000fea0003800000 */
.L_x_3219:
[----:B------:R-:W0:Y:S01]  /*25360*/  LDL R21, [R1+0x20] ;  /* 0x0000200001157983 */ /* 0x000e220000100800 */
[----:B------:R-:W-:Y:S02]  /*25370*/  ULDC.64 UR4, c[0x0][0x9f8] ;  /* 0x00027e0000047ab9 */ /* 0x000fe40000000a00 */
[----:B------:R-:W-:Y:S01]  /*25380*/  ISETP.NE.U32.AND P0, PT, RZ, UR4, PT ;  /* 0x00000004ff007c0c */ /* 0x000fe2000bf05070 */
[----:B------:R-:W4:Y:S03]  /*25390*/  S2R R20, SR_TID.X ;  /* 0x0000000000147919 */ /* 0x000f260000002100 */
[----:B------:R-:W-:-:S13]  /*253a0*/  ISETP.NE.AND.EX P0, PT, RZ, UR5, PT, P0 ;  /* 0x00000005ff007c0c */ /* 0x000fda000bf05300 */
[----:B------:R-:W-:-:S04]  /*253b0*/  @P0 IADD3 R2, P1, R25, UR4, RZ ;  /* 0x0000000419020c10 */ /* 0x000fc8000ff3e0ff */
[----:B------:R-:W-:-:S05]  /*253c0*/  @P0 IADD3.X R3, R26, UR5, RZ, P1, !PT ;  /* 0x000000051a030c10 */ /* 0x000fca0008ffe4ff */
[----:B------:R1:W2:Y:S01]  /*253d0*/  @P0 LDG.E R33, desc[UR36][R2.64] ;  /* 0x0000002402210981 */ /* 0x0002a2000c1e1900 */
[C---:B----4-:R-:W-:Y:S01]  /*253e0*/  LOP3.LUT R0, R20.reuse, 0x7f, RZ, 0xc0, !PT ;  /* 0x0000007f14007812 */ /* 0x050fe200078ec0ff */
[----:B-1----:R-:W1:Y:S03]  /*253f0*/  LDC R2, c[0x0][0x430] ;  /* 0x00010c00ff027b82 */ /* 0x002e660000000800 */
[----:B------:R-:W-:Y:S01]  /*25400*/  SHF.R.U32.HI R0, RZ, 0x3, R0 ;  /* 0x00000003ff007819 */ /* 0x000fe20000011600 */
[----:B------:R-:W-:-:S05]  /*25410*/  IMAD.SHL.U32 R20, R20, 0x10, RZ ;  /* 0x0000001014147824 */ /* 0x000fca00078e00ff */
[----:B------:R-:W-:Y:S02]  /*25420*/  LOP3.LUT R20, R0, 0x70, R20, 0xf8, !PT ;  /* 0x0000007000147812 */ /* 0x000fe400078ef814 */
[----:B-1----:R-:W-:-:S13]  /*25430*/  ISETP.NE.AND P1, PT, R2, 0x1, PT ;  /* 0x000000010200780c */ /* 0x002fda0003f25270 */
[----:B------:R-:W1:Y:S08]  /*25440*/  @P1 LDC R4, c[0x0][0x434] ;  /* 0x00010d00ff041b82 */ /* 0x000e700000000800 */
[----:B------:R-:W4:Y:S01]  /*25450*/  @P1 LDC R0, c[0x0][0x438] ;  /* 0x00010e00ff001b82 */ /* 0x000f220000000800 */
[----:B---3--:R-:W-:Y:S01]  /*25460*/  LOP3.LUT R34, R34, 0xfffffffd, RZ, 0xc0, !PT ;  /* 0xfffffffd22227812 */ /* 0x008fe200078ec0ff */
[----:B------:R-:W-:Y:S01]  /*25470*/  UMOV UR4, 0xffffffff ;  /* 0xffffffff00047882 */ /* 0x000fe20000000000 */
[----:B0-----:R-:W-:-:S04]  /*25480*/  LEA R8, R21, 0xffffff80, 0x7 ;  /* 0xffffff8015087811 */ /* 0x001fc800078e38ff */
[----:B------:R-:W-:-:S05]  /*25490*/  LOP3.LUT R5, R20, R8, RZ, 0xfc, !PT ;  /* 0x0000000814057212 */ /* 0x000fca00078efcff */
[C---:B------:R-:W-:Y:S01]  /*254a0*/  IMAD.IADD R3, R5.reuse, 0x1, R37 ;  /* 0x0000000105037824 */ /* 0x040fe200078e0225 */
[----:B------:R-:W-:-:S03]  /*254b0*/  ISETP.GE.AND P0, PT, R5, R27, PT ;  /* 0x0000001b0500720c */ /* 0x000fc60003f06270 */
[----:B-1----:R-:W-:-:S04]  /*254c0*/  @P1 IMAD.HI.U32 R4, R3, R4, RZ ;  /* 0x0000000403041227 */ /* 0x002fc800078e00ff */
[----:B--2---:R-:W-:Y:S01]  /*254d0*/  IMAD.MOV.U32 R6, RZ, RZ, R3 ;  /* 0x000000ffff067224 */ /* 0x004fe200078e0003 */
[----:B----4-:R-:W-:-:S05]  /*254e0*/  @P1 SHF.R.U32.HI R6, RZ, R0, R4 ;  /* 0x00000000ff061219 */ /* 0x010fca0000011604 */
[----:B------:R-:W-:Y:S01]  /*254f0*/  IMAD.MOV R0, RZ, RZ, -R6 ;  /* 0x000000ffff007224 */ /* 0x000fe200078e0a06 */
[----:B------:R-:W0:Y:S03]  /*25500*/  @!P0 LDC.64 R4, c[0x0][0x418] ;  /* 0x00010600ff048b82 */ /* 0x000e260000000a00 */
[----:B------:R-:W-:-:S05]  /*25510*/  IMAD R0, R2, R0, R3 ;  /* 0x0000000002007224 */ /* 0x000fca00078e0203 */
[----:B------:R-:W1:Y:S01]  /*25520*/  @!P0 LDC.64 R2, c[0x0][0x428] ;  /* 0x00010a00ff028b82 */ /* 0x000e620000000a00 */
[----:B------:R-:W-:Y:S02]  /*25530*/  @!P0 SHF.R.S32.HI R7, RZ, 0x1f, R6 ;  /* 0x0000001fff078819 */ /* 0x000fe40000011406 */
[----:B------:R-:W-:-:S05]  /*25540*/  SHF.R.S32.HI R9, RZ, 0x1f, R33 ;  /* 0x0000001fff097819 */ /* 0x000fca0000011421 */
[----:B------:R2:W-:Y:S01]  /*25550*/  STL [R1+0x4], R9 ;  /* 0x0000040901007387 */ /* 0x0005e20000100800 */
[----:B-1----:R-:W-:-:S04]  /*25560*/  @!P0 IMAD.WIDE.U32 R6, R33, R2, R6 ;  /* 0x0000000221068225 */ /* 0x002fc800078e0006 */
[----:B------:R-:W-:Y:S02]  /*25570*/  @!P0 IMAD R2, R9, R2, RZ ;  /* 0x0000000209028224 */ /* 0x000fe400078e02ff */
[----:B--2---:R-:W1:Y:S02]  /*25580*/  LDC R9, c[0x0][0x2f4] ;  /* 0x0000bd00ff097b82 */ /* 0x004e640000000800 */
[----:B------:R-:W-:Y:S01]  /*25590*/  @!P0 IMAD R3, R33, R3, R2 ;  /* 0x0000000321038224 */ /* 0x000fe200078e0202 */
[----:B0-----:R-:W-:-:S03]  /*255a0*/  @!P0 LEA R2, P1, R6, R4, 0x2 ;  /* 0x0000000406028211 */ /* 0x001fc600078210ff */
[----:B------:R-:W-:-:S05]  /*255b0*/  @!P0 IMAD.IADD R3, R7, 0x1, R3 ;  /* 0x0000000107038824 */ /* 0x000fca00078e0203 */
[----:B------:R-:W-:Y:S02]  /*255c0*/  @!P0 LEA.HI.X R3, R6, R5, R3, 0x2, P1 ;  /* 0x0000000506038211 */ /* 0x000fe400008f1403 */
[----:B------:R-:W-:Y:S02]  /*255d0*/  MOV R4, RZ ;  /* 0x000000ff00047202 */ /* 0x000fe40000000f00 */
[----:B------:R-:W-:-:S04]  /*255e0*/  LOP3.LUT R20, R30, 0x80, RZ, 0xfc, !PT ;  /* 0x000000801e147812 */ /* 0x000fc800078efcff */
[----:B------:R0:W5:Y:S01]  /*255f0*/  @!P0 LDG.E R4, desc[UR36][R2.64] ;  /* 0x0000002402048981 */ /* 0x000162000c1e1900 */
[-C--:B-1----:R-:W-:Y:S02]  /*25600*/  ISETP.GE.AND P1, PT, R30, R9.reuse, PT ;  /* 0x000000091e00720c */ /* 0x082fe40003f26270 */
[----:B------:R-:W-:Y:S01]  /*25610*/  ISETP.GE.AND P0, PT, R20, R9, PT ;  /* 0x000000091400720c */ /* 0x000fe20003f06270 */
[----:B0-----:R-:W-:-:S05]  /*25620*/  IMAD.U32 R2, RZ, RZ, UR42 ;  /* 0x0000002aff027e24 */ /* 0x001fca000f8e00ff */
[----:B------:R-:W-:-:S05]  /*25630*/  ISETP.NE.AND P2, PT, R2, 0x3, PT ;  /* 0x000000030200780c */ /* 0x000fca0003f45270 */
[----:B------:R-:W-:-:S04]  /*25640*/  @P1 LOP3.LUT R34, R34, 0x2, RZ, 0xfc, !PT ;  /* 0x0000000222221812 */ /* 0x000fc800078efcff */
[----:B------:R-:W-:-:S04]  /*25650*/  LOP3.LUT R34, R34, 0xfffffffb, RZ, 0xc0, !PT ;  /* 0xfffffffb22227812 */ /* 0x000fc800078ec0ff */
[----:B------:R-:W-:-:S04]  /*25660*/  LOP3.LUT R34, R34, 0xfffffffe, RZ, 0xc0, !PT ;  /* 0xfffffffe22227812 */ /* 0x000fc800078ec0ff */
[----:B------:R-:W-:-:S04]  /*25670*/  @P0 LOP3.LUT R34, R34, 0x1, RZ, 0xfc, !PT ;  /* 0x0000000122220812 */ /* 0x000fc800078efcff */
[----:B------:R-:W-:-:S05]  /*25680*/  @P2 LOP3.LUT R34, R34, 0x4, RZ, 0xfc, !PT ;  /* 0x0000000422222812 */ /* 0x000fca00078efcff */
[----:B------:R0:W-:Y:S01]  /*25690*/  STL [R1], R34 ;  /* 0x0000002201007387 */ /* 0x0001e20000100800 */
[----:B------:R-:W-:Y:S05]  /*256a0*/  BRA.DIV UR4, `(.L_x_3221) ;  /* 0x0000009a04787947 */ /* 0x000fea000b800000 */
.L_x_3494:
[----:B0-----:R-:W-:Y:S01]  /*256b0*/  SHF.R.S32.HI R34, RZ, 0x1f, R18 ;  /* 0x0000001fff227819 */ /* 0x001fe20000011412 */
[----:B------:R-:W-:Y:S06]  /*256c0*/  @!P2 BRA `(.L_x_3222) ;  /* 0x000000000004a947 */ /* 0x000fec0003800000 */
[----:B------:R-:W-:Y:S01]  /*256d0*/  BPT.TRAP 0x1 ;  /* 0x000000040000795c */ /* 0x000fe20000300000 */
.L_x_3222:
        /* <DEDUP_REMOVED lines=10> */
.L_x_3495:
[----:B------:R-:W-:Y:S05]  /*25780*/  BSYNC B0 ;  /* 0x0000000000007941 */ /* 0x000fea0003800000 */
.L_x_3223:
[----:B------:R-:W2:Y:S01]  /*25790*/  LDL.LU R12, [R1] ;  /* 0x00000000010c7983 */ /* 0x000ea20000300800 */
[----:B------:R-:W-:-:S03]  /*257a0*/  ULDC.64 UR4, c[0x0][0x328] ;  /* 0x0000ca0000047ab9 */ /* 0x000fc60000000a00 */
[----:B------:R-:W3:Y:S01]  /*257b0*/  LDL R11, [R1+0xc] ;  /* 0x00000c00010b7983 */ /* 0x000ee20000100800 */
[----:B------:R-:W-:Y:S01]  /*257c0*/  ISETP.GE.AND P1, PT, R27, 0x1, PT ;  /* 0x000000011b00780c */ /* 0x000fe20003f26270 */
[----:B------:R-:W-:Y:S01]  /*257d0*/  IMAD R5, R9, UR4, RZ ;  /* 0x0000000409057c24 */ /* 0x000fe2000f8e02ff */
[----:B-----5:R-:W-:Y:S01]  /*257e0*/  SHF.R.S32.HI R10, RZ, 0x1f, R4 ;  /* 0x0000001fff0a7819 */ /* 0x020fe20000011404 */
[----:B------:R-:W-:-:S04]  /*257f0*/  IMAD.WIDE.U32 R2, R0, UR4, RZ ;  /* 0x0000000400027c25 */ /* 0x000fc8000f8e00ff */
        /* <DEDUP_REMOVED lines=11> */
[----:B------:R-:W-:-:S02]  /*258b0*/  ULDC.64 UR4, c[0x0][0x318] ;  /* 0x0000c60000047ab9 */ /* 0x000fc40000000a00 */
[----:B------:R-:W-:Y:S01]  /*258c0*/  IADD3 R7, P0, R2, UR4, RZ ;  /* 0x0000000402077c10 */ /* 0x000fe2000ff1e0ff */
[----:B------:R-:W-:-:S03]  /*258d0*/  UMOV UR4, 0xffffffff ;  /* 0xffffffff00047882 */ /* 0x000fc60000000000 */
[----:B------:R-:W-:Y:S02]  /*258e0*/  IADD3.X R8, R3, UR5, R8, P0, !PT ;  /* 0x0000000503087c10 */ /* 0x000fe400087fe408 */
[----:B--2---:R-:W-:-:S04]  /*258f0*/  LOP3.LUT R12, R12, 0xffffffdf, RZ, 0xc0, !PT ;  /* 0xffffffdf0c0c7812 */ /* 0x004fc800078ec0ff */
[----:B------:R-:W-:Y:S01]  /*25900*/  @P1 LOP3.LUT R12, R12, 0x20, RZ, 0xfc, !PT ;  /* 0x000000200c0c1812 */ /* 0x000fe200078efcff */
[----:B---3--:R-:W-:-:S04]  /*25910*/  IMAD R5, R23, 0x8000, R11 ;  /* 0x0000800017057824 */ /* 0x008fc800078e020b */
[----:B------:R1:W-:Y:S01]  /*25920*/  STL [R1], R12 ;  /* 0x0000000c01007387 */ /* 0x0003e20000100800 */
[----:B------:R-:W-:Y:S05]  /*25930*/  BRA.DIV UR4, `(.L_x_3225) ;  /* 0x0000009a041c7947 */ /* 0x000fea000b800000 */
[----:B-1----:R-:W1:Y:S01]  /*25940*/  LDC R12, c[0x0][0x2f4] ;  /* 0x0000bd00ff0c7b82 */ /* 0x002e620000000800 */
[----:B------:R-:W2:Y:S01]  /*25950*/  SHFL.IDX PT, R2, R7, RZ, 0x181f ;  /* 0x00181fff07027589 */ /* 0x000ea200000e0000 */
[----:B------:R-:W-:-:S03]  /*25960*/  LOP3.LUT R11, R30, 0x80, RZ, 0xfc, !PT ;  /* 0x000000801e0b7812 */ /* 0x000fc600078efcff */
[----:B------:R-:W3:Y:S01]  /*25970*/  SHFL.IDX PT, R3, R8, RZ, 0x181f ;  /* 0x00181fff08037589 */ /* 0x000ee200000e0000 */
[----:B------:R-:W-:Y:S01]  /*25980*/  IMAD.IADD R5, R22, 0x1, R5 ;  /* 0x0000000116057824 */ /* 0x000fe200078e0205 */
[C---:B-1----:R-:W-:Y:S02]  /*25990*/  ISETP.GE.AND P1, PT, R30.reuse, R12, PT ;  /* 0x0000000c1e00720c */ /* 0x042fe40003f26270 */
[----:B--2---:R-:W-:Y:S02]  /*259a0*/  IADD3 R2, P0, R30, R2, RZ ;  /* 0x000000021e027210 */ /* 0x004fe40007f1e0ff */
[----:B------:R-:W-:Y:S02]  /*259b0*/  ISETP.LT.OR P2, PT, R27, 0x1, P1 ;  /* 0x000000011b00780c */ /* 0x000fe40000f41670 */
[----:B---3--:R-:W-:Y:S02]  /*259c0*/  IADD3.X R3, RZ, R3, RZ, P0, !PT ;  /* 0x00000003ff037210 */ /* 0x008fe400007fe4ff */
[----:B------:R-:W-:-:S02]  /*259d0*/  ISETP.GE.AND P0, PT, R11, R12, PT ;  /* 0x0000000c0b00720c */ /* 0x000fc40003f06270 */
[----:B------:R-:W2:Y:S01]  /*259e0*/  LDL.LU R11, [R1] ;  /* 0x00000000010b7983 */ /* 0x000ea20000300800 */
[C---:B------:R-:W-:Y:S02]  /*259f0*/  ISETP.GE.AND P3, PT, R27.reuse, 0x11, PT ;  /* 0x000000111b00780c */ /* 0x040fe40003f66270 */
[C---:B------:R-:W-:Y:S02]  /*25a00*/  ISETP.GE.AND P6, PT, R27.reuse, 0x71, PT ;  /* 0x000000711b00780c */ /* 0x040fe40003fc6270 */
[C---:B------:R-:W-:Y:S02]  /*25a10*/  ISETP.GE.AND P5, PT, R27.reuse, 0x31, PT ;  /* 0x000000311b00780c */ /* 0x040fe40003fa6270 */
[----:B------:R-:W-:Y:S01]  /*25a20*/  @!PT LDS RZ, [RZ] ;  /* 0x00000000fffff984 */ /* 0x000fe20000000800 */
[----:B------:R-:W-:Y:S01]  /*25a30*/  LDGSTS.E.BYPASS.LTC128B.128 [R5+0x10400], desc[UR36][R2.64], !P2 ;  /* 0x1040000002057fae */ /* 0x000fe2000d101d64 */
[C---:B------:R-:W-:Y:S02]  /*25a40*/  ISETP.LT.OR P2, PT, R27.reuse, 0x1, P0 ;  /* 0x000000011b00780c */ /* 0x040fe40000741670 */
[----:B------:R-:W-:-:S11]  /*25a50*/  ISETP.GE.AND P4, PT, R27, 0x41, PT ;  /* 0x000000411b00780c */ /* 0x000fd60003f86270 */
[----:B------:R1:W-:Y:S04]  /*25a60*/  LDGSTS.E.BYPASS.LTC128B.128 [R5+0x14400], desc[UR36][R2.64+0x80], !P2 ;  /* 0x1440008002057fae */ /* 0x0003e8000d101d64 */
[----:B-1----:R-:W1:Y:S04]  /*25a70*/  SHFL.IDX PT, R2, R7, 0x1, 0x181f ;  /* 0x00381f0007027f89 */ /* 0x002e6800000e0000 */
[----:B------:R-:W3:Y:S01]  /*25a80*/  SHFL.IDX PT, R3, R8, 0x1, 0x181f ;  /* 0x00381f0008037f89 */ /* 0x000ee200000e0000 */
[----:B-1----:R-:W-:-:S05]  /*25a90*/  IADD3 R2, P2, R30, R2, RZ ;  /* 0x000000021e027210 */ /* 0x002fca0007f5e0ff */
[----:B---3--:R-:W-:Y:S01]  /*25aa0*/  IMAD.X R3, RZ, RZ, R3, P2 ;  /* 0x000000ffff037224 */ /* 0x008fe200010e0603 */
[----:B------:R-:W-:-:S13]  /*25ab0*/  ISETP.LT.OR P2, PT, R27, 0x11, P1 ;  /* 0x000000111b00780c */ /* 0x000fda0000f41670 */
[----:B------:R-:W-:Y:S01]  /*25ac0*/  LDGSTS.E.BYPASS.LTC128B.128 [R5+0x10c00], desc[UR36][R2.64], !P2 ;  /* 0x10c0000002057fae */ /* 0x000fe2000d101d64 */
[----:B------:R-:W-:-:S13]  /*25ad0*/  ISETP.LT.OR P2, PT, R27, 0x11, P0 ;  /* 0x000000111b00780c */ /* 0x000fda0000741670 */
        /* <DEDUP_REMOVED lines=24> */
[----:B------:R1:W-:Y:S01]  /*25c60*/  LDGSTS.E.BYPASS.LTC128B.128 [R5+0x16400], desc[UR36][R2.64+0x80], !P2 ;  /* 0x1640008002057fae */ /* 0x0003e2000d101d64 */
[----:B--2---:R-:W-:-:S04]  /*25c70*/  LOP3.LUT R11, R11, 0xffffffef, RZ, 0xc0, !PT ;  /* 0xffffffef0b0b7812 */ /* 0x004fc800078ec0ff */
[----:B------:R-:W-:Y:S02]  /*25c80*/  @P3 LOP3.LUT R11, R11, 0x10, RZ, 0xfc, !PT ;  /* 0x000000100b0b3812 */ /* 0x000fe400078efcff */
[----:B------:R-:W-:Y:S02]  /*25c90*/  ISETP.GE.AND P3, PT, R27, 0x51, PT ;  /* 0x000000511b00780c */ /* 0x000fe40003f66270 */
[----:B------:R-:W-:Y:S01]  /*25ca0*/  LOP3.LUT R11, R11, 0xfffffff7, RZ, 0xc0, !PT ;  /* 0xfffffff70b0b7812 */ /* 0x000fe200078ec0ff */
        /* <DEDUP_REMOVED lines=22> */
[----:B------:R-:W-:-:S05]  /*25e10*/  @P6 LOP3.LUT R11, R11, 0x40, RZ, 0xfc, !PT ;  /* 0x000000400b0b6812 */ /* 0x000fca00078efcff */
[----:B---3--:R1:W-:Y:S02]  /*25e20*/  STL [R1], R11 ;  /* 0x0000000b01007387 */ /* 0x0083e40000100800 */
.L_x_3513:
        /* <DEDUP_REMOVED lines=11> */
.L_x_3226:
[----:B------:R-:W-:Y:S02]  /*25ee0*/  PLOP3.LUT P1, PT, P1, P0, PT, 0xa2, 0x0 ;  /* 0x000000000000781c */ /* 0x000fe40000f21472 */
[----:B------:R-:W-:-:S08]  /*25ef0*/  @P0 R2UR P1, UR4, R6 ;  /* 0x00000000060402ca */ /* 0x000fd00000020000 */
[----:B------:R-:W-:-:S05]  /*25f00*/  @P0 PLOP3.LUT P0, PT, P1, PT, PT, 0x80, 0x0 ;  /* 0x000000000000081c */ /* 0x000fca0000f0f070 */
[----:B------:R-:W-:Y:S01]  /*25f10*/  @!P1 SYNCS.ARRIVE.TRANS64.RED.A0T1 RZ, [UR4+0x38870], RZ ;  /* 0x038870ffffff99a7 */ /* 0x000fe20008200404 */
[----:B------:R-:W-:Y:S07]  /*25f20*/  @!P1 ARRIVES.LDGSTSBAR.64.TRANSCNT [UR4+0x38870] ;  /* 0x03887000ff0099b0 */ /* 0x000fee0008000a84 */
[----:B------:R-:W-:Y:S05]  /*25f30*/  @P0 BRA.U.ANY `(.L_x_3226) ;  /* 0xfffffffd00e80947 */ /* 0x000fea000393ffff */
[----:B------:R-:W-:Y:S01]  /*25f40*/  NOP ;  /* 0x0000000000007918 */ /* 0x000fe20000000000 */
[----:B--2---:R-:W2:Y:S02]  /*25f50*/  LDL R2, [R1] ;  /* 0x0000000001027983 */ /* 0x004ea40000100800 */
[----:B--2---:R-:W-:-:S13]  /*25f60*/  LOP3.LUT P6, RZ, R2, 0x4, RZ, 0xc0, !PT ;  /* 0x0000000402ff7812 */ /* 0x004fda00078cc0ff */
[----:B------:R-:W-:Y:S05]  /*25f70*/  @!P6 BRA `(.L_x_3227) ;  /* 0x000000000004e947 */ /* 0x000fea0003800000 */
[----:B------:R-:W-:Y:S01]  /*25f80*/  BPT.TRAP 0x1 ;  /* 0x000000040000795c */ /* 0x000fe20000300000 */
.L_x_3227:
[----:B------:R2:W-:Y:S01]  /*25f90*/  SYNCS.ARRIVE.TRANS64.A1T0 RZ, [R6+URZ+0x38870], RZ ;  /* 0x038870ff06ff79a7 */ /* 0x0005e2000810003f */
[----:B------:R-:W-:Y:S05]  /*25fa0*/  @!P6 BRA `(.L_x_3228) ;  /* 0x000000000004e947 */ /* 0x000fea0003800000 */
[----:B------:R-:W-:Y:S01]  /*25fb0*/  BPT.TRAP 0x1 ;  /* 0x000000040000795c */ /* 0x000fe20000300000 */
.L_x_3228:
[----:B------:R-:W4:Y:S01]  /*25fc0*/  SYNCS.PHASECHK.TRANS64.TRYWAIT P0, [R6+URZ+0x38840], R20 ;  /* 0x03884014060075a7 */ /* 0x000f22000800017f */
[----:B------:R-:W-:Y:S04]  /*25fd0*/  BSSY B0, `(.L_x_3229) ;  /* 0x0000002000007945 */ /* 0x000fe80003800000 */
[----:B----4-:R-:W-:Y:S05]  /*25fe0*/  @!P0 BRA `(.L_x_3230) ;  /* 0x0000009c00488947 */ /* 0x010fea0003800000 */
.L_x_3514:
[----:B------:R-:W-:Y:S05]  /*25ff0*/  BSYNC B0 ;  /* 0x0000000000007941 */ /* 0x000fea0003800000 */
.L_x_3229:
[----:B---3--:R3:W5:Y:S01]  /*26000*/  LDL R21, [R1] ;  /* 0x0000000001157983 */ /* 0x0087620000100800 */
[----:B------:R-:W-:Y:S01]  /*26010*/  ULDC.64 UR4, c[0x0][0x300] ;  /* 0x0000c00000047ab9 */ /* 0x000fe20000000a00 */
[----:B------:R-:W0:Y:S01]  /*26020*/  LDC R8, c[0x0][0x2f4] ;  /* 0x0000bd00ff087b82 */ /* 0x000e220000000800 */
[----:B-1----:R-:W-:Y:S01]  /*26030*/  IMAD R7, R9, UR4, RZ ;  /* 0x0000000409077c24 */ /* 0x002fe2000f8e02ff */
        /* <DEDUP_REMOVED lines=14> */
[----:B0-----:R-:W-:Y:S02]  /*26120*/  ISETP.GE.AND P1, PT, R11, R8, PT ;  /* 0x000000080b00720c */ /* 0x001fe40003f26270 */
[----:B------:R-:W-:Y:S01]  /*26130*/  IMAD R0, R18, UR5, R0 ;  /* 0x0000000512007c24 */ /* 0x000fe2000f8e0200 */
[----:B------:R-:W-:-:S04]  /*26140*/  IADD3 R4, P0, R2, UR6, RZ ;  /* 0x0000000602047c10 */ /* 0x000fc8000ff1e0ff */
[----:B------:R-:W-:Y:S01]  /*26150*/  IADD3.X R0, R3, UR7, R0, P0, !PT ;  /* 0x0000000703007c10 */ /* 0x000fe200087fe400 */
[----:B---3--:R-:W-:Y:S08]  /*26160*/  BRA.DIV UR4, `(.L_x_3231) ;  /* 0x0000009a04fc7947 */ /* 0x008ff0000b800000 */
[----:B------:R-:W0:Y:S01]  /*26170*/  SHFL.IDX PT, R3, R4, RZ, 0x181f ;  /* 0x00181fff04037589 */ /* 0x000e2200000e0000 */
[----:B-----5:R-:W-:Y:S02]  /*26180*/  LOP3.LUT R21, R21, 0xfffffbff, RZ, 0xc0, !PT ;  /* 0xfffffbff15157812 */ /* 0x020fe400078ec0ff */
[----:B------:R-:W-:Y:S01]  /*26190*/  ISETP.GE.AND P6, PT, R30, R8, PT ;  /* 0x000000081e00720c */ /* 0x000fe20003fc6270 */
[----:B------:R-:W1:Y:S01]  /*261a0*/  SHFL.IDX PT, R2, R0, RZ, 0x181f ;  /* 0x00181fff00027589 */ /* 0x000e6200000e0000 */
[----:B------:R-:W-:-:S04]  /*261b0*/  @P4 LOP3.LUT R21, R21, 0x400, RZ, 0xfc, !PT ;  /* 0x0000040015154812 */ /* 0x000fc800078efcff */
[C---:B------:R-:W-:Y:S02]  /*261c0*/  LOP3.LUT P4, RZ, R21.reuse, 0x20, RZ, 0xc0, !PT ;  /* 0x0000002015ff7812 */ /* 0x040fe4000788c0ff */
[----:B------:R-:W-:-:S04]  /*261d0*/  LOP3.LUT R21, R21, 0xfffffdff, RZ, 0xc0, !PT ;  /* 0xfffffdff15157812 */ /* 0x000fc800078ec0ff */
[----:B------:R-:W-:-:S04]  /*261e0*/  @P3 LOP3.LUT R21, R21, 0x200, RZ, 0xfc, !PT ;  /* 0x0000020015153812 */ /* 0x000fc800078efcff */
[C---:B------:R-:W-:Y:S02]  /*261f0*/  LOP3.LUT P3, RZ, R21.reuse, 0x10, RZ, 0xc0, !PT ;  /* 0x0000001015ff7812 */ /* 0x040fe4000786c0ff */
[----:B------:R-:W-:Y:S02]  /*26200*/  LOP3.LUT R21, R21, 0xfffffeff, RZ, 0xc0, !PT ;  /* 0xfffffeff15157812 */ /* 0x000fe400078ec0ff */
[----:B0-----:R-:W-:Y:S02]  /*26210*/  @P4 IADD3 R3, P0, R30, R3, RZ ;  /* 0x000000031e034210 */ /* 0x001fe40007f1e0ff */
[----:B------:R-:W-:-:S03]  /*26220*/  @P2 LOP3.LUT R21, R21, 0x100, RZ, 0xfc, !PT ;  /* 0x0000010015152812 */ /* 0x000fc600078efcff */
[----:B-1----:R-:W-:Y:S01]  /*26230*/  @P4 IMAD.X R2, RZ, RZ, R2, P0 ;  /* 0x000000ffff024224 */ /* 0x002fe200000e0602 */
[----:B------:R-:W-:Y:S01]  /*26240*/  LOP3.LUT P2, RZ, R21, 0x8, RZ, 0xc0, !PT ;  /* 0x0000000815ff7812 */ /* 0x000fe2000784c0ff */
[----:B------:R-:W-:Y:S03]  /*26250*/  STL [R1], R21 ;  /* 0x0000001501007387 */ /* 0x000fe60000100800 */
[----:B------:R-:W-:-:S04]  /*26260*/  @P4 LOP3.LUT R3, R3, R2, RZ, 0x3c, !PT ;  /* 0x0000000203034212 */ /* 0x000fc800078e3cff */
[----:B------:R-:W-:-:S04]  /*26270*/  @P4 LOP3.LUT R2, R3, R2, RZ, 0x3c, !PT ;  /* 0x0000000203024212 */ /* 0x000fc800078e3cff */
[----:B------:R-:W-:-:S05]  /*26280*/  @P4 LOP3.LUT R3, R3, R2, RZ, 0x3c, !PT ;  /* 0x0000000203034212 */ /* 0x000fca00078e3cff */
[----:B------:R-:W-:Y:S01]  /*26290*/  @!PT LDS RZ, [RZ] ;  /* 0x00000000fffff984 */ /* 0x000fe20000000800 */
[----:B------:R-:W-:Y:S04]  /*262a0*/  @P4 LDGSTS.E.BYPASS.LTC128B.128 [R5+0x28400], desc[UR36][R2.64], !P6 ;  /* 0x2840000002054fae */ /* 0x000fe8000f101d64 */
[----:B------:R0:W-:Y:S01]  /*262b0*/  @P4 LDGSTS.E.BYPASS.LTC128B.128 [R5+0x2c400], desc[UR36][R2.64+0x80], !P1 ;  /* 0x2c40008002054fae */ /* 0x0001e2000c901d64 */
[----:B------:R-:W-:-:S03]  /*262c0*/  LOP3.LUT P4, RZ, R21, 0x400, RZ, 0xc0, !PT ;  /* 0x0000040015ff7812 */ /* 0x000fc6000788c0ff */
[----:B0-----:R-:W0:Y:S04]  /*262d0*/  SHFL.IDX PT, R3, R4, 0x1, 0x181f ;  /* 0x00381f0004037f89 */ /* 0x001e2800000e0000 */
[----:B------:R-:W1:Y:S01]  /*262e0*/  SHFL.IDX PT, R2, R0, 0x1, 0x181f ;  /* 0x00381f0000027f89 */ /* 0x000e6200000e0000 */
[----:B0-----:R-:W-:-:S04]  /*262f0*/  @P3 IADD3 R3, P0, R30, R3, RZ ;  /* 0x000000031e033210 */ /* 0x001fc80007f1e0ff */
[----:B-1----:R-:W-:-:S04]  /*26300*/  @P3 IADD3.X R2, RZ, R2, RZ, P0, !PT ;  /* 0x00000002ff023210 */ /* 0x002fc800007fe4ff */
[----:B------:R-:W-:-:S04]  /*26310*/  @P3 LOP3.LUT R3, R3, R2, RZ, 0x3c, !PT ;  /* 0x0000000203033212 */ /* 0x000fc800078e3cff */
[----:B------:R-:W-:-:S04]  /*26320*/  @P3 LOP3.LUT R2, R3, R2, RZ, 0x3c, !PT ;  /* 0x0000000203023212 */ /* 0x000fc800078e3cff */
[----:B------:R-:W-:-:S05]  /*26330*/  @P3 LOP3.LUT R3, R3, R2, RZ, 0x3c, !PT ;  /* 0x0000000203033212 */ /* 0x000fca00078e3cff */
[----:B------:R-:W-:Y:S04]  /*26340*/  @P3 LDGSTS.E.BYPASS.LTC128B.128 [R5+0x28c00], desc[UR36][R2.64], !P6 ;  /* 0x28c0000002053fae */ /* 0x000fe8000f101d64 */
[----:B------:R0:W-:Y:S01]  /*26350*/  @P3 LDGSTS.E.BYPASS.LTC128B.128 [R5+0x2cc00], desc[UR36][R2.64+0x80], !P1 ;  /* 0x2cc0008002053fae */ /* 0x0001e2000c901d64 */
[----:B------:R-:W-:-:S03]  /*26360*/  LOP3.LUT P3, RZ, R21, 0x200, RZ, 0xc0, !PT ;  /* 0x0000020015ff7812 */ /* 0x000fc6000786c0ff */
[----:B0-----:R-:W0:Y:S04]  /*26370*/  SHFL.IDX PT, R3, R4, 0x2, 0x181f ;  /* 0x00581f0004037f89 */ /* 0x001e2800000e0000 */
[----:B------:R-:W1:Y:S01]  /*26380*/  SHFL.IDX PT, R2, R0, 0x2, 0x181f ;  /* 0x00581f0000027f89 */ /* 0x000e6200000e0000 */
[----:B0-----:R-:W-:-:S05]  /*26390*/  @P2 IADD3 R3, P0, R30, R3, RZ ;  /* 0x000000031e032210 */ /* 0x001fca0007f1e0ff */
[----:B-1----:R-:W-:-:S05]  /*263a0*/  @P2 IMAD.X R2, RZ, RZ, R2, P0 ;  /* 0x000000ffff022224 */ /* 0x002fca00000e0602 */
        /* <DEDUP_REMOVED lines=14> */
[----:B------:R0:W-:Y:S04]  /*26490*/  @P5 LDGSTS.E.BYPASS.LTC128B.128 [R5+0x2dc00], desc[UR36][R2.64+0x80], !P1 ;  /* 0x2dc0008002055fae */ /* 0x0001e8000c901d64 */
        /* <DEDUP_REMOVED lines=19> */
[----:B------:R-:W1:Y:S04]  /*265d0*/  SHFL.IDX PT, R2, R0, 0x6, 0x181f ;  /* 0x00d81f0000027f89 */ /* 0x000e6800000e0000 */
[----:B------:R-:W3:Y:S04]  /*265e0*/  SHFL.IDX PT, R4, R4, 0x7, 0x181f ;  /* 0x00f81f0004047f89 */ /* 0x000ee800000e0000 */
[----:B------:R-:W2:Y:S01]  /*265f0*/  SHFL.IDX PT, R0, R0, 0x7, 0x181f ;  /* 0x00f81f0000007f89 */ /* 0x000ea200000e0000 */
[----:B0-----:R-:W-:-:S05]  /*26600*/  @P2 IADD3 R3, P0, R30, R3, RZ ;  /* 0x000000031e032210 */ /* 0x001fca0007f1e0ff */
[----:B-1----:R-:W-:-:S05]  /*26610*/  @P2 IMAD.X R2, RZ, RZ, R2, P0 ;  /* 0x000000ffff022224 */ /* 0x002fca00000e0602 */
[----:B------:R-:W-:-:S04]  /*26620*/  @P2 LOP3.LUT R3, R3, R2, RZ, 0x3c, !PT ;  /* 0x0000000203032212 */ /* 0x000fc800078e3cff */
[----:B------:R-:W-:-:S04]  /*26630*/  @P2 LOP3.LUT R2, R3, R2, RZ, 0x3c, !PT ;  /* 0x0000000203022212 */ /* 0x000fc800078e3cff */
[----:B------:R-:W-:-:S05]  /*26640*/  @P2 LOP3.LUT R3, R3, R2, RZ, 0x3c, !PT ;  /* 0x0000000203032212 */ /* 0x000fca00078e3cff */
[----:B------:R1:W-:Y:S04]  /*26650*/  @P2 LDGSTS.E.BYPASS.LTC128B.128 [R5+0x2b400], desc[UR36][R2.64], !P6 ;  /* 0x2b40000002052fae */ /* 0x0003e8000f101d64 */
[----:B--23--:R1:W-:Y:S02]  /*26660*/  @P2 LDGSTS.E.BYPASS.LTC128B.128 [R5+0x2f400], desc[UR36][R2.64+0x80], !P1 ;  /* 0x2f40008002052fae */ /* 0x00c3e4000c901d64 */
.L_x_3532:
[----:B------:R-:W-:Y:S02]  /*26670*/  LOP3.LUT P2, RZ, R21, 0x40, RZ, 0xc0, !PT ;  /* 0x0000004015ff7812 */ /* 0x000fe4000784c0ff */
[----:B------:R-:W-:-:S11]  /*26680*/  ISETP.GE.AND P3, PT, R30, R8, PT ;  /* 0x000000081e00720c */ /* 0x000fd60003f66270 */
[----:B01----:R-:W-:-:S04]  /*26690*/  @P2 IADD3 R2, P0, R30, R4, RZ ;  /* 0x000000041e022210 */ /* 0x003fc80007f1e0ff */
[----:B------:R-:W-:Y:S02]  /*266a0*/  @P2 IADD3.X R0, RZ, R0, RZ, P0, !PT ;  /* 0x00000000ff002210 */ /* 0x000fe400007fe4ff */
        /* <DEDUP_REMOVED lines=8> */
.L_x_3232:
[----:B------:R-:W-:Y:S02]  /*26730*/  PLOP3.LUT P1, PT, P1, P0, PT, 0xa2, 0x0 ;  /* 0x000000000000781c */ /* 0x000fe40000f21472 */
[----:B------:R-:W-:-:S08]  /*26740*/  @P0 R2UR P1, UR4, R6 ;  /* 0x00000000060402ca */ /* 0x000fd00000020000 */
[----:B------:R-:W-:-:S05]  /*26750*/  @P0 PLOP3.LUT P0, PT, P1, PT, PT, 0x80, 0x0 ;  /* 0x000000000000081c */ /* 0x000fca0000f0f070 */
[----:B------:R-:W-:Y:S01]  /*26760*/  @!P1 SYNCS.ARRIVE.TRANS64.RED.A0T1 RZ, [UR4+0x38830], RZ ;  /* 0x038830ffffff99a7 */ /* 0x000fe20008200404 */
[----:B------:R-:W-:Y:S07]  /*26770*/  @!P1 ARRIVES.LDGSTSBAR.64.TRANSCNT [UR4+0x38830] ;  /* 0x03883000ff0099b0 */ /* 0x000fee0008000a84 */
[----:B------:R-:W-:Y:S05]  /*26780*/  @P0 BRA.U.ANY `(.L_x_3232) ;  /* 0xfffffffd00e80947 */ /* 0x000fea000393ffff */
[----:B------:R-:W-:Y:S01]  /*26790*/  NOP ;  /* 0x0000000000007918 */ /* 0x000fe20000000000 */
[----:B------:R-:W2:Y:S02]  /*267a0*/  LDL R0, [R1] ;  /* 0x0000000001007983 */ /* 0x000ea40000100800 */
[----:B--2---:R-:W-:-:S13]  /*267b0*/  LOP3.LUT P2, RZ, R0, 0x4, RZ, 0xc0, !PT ;  /* 0x0000000400ff7812 */ /* 0x004fda000784c0ff */
[----:B------:R-:W-:Y:S05]  /*267c0*/  @!P2 BRA `(.L_x_3233) ;  /* 0x000000000004a947 */ /* 0x000fea0003800000 */
[----:B------:R-:W-:Y:S01]  /*267d0*/  BPT.TRAP 0x1 ;  /* 0x000000040000795c */ /* 0x000fe20000300000 */
.L_x_3233:
[----:B0-----:R0:W5:Y:S01]  /*267e0*/  LDL.LU R3, [R1+0x24] ;  /* 0x0000240001037983 */ /* 0x0011620000300800 */
[----:B------:R-:W-:Y:S01]  /*267f0*/  VIADD R0, R22, 0x20400 ;  /* 0x0002040016007836 */ /* 0x000fe20000000000 */
[----:B------:R-:W-:Y:S01]  /*26800*/  SHF.R.S32.HI R2, RZ, 0x1f, R28 ;  /* 0x0000001fff027819 */ /* 0x000fe2000001141c */
[----:B------:R0:W-:Y:S06]  /*26810*/  SYNCS.ARRIVE.TRANS64.A1T0 RZ, [R6+URZ+0x38830], RZ ;  /* 0x038830ff06ff79a7 */ /* 0x0001ec000810003f */
[----:B------:R-:W-:Y:S05]  /*26820*/  WARPSYNC.ALL ;  /* 0x0000000000007948 */ /* 0x000fea0003800000 */
[----:B------:R-:W-:Y:S01]  /*26830*/  BAR.SYNC.DEFER_BLOCKING 0x8, 0x180 ;  /* 0x0206000000007b1d */ /* 0x000fe20000010000 */
[----:B------:R-:W-:-:S05]  /*26840*/  LOP3.LUT P1, RZ, R0, 0x3ff, RZ, 0xc0, !PT ;  /* 0x000003ff00ff7812 */ /* 0x000fca000782c0ff */
[----:B------:R-:W-:Y:S01]  /*26850*/  ULDC.64 UR4, c[0x0][0x298] ;  /* 0x0000a60000047ab9 */ /* 0x000fe20000000a00 */
[----:B------:R-:W-:Y:S01]  /*26860*/  ULDC.64 UR6, c[0x0][0xa00] ;  /* 0x0002800000067ab9 */ /* 0x000fe20000000a00 */
[----:B------:R-:W-:Y:S01]  /*26870*/  IMAD R2, R2, UR4, RZ ;  /* 0x0000000402027c24 */ /* 0x000fe2000f8e02ff */
[----:B------:R-:W-:Y:S01]  /*26880*/  ISETP.NE.U32.AND P0, PT, RZ, UR6, PT ;  /* 0x00000006ff007c0c */ /* 0x000fe2000bf05070 */
[C---:B------:R-:W-:Y:S01]  /*26890*/  IMAD.WIDE.U32 R26, R28.reuse, UR4, RZ ;  /* 0x000000041c1a7c25 */ /* 0x040fe2000f8e00ff */
[----:B------:R-:W-:Y:S02]  /*268a0*/  BSSY B6, `(.L_x_3234) ;  /* 0x0000017000067945 */ /* 0x000fe40003800000 */
[----:B------:R-:W-:Y:S01]  /*268b0*/  ISETP.NE.AND.EX P0, PT, RZ, UR7, PT, P0 ;  /* 0x00000007ff007c0c */ /* 0x000fe2000bf05300 */
[----:B------:R-:W-:-:S03]  /*268c0*/  IMAD R25, R28, UR5, R2 ;  /* 0x000000051c197c24 */ /* 0x000fc6000f8e0202 */
[----:B------:R-:W-:Y:S01]  /*268d0*/  SEL R24, R24, RZ, !P0 ;  /* 0x000000ff18187207 */ /* 0x000fe20004000000 */
[----:B------:R-:W-:Y:S01]  /*268e0*/  IMAD.IADD R25, R27, 0x1, R25 ;  /* 0x000000011b197824 */ /* 0x000fe200078e0219 */
[----:B-----5:R-:W-:Y:S01]  /*268f0*/  SEL R28, R3, RZ, !P0 ;  /* 0x000000ff031c7207 */ /* 0x020fe20004000000 */
[----:B------:R-:W-:Y:S06]  /*26900*/  @!P1 BRA `(.L_x_3235) ;  /* 0x0000000000409947 */ /* 0x000fec0003800000 */
[----:B------:R-:W-:Y:S01]  /*26910*/  MOV R2, 0x0 ;  /* 0x0000000000027802 */ /* 0x000fe20000000f00 */
[----:B------:R-:W-:Y:S01]  /*26920*/  ULDC.64 UR4, c[0x4][0xc0] ;  /* 0x0100300000047ab9 */ /* 0x000fe20000000a00 */
[----:B------:R-:W-:Y:S01]  /*26930*/  ULDC.64 UR6, c[0x4][0xc8] ;  /* 0x0100320000067ab9 */ /* 0x000fe20000000a00 */
[----:B------:R-:W-:Y:S01]  /*26940*/  ULDC.64 UR8, c[0x4][0x28] ;  /* 0x01000a0000087ab9 */ /* 0x000fe20000000a00 */
[----:B------:R-:W-:Y:S01]  /*26950*/  IMAD.U32 R4, RZ, RZ, UR4 ;  /* 0x00000004ff047e24 */ /* 0x000fe2000f8e00ff */
[----:B0---4-:R-:W-:Y:S01]  /*26960*/  MOV R6, UR6 ;  /* 0x0000000600067c02 */ /* 0x011fe20008000f00 */
[----:B------:R-:W0:Y:S01]  /*26970*/  LDC.64 R2, c[0x4][R2] ;  /* 0x0100000002027b82 */ /* 0x000e220000000a00 */
[----:B------:R-:W-:Y:S01]  /*26980*/  IMAD.U32 R5, RZ, RZ, UR5 ;  /* 0x00000005ff057e24 */ /* 0x000fe2000f8e00ff */
[----:B------:R-:W-:Y:S01]  /*26990*/  MOV R13, RZ ;  /* 0x000000ff000d7202 */ /* 0x000fe20000000f00 */
[----:B------:R-:W-:Y:S02]  /*269a0*/  IMAD.U32 R7, RZ, RZ, UR7 ;  /* 0x00000007ff077e24 */ /* 0x000fe4000f8e00ff */
[----:B------:R-:W-:-:S02]  /*269b0*/  IMAD.U32 R10, RZ, RZ, UR8 ;  /* 0x00000008ff0a7e24 */ /* 0x000fc4000f8e00ff */
[----:B------:R-:W-:Y:S02]  /*269c0*/  IMAD.U32 R11, RZ, RZ, UR9 ;  /* 0x00000009ff0b7e24 */ /* 0x000fe4000f8e00ff */
[----:B------:R-:W-:Y:S02]  /*269d0*/  IMAD.MOV.U32 R8, RZ, RZ, 0x70 ;  /* 0x00000070ff087424 */ /* 0x000fe400078e00ff */
[----:B------:R-:W-:-:S07]  /*269e0*/  IMAD.MOV.U32 R12, RZ, RZ, 0x1 ;  /* 0x00000001ff0c7424 */ /* 0x000fce00078e00ff */
[----:B------:R-:W-:-:S07]  /*269f0*/  LEPC R20, `(.L_x_3235) ;  /* 0x000000001014794e */ /* 0x000fce0000000000 */
[----:B0-----:R-:W-:Y:S05]  /*26a00*/  CALL.ABS.NOINC R2 ;  /* 0x0000000002007343 */ /* 0x001fea0003c00000 */
.L_x_3235:
[----:B------:R-:W-:Y:S05]  /*26a10*/  BSYNC B6 ;  /* 0x0000000000067941 */ /* 0x000fea0003800000 */
.L_x_3234:
[----:B----4-:R1:W5:Y:S01]  /*26a20*/  LDL R20, [R1+0x1c] ;  /* 0x00001c0001147983 */ /* 0x0103620000100800 */
[----:B0-----:R-:W0:Y:S01]  /*26a30*/  LDC R6, c[0x0][0x448] ;  /* 0x00011200ff067b82 */ /* 0x001e220000000800 */
[----:B------:R-:W-:Y:S01]  /*26a40*/  ULDC.64 UR4, c[0x0][0x2d8] ;  /* 0x0000b60000047ab9 */ /* 0x000fe20000000a00 */
[----:B------:R-:W-:Y:S01]  /*26a50*/  IMAD.MOV.U32 R2, RZ, RZ, R26 ;  /* 0x000000ffff027224 */ /* 0x000fe200078e001a */
[----:B------:R1:W5:Y:S01]  /*26a60*/  LDL R8, [R1+0x18] ;  /* 0x0000180001087983 */ /* 0x0003620000100800 */
[----:B------:R-:W-:Y:S01]  /*26a70*/  IMAD.MOV.U32 R3, RZ, RZ, R25 ;  /* 0x000000ffff037224 */ /* 0x000fe200078e0019 */
[----:B------:R-:W2:Y:S01]  /*26a80*/  S2R R21, SR_TID.X ;  /* 0x0000000000157919 */ /* 0x000ea20000002100 */
[----:B------:R-:W-:Y:S01]  /*26a90*/  IMAD R0, R34, UR4, RZ ;  /* 0x0000000422007c24 */ /* 0x000fe2000f8e02ff */
[----:B------:R-:W-:Y:S01]  /*26aa0*/  LOP3.LUT R9, R30, 0x80, RZ, 0xfc, !PT ;  /* 0x000000801e097812 */ /* 0x000fe200078efcff */
[----:B------:R-:W-:Y:S01]  /*26ab0*/  IMAD.WIDE.U32 R2, R18, UR4, R2 ;  /* 0x0000000412027c25 */ /* 0x000fe2000f8e0002 */
[----:B------:R-:W-:-:S03]  /*26ac0*/  ULDC.64 UR6, c[0x0][0x280] ;  /* 0x0000a00000067ab9 */ /* 0x000fc60000000a00 */
[----:B------:R-:W-:Y:S01]  /*26ad0*/  IMAD R0, R18, UR5, R0 ;  /* 0x0000000512007c24 */ /* 0x000fe2000f8e0200 */
[----:B------:R-:W-:Y:S02]  /*26ae0*/  ULDC.64 UR4, c[0x0][0x2e0] ;  /* 0x0000b80000047ab9 */ /* 0x000fe40000000a00 */
[----:B------:R-:W-:Y:S02]  /*26af0*/  IMAD R5, R28, UR4, RZ ;  /* 0x000000041c057c24 */ /* 0x000fe4000f8e02ff */
[----:B------:R-:W-:Y:S02]  /*26b00*/  IMAD.IADD R3, R3, 0x1, R0 ;  /* 0x0000000103037824 */ /* 0x000fe400078e0200 */
[C---:B------:R-:W-:Y:S02]  /*26b10*/  IMAD R0, R24.reuse, UR5, R5 ;  /* 0x0000000518007c24 */ /* 0x040fe4000f8e0205 */
[----:B------:R-:W-:Y:S01]  /*26b20*/  IMAD.WIDE.U32 R2, R24, UR4, R2 ;  /* 0x0000000418027c25 */ /* 0x000fe2000f8e0002 */
[----:B0-----:R-:W-:Y:S01]  /*26b30*/  ISETP.NE.AND P0, PT, R6, 0x1, PT ;  /* 0x000000010600780c */ /* 0x001fe20003f05270 */
[----:B------:R-:W-:-:S02]  /*26b40*/  ULDC.64 UR4, c[0x0][0x2d0] ;  /* 0x0000b40000047ab9 */ /* 0x000fc40000000a00 */
[----:B------:R-:W-:-:S10]  /*26b50*/  IMAD.IADD R3, R3, 0x1, R0 ;  /* 0x0000000103037824 */ /* 0x000fd400078e0200 */
[----:B------:R-:W0:Y:S01]  /*26b60*/  @P0 LDC R7, c[0x0][0x44c] ;  /* 0x00011300ff070b82 */ /* 0x000e220000000800 */
[C---:B--2---:R-:W-:Y:S01]  /*26b70*/  LOP3.LUT R4, R21.reuse, 0x7f, RZ, 0xc0, !PT ;  /* 0x0000007f15047812 */ /* 0x044fe200078ec0ff */
[----:B------:R-:W-:-:S03]  /*26b80*/  IMAD.SHL.U32 R21, R21, 0x10, RZ ;  /* 0x0000001015157824 */ /* 0x000fc600078e00ff */
[----:B------:R-:W-:-:S03]  /*26b90*/  SHF.R.U32.HI R4, RZ, 0x3, R4 ;  /* 0x00000003ff047819 */ /* 0x000fc60000011604 */
[----:B------:R-:W2:Y:S01]  /*26ba0*/  @P0 LDC R0, c[0x0][0x450] ;  /* 0x00011400ff000b82 */ /* 0x000ea20000000800 */
[----:B------:R-:W-:-:S04]  /*26bb0*/  LOP3.LUT R21, R4, 0x70, R21, 0xf8, !PT ;  /* 0x0000007004157812 */ /* 0x000fc800078ef815 */
[----:B------:R-:W-:-:S05]  /*26bc0*/  LEA R5, R17, R21, 0x7 ;  /* 0x0000001511057211 */ /* 0x000fca00078e38ff */
[----:B------:R-:W-:Y:S02]  /*26bd0*/  IMAD.MOV.U32 R4, RZ, RZ, R5 ;  /* 0x000000ffff047224 */ /* 0x000fe400078e0005 */
[----:B0-----:R-:W-:Y:S01]  /*26be0*/  @P0 IMAD.HI.U32 R7, R5, R7, RZ ;  /* 0x0000000705070227 */ /* 0x001fe200078e00ff */
[----:B------:R-:W0:Y:S04]  /*26bf0*/  S2R R21, SR_TID.X ;  /* 0x0000000000157919 */ /* 0x000e280000002100 */
[----:B--2---:R-:W-:-:S05]  /*26c00*/  @P0 SHF.R.U32.HI R4, RZ, R0, R7 ;  /* 0x00000000ff040219 */ /* 0x004fca0000011607 */
        /* <DEDUP_REMOVED lines=11> */
[----:B------:R-:W-:-:S03]  /*26cc0*/  ULDC UR4, c[0x0][0x2b8] ;  /* 0x0000ae0000047ab9 */ /* 0x000fc60000000800 */
        /* <DEDUP_REMOVED lines=8> */
[----:B-1----:R-:W-:Y:S06]  /*26d50*/  BRA.DIV UR4, `(.L_x_3236) ;  /* 0x0000009a04c47947 */ /* 0x002fec000b800000 */
[----:B------:R-:W0:Y:S01]  /*26d60*/  SHFL.IDX PT, R3, R0, RZ, 0x181f ;  /* 0x00181fff00037589 */ /* 0x000e2200000e0000 */
[----:B-----5:R-:W-:Y:S02]  /*26d70*/  IMAD R5, R20, R6, RZ ;  /* 0x0000000614057224 */ /* 0x020fe400078e02ff */
[----:B------:R-:W-:Y:S01]  /*26d80*/  IMAD R17, R17, 0x80, R9 ;  /* 0x0000008011117824 */ /* 0x000fe200078e0209 */
[----:B------:R-:W1:Y:S04]  /*26d90*/  SHFL.IDX PT, R2, R4, RZ, 0x181f ;  /* 0x00181fff04027589 */ /* 0x000e6800000e0000 */
[----:B------:R-:W-:Y:S01]  /*26da0*/  ISETP.GE.AND P3, PT, R17, R5, PT ;  /* 0x000000051100720c */ /* 0x000fe20003f66270 */
[----:B------:R-:W2:-:S12]  /*26db0*/  SHFL.IDX PT, R14, R0, 0x1, 0x181f ;  /* 0x00381f00000e7f89 */ /* 0x000e9800000e0000 */
[----:B0-----:R-:W-:-:S05]  /*26dc0*/  @!P3 IADD3 R6, P2, R30, R3, RZ ;  /* 0x000000031e06b210 */ /* 0x001fca0007f5e0ff */
[----:B-1----:R-:W-:Y:S01]  /*26dd0*/  @!P3 IMAD.X R3, RZ, RZ, R2, P2 ;  /* 0x000000ffff03b224 */ /* 0x002fe200010e0602 */
[----:B------:R-:W-:Y:S01]  /*26de0*/  @!P3 MOV R2, R6 ;  /* 0x000000060002b202 */ /* 0x000fe20000000f00 */
[----:B------:R-:W-:-:S04]  /*26df0*/  VIADD R6, R17, 0x10 ;  /* 0x0000001011067836 */ /* 0x000fc80000000000 */
[----:B------:R-:W-:Y:S04]  /*26e00*/  @!P3 LDGSTS.E.BYPASS.LTC128B.128 [R8+0x20400], desc[UR36][R2.64], !P0 ;  /* 0x204000000208bfae */ /* 0x000fe8000c101d64 */
[----:B------:R0:W-:Y:S01]  /*26e10*/  @!P3 LDGSTS.E.BYPASS.LTC128B.128 [R8+0x24400], desc[UR36][R2.64+0x80], !P1 ;  /* 0x244000800208bfae */ /* 0x0001e2000c901d64 */
[----:B------:R-:W-:-:S03]  /*26e20*/  ISETP.GE.AND P3, PT, R6, R5, PT ;  /* 0x000000050600720c */ /* 0x000fc60003f66270 */
[----:B0-----:R-:W0:Y:S10]  /*26e30*/  SHFL.IDX PT, R2, R4, 0x1, 0x181f ;  /* 0x00381f0004027f89 */ /* 0x001e3400000e0000 */
[----:B--2---:R-:W-:-:S02]  /*26e40*/  @!P3 IADD3 R6, P2, R30, R14, RZ ;  /* 0x0000000e1e06b210 */ /* 0x004fc40007f5e0ff */
[----:B------:R-:W1:Y:S03]  /*26e50*/  SHFL.IDX PT, R14, R0, 0x2, 0x181f ;  /* 0x00581f00000e7f89 */ /* 0x000e6600000e0000 */
[----:B0-----:R-:W-:Y:S02]  /*26e60*/  @!P3 IMAD.X R7, RZ, RZ, R2, P2 ;  /* 0x000000ffff07b224 */ /* 0x001fe400010e0602 */
[----:B------:R-:W-:Y:S02]  /*26e70*/  @!P3 IMAD.MOV.U32 R2, RZ, RZ, R6 ;  /* 0x000000ffff02b224 */ /* 0x000fe400078e0006 */
[----:B------:R-:W-:Y:S02]  /*26e80*/  @!P3 IMAD.MOV.U32 R3, RZ, RZ, R7 ;  /* 0x000000ffff03b224 */ /* 0x000fe400078e0007 */
[----:B------:R-:W-:-:S03]  /*26e90*/  VIADD R6, R17, 0x20 ;  /* 0x0000002011067836 */ /* 0x000fc60000000000 */
[----:B------:R-:W-:Y:S04]  /*26ea0*/  @!P3 LDGSTS.E.BYPASS.LTC128B.128 [R8+0x20c00], desc[UR36][R2.64], !P0 ;  /* 0x20c000000208bfae */ /* 0x000fe8000c101d64 */
[----:B------:R0:W-:Y:S01]  /*26eb0*/  @!P3 LDGSTS.E.BYPASS.LTC128B.128 [R8+0x24c00], desc[UR36][R2.64+0x80], !P1 ;  /* 0x24c000800208bfae */ /* 0x0001e2000c901d64 */
[----:B------:R-:W-:-:S03]  /*26ec0*/  ISETP.GE.AND P3, PT, R6, R5, PT ;  /* 0x000000050600720c */ /* 0x000fc60003f66270 */
[----:B0-----:R-:W0:Y:S10]  /*26ed0*/  SHFL.IDX PT, R2, R4, 0x2, 0x181f ;  /* 0x00581f0004027f89 */ /* 0x001e3400000e0000 */
[----:B-1----:R-:W-:-:S02]  /*26ee0*/  @!P3 IADD3 R6, P2, R30, R14, RZ ;  /* 0x0000000e1e06b210 */ /* 0x002fc40007f5e0ff */
[----:B------:R-:W1:Y:S02]  /*26ef0*/  SHFL.IDX PT, R14, R0, 0x3, 0x181f ;  /* 0x00781f00000e7f89 */ /* 0x000e6400000e0000 */
[----:B0-----:R-:W-:Y:S01]  /*26f00*/  @!P3 IADD3.X R7, RZ, R2, RZ, P2, !PT ;  /* 0x00000002ff07b210 */ /* 0x001fe200017fe4ff */
[----:B------:R-:W-:Y:S02]  /*26f10*/  @!P3 IMAD.MOV.U32 R2, RZ, RZ, R6 ;  /* 0x000000ffff02b224 */ /* 0x000fe400078e0006 */
[----:B------:R-:W-:Y:S02]  /*26f20*/  VIADD R6, R17, 0x30 ;  /* 0x0000003011067836 */ /* 0x000fe40000000000 */
[----:B------:R-:W-:-:S05]  /*26f30*/  @!P3 IMAD.MOV.U32 R3, RZ, RZ, R7 ;  /* 0x000000ffff03b224 */ /* 0x000fca00078e0007 */
[----:B------:R-:W-:Y:S04]  /*26f40*/  @!P3 LDGSTS.E.BYPASS.LTC128B.128 [R8+0x21400], desc[UR36][R2.64], !P0 ;  /* 0x214000000208bfae */ /* 0x000fe8000c101d64 */
[----:B------:R0:W-:Y:S01]  /*26f50*/  @!P3 LDGSTS.E.BYPASS.LTC128B.128 [R8+0x25400], desc[UR36][R2.64+0x80], !P1 ;  /* 0x254000800208bfae */ /* 0x0001e2000c901d64 */
[----:B------:R-:W-:-:S03]  /*26f60*/  ISETP.GE.AND P3, PT, R6, R5, PT ;  /* 0x000000050600720c */ /* 0x000fc60003f66270 */
[----:B0-----:R-:W0:Y:S10]  /*26f70*/  SHFL.IDX PT, R2, R4, 0x3, 0x181f ;  /* 0x00781f0004027f89 */ /* 0x001e3400000e0000 */
[----:B-1----:R-:W-:-:S02]  /*26f80*/  @!P3 IADD3 R6, P2, R30, R14, RZ ;  /* 0x0000000e1e06b210 */ /* 0x002fc40007f5e0ff */
[----:B------:R-:W1:Y:S03]  /*26f90*/  SHFL.IDX PT, R14, R0, 0x4, 0x181f ;  /* 0x00981f00000e7f89 */ /* 0x000e6600000e0000 */
[----:B0-----:R-:W-:Y:S02]  /*26fa0*/  @!P3 IMAD.X R7, RZ, RZ, R2, P2 ;  /* 0x000000ffff07b224 */ /* 0x001fe400010e0602 */
[----:B------:R-:W-:Y:S02]  /*26fb0*/  @!P3 IMAD.MOV.U32 R2, RZ, RZ, R6 ;  /* 0x000000ffff02b224 */ /* 0x000fe400078e0006 */
[----:B------:R-:W-:Y:S01]  /*26fc0*/  VIADD R6, R17, 0x40 ;  /* 0x0000004011067836 */ /* 0x000fe20000000000 */
[----:B------:R-:W-:-:S05]  /*26fd0*/  @!P3 MOV R3, R7 ;  /* 0x000000070003b202 */ /* 0x000fca0000000f00 */
        /* <DEDUP_REMOVED lines=15> */
[----:B------:R-:W-:Y:S02]  /*270d0*/  SHFL.IDX PT, R14, R0, 0x7, 0x181f ;  /* 0x00f81f00000e7f89 */ /* 0x000fe400000e0000 */
[----:B0-----:R-:W-:Y:S01]  /*270e0*/  @!P3 IADD3.X R7, RZ, R2, RZ, P2, !PT ;  /* 0x00000002ff07b210 */ /* 0x001fe200017fe4ff */
[----:B------:R-:W-:Y:S02]  /*270f0*/  @!P3 IMAD.MOV.U32 R2, RZ, RZ, R6 ;  /* 0x000000ffff02b224 */ /* 0x000fe400078e0006 */
[----:B------:R-:W-:Y:S02]  /*27100*/  VIADD R6, R17, 0x60 ;  /* 0x0000006011067836 */ /* 0x000fe40000000000 */
[----:B------:R-:W-:-:S05]  /*27110*/  @!P3 IMAD.MOV.U32 R3, RZ, RZ, R7 ;  /* 0x000000ffff03b224 */ /* 0x000fca00078e0007 */
[----:B------:R-:W-:Y:S04]  /*27120*/  @!P3 LDGSTS.E.BYPASS.LTC128B.128 [R8+0x22c00], desc[UR36][R2.64], !P0 ;  /* 0x22c000000208bfae */ /* 0x000fe8000c101d64 */
[----:B------:R0:W-:Y:S01]  /*27130*/  @!P3 LDGSTS.E.BYPASS.LTC128B.128 [R8+0x26c00], desc[UR36][R2.64+0x80], !P1 ;  /* 0x26c000800208bfae */ /* 0x0001e2000c901d64 */
[----:B------:R-:W-:-:S03]  /*27140*/  ISETP.GE.AND P3, PT, R6, R5, PT ;  /* 0x000000050600720c */ /* 0x000fc60003f66270 */
[----:B0-----:R-:W0:Y:S04]  /*27150*/  SHFL.IDX PT, R3, R0, 0x6, 0x181f ;  /* 0x00d81f0000037f89 */ /* 0x001e2800000e0000 */
[----:B------:R-:W1:Y:S04]  /*27160*/  SHFL.IDX PT, R2, R4, 0x6, 0x181f ;  /* 0x00d81f0004027f89 */ /* 0x000e6800000e0000 */
[----:B------:R-:W2:Y:S02]  /*27170*/  SHFL.IDX PT, R4, R4, 0x7, 0x181f ;  /* 0x00f81f0004047f89 */ /* 0x000ea400000e0000 */
[----:B0-----:R-:W-:-:S05]  /*27180*/  @!P3 IADD3 R6, P2, R30, R3, RZ ;  /* 0x000000031e06b210 */ /* 0x001fca0007f5e0ff */
[----:B-1----:R-:W-:Y:S02]  /*27190*/  @!P3 IMAD.X R7, RZ, RZ, R2, P2 ;  /* 0x000000ffff07b224 */ /* 0x002fe400010e0602 */
[----:B------:R-:W-:-:S03]  /*271a0*/  @!P3 IMAD.MOV.U32 R2, RZ, RZ, R6 ;  /* 0x000000ffff02b224 */ /* 0x000fc600078e0006 */
[----:B------:R-:W-:-:S05]  /*271b0*/  @!P3 MOV R3, R7 ;  /* 0x000000070003b202 */ /* 0x000fca0000000f00 */
[----:B------:R0:W-:Y:S04]  /*271c0*/  @!P3 LDGSTS.E.BYPASS.LTC128B.128 [R8+0x23400], desc[UR36][R2.64], !P0 ;  /* 0x234000000208bfae */ /* 0x0001e8000c101d64 */
[----:B--2---:R0:W-:Y:S02]  /*271d0*/  @!P3 LDGSTS.E.BYPASS.LTC128B.128 [R8+0x27400], desc[UR36][R2.64+0x80], !P1 ;  /* 0x274000800208bfae */ /* 0x0041e4000c901d64 */
.L_x_3549:
[----:B------:R-:W-:Y:S01]  /*271e0*/  VIADD R0, R17, 0x70 ;  /* 0x0000007011007836 */ /* 0x000fe20000000000 */
[----:B------:R-:W-:Y:S04]  /*271f0*/  BSSY B0, `(.L_x_3237) ;  /* 0x000000a000007945 */ /* 0x000fe80003800000 */
        /* <DEDUP_REMOVED lines=9> */
.L_x_3238:
[----:B------:R-:W-:Y:S05]  /*27290*/  BSYNC B0 ;  /* 0x0000000000007941 */ /* 0x000fea0003800000 */
.L_x_3237:
[----:B------:R-:W-:Y:S01]  /*272a0*/  NOP ;  /* 0x0000000000007918 */ /* 0x000fe20000000000 */
[----:B------:R-:W-:-:S13]  /*272b0*/  PLOP3.LUT P0, PT, PT, PT, PT, 0x80, 0x0 ;  /* 0x000000000000781c */ /* 0x000fda0003f0f070 */
.L_x_3239:
        /* <DEDUP_REMOVED lines=14> */
[----:B0-----:R-:W2:Y:S01]  /*273a0*/  LDL R2, [R1+0x20] ;  /* 0x0000200001027983 */ /* 0x001ea20000100800 */
[----:B------:R0:W-:Y:S01]  /*273b0*/  SYNCS.ARRIVE.TRANS64.A1T0 RZ, [R22+URZ+0x38800], RZ ;  /* 0x038800ff16ff79a7 */ /* 0x0001e2000810003f */
[----:B------:R-:W-:Y:S01]  /*273c0*/  BSSY B0, `(.L_x_3240) ;  /* 0x0000004000007945 */ /* 0x000fe20003800000 */
[----:B------:R-:W1:Y:S01]  /*273d0*/  SYNCS.PHASECHK.TRANS64.TRYWAIT P0, [R22+URZ+0x38820], R3 ;  /* 0x03882003160075a7 */ /* 0x000e62000800017f */
[----:B--2---:R-:W-:Y:S02]  /*273e0*/  ISETP.GE.AND P1, PT, R2, 0x2, PT ;  /* 0x000000020200780c */ /* 0x004fe40003f26270 */
[----:B01----:R-:W-:Y:S11]  /*273f0*/  @!P0 BRA `(.L_x_3241) ;  /* 0x0000009c00a48947 */ /* 0x003ff60003800000 */
.L_x_3550:
[----:B------:R-:W-:Y:S05]  /*27400*/  BSYNC B0 ;  /* 0x0000000000007941 */ /* 0x000fea0003800000 */
.L_x_3240:
[----:B------:R-:W-:Y:S05]  /*27410*/  @!P1 BRA `(.L_x_3242) ;  /* 0x0000001400fc9947 */ /* 0x000fea0003800000 */
[----:B------:R-:W2:Y:S01]  /*27420*/  LDL.LU R0, [R1+0x20] ;  /* 0x0000200001007983 */ /* 0x000ea20000300800 */
[----:B------:R-:W-:Y:S01]  /*27430*/  MOV R9, R23 ;  /* 0x0000001700097202 */ /* 0x000fe20000000f00 */
[----:B------:R-:W-:Y:S02]  /*27440*/  IMAD.MOV.U32 R10, RZ, RZ, R31 ;  /* 0x000000ffff0a7224 */ /* 0x000fe400078e001f */
[----:B--2---:R-:W-:-:S07]  /*27450*/  VIADD R28, R0, 0xfffffffe ;  /* 0xfffffffe001c7836 */ /* 0x004fce0000000000 */
.L_x_3262:
[----:B------:R-:W2:Y:S01]  /*27460*/  LDL R2, [R1] ;  /* 0x0000000001027983 */ /* 0x000ea20000100800 */
[----:B-1----:R-:W1:Y:S03]  /*27470*/  LDC R5, c[0x0][0x430] ;  /* 0x00010c00ff057b82 */ /* 0x002e660000000800 */
[----:B------:R-:W3:Y:S01]  /*27480*/  LDL R6, [R1+0x4] ;  /* 0x0000040001067983 */ /* 0x000ee20000100800 */
[----:B------:R-:W4:Y:S01]  /*27490*/  S2R R0, SR_TID.X ;  /* 0x0000000000007919 */ /* 0x000f220000002100 */
[----:B-1----:R-:W-:-:S13]  /*274a0*/  ISETP.NE.AND P0, PT, R5, 0x1, PT ;  /* 0x000000010500780c */ /* 0x002fda0003f05270 */
[----:B0-----:R-:W0:Y:S01]  /*274b0*/  @P0 LDC R3, c[0x0][0x434] ;  /* 0x00010d00ff030b82 */ /* 0x001e220000000800 */
[----:B----4-:R-:W-:Y:S01]  /*274c0*/  LOP3.LUT R0, R0, 0x7f, RZ, 0xc0, !PT ;  /* 0x0000007f00007812 */ /* 0x010fe200078ec0ff */
[----:B------:R-:W-:Y:S05]  /*274d0*/  YIELD ;  /* 0x0000000000007946 */ /* 0x000fea0003800000 */
[----:B------:R-:W-:Y:S01]  /*274e0*/  ULDC.64 UR4, c[0x0][0x428] ;  /* 0x00010a0000047ab9 */ /* 0x000fe20000000a00 */
[----:B--2---:R-:W-:Y:S02]  /*274f0*/  LOP3.LUT P2, RZ, R2, 0x4, RZ, 0xc0, !PT ;  /* 0x0000000402ff7812 */ /* 0x004fe4000784c0ff */
[----:B------:R-:W-:-:S02]  /*27500*/  SHF.R.U32.HI R2, RZ, 0x3, R0 ;  /* 0x00000003ff027819 */ /* 0x000fc40000011600 */
[----:B------:R-:W1:Y:S03]  /*27510*/  @P0 LDC R0, c[0x0][0x438] ;  /* 0x00010e00ff000b82 */ /* 0x000e660000000800 */
[----:B------:R-:W-:-:S05]  /*27520*/  IMAD R4, R28, 0x80, R2 ;  /* 0x000000801c047824 */ /* 0x000fca00078e0202 */
[----:B------:R-:W-:-:S05]  /*27530*/  IADD3 R4, R30, R4, R37 ;  /* 0x000000041e047210 */ /* 0x000fca0007ffe025 */
[----:B0-----:R-:W-:-:S04]  /*27540*/  @P0 IMAD.HI.U32 R3, R4, R3, RZ ;  /* 0x0000000304030227 */ /* 0x001fc800078e00ff */
[----:B------:R-:W-:Y:S01]  /*27550*/  IMAD.MOV.U32 R2, RZ, RZ, R4 ;  /* 0x000000ffff027224 */ /* 0x000fe200078e0004 */
[----:B-1----:R-:W-:-:S05]  /*27560*/  @P0 SHF.R.U32.HI R2, RZ, R0, R3 ;  /* 0x00000000ff020219 */ /* 0x002fca0000011603 */
[--C-:B------:R-:W-:Y:S01]  /*27570*/  IMAD.MOV R0, RZ, RZ, -R2.reuse ;  /* 0x000000ffff007224 */ /* 0x100fe200078e0a02 */
[----:B------:R-:W-:-:S03]  /*27580*/  SHF.R.S32.HI R3, RZ, 0x1f, R2 ;  /* 0x0000001fff037819 */ /* 0x000fc60000011402 */
[----:B------:R-:W-:Y:S02]  /*27590*/  IMAD R5, R5, R0, R4 ;  /* 0x0000000005057224 */ /* 0x000fe400078e0204 */
[----:B---3--:R-:W-:Y:S02]  /*275a0*/  IMAD R0, R6, UR4, RZ ;  /* 0x0000000406007c24 */ /* 0x008fe4000f8e02ff */
[----:B------:R-:W-:-:S04]  /*275b0*/  IMAD.WIDE.U32 R2, R33, UR4, R2 ;  /* 0x0000000421027c25 */ /* 0x000fc8000f8e0002 */
[----:B------:R-:W-:Y:S01]  /*275c0*/  IMAD R7, R33, UR5, R0 ;  /* 0x0000000521077c24 */ /* 0x000fe2000f8e0200 */
[----:B------:R-:W-:Y:S02]  /*275d0*/  ULDC.64 UR4, c[0x0][0x418] ;  /* 0x0001060000047ab9 */ /* 0x000fe40000000a00 */
[----:B------:R-:W-:Y:S01]  /*275e0*/  LEA R6, P0, R2, UR4, 0x2 ;  /* 0x0000000402067c11 */ /* 0x000fe2000f8010ff */
[----:B------:R-:W-:-:S05]  /*275f0*/  IMAD.IADD R7, R7, 0x1, R3 ;  /* 0x0000000107077824 */ /* 0x000fca00078e0203 */
[----:B------:R-:W-:-:S05]  /*27600*/  LEA.HI.X R7, R2, UR5, R7, 0x2, P0 ;  /* 0x0000000502077c11 */ /* 0x000fca00080f1407 */
[----:B------:R-:W2:Y:S01]  /*27610*/  LDG.E R6, desc[UR36][R6.64] ;  /* 0x0000002406067981 */ /* 0x000ea2000c1e1900 */
[----:B------:R-:W-:-:S04]  /*27620*/  IADD3 R23, R9, 0x1, RZ ;  /* 0x0000000109177810 */ /* 0x000fc80007ffe0ff */
[----:B------:R-:W-:-:S04]  /*27630*/  ISETP.NE.AND P0, PT, R23, 0x2, PT ;  /* 0x000000021700780c */ /* 0x000fc80003f05270 */
[----:B------:R-:W-:Y:S02]  /*27640*/  SEL R31, RZ, 0x1, P0 ;  /* 0x00000001ff1f7807 */ /* 0x000fe40000000000 */
[C---:B------:R-:W-:Y:S01]  /*27650*/  ISETP.GT.AND P1, PT, R28.reuse, RZ, PT ;  /* 0x000000ff1c00720c */ /* 0x040fe20003f24270 */
[----:B------:R-:W-:Y:S01]  /*27660*/  VIADD R28, R28, 0xffffffff ;  /* 0xffffffff1c1c7836 */ /* 0x000fe20000000000 */
[----:B------:R-:W-:Y:S02]  /*27670*/  SEL R23, R23, RZ, P0 ;  /* 0x000000ff17177207 */ /* 0x000fe40000000000 */
[----:B------:R-:W-:Y:S02]  /*27680*/  LOP3.LUT R31, R10, R31, RZ, 0x3c, !PT ;  /* 0x0000001f0a1f7212 */ /* 0x000fe400078e3cff */
[----:B--2---:R-:W-:Y:S01]  /*27690*/  SHF.R.S32.HI R20, RZ, 0x1f, R6 ;  /* 0x0000001fff147819 */ /* 0x004fe20000011406 */
[----:B------:R-:W-:Y:S06]  /*276a0*/  @!P2 BRA `(.L_x_3243) ;  /* 0x000000000004a947 */ /* 0x000fec0003800000 */
[----:B------:R-:W-:Y:S01]  /*276b0*/  BPT.TRAP 0x1 ;  /* 0x000000040000795c */ /* 0x000fe20000300000 */
.L_x_3243:
[----:B------:R-:W-:Y:S01]  /*276c0*/  IMAD R0, R23, 0x8, R22 ;  /* 0x0000000817007824 */ /* 0x000fe200078e0216 */
[----:B------:R-:W-:Y:S01]  /*276d0*/  SHF.L.U32 R21, R31, 0x1f, RZ ;  /* 0x0000001f1f157819 */ /* 0x000fe200000006ff */
[----:B------:R-:W-:Y:S01]  /*276e0*/  BSSY B0, `(.L_x_3244) ;  /* 0x0000004000007945 */ /* 0x000fe20003800000 */
[----:B------:R-:W-:Y:S02]  /*276f0*/  SHF.R.S32.HI R17, RZ, 0x1f, R5 ;  /* 0x0000001fff117819 */ /* 0x000fe40000011405 */
[----:B------:R-:W0:Y:S02]  /*27700*/  SYNCS.PHASECHK.TRANS64.TRYWAIT P0, [R0+URZ+0x38880], R21 ;  /* 0x03888015000075a7 */ /* 0x000e24000800017f */
[----:B0-----:R-:W-:Y:S05]  /*27710*/  @!P0 BRA `(.L_x_3245) ;  /* 0x0000009800f08947 */ /* 0x001fea0003800000 */
.L_x_3551:
[----:B------:R-:W-:Y:S05]  /*27720*/  BSYNC B0 ;  /* 0x0000000000007941 */ /* 0x000fea0003800000 */
.L_x_3244:
        /* <DEDUP_REMOVED lines=16> */
[-C--:B-1----:R-:W-:Y:S01]  /*27830*/  ISETP.GE.AND P2, PT, R12, R11.reuse, PT ;  /* 0x0000000b0c00720c */ /* 0x082fe20003f46270 */
[----:B------:R-:W-:Y:S01]  /*27840*/  IMAD R7, R18, UR5, R7 ;  /* 0x0000000512077c24 */ /* 0x000fe2000f8e0207 */
[----:B------:R-:W-:Y:S01]  /*27850*/  ISETP.GE.AND P3, PT, R30, R11, PT ;  /* 0x0000000b1e00720c */ /* 0x000fe20003f66270 */
        /* <DEDUP_REMOVED lines=9> */
[----:B-1----:R-:W-:-:S04]  /*278f0*/  IADD3 R2, P0, R30, R2, RZ ;  /* 0x000000021e027210 */ /* 0x002fc80007f1e0ff */
[----:B--2---:R-:W-:-:S05]  /*27900*/  IADD3.X R3, RZ, R3, RZ, P0, !PT ;  /* 0x00000003ff037210 */ /* 0x004fca00007fe4ff */
        /* <DEDUP_REMOVED lines=41> */
.L_x_3569:
        /* <DEDUP_REMOVED lines=9> */
.L_x_3247:
        /* <DEDUP_REMOVED lines=11> */
.L_x_3248:
[----:B------:R2:W-:Y:S01]  /*27ce0*/  SYNCS.ARRIVE.TRANS64.A1T0 RZ, [R0+URZ+0x38870], RZ ;  /* 0x038870ff00ff79a7 */ /* 0x0005e2000810003f */
[----:B------:R-:W-:Y:S05]  /*27cf0*/  @!P3 BRA `(.L_x_3249) ;  /* 0x000000000004b947 */ /* 0x000fea0003800000 */
[----:B------:R-:W-:Y:S01]  /*27d00*/  BPT.TRAP 0x1 ;  /* 0x000000040000795c */ /* 0x000fe20000300000 */
.L_x_3249:
[----:B------:R-:W3:Y:S01]  /*27d10*/  SYNCS.PHASECHK.TRANS64.TRYWAIT P0, [R0+URZ+0x38840], R21 ;  /* 0x03884015000075a7 */ /* 0x000ee2000800017f */
[----:B------:R-:W-:Y:S04]  /*27d20*/  BSSY B0, `(.L_x_3250) ;  /* 0x0000002000007945 */ /* 0x000fe80003800000 */
[----:B---3--:R-:W-:Y:S05]  /*27d30*/  @!P0 BRA `(.L_x_3251) ;  /* 0x0000009c00c48947 */ /* 0x008fea0003800000 */
.L_x_3570:
[----:B------:R-:W-:Y:S05]  /*27d40*/  BSYNC B0 ;  /* 0x0000000000007941 */ /* 0x000fea0003800000 */
.L_x_3250:
[----:B------:R-:W-:Y:S01]  /*27d50*/  ULDC.64 UR4, c[0x0][0x300] ;  /* 0x0000c00000047ab9 */ /* 0x000fe20000000a00 */
[----:B-1----:R-:W1:Y:S01]  /*27d60*/  LDC R8, c[0x0][0x2f4] ;  /* 0x0000bd00ff087b82 */ /* 0x002e620000000800 */
        /* <DEDUP_REMOVED lines=15> */
[-C--:B-1----:R-:W-:Y:S02]  /*27e60*/  ISETP.GE.AND P2, PT, R11, R8.reuse, PT ;  /* 0x000000080b00720c */ /* 0x082fe40003f46270 */
[----:B------:R-:W-:Y:S01]  /*27e70*/  IMAD R5, R18, UR5, R5 ;  /* 0x0000000512057c24 */ /* 0x000fe2000f8e0205 */
[----:B------:R-:W-:Y:S02]  /*27e80*/  IADD3 R6, P0, R2, UR6, RZ ;  /* 0x0000000602067c10 */ /* 0x000fe4000ff1e0ff */
[----:B------:R-:W-:-:S02]  /*27e90*/  ISETP.GE.AND P3, PT, R30, R8, PT ;  /* 0x000000081e00720c */ /* 0x000fc40003f66270 */
[----:B------:R-:W-:Y:S01]  /*27ea0*/  IADD3.X R5, R5, UR7, R3, P0, !PT ;  /* 0x0000000705057c10 */ /* 0x000fe200087fe403 */
[----:B------:R-:W-:Y:S10]  /*27eb0*/  BRA.DIV UR4, `(.L_x_3252) ;  /* 0x0000009e04787947 */ /* 0x000ff4000b800000 */
[----:B------:R-:W1:Y:S04]  /*27ec0*/  SHFL.IDX PT, R2, R6, RZ, 0x181f ;  /* 0x00181fff06027589 */ /* 0x000e6800000e0000 */
[----:B------:R-:W4:Y:S01]  /*27ed0*/  SHFL.IDX PT, R3, R5, RZ, 0x181f ;  /* 0x00181fff05037589 */ /* 0x000f2200000e0000 */
[----:B-1----:R-:W-:-:S05]  /*27ee0*/  IADD3 R2, P0, R30, R2, RZ ;  /* 0x000000021e027210 */ /* 0x002fca0007f1e0ff */
[----:B----4-:R-:W-:-:S05]  /*27ef0*/  IMAD.X R3, RZ, RZ, R3, P0 ;  /* 0x000000ffff037224 */ /* 0x010fca00000e0603 */
[----:B------:R-:W-:Y:S01]  /*27f00*/  @!PT LDS RZ, [RZ] ;  /* 0x00000000fffff984 */ /* 0x000fe20000000800 */
[----:B------:R-:W-:Y:S04]  /*27f10*/  LDGSTS.E.BYPASS.LTC128B.128 [R4+0x28400], desc[UR36][R2.64], !P3 ;  /* 0x2840000002047fae */ /* 0x000fe8000d901d64 */
[----:B------:R1:W-:Y:S04]  /*27f20*/  LDGSTS.E.BYPASS.LTC128B.128 [R4+0x2c400], desc[UR36][R2.64+0x80], !P2 ;  /* 0x2c40008002047fae */ /* 0x0003e8000d101d64 */
[----:B-1----:R-:W1:Y:S04]  /*27f30*/  SHFL.IDX PT, R2, R6, 0x1, 0x181f ;  /* 0x00381f0006027f89 */ /* 0x002e6800000e0000 */
[----:B------:R-:W4:Y:S01]  /*27f40*/  SHFL.IDX PT, R3, R5, 0x1, 0x181f ;  /* 0x00381f0005037f89 */ /* 0x000f2200000e0000 */
[----:B-1----:R-:W-:-:S04]  /*27f50*/  IADD3 R2, P0, R30, R2, RZ ;  /* 0x000000021e027210 */ /* 0x002fc80007f1e0ff */
[----:B----4-:R-:W-:-:S05]  /*27f60*/  IADD3.X R3, RZ, R3, RZ, P0, !PT ;  /* 0x00000003ff037210 */ /* 0x010fca00007fe4ff */
[----:B------:R-:W-:Y:S04]  /*27f70*/  LDGSTS.E.BYPASS.LTC128B.128 [R4+0x28c00], desc[UR36][R2.64], !P3 ;  /* 0x28c0000002047fae */ /* 0x000fe8000d901d64 */
[----:B------:R1:W-:Y:S04]  /*27f80*/  LDGSTS.E.BYPASS.LTC128B.128 [R4+0x2cc00], desc[UR36][R2.64+0x80], !P2 ;  /* 0x2cc0008002047fae */ /* 0x0003e8000d101d64 */
[----:B-1----:R-:W1:Y:S04]  /*27f90*/  SHFL.IDX PT, R2, R6, 0x2, 0x181f ;  /* 0x00581f0006027f89 */ /* 0x002e6800000e0000 */
[----:B------:R-:W4:Y:S01]  /*27fa0*/  SHFL.IDX PT, R3, R5, 0x2, 0x181f ;  /* 0x00581f0005037f89 */ /* 0x000f2200000e0000 */
[----:B-1----:R-:W-:-:S05]  /*27fb0*/  IADD3 R2, P0, R30, R2, RZ ;  /* 0x000000021e027210 */ /* 0x002fca0007f1e0ff */
[----:B----4-:R-:W-:-:S05]  /*27fc0*/  IMAD.X R3, RZ, RZ, R3, P0 ;  /* 0x000000ffff037224 */ /* 0x010fca00000e0603 */
        /* <DEDUP_REMOVED lines=21> */
[----:B------:R-:W4:Y:S04]  /*28120*/  SHFL.IDX PT, R3, R5, 0x6, 0x181f ;  /* 0x00d81f0005037f89 */ /* 0x000f2800000e0000 */
[----:B------:R-:W0:Y:S01]  /*28130*/  SHFL.IDX PT, R5, R5, 0x7, 0x181f ;  /* 0x00f81f0005057f89 */ /* 0x000e2200000e0000 */
[----:B-1----:R-:W-:-:S05]  /*28140*/  IADD3 R2, P0, R30, R2, RZ ;  /* 0x000000021e027210 */ /* 0x002fca0007f1e0ff */
[----:B----4-:R-:W-:-:S05]  /*28150*/  IMAD.X R3, RZ, RZ, R3, P0 ;  /* 0x000000ffff037224 */ /* 0x010fca00000e0603 */
[----:B------:R-:W-:Y:S04]  /*28160*/  LDGSTS.E.BYPASS.LTC128B.128 [R4+0x2b400], desc[UR36][R2.64], !P3 ;  /* 0x2b40000002047fae */ /* 0x000fe8000d901d64 */
[----:B------:R1:W-:Y:S04]  /*28170*/  LDGSTS.E.BYPASS.LTC128B.128 [R4+0x2f400], desc[UR36][R2.64+0x80], !P2 ;  /* 0x2f40008002047fae */ /* 0x0003e8000d101d64 */
[----:B01----:R1:W4:Y:S02]  /*28180*/  SHFL.IDX PT, R2, R6, 0x7, 0x181f ;  /* 0x00f81f0006027f89 */ /* 0x00332400000e0000 */
.L_x_3588:
[----:B----4-:R-:W-:-:S04]  /*28190*/  IADD3 R2, P0, R30, R2, RZ ;  /* 0x000000021e027210 */ /* 0x010fc80007f1e0ff */
        /* <DEDUP_REMOVED lines=8> */
.L_x_3253:
[----:B------:R-:W-:Y:S02]  /*28220*/  PLOP3.LUT P2, PT, P2, P0, PT, 0xa2, 0x0 ;  /* 0x000000000000781c */ /* 0x000fe40001741472 */
[----:B------:R-:W-:-:S08]  /*28230*/  @P0 R2UR P2, UR4, R0 ;  /* 0x00000000000402ca */ /* 0x000fd00000040000 */
[----:B------:R-:W-:-:S05]  /*28240*/  @P0 PLOP3.LUT P0, PT, P2, PT, PT, 0x80, 0x0 ;  /* 0x000000000000081c */ /* 0x000fca000170f070 */
[----:B------:R-:W-:Y:S01]  /*28250*/  @!P2 SYNCS.ARRIVE.TRANS64.RED.A0T1 RZ, [UR4+0x38830], RZ ;  /* 0x038830ffffffa9a7 */ /* 0x000fe20008200404 */
[----:B------:R-:W-:Y:S07]  /*28260*/  @!P2 ARRIVES.LDGSTSBAR.64.TRANSCNT [UR4+0x38830] ;  /* 0x03883000ff00a9b0 */ /* 0x000fee0008000a84 */
[----:B------:R-:W-:Y:S05]  /*28270*/  @P0 BRA.U.ANY `(.L_x_3253) ;  /* 0xfffffffd00e80947 */ /* 0x000fea000393ffff */
[----:B------:R-:W-:Y:S01]  /*28280*/  NOP ;  /* 0x0000000000007918 */ /* 0x000fe20000000000 */
[----:B0-----:R-:W4:Y:S02]  /*28290*/  LDL R2, [R1] ;  /* 0x0000000001027983 */ /* 0x001f240000100800 */
[----:B----4-:R-:W-:-:S13]  /*282a0*/  LOP3.LUT P3, RZ, R2, 0x4, RZ, 0xc0, !PT ;  /* 0x0000000402ff7812 */ /* 0x010fda000786c0ff */
[----:B------:R-:W-:Y:S05]  /*282b0*/  @!P3 BRA `(.L_x_3254) ;  /* 0x000000000004b947 */ /* 0x000fea0003800000 */
[----:B------:R-:W-:Y:S01]  /*282c0*/  BPT.TRAP 0x1 ;  /* 0x000000040000795c */ /* 0x000fe20000300000 */
.L_x_3254:
[----:B------:R2:W-:Y:S02]  /*282d0*/  SYNCS.ARRIVE.TRANS64.A1T0 RZ, [R0+URZ+0x38830], RZ ;  /* 0x038830ff00ff79a7 */ /* 0x0005e4000810003f */
[----:B--23--:R-:W-:-:S05]  /*282e0*/  IMAD.U32 R0, RZ, RZ, UR38 ;  /* 0x00000026ff007e24 */ /* 0x00cfca000f8e00ff */
[----:B------:R-:W-:-:S13]  /*282f0*/  ISETP.NE.AND P0, PT, R0, 0x3, PT ;  /* 0x000000030000780c */ /* 0x000fda0003f05270 */
[----:B------:R-:W-:Y:S05]  /*28300*/  @!P0 BRA `(.L_x_3255) ;  /* 0x0000000000048947 */ /* 0x000fea0003800000 */
[----:B------:R-:W-:Y:S01]  /*28310*/  BPT.TRAP 0x1 ;  /* 0x000000040000795c */ /* 0x000fe20000300000 */
.L_x_3255:
[----:B------:R-:W-:Y:S01]  /*28320*/  LOP3.LUT R0, R10, 0x1, RZ, 0x3c, !PT ;  /* 0x000000010a007812 */ /* 0x000fe200078e3cff */
[----:B------:R-:W-:Y:S01]  /*28330*/  IMAD R17, R9, 0x8, R22 ;  /* 0x0000000809117824 */ /* 0x000fe200078e0216 */
[----:B------:R-:W-:Y:S02]  /*28340*/  BSSY B0, `(.L_x_3256) ;  /* 0x0000004000007945 */ /* 0x000fe40003800000 */
[----:B------:R-:W-:-:S04]  /*28350*/  SHF.L.U32 R0, R0, 0x1f, RZ ;  /* 0x0000001f00007819 */ /* 0x000fc800000006ff */
[----:B------:R-:W0:Y:S02]  /*28360*/  SYNCS.PHASECHK.TRANS64.TRYWAIT P2, [R17+URZ+0x38870], R0 ;  /* 0x03887000110075a7 */ /* 0x000e24000804017f */
[----:B0-----:R-:W-:Y:S05]  /*28370*/  @!P2 BRA `(.L_x_3257) ;  /* 0x000000a0008ca947 */ /* 0x001fea0003800000 */
.L_x_3589:
[----:B------:R-:W-:Y:S05]  /*28380*/  BSYNC B0 ;  /* 0x0000000000007941 */ /* 0x000fea0003800000 */
.L_x_3256:
[----:B------:R-:W2:Y:S02]  /*28390*/  LDL R2, [R1] ;  /* 0x0000000001027983 */ /* 0x000ea40000100800 */
[----:B--2---:R-:W-:-:S13]  /*283a0*/  LOP3.LUT P2, RZ, R2, 0x4, RZ, 0xc0, !PT ;  /* 0x0000000402ff7812 */ /* 0x004fda000784c0ff */
[----:B------:R-:W-:Y:S05]  /*283b0*/  @!P2 BRA `(.L_x_3258) ;  /* 0x000000000004a947 */ /* 0x000fea0003800000 */
[----:B------:R-:W-:Y:S01]  /*283c0*/  BPT.TRAP 0x1 ;  /* 0x000000040000795c */ /* 0x000fe20000300000 */
.L_x_3258:
[----:B0-----:R-:W-:Y:S01]  /*283d0*/  SHF.L.U32 R0, R10, 0x1f, RZ ;  /* 0x0000001f0a007819 */ /* 0x001fe200000006ff */
[----:B------:R-:W-:-:S03]  /*283e0*/  IMAD.SHL.U32 R3, R9, 0x8000, RZ ;  /* 0x0000800009037824 */ /* 0x000fc600078e00ff */
[----:B------:R-:W0:Y:S02]  /*283f0*/  SYNCS.PHASECHK.TRANS64.TRYWAIT P2, [R17+URZ+0x38860], R0 ;  /* 0x03886000110075a7 */ /* 0x000e24000804017f */
[----:B0-----:R-:W-:Y:S05]  /*28400*/  @!P2 BRA `(.L_x_3259) ;  /* 0x000000a0007ca947 */ /* 0x001fea0003800000 */
.L_x_3590:
[----:B------:R-:W2:Y:S04]  /*28410*/  LDL R2, [R1+0x14] ;  /* 0x0000140001027983 */ /* 0x000ea80000100800 */
[----:B------:R-:W3:Y:S04]  /*28420*/  LDL R4, [R1] ;  /* 0x0000000001047983 */ /* 0x000ee80000100800 */
[----:B------:R-:W4:Y:S01]  /*28430*/  LDL R12, [R1+0x10] ;  /* 0x00001000010c7983 */ /* 0x000f220000100800 */
[----:B------:R-:W-:Y:S05]  /*28440*/  WARPSYNC.ALL ;  /* 0x0000000000007948 */ /* 0x000fea0003800000 */
[----:B--2---:R-:W-:-:S05]  /*28450*/  LOP3.LUT R5, R3, R2, RZ, 0xfc, !PT ;  /* 0x0000000203057212 */ /* 0x004fca00078efcff */
[----:B------:R-:W-:Y:S01]  /*28460*/  IMAD.IADD R2, R22, 0x1, R5 ;  /* 0x0000000116027824 */ /* 0x000fe200078e0205 */
[----:B---3--:R-:W-:-:S04]  /*28470*/  LOP3.LUT P2, RZ, R4, 0x4, RZ, 0xc0, !PT ;  /* 0x0000000404ff7812 */ /* 0x008fc8000784c0ff */
[----:B-1----:R-:W1:Y:S01]  /*28480*/  LDSM.16.MT88.4 R4, [R2+0x10400] ;  /* 0x010400000204783b */ /* 0x002e620000004200 */
[----:B0-----:R-:W-:Y:S01]  /*28490*/  IMAD.IADD R0, R36, 0x1, R2 ;  /* 0x0000000124007824 */ /* 0x001fe200078e0202 */
[----:B----4-:R-:W-:Y:S02]  /*284a0*/  LOP3.LUT R20, R3, R12, RZ, 0xfc, !PT ;  /* 0x0000000c03147212 */ /* 0x010fe400078efcff */
[C-C-:B-1----:R-:W-:Y:S02]  /*284b0*/  PRMT R8, R4.reuse, 0x6420, R5.reuse ;  /* 0x0000642004087816 */ /* 0x142fe40000000005 */
[----:B------:R-:W-:Y:S02]  /*284c0*/  PRMT R9, R4, 0x7531, R5 ;  /* 0x0000753104097816 */ /* 0x000fe40000000005 */
[C-C-:B------:R-:W-:Y:S02]  /*284d0*/  PRMT R10, R6.reuse, 0x6420, R7.reuse ;  /* 0x00006420060a7816 */ /* 0x140fe40000000007 */
[----:B------:R-:W-:-:S02]  /*284e0*/  PRMT R11, R6, 0x7531, R7 ;  /* 0x00007531060b7816 */ /* 0x000fc40000000007 */
[----:B------:R-:W0:Y:S01]  /*284f0*/  LDSM.16.MT88.4 R4, [R0+0x10400] ;  /* 0x010400000004783b */ /* 0x000e220000004200 */
[----:B------:R-:W-:-:S05]  /*28500*/  IADD3 R20, R22, R20, RZ ;  /* 0x0000001416147210 */ /* 0x000fca0007ffe0ff */
[----:B------:R-:W-:Y:S01]  /*28510*/  STSM.16.M88.4 [R20+0x400], R8 ;  /* 0x0004000814007844 */ /* 0x000fe20000000200 */
[C-C-:B0-----:R-:W-:Y:S02]  /*28520*/  PRMT R12, R4.reuse, 0x6420, R5.reuse ;  /* 0x00006420040c7816 */ /* 0x141fe40000000005 */
        /* <DEDUP_REMOVED lines=21> */
[----:B------:R-:W0:Y:S01]  /*28680*/  LDSM.16.MT88.4 R8, [R0+0x11400] ;  /* 0x011400000008783b */ /* 0x000e220000004200 */
[----:B------:R-:W-:-:S05]  /*28690*/  IADD3 R3, R35, 0x400, R20 ;  /* 0x0000040023037810 */ /* 0x000fca0007ffe014 */
[----:B------:R-:W-:Y:S01]  /*286a0*/  STSM.16.M88.4 [R3], R4 ;  /* 0x0000000403007844 */ /* 0x000fe20000000200 */
        /* <DEDUP_REMOVED lines=75> */
.L_x_3260:
[----:B0-----:R0:W-:Y:S01]  /*28b60*/  SYNCS.ARRIVE.TRANS64.A1T0 RZ, [R17+URZ+0x38850], RZ ;  /* 0x038850ff11ff79a7 */ /* 0x0011e2000810003f */
[----:B------:R-:W-:Y:S06]  /*28b70*/  BAR.SYNC.DEFER_BLOCKING 0x2, 0x80 ;  /* 0x0082000000007b1d */ /* 0x000fec0000010000 */
[----:B------:R-:W-:Y:S05]  /*28b80*/  @!P0 BRA `(.L_x_3261) ;  /* 0x0000000000048947 */ /* 0x000fea0003800000 */
[----:B------:R-:W-:Y:S01]  /*28b90*/  BPT.TRAP 0x1 ;  /* 0x000000040000795c */ /* 0x000fe20000300000 */
.L_x_3261:
[----:B------:R-:W2:Y:S01]  /*28ba0*/  LDL R0, [R1+0x8] ;  /* 0x0000080001007983 */ /* 0x000ea20000100800 */
[----:B0-----:R-:W-:Y:S02]  /*28bb0*/  VIADD R17, R17, 0x38880 ;  /* 0x0003888011117836 */ /* 0x001fe40000000000 */
[----:B-1----:R-:W-:Y:S02]  /*28bc0*/  IMAD.MOV.U32 R9, RZ, RZ, R23 ;  /* 0x000000ffff097224 */ /* 0x002fe400078e0017 */
[----:B------:R-:W-:Y:S01]  /*28bd0*/  IMAD.MOV.U32 R10, RZ, RZ, R31 ;  /* 0x000000ffff0a7224 */ /* 0x000fe200078e001f */
[----:B--2---:R-:W-:-:S04]  /*28be0*/  PRMT R17, R0, 0x654, R17 ;  /* 0x0000065400117816 */ /* 0x004fc80000000011 */
[----:B------:R1:W-:Y:S01]  /*28bf0*/  SYNCS.ARRIVE.TRANS64.RED.A1T0 RZ, [R17+URZ], RZ ;  /* 0x000000ff11ff79a7 */ /* 0x0003e2000810043f */
[----:B------:R-:W-:Y:S05]  /*28c00*/  @P1 BRA `(.L_x_3262) ;  /* 0xffffffe800141947 */ /* 0x000fea000383ffff */
.L_x_3242:
[----:B------:R-:W2:Y:S01]  /*28c10*/  S2R R0, SR_TID.X ;  /* 0x0000000000007919 */ /* 0x000ea20000002100 */
[----:B------:R-:W-:Y:S01]  /*28c20*/  BSSY B0, `(.L_x_3263) ;  /* 0x0000012000007945 */ /* 0x000fe20003800000 */
[----:B--2---:R-:W-:Y:S01]  /*28c30*/  LOP3.LUT R2, R0, 0x7f, RZ, 0xc0, !PT ;  /* 0x0000007f00027812 */ /* 0x004fe200078ec0ff */
[----:B------:R-:W-:-:S03]  /*28c40*/  IMAD.U32 R0, RZ, RZ, UR38 ;  /* 0x00000026ff007e24 */ /* 0x000fc6000f8e00ff */
[----:B------:R-:W-:Y:S02]  /*28c50*/  ISETP.NE.AND P1, PT, R2, RZ, PT ;  /* 0x000000ff0200720c */ /* 0x000fe40003f25270 */
[----:B------:R-:W-:-:S11]  /*28c60*/  ISETP.NE.AND P0, PT, R0, 0x3, PT ;  /* 0x000000030000780c */ /* 0x000fd60003f05270 */
[----:B------:R-:W-:Y:S05]  /*28c70*/  @P1 BRA `(.L_x_3264) ;  /* 0x0000000000301947 */ /* 0x000fea0003800000 */
[----:B------:R-:W2:Y:S01]  /*28c80*/  S2R R5, SR_LANEID ;  /* 0x0000000000057919 */ /* 0x000ea20000000000 */
[----:B------:R-:W-:Y:S01]  /*28c90*/  VOTEU.ANY UR4, UPT, PT ;  /* 0x0000000000047886 */ /* 0x000fe200038e0100 */
[----:B0-----:R-:W0:Y:S01]  /*28ca0*/  LDC.64 R2, c[0x0][0xc60] ;  /* 0x00031800ff027b82 */ /* 0x001e220000000a00 */
[----:B------:R-:W2:Y:S02]  /*28cb0*/  FLO.U32 R0, UR4 ;  /* 0x0000000400007d00 */ /* 0x000ea400080e0000 */
[----:B--2---:R-:W-:-:S06]  /*28cc0*/  ISETP.EQ.U32.AND P1, PT, R0, R5, PT ;  /* 0x000000050000720c */ /* 0x004fcc0003f22070 */
[----:B------:R-:W0:Y:S07]  /*28cd0*/  POPC R5, UR4 ;  /* 0x0000000400057d09 */ /* 0x000e2e0008000000 */
[----:B0-----:R-:W2:Y:S01]  /*28ce0*/  @P1 ATOMG.E.ADD.STRONG.GPU PT, R3, desc[UR36][R2.64], R5 ;  /* 0x00000005020319a8 */ /* 0x001ea200081ee1e4 */
[----:B------:R-:W0:Y:S02]  /*28cf0*/  S2R R4, SR_LTMASK ;  /* 0x0000000000047919 */ /* 0x000e240000003900 */
[----:B0-----:R-:W-:-:S04]  /*28d00*/  LOP3.LUT R4, R4, UR4, RZ, 0xc0, !PT ;  /* 0x0000000404047c12 */ /* 0x001fc8000f8ec0ff */
[----:B------:R-:W0:Y:S01]  /*28d10*/  POPC R7, R4 ;  /* 0x0000000400077309 */ /* 0x000e220000000000 */
[----:B--2---:R-:W0:Y:S02]  /*28d20*/  SHFL.IDX PT, R0, R3, R0, 0x1f ;  /* 0x00001f0003007589 */ /* 0x004e2400000e0000 */
[----:B0-----:R-:W-:-:S07]  /*28d30*/  IADD3 R16, R0, UR39, R7 ;  /* 0x0000002700107c10 */ /* 0x001fce000fffe007 */
.L_x_3264:
[----:B------:R-:W-:Y:S05]  /*28d40*/  BSYNC B0 ;  /* 0x0000000000007941 */ /* 0x000fea0003800000 */
.L_x_3263:
[----:B------:R-:W-:Y:S05]  /*28d50*/  @!P0 BRA `(.L_x_3265) ;  /* 0x0000000000048947 */ /* 0x000fea0003800000 */
[----:B------:R-:W-:Y:S01]  /*28d60*/  BPT.TRAP 0x1 ;  /* 0x000000040000795c */ /* 0x000fe20000300000 */
.L_x_3265:
[----:B0-----:R-:W-:Y:S01]  /*28d70*/  LOP3.LUT R3, R31, 0x1, RZ, 0x3c, !PT ;  /* 0x000000011f037812 */ /* 0x001fe200078e3cff */
[----:B------:R-:W-:Y:S01]  /*28d80*/  BSSY B0, `(.L_x_3266) ;  /* 0x0000005000007945 */ /* 0x000fe20003800000 */
[----:B------:R-:W-:Y:S02]  /*28d90*/  LEA R18, R23, R22, 0x3 ;  /* 0x0000001617127211 */ /* 0x000fe400078e18ff */
[----:B------:R-:W-:-:S04]  /*28da0*/  SHF.L.U32 R3, R3, 0x1f, RZ ;  /* 0x0000001f03037819 */ /* 0x000fc800000006ff */
[----:B------:R-:W0:Y:S02]  /*28db0*/  SYNCS.PHASECHK.TRANS64.TRYWAIT P1, [R18+URZ+0x38870], R3 ;  /* 0x03887003120075a7 */ /* 0x000e24000802017f */
[----:B0-----:R-:W-:Y:S05]  /*28dc0*/  @!P1 BRA `(.L_x_3267) ;  /* 0x0000009800209947 */ /* 0x001fea0003800000 */
.L_x_3591:
[----:B------:R-:W-:Y:S05]  /*28dd0*/  BSYNC B0 ;  /* 0x0000000000007941 */ /* 0x000fea0003800000 */
.L_x_3266:
[----:B------:R-:W2:Y:S02]  /*28de0*/  LDL R0, [R1] ;  /* 0x0000000001007983 */ /* 0x000ea40000100800 */
[----:B--2---:R-:W-:-:S13]  /*28df0*/  LOP3.LUT P1, RZ, R0, 0x4, RZ, 0xc0, !PT ;  /* 0x0000000400ff7812 */ /* 0x004fda000782c0ff */
[----:B------:R-:W-:Y:S05]  /*28e00*/  @!P1 BRA `(.L_x_3268) ;  /* 0x0000000000049947 */ /* 0x000fea0003800000 */
[----:B------:R-:W-:Y:S01]  /*28e10*/  BPT.TRAP 0x1 ;  /* 0x000000040000795c */ /* 0x000fe20000300000 */
.L_x_3268:
[----:B0-----:R-:W-:-:S04]  /*28e20*/  SHF.L.U32 R3, R31, 0x1f, RZ ;  /* 0x0000001f1f037819 */ /* 0x001fc800000006ff */
[----:B------:R-:W0:Y:S02]  /*28e30*/  SYNCS.PHASECHK.TRANS64.TRYWAIT P1, [R18+URZ+0x38860], R3 ;  /* 0x03886003120075a7 */ /* 0x000e24000802017f */
[----:B0-----:R-:W-:Y:S05]  /*28e40*/  @!P1 BRA `(.L_x_3269) ;  /* 0x0000009800149947 */ /* 0x001fea0003800000 */
.L_x_3592:
[----:B------:R-:W2:Y:S04]  /*28e50*/  LDL R0, [R1+0x14] ;  /* 0x0000140001007983 */ /* 0x000ea80000100800 */
[----:B------:R-:W3:Y:S04]  /*28e60*/  LDL R2, [R1] ;  /* 0x0000000001027983 */ /* 0x000ee80000100800 */
[----:B------:R-:W4:Y:S01]  /*28e70*/  LDL R12, [R1+0x10] ;  /* 0x00001000010c7983 */ /* 0x000f220000100800 */
[----:B0-----:R-:W-:Y:S01]  /*28e80*/  IMAD.SHL.U32 R3, R23, 0x8000, RZ ;  /* 0x0000800017037824 */ /* 0x001fe200078e00ff */
[----:B------:R-:W-:Y:S05]  /*28e90*/  WARPSYNC.ALL ;  /* 0x0000000000007948 */ /* 0x000fea0003800000 */
[----:B--2---:R-:W-:-:S05]  /*28ea0*/  LOP3.LUT R5, R3, R0, RZ, 0xfc, !PT ;  /* 0x0000000003057212 */ /* 0x004fca00078efcff */
[----:B------:R-:W-:-:S05]  /*28eb0*/  IMAD.IADD R0, R22, 0x1, R5 ;  /* 0x0000000116007824 */ /* 0x000fca00078e0205 */
[----:B------:R-:W0:Y:S01]  /*28ec0*/  LDSM.16.MT88.4 R4, [R0+0x10400] ;  /* 0x010400000004783b */ /* 0x000e220000004200 */
[----:B---3--:R-:W-:Y:S01]  /*28ed0*/  LOP3.LUT P1, RZ, R2, 0x4, RZ, 0xc0, !PT ;  /* 0x0000000402ff7812 */ /* 0x008fe2000782c0ff */
[----:B------:R-:W-:Y:S01]  /*28ee0*/  IMAD.IADD R2, R36, 0x1, R0 ;  /* 0x0000000124027824 */ /* 0x000fe200078e0200 */
[----:B----4-:R-:W-:Y:S02]  /*28ef0*/  LOP3.LUT R3, R3, R12, RZ, 0xfc, !PT ;  /* 0x0000000c03037212 */ /* 0x010fe400078efcff */
[C-C-:B0-----:R-:W-:Y:S02]  /*28f00*/  PRMT R8, R4.reuse, 0x6420, R5.reuse ;  /* 0x0000642004087816 */ /* 0x141fe40000000005 */
[----:B------:R-:W-:Y:S02]  /*28f10*/  PRMT R9, R4, 0x7531, R5 ;  /* 0x0000753104097816 */ /* 0x000fe40000000005 */
[C-C-:B------:R-:W-:Y:S02]  /*28f20*/  PRMT R10, R6.reuse, 0x6420, R7.reuse ;  /* 0x00006420060a7816 */ /* 0x140fe40000000007 */
[----:B------:R-:W-:-:S02]  /*28f30*/  PRMT R11, R6, 0x7531, R7 ;  /* 0x00007531060b7816 */ /* 0x000fc40000000007 */
[----:B------:R-:W0:Y:S01]  /*28f40*/  LDSM.16.MT88.4 R4, [R2+0x10400] ;  /* 0x010400000204783b */ /* 0x000e220000004200 */
[----:B------:R-:W-:-:S05]  /*28f50*/  IMAD.IADD R3, R22, 0x1, R3 ;  /* 0x0000000116037824 */ /* 0x000fca00078e0203 */
[----:B------:R0:W-:Y:S02]  /*28f60*/  STSM.16.M88.4 [R3+0x400], R8 ;  /* 0x0004000803007844 */ /* 0x0001e40000000200 */
        /* <DEDUP_REMOVED lines=23> */
[----:B-1----:R-:W-:-:S05]  /*290e0*/  IADD3 R17, R35, 0x400, R3 ;  /* 0x0000040023117810 */ /* 0x002fca0007ffe003 */
        /* <DEDUP_REMOVED lines=49> */
[----:B------:R-:W-:-:S05]  /*29400*/  IMAD.IADD R3, R35, 0x1, R3 ;  /* 0x0000000123037824 */ /* 0x000fca00078e0203 */
[----:B------:R-:W-:Y:S01]  /*29410*/  STSM.16.M88.4 [R3], R24 ;  /* 0x0000001803007844 */ /* 0x000fe20000000200 */
[C-C-:B0-----:R-:W-:Y:S02]  /*29420*/  PRMT R8, R4.reuse, 0x6420, R5.reuse ;  /* 0x0000642004087816 */ /* 0x141fe40000000005 */
        /* <DEDUP_REMOVED lines=24> */
.L_x_3270:
[----:B-1----:R1:W-:Y:S01]  /*295b0*/  SYNCS.ARRIVE.TRANS64.A1T0 RZ, [R18+URZ+0x38850], RZ ;  /* 0x038850ff12ff79a7 */ /* 0x0023e2000810003f */
[----:B------:R-:W-:Y:S06]  /*295c0*/  BAR.SYNC.DEFER_BLOCKING 0x2, 0x80 ;  /* 0x0082000000007b1d */ /* 0x000fec0000010000 */
[----:B------:R-:W-:Y:S05]  /*295d0*/  @!P0 BRA `(.L_x_3271) ;  /* 0x0000000000048947 */ /* 0x000fea0003800000 */
[----:B------:R-:W-:Y:S01]  /*295e0*/  BPT.TRAP 0x1 ;  /* 0x000000040000795c */ /* 0x000fe20000300000 */
.L_x_3271:
[----:B------:R-:W2:Y:S01]  /*295f0*/  LDL R0, [R1+0x8] ;  /* 0x0000080001007983 */ /* 0x000ea20000100800 */
[----:B-1----:R-:W-:Y:S01]  /*29600*/  IADD3 R18, R18, 0x38880, RZ ;  /* 0x0003888012127810 */ /* 0x002fe20007ffe0ff */
[----:B------:R-:W-:-:S05]  /*29610*/  VIADD R23, R23, 0x1 ;  /* 0x0000000117177836 */ /* 0x000fca0000000000 */
[----:B------:R-:W-:-:S04]  /*29620*/  ISETP.NE.AND P0, PT, R23, 0x2, PT ;  /* 0x000000021700780c */ /* 0x000fc80003f05270 */
[----:B------:R-:W-:Y:S02]  /*29630*/  SEL R23, R23, RZ, P0 ;  /* 0x000000ff17177207 */ /* 0x000fe40000000000 */
[----:B--2---:R-:W-:Y:S02]  /*29640*/  PRMT R18, R0, 0x654, R18 ;  /* 0x0000065400127816 */ /* 0x004fe40000000012 */
[----:B------:R-:W-:Y:S02]  /*29650*/  SEL R0, RZ, 0x1, P0 ;  /* 0x00000001ff007807 */ /* 0x000fe40000000000 */
[----:B------:R1:W-:Y:S02]  /*29660*/  SYNCS.ARRIVE.TRANS64.RED.A1T0 RZ, [R18+URZ], RZ ;  /* 0x000000ff12ff79a7 */ /* 0x0003e4000810043f */
[----:B------:R-:W-:-:S07]  /*29670*/  LOP3.LUT R31, R31, R0, RZ, 0x3c, !PT ;  /* 0x000000001f1f7212 */ /* 0x000fce00078e3cff */
.L_x_3212:
[----:B------:R-:W2:Y:S02]  /*29680*/  LDL R0, [R1] ;  /* 0x0000000001007983 */ /* 0x000ea40000100800 */
[----:B--2---:R-:W-:-:S13]  /*29690*/  LOP3.LUT P0, RZ, R0, 0x80, RZ, 0xc0, !PT ;  /* 0x0000008000ff7812 */ /* 0x004fda000780c0ff */
[----:B------:R-:W-:Y:S05]  /*296a0*/  @!P0 BRA `(.L_x_3272) ;  /* 0x0000000000288947 */ /* 0x000fea0003800000 */
[----:B------:R-:W-:Y:S05]  /*296b0*/  WARPSYNC.ALL ;  /* 0x0000000000007948 */ /* 0x000fea0003800000 */
[----:B------:R-:W2:Y:S08]  /*296c0*/  S2UR UR4, SR_CgaCtaId ;  /* 0x00000000000479c3 */ /* 0x000eb00000008800 */
[----:B------:R-:W-:Y:S01]  /*296d0*/  BAR.SYNC.DEFER_BLOCKING 0x5, 0x180 ;  /* 0x0146000000007b1d */ /* 0x000fe20000010000 */
[----:B------:R-:W-:Y:S01]  /*296e0*/  MOV R22, 0x400 ;  /* 0x0000040000167802 */ /* 0x000fe20000000f00 */
[----:B--2---:R-:W-:-:S05]  /*296f0*/  IMAD.U32 R0, RZ, RZ, UR4 ;  /* 0x00000004ff007e24 */ /* 0x004fca000f8e00ff */
[----:B------:R-:W-:Y:S01]  /*29700*/  LEA R22, R0, R22, 0x18 ;  /* 0x0000001600167211 */ /* 0x000fe200078ec0ff */
[----:B------:R2:W-:Y:S04]  /*29710*/  STL [R1+0x8], R0 ;  /* 0x0000080001007387 */ /* 0x0005e80000100800 */
[----:B-1----:R2:W3:Y:S01]  /*29720*/  LDS.128 R16, [R22+0x388d0] ;  /* 0x0388d00016107984 */ /* 0x0024e20000000c00 */
[----:B------:R-:W-:Y:S06]  /*29730*/  BAR.ARV 0x4, 0x180 ;  /* 0x0106000000007b1d */ /* 0x000fec0000002000 */
[----:B------:R-:W-:Y:S05]  /*29740*/  BRA `(.L_x_3273) ;  /* 0x0000000800d47947 */ /* 0x000fea0003800000 */
.L_x_3272:
[----:B------:R-:W0:Y:S01]  /*29750*/  S2R R0, SR_TID.X ;  /* 0x0000000000007919 */ /* 0x000e220000002100 */
[----:B------:R-:W-:Y:S01]  /*29760*/  UMOV UR4, 0xffffffff ;  /* 0xffffffff00047882 */ /* 0x000fe20000000000 */
[----:B0-----:R-:W-:-:S04]  /*29770*/  LOP3.LUT R8, R0, 0x1f, RZ, 0xc0, !PT ;  /* 0x0000001f00087812 */ /* 0x001fc800078ec0ff */
[----:B------:R-:W-:Y:S01]  /*29780*/  ISETP.NE.AND P0, PT, R8, 0x1f, PT ;  /* 0x0000001f0800780c */ /* 0x000fe20003f05270 */
[----:B------:R-:W-:-:S12]  /*29790*/  BRA.DIV UR4, `(.L_x_3274) ;  /* 0x0000008e04d47947 */ /* 0x000fd8000b800000 */
[----:B------:R-:W-:Y:S01]  /*297a0*/  IMAD.IADD R5, R19, 0x1, R8 ;  /* 0x0000000113057824 */ /* 0x000fe200078e0208 */
        /* <DEDUP_REMOVED lines=11> */
[----:B--2---:R-:W-:Y:S01]  /*29860*/  @!P1 IMAD.MOV.U32 R17, RZ, RZ, R2 ;  /* 0x000000ffff119224 */ /* 0x004fe200078e0002 */
[----:B------:R-:W-:-:S04]  /*29870*/  ISETP.NE.AND P1, PT, R8, RZ, PT ;  /* 0x000000ff0800720c */ /* 0x000fc80003f25270 */
[----:B------:R-:W0:Y:S02]  /*29880*/  SHFL.UP PT, R14, R17, 0x1, RZ ;  /* 0x04200000110e7989 */ /* 0x000e2400000e00ff */
[----:B0-----:R-:W-:-:S04]  /*29890*/  SEL R4, R14, RZ, P1 ;  /* 0x000000ff0e047207 */ /* 0x001fc80000800000 */
[----:B------:R-:W-:-:S05]  /*298a0*/  IADD3 R4, R17, R4, RZ ;  /* 0x0000000411047210 */ /* 0x000fca0007ffe0ff */
        /* <DEDUP_REMOVED lines=13> */
[----:B------:R0:W2:Y:S02]  /*29980*/  SHFL.IDX PT, R14, R3, 0x1f, 0x1f ;  /* 0x03e01f00030e7f89 */ /* 0x0000a400000e0000 */
.L_x_3602:
[----:B------:R-:W-:Y:S02]  /*29990*/  ULDC UR4, c[0x0][0xc38] ;  /* 0x00030e0000047ab9 */ /* 0x000fe40000000800 */
[----:B------:R-:W-:-:S04]  /*299a0*/  IMAD.U32 R4, RZ, RZ, UR4 ;  /* 0x00000004ff047e24 */ /* 0x000fc8000f8e00ff */
[----:B--2---:R-:W-:-:S05]  /*299b0*/  IMAD R14, R14, R4, RZ ;  /* 0x000000040e0e7224 */ /* 0x004fca00078e02ff */
[----:B------:R-:W-:-:S04]  /*299c0*/  IADD3 R5, R5, R14, RZ ;  /* 0x0000000e05057210 */ /* 0x000fc80007ffe0ff */
[----:B------:R-:W-:-:S13]  /*299d0*/  ISETP.GT.AND P6, PT, R5, R0, PT ;  /* 0x000000000500720c */ /* 0x000fda0003fc4270 */
[----:B------:R-:W-:Y:S05]  /*299e0*/  @P6 BRA `(.L_x_3275) ;  /* 0x00000000009c6947 */ /* 0x000fea0003800000 */
.L_x_3280:
[----:B------:R-:W2:Y:S01]  /*299f0*/  LDC R2, c[0x0][0xc3c] ;  /* 0x00030f00ff027b82 */ /* 0x000ea20000000800 */
[----:B------:R-:W-:-:S05]  /*29a00*/  VIADD R19, R19, 0x1f ;  /* 0x0000001f13137836 */ /* 0x000fca0000000000 */
[----:B--2---:R-:W-:-:S13]  /*29a10*/  ISETP.GE.AND P6, PT, R19, R2, PT ;  /* 0x000000021300720c */ /* 0x004fda0003fc6270 */
        /* <DEDUP_REMOVED lines=11> */
.L_x_3278:
[----:B------:R-:W-:Y:S05]  /*29ad0*/  BSYNC B0 ;  /* 0x0000000000007941 */ /* 0x000fea0003800000 */
.L_x_3277:
[----:B------:R-:W-:-:S03]  /*29ae0*/  UMOV UR4, 0xffffffff ;  /* 0xffffffff00047882 */ /* 0x000fc60000000000 */
[----:B------:R-:W-:Y:S05]  /*29af0*/  BRA.DIV UR4, `(.L_x_3279) ;  /* 0x0000009204207947 */ /* 0x000fea000b800000 */
[----:B-----5:R-:W2:Y:S02]  /*29b00*/  SHFL.UP PT, R14, R17, 0x1, RZ ;  /* 0x04200000110e7989 */ /* 0x020ea400000e00ff */
[----:B--2---:R-:W-:-:S05]  /*29b10*/  SEL R14, R14, RZ, P1 ;  /* 0x000000ff0e0e7207 */ /* 0x004fca0000800000 */
        /* <DEDUP_REMOVED lines=13> */
[----:B------:R0:W2:Y:S02]  /*29bf0*/  SHFL.IDX PT, R14, R3, 0x1f, 0x1f ;  /* 0x03e01f00030e7f89 */ /* 0x0000a400000e0000 */
.L_x_3610:
[----:B------:R-:W-:Y:S02]  /*29c00*/  ULDC UR4, c[0x0][0xc38] ;  /* 0x00030e0000047ab9 */ /* 0x000fe40000000800 */
[----:B------:R-:W-:-:S04]  /*29c10*/  IMAD.U32 R4, RZ, RZ, UR4 ;  /* 0x00000004ff047e24 */ /* 0x000fc8000f8e00ff */
[----:B--2---:R-:W-:-:S04]  /*29c20*/  IMAD R14, R14, R4, RZ ;  /* 0x000000040e0e7224 */ /* 0x004fc800078e02ff */
[----:B------:R-:W-:-:S05]  /*29c30*/  IMAD.IADD R5, R14, 0x1, R5 ;  /* 0x000000010e057824 */ /* 0x000fca00078e0205 */
[----:B------:R-:W-:-:S13]  /*29c40*/  ISETP.GT.AND P6, PT, R5, R0, PT ;  /* 0x000000000500720c */ /* 0x000fda0003fc4270 */
[----:B------:R-:W-:Y:S05]  /*29c50*/  @!P6 BRA `(.L_x_3280) ;  /* 0xfffffffc0064e947 */ /* 0x000fea000383ffff */
.L_x_3275:
[----:B------:R-:W-:Y:S01]  /*29c60*/  IMAD.IADD R16, R5, 0x1, -R14 ;  /* 0x0000000105107824 */ /* 0x000fe200078e0a0e */
[----:B------:R-:W-:-:S03]  /*29c70*/  UMOV UR4, 0xffffffff ;  /* 0xffffffff00047882 */ /* 0x000fc60000000000 */
[----:B------:R-:W-:-:S05]  /*29c80*/  IMAD R5, R3, R4, R16 ;  /* 0x0000000403057224 */ /* 0x000fca00078e0210 */
[----:B------:R-:W-:Y:S01]  /*29c90*/  ISETP.GT.AND P6, PT, R5, R0, PT ;  /* 0x000000000500720c */ /* 0x000fe20003fc4270 */
[----:B------:R-:W-:-:S12]  /*29ca0*/  BRA.DIV UR4, `(.L_x_3281) ;  /* 0x0000009204707947 */ /* 0x000fd8000b800000 */
[----:B------:R-:W-:-:S04]  /*29cb0*/  VOTE.ANY R2, PT, !P6 ;  /* 0x0000000000027806 */ /* 0x000fc800070e0100 */
[----:B------:R-:W2:Y:S02]  /*29cc0*/  POPC R6, R2 ;  /* 0x0000000200067309 */ /* 0x000ea40000000000 */
[----:B--2---:R2:W3:Y:S02]  /*29cd0*/  SHFL.IDX PT, R17, R17, R6, 0x1f ;  /* 0x00001f0611117589 */ /* 0x0044e400000e0000 */
.L_x_3614:
[----:B------:R-:W-:Y:S02]  /*29ce0*/  ISETP.NE.AND P0, PT, R2, RZ, PT ;  /* 0x000000ff0200720c */ /* 0x000fe40003f05270 */
[----:B------:R-:W-:-:S11]  /*29cf0*/  MOV R14, RZ ;  /* 0x000000ff000e7202 */ /* 0x000fd60000000f00 */
[----:B------:R-:W-:Y:S05]  /*29d00*/  @!P0 BRA `(.L_x_3282) ;  /* 0x0000000000108947 */ /* 0x000fea0003800000 */
[----:B------:R-:W-:Y:S01]  /*29d10*/  UMOV UR4, 0xffffffff ;  /* 0xffffffff00047882 */ /* 0x000fe20000000000 */
[----:B------:R-:W-:Y:S02]  /*29d20*/  VIADD R12, R6, 0xffffffff ;  /* 0xffffffff060c7836 */ /* 0x000fe40000000000 */
[----:B------:R-:W-:Y:S05]  /*29d30*/  BRA.DIV UR4, `(.L_x_3283) ;  /* 0x0000009204947947 */ /* 0x000fea000b800000 */
[----:B------:R4:W0:Y:S02]  /*29d40*/  SHFL.IDX PT, R14, R3, R12, 0x1f ;  /* 0x00001f0c030e7589 */ /* 0x00082400000e0000 */
.L_x_3282:
[----:B0---4-:R-:W0:Y:S01]  /*29d50*/  LDC.64 R2, c[0x0][0xc90] ;  /* 0x00032400ff027b82 */ /* 0x011e220000000a00 */
[----:B------:R-:W-:-:S04]  /*29d60*/  IMAD.IADD R19, R6, 0x1, R19 ;  /* 0x0000000106137824 */ /* 0x000fc800078e0213 */
[----:B0-----:R-:W-:-:S05]  /*29d70*/  IMAD.WIDE R2, R19, 0x4, R2 ;  /* 0x0000000413027825 */ /* 0x001fca00078e0202 */
[----:B--2---:R0:W3:Y:S01]  /*29d80*/  LDG.E R6, desc[UR36][R2.64] ;  /* 0x0000002402067981 */ /* 0x0040e2000c1e1900 */
[----:B------:R-:W-:-:S05]  /*29d90*/  IMAD R16, R14, R4, R16 ;  /* 0x000000040e107224 */ /* 0x000fca00078e0210 */
[----:B------:R-:W-:Y:S01]  /*29da0*/  IADD3 R0, R0, -R16, RZ ;  /* 0x8000001000007210 */ /* 0x000fe20007ffe0ff */
[----:B0-----:R-:W-:Y:S02]  /*29db0*/  IMAD.MOV.U32 R2, RZ, RZ, RZ ;  /* 0x000000ffff027224 */ /* 0x001fe400078e00ff */
[----:B---3--:R-:W-:-:S05]  /*29dc0*/  IMAD R5, R17, R6, RZ ;  /* 0x0000000611057224 */ /* 0x008fca00078e02ff */
[----:B------:R-:W-:-:S04]  /*29dd0*/  IABS R7, R5 ;  /* 0x0000000500077213 */ /* 0x000fc80000000000 */
[----:B------:R-:W0:Y:S08]  /*29de0*/  I2F.RP R8, R7 ;  /* 0x0000000700087306 */ /* 0x000e300000209400 */
[----:B0-----:R-:W1:Y:S02]  /*29df0*/  MUFU.RCP R8, R8 ;  /* 0x0000000800087308 */ /* 0x001e640000001000 */
[----:B-1----:R-:W-:Y:S01]  /*29e00*/  VIADD R9, R8, 0xffffffe ;  /* 0x0ffffffe08097836 */ /* 0x002fe20000000000 */
[----:B------:R-:W-:-:S05]  /*29e10*/  IABS R8, R5 ;  /* 0x0000000500087213 */ /* 0x000fca0000000000 */
[----:B------:R-:W0:Y:S01]  /*29e20*/  F2I.FTZ.U32.TRUNC.NTZ R3, R9 ;  /* 0x0000000900037305 */ /* 0x000e22000021f000 */
[----:B------:R-:W-:Y:S02]  /*29e30*/  IMAD.MOV R8, RZ, RZ, -R8 ;  /* 0x000000ffff087224 */ /* 0x000fe400078e0a08 */
        /* <DEDUP_REMOVED lines=17> */
[----:B------:R-:W-:-:S03]  /*29f50*/  IMAD.MOV R9, RZ, RZ, -R9 ;  /* 0x000000ffff097224 */ /* 0x000fc600078e0a09 */
[----:B------:R-:W-:Y:S01]  /*29f60*/  IADD3 R3, -R7, RZ, RZ ;  /* 0x000000ff07037210 */ /* 0x000fe20007ffe1ff */
        /* <DEDUP_REMOVED lines=8> */
[----:B0-----:R-:W-:Y:S02]  /*29ff0*/  IMAD.MOV.U32 R2, RZ, RZ, RZ ;  /* 0x000000ffff027224 */ /* 0x001fe400078e00ff */
        /* <DEDUP_REMOVED lines=11> */
[-C--:B------:R-:W-:Y:S01]  /*2a0b0*/  @!P1 IADD3 R5, R5, -R6.reuse, RZ ;  /* 0x8000000605059210 */ /* 0x080fe20007ffe0ff */
        /* <DEDUP_REMOVED lines=8> */
[----:B------:R-:W-:-:S04]  /*2a140*/  LOP3.LUT R0, RZ, R3, RZ, 0x33, !PT ;  /* 0x00000003ff007212 */ /* 0x000fc800078e33ff */
[----:B------:R-:W-:Y:S01]  /*2a150*/  IADD3 R17, R17, R0, RZ ;  /* 0x0000000011117210 */ /* 0x000fe20007ffe0ff */
[----:B------:R-:W-:Y:S06]  /*2a160*/  BRA `(.L_x_3284) ;  /* 0x00000000001c7947 */ /* 0x000fec0003800000 */
.L_x_3276:
[----:B------:R-:W-:Y:S01]  /*2a170*/  UMOV UR4, URZ ;  /* 0x0000003f00047c82 */ /* 0x000fe20008000000 */
[----:B------:R-:W-:Y:S01]  /*2a180*/  UMOV UR5, URZ ;  /* 0x0000003f00057c82 */ /* 0x000fe20008000000 */
[----:B------:R-:W-:Y:S01]  /*2a190*/  ULDC UR6, c[0x0][0xc3c] ;  /* 0x00030f0000067ab9 */ /* 0x000fe20000000800 */
[----:B------:R-:W-:Y:S02]  /*2a1a0*/  IMAD.MOV.U32 R16, RZ, RZ, R0 ;  /* 0x000000ffff107224 */ /* 0x000fe400078e0000 */
[----:B------:R-:W-:Y:S02]  /*2a1b0*/  IMAD.U32 R17, RZ, RZ, UR4 ;  /* 0x00000004ff117e24 */ /* 0x000fe4000f8e00ff */
[----:B-1----:R-:W-:Y:S02]  /*2a1c0*/  IMAD.U32 R18, RZ, RZ, UR5 ;  /* 0x00000005ff127e24 */ /* 0x002fe4000f8e00ff */
[----:B------:R-:W-:-:S07]  /*2a1d0*/  IMAD.U32 R19, RZ, RZ, UR6 ;  /* 0x00000006ff137e24 */ /* 0x000fce000f8e00ff */
.L_x_3284:
        /* <DEDUP_REMOVED lines=12> */
.L_x_3273:
[----:B------:R-:W-:Y:S02]  /*2a2a0*/  ULDC UR4, c[0x0][0xc3c] ;  /* 0x00030f0000047ab9 */ /* 0x000fe40000000800 */
[----:B---3--:R-:W-:-:S13]  /*2a2b0*/  ISETP.GE.AND P0, PT, R19, UR4, PT ;  /* 0x0000000413007c0c */ /* 0x008fda000bf06270 */
[----:B------:R-:W-:Y:S05]  /*2a2c0*/  @!P0 BRA `(.L_x_3285) ;  /* 0xffffff9000748947 */ /* 0x000fea000383ffff */
[----:B------:R-:W-:Y:S05]  /*2a2d0*/  BSYNC B7 ;  /* 0x0000000000077941 */ /* 0x000fea0003800000 */
.L_x_3171:
[----:B--2---:R-:W2:Y:S01]  /*2a2e0*/  LDL.LU R0, [R1+0x28] ;  /* 0x0000280001007983 */ /* 0x004ea20000300800 */
[----:B------:R-:W-:Y:S01]  /*2a2f0*/  BSSY B0, `(.L_x_3286) ;  /* 0x000000b000007945 */ /* 0x000fe20003800000 */
[----:B------:R-:W3:Y:S01]  /*2a300*/  S2R R5, SR_CgaCtaId ;  /* 0x0000000000057919 */ /* 0x000ee20000008800 */
[----:B--2---:R-:W-:-:S05]  /*2a310*/  VIADD R0, R0, 0x1 ;  /* 0x0000000100007836 */ /* 0x004fca0000000000 */
[----:B01----:R-:W-:-:S04]  /*2a320*/  LEA.HI R2, R0, R0, RZ, 0x1 ;  /* 0x0000000000027211 */ /* 0x003fc800078f08ff */
[----:B------:R-:W-:Y:S02]  /*2a330*/  LOP3.LUT R3, R2, 0xfffffffe, RZ, 0xc0, !PT ;  /* 0xfffffffe02037812 */ /* 0x000fe400078ec0ff */
[----:B------:R-:W-:Y:S02]  /*2a340*/  MOV R2, 0x400 ;  /* 0x0000040000027802 */ /* 0x000fe40000000f00 */
[----:B------:R-:W-:Y:S02]  /*2a350*/  IADD3 R0, R0, -R3, RZ ;  /* 0x8000000300007210 */ /* 0x000fe40007ffe0ff */
[----:B---3--:R-:W-:Y:S02]  /*2a360*/  LEA R5, R5, R2, 0x18 ;  /* 0x0000000205057211 */ /* 0x008fe400078ec0ff */
[----:B------:R-:W-:-:S04]  /*2a370*/  SHF.L.U32 R0, R0, 0x1f, RZ ;  /* 0x0000001f00007819 */ /* 0x000fc800000006ff */
[----:B------:R-:W0:Y:S02]  /*2a380*/  SYNCS.PHASECHK.TRANS64.TRYWAIT P0, [R5+URZ+0x38820], R0 ;  /* 0x03882000050075a7 */ /* 0x000e24000800017f */
[----:B0-----:R-:W-:Y:S05]  /*2a390*/  @!P0 BRA `(.L_x_3287) ;  /* 0x0000008c00208947 */ /* 0x001fea0003800000 */
.L_x_3617:
[----:B------:R-:W-:Y:S05]  /*2a3a0*/  BSYNC B0 ;  /* 0x0000000000007941 */ /* 0x000fea0003800000 */
.L_x_3286:
[----:B------:R-:W-:-:S03]  /*2a3b0*/  UMOV UR4, 0xffffffff ;  /* 0xffffffff00047882 */ /* 0x000fc60000000000 */
[----:B------:R-:W-:Y:S05]  /*2a3c0*/  BRA.DIV UR4, `(.L_x_3288) ;  /* 0x0000008e04287947 */ /* 0x000fea000b800000 */
[----:B0-----:R-:W0:Y:S02]  /*2a3d0*/  S2R R0, SR_TID.X ;  /* 0x0000000000007919 */ /* 0x001e240000002100 */
[----:B0-----:R-:W-:-:S04]  /*2a3e0*/  SHF.R.U32.HI R0, RZ, 0x5, R0 ;  /* 0x00000005ff007819 */ /* 0x001fc80000011600 */
[----:B------:R-:W-:-:S05]  /*2a3f0*/  LOP3.LUT R0, R0, 0x3, RZ, 0xc0, !PT ;  /* 0x0000000300007812 */ /* 0x000fca00078ec0ff */
[----:B------:R0:W1:Y:S02]  /*2a400*/  SHFL.IDX PT, R14, R0, RZ, 0x1f ;  /* 0x00001fff000e7589 */ /* 0x00006400000e0000 */
.L_x_3620:
[----:B-1----:R-:W-:-:S13]  /*2a410*/  ISETP.NE.AND P0, PT, R14, RZ, PT ;  /* 0x000000ff0e00720c */ /* 0x002fda0003f05270 */
[----:B------:R-:W-:Y:S05]  /*2a420*/  @P0 BRA `(.L_x_2941) ;  /* 0x0000000000b00947 */ /* 0x000fea0003800000 */
[----:B------:R-:W-:-:S03]  /*2a430*/  UMOV UR4, 0xffffffff ;  /* 0xffffffff00047882 */ /* 0x000fc60000000000 */
[----:B------:R-:W-:Y:S05]  /*2a440*/  BRA.DIV UR4, `(.L_x_3289) ;  /* 0x0000008e043c7947 */ /* 0x000fea000b800000 */
[----:B------:R-:W-:-:S13]  /*2a450*/  ELECT P6, URZ, PT ;  /* 0x00000000003f782f */ /* 0x000fda00038c0000 */
.L_x_3623:
        /* <DEDUP_REMOVED lines=8> */
.L_x_3290:
[----:B------:R-:W-:Y:S01]  /*2a4e0*/  IMAD R3, R23, 0x8, R5 ;  /* 0x0000000817037824 */ /* 0x000fe200078e0205 */
[----:B------:R-:W-:Y:S01]  /*2a4f0*/  SHF.L.U32 R2, R31, 0x1f, RZ ;  /* 0x0000001f1f027819 */ /* 0x000fe200000006ff */
[----:B------:R-:W-:-:S03]  /*2a500*/  VIADD R23, R23, 0x1 ;  /* 0x0000000117177836 */ /* 0x000fc60000000000 */
[----:B------:R-:W0:Y:S02]  /*2a510*/  SYNCS.PHASECHK.TRANS64.TRYWAIT P1, [R3+URZ+0x38840], R2 ;  /* 0x03884002030075a7 */ /* 0x000e24000802017f */
[----:B------:R-:W-:-:S04]  /*2a520*/  ISETP.NE.AND P2, PT, R23, 0x2, PT ;  /* 0x000000021700780c */ /* 0x000fc80003f45270 */
[----:B------:R-:W-:Y:S01]  /*2a530*/  SEL R0, RZ, 0x1, P2 ;  /* 0x00000001ff007807 */ /* 0x000fe20001000000 */
[----:B0-----:R-:W-:Y:S08]  /*2a540*/  @!P1 BRA `(.L_x_3291) ;  /* 0x0000008c001c9947 */ /* 0x001ff00003800000 */
.L_x_3624:
[----:B------:R-:W-:Y:S02]  /*2a550*/  SEL R23, R23, RZ, P2 ;  /* 0x000000ff17177207 */ /* 0x000fe40001000000 */
[----:B------:R-:W-:Y:S01]  /*2a560*/  LOP3.LUT R0, R31, R0, RZ, 0x3c, !PT ;  /* 0x000000001f007212 */ /* 0x000fe200078e3cff */
[----:B------:R-:W-:Y:S06]  /*2a570*/  @!P0 BRA `(.L_x_3292) ;  /* 0x0000000000048947 */ /* 0x000fec0003800000 */
[----:B------:R-:W-:Y:S01]  /*2a580*/  BPT.TRAP 0x1 ;  /* 0x000000040000795c */ /* 0x000fe20000300000 */
.L_x_3292:
[----:B------:R-:W-:Y:S01]  /*2a590*/  IMAD R23, R23, 0x8, R5 ;  /* 0x0000000817177824 */ /* 0x000fe200078e0205 */
[----:B------:R-:W-:-:S04]  /*2a5a0*/  SHF.L.U32 R0, R0, 0x1f, RZ ;  /* 0x0000001f00007819 */ /* 0x000fc800000006ff */
[----:B------:R-:W1:Y:S02]  /*2a5b0*/  SYNCS.PHASECHK.TRANS64.TRYWAIT P1, [R23+URZ+0x38840], R0 ;  /* 0x03884000170075a7 */ /* 0x000e64000802017f */
[----:B-1----:R-:W-:Y:S05]  /*2a5c0*/  @!P1 BRA `(.L_x_3293) ;  /* 0x0000008c00109947 */ /* 0x002fea0003800000 */
.L_x_3625:
[----:B------:R-:W-:Y:S05]  /*2a5d0*/  @!P0 BRA `(.L_x_3294) ;  /* 0x0000000000048947 */ /* 0x000fea0003800000 */
[----:B------:R-:W-:Y:S01]  /*2a5e0*/  BPT.TRAP 0x1 ;  /* 0x000000040000795c */ /* 0x000fe20000300000 */
.L_x_3294:
[----:B------:R-:W2:Y:S02]  /*2a5f0*/  SYNCS.PHASECHK.TRANS64.TRYWAIT P1, [R3+URZ+0x38860], R2 ;  /* 0x03886002030075a7 */ /* 0x000ea4000802017f */
[----:B--2---:R-:W-:Y:S05]  /*2a600*/  @!P1 BRA `(.L_x_3295) ;  /* 0x0000008c00149947 */ /* 0x004fea0003800000 */
.L_x_3626:
[----:B------:R-:W-:Y:S05]  /*2a610*/  @!P0 BRA `(.L_x_3296) ;  /* 0x0000000000048947 */ /* 0x000fea0003800000 */
[----:B------:R-:W-:Y:S01]  /*2a620*/  BPT.TRAP 0x1 ;  /* 0x000000040000795c */ /* 0x000fe20000300000 */
.L_x_3296:
[----:B------:R-:W3:Y:S02]  /*2a630*/  SYNCS.PHASECHK.TRANS64.TRYWAIT P1, [R23+URZ+0x38860], R0 ;  /* 0x03886000170075a7 */ /* 0x000ee4000802017f */
[----:B---3--:R-:W-:Y:S05]  /*2a640*/  @!P1 BRA `(.L_x_3297) ;  /* 0x0000008c00189947 */ /* 0x008fea0003800000 */
.L_x_3627:
[----:B------:R-:W-:Y:S05]  /*2a650*/  @!P0 BRA `(.L_x_3298) ;  /* 0x0000000000048947 */ /* 0x000fea0003800000 */
[----:B------:R-:W-:Y:S01]  /*2a660*/  BPT.TRAP 0x1 ;  /* 0x000000040000795c */ /* 0x000fe20000300000 */
.L_x_3298:
[----:B------:R-:W4:Y:S02]  /*2a670*/  SYNCS.PHASECHK.TRANS64.TRYWAIT P1, [R3+URZ+0x38880], R2 ;  /* 0x03888002030075a7 */ /* 0x000f24000802017f */
[----:B----4-:R-:W-:Y:S05]  /*2a680*/  @!P1 BRA `(.L_x_3299) ;  /* 0x0000008c001c9947 */ /* 0x010fea0003800000 */
.L_x_3628:
[----:B------:R-:W-:Y:S05]  /*2a690*/  @!P0 BRA `(.L_x_3300) ;  /* 0x0000000000048947 */ /* 0x000fea0003800000 */
[----:B------:R-:W-:Y:S01]  /*2a6a0*/  BPT.TRAP 0x1 ;  /* 0x000000040000795c */ /* 0x000fe20000300000 */
.L_x_3300:
[----:B------:R0:W0:Y:S02]  /*2a6b0*/  SYNCS.PHASECHK.TRANS64.TRYWAIT P0, [R23+URZ+0x38880], R0 ;  /* 0x03888000170075a7 */ /* 0x000024000800017f */
[----:B0-----:R-:W-:Y:S05]  /*2a6c0*/  @!P0 NANOSLEEP.SYNCS 0x989680 ;  /* 0x009896800000895d */ /* 0x001fea0003900000 */
[----:B------:R-:W0:Y:S02]  /*2a6d0*/  @!P0 SYNCS.PHASECHK.TRANS64 P0, [R23+URZ+0x38880], R0 ;  /* 0x03888000170085a7 */ /* 0x000e24000800007f */
[----:B0-----:R-:W-:Y:S05]  /*2a6e0*/  @!P0 BRA `(.L_x_3300) ;  /* 0xfffffffc00f08947 */ /* 0x001fea000383ffff */
.L_x_2941:
[----:B------:R-:W-:Y:S05]  /*2a6f0*/  BSYNC B8 ;  /* 0x0000000000087941 */ /* 0x000fea0003800000 */
.L_x_2938:
[----:B------:R-:W-:Y:S05]  /*2a700*/  EXIT ;  /* 0x000000000000794d */ /* 0x000fea0003800000 */
.L_x_2963:
[----:B0-----:R0:W1:Y:S02]  /*2a710*/  SYNCS.PHASECHK.TRANS64.TRYWAIT P6, [R80+URZ+0x38890], R112 ;  /* 0x03889070500075a7 */ /* 0x00106400080c017f */
[----:B-1----:R-:W-:Y:S05]  /*2a720*/  @!P6 NANOSLEEP.SYNCS 0x989680 ;  /* 0x009896800000e95d */ /* 0x002fea0003900000 */
[----:B------:R-:W1:Y:S02]  /*2a730*/  @!P6 SYNCS.PHASECHK.TRANS64 P6, [R80+URZ+0x38890], R112 ;  /* 0x038890705000e5a7 */ /* 0x000e6400080c007f */
[----:B-1----:R-:W-:Y:S05]  /*2a740*/  @!P6 BRA `(.L_x_2963) ;  /* 0xfffffffc00f0e947 */ /* 0x002fea000383ffff */
[----:B------:R-:W-:Y:S05]  /*2a750*/  BRA `(.L_x_3301) ;  /* 0xfffffd8800647947 */ /* 0x000fea000383ffff */
.L_x_2964:
[----:B------:R-:W-:Y:S01]  /*2a760*/  BSSY B1, `(.L_x_3302) ;  /* 0x0000008000017945 */ /* 0x000fe20003800000 */
[----:B--2---:R-:W-:Y:S01]  /*2a770*/  IMAD.MOV.U32 R13, RZ, RZ, R117 ;  /* 0x000000ffff0d7224 */ /* 0x004fe200078e0075 */
[----:B------:R-:W-:Y:S01]  /*2a780*/  MOV R12, RZ ;  /* 0x000000ff000c7202 */ /* 0x000fe20000000f00 */
[----:B------:R-:W-:Y:S02]  /*2a790*/  IMAD.MOV.U32 R11, RZ, RZ, 0x181f ;  /* 0x0000181fff0b7424 */ /* 0x000fe400078e00ff */
[----:B------:R-:W-:-:S07]  /*2a7a0*/  IMAD.MOV.U32 R15, RZ, RZ, -0x1 ;  /* 0xffffffffff0f7424 */ /* 0x000fce00078e00ff */
[----:B0-----:R-:W-:Y:S05]  /*2a7b0*/  WARPSYNC.COLLECTIVE R15, `(.L_x_3303) ;  /* 0x000000000f087348 */ /* 0x001fea0003c00000 */
[----:B------:R1:W2:Y:S02]  /*2a7c0*/  SHFL.IDX P6, R14, R13, R12, R11 ;  /* 0x0000000c0d0e7389 */ /* 0x0002a400000c000b */
[----:B012---:R-:W-:Y:S01]  /*2a7d0*/  ENDCOLLECTIVE ;  /* 0x000000000000791b */ /* 0x007fe20003800000 */
.L_x_3303:
[----:B------:R-:W-:Y:S05]  /*2a7e0*/  BSYNC B1 ;  /* 0x0000000000017941 */ /* 0x000fea0003800000 */
.L_x_3302:
        /* <DEDUP_REMOVED lines=8> */
.L_x_3304:
[----:B------:R-:W-:Y:S01]  /*2a870*/  IMAD.MOV.U32 R115, RZ, RZ, R14 ;  /* 0x000000ffff737224 */ /* 0x000fe200078e000e */
[----:B------:R-:W-:Y:S06]  /*2a880*/  BRA `(.L_x_3305) ;  /* 0xfffffd88002c7947 */ /* 0x000fec000383ffff */
.L_x_2973:
[----:B------:R-:W-:Y:S01]  /*2a890*/  BSSY B1, `(.L_x_3306) ;  /* 0x0000008000017945 */ /* 0x000fe20003800000 */
[----:B0-2---:R-:W-:Y:S01]  /*2a8a0*/  IMAD.MOV.U32 R13, RZ, RZ, R117 ;  /* 0x000000ffff0d7224 */ /* 0x005fe200078e0075 */
[----:B------:R-:W-:Y:S01]  /*2a8b0*/  MOV R15, 0xffffffff ;  /* 0xffffffff000f7802 */ /* 0x000fe20000000f00 */
[----:B------:R-:W-:Y:S02]  /*2a8c0*/  IMAD.MOV.U32 R12, RZ, RZ, 0x1 ;  /* 0x00000001ff0c7424 */ /* 0x000fe400078e00ff */
[----:B------:R-:W-:-:S07]  /*2a8d0*/  IMAD.MOV.U32 R11, RZ, RZ, 0x181f ;  /* 0x0000181fff0b7424 */ /* 0x000fce00078e00ff */
[----:B-1-34-:R-:W-:Y:S05]  /*2a8e0*/  WARPSYNC.COLLECTIVE R15, `(.L_x_3307) ;  /* 0x000000000f087348 */ /* 0x01afea0003c00000 */
[----:B------:R0:W2:Y:S02]  /*2a8f0*/  SHFL.IDX P6, R14, R13, R12, R11 ;  /* 0x0000000c0d0e7389 */ /* 0x0000a400000c000b */
[----:B01234-:R-:W-:Y:S01]  /*2a900*/  ENDCOLLECTIVE ;  /* 0x000000000000791b */ /* 0x01ffe20003800000 */
.L_x_3307:
[----:B------:R-:W-:Y:S05]  /*2a910*/  BSYNC B1 ;  /* 0x0000000000017941 */ /* 0x000fea0003800000 */
.L_x_3306:
        /* <DEDUP_REMOVED lines=8> */
.L_x_3308:
[----:B------:R-:W-:Y:S01]  /*2a9a0*/  MOV R73, R14 ;  /* 0x0000000e00497202 */ /* 0x000fe20000000f00 */
[----:B------:R-:W-:Y:S06]  /*2a9b0*/  BRA `(.L_x_3309) ;  /* 0xfffffd9400887947 */ /* 0x000fec000383ffff */
.L_x_2982:
[----:B------:R-:W-:Y:S01]  /*2a9c0*/  BSSY B1, `(.L_x_3310) ;  /* 0x0000008000017945 */ /* 0x000fe20003800000 */
[----:B0-2---:R-:W-:Y:S02]  /*2a9d0*/  IMAD.MOV.U32 R13, RZ, RZ, R117 ;  /* 0x000000ffff0d7224 */ /* 0x005fe400078e0075 */
[----:B------:R-:W-:Y:S02]  /*2a9e0*/  IMAD.MOV.U32 R12, RZ, RZ, 0x2 ;  /* 0x00000002ff0c7424 */ /* 0x000fe400078e00ff */
[----:B------:R-:W-:Y:S02]  /*2a9f0*/  IMAD.MOV.U32 R11, RZ, RZ, 0x181f ;  /* 0x0000181fff0b7424 */ /* 0x000fe400078e00ff */
[----:B------:R-:W-:-:S07]  /*2aa00*/  IMAD.MOV.U32 R15, RZ, RZ, -0x1 ;  /* 0xffffffffff0f7424 */ /* 0x000fce00078e00ff */
[----:B-1-34-:R-:W-:Y:S05]  /*2aa10*/  WARPSYNC.COLLECTIVE R15, `(.L_x_3311) ;  /* 0x000000000f087348 */ /* 0x01afea0003c00000 */
[----:B------:R0:W2:Y:S02]  /*2aa20*/  SHFL.IDX P6, R14, R13, R12, R11 ;  /* 0x0000000c0d0e7389 */ /* 0x0000a400000c000b */
[----:B01234-:R-:W-:Y:S01]  /*2aa30*/  ENDCOLLECTIVE ;  /* 0x000000000000791b */ /* 0x01ffe20003800000 */
.L_x_3311:
[----:B------:R-:W-:Y:S05]  /*2aa40*/  BSYNC B1 ;  /* 0x0000000000017941 */ /* 0x000fea0003800000 */
.L_x_3310:
        /* <DEDUP_REMOVED lines=8> */
.L_x_3312:
[----:B------:R-:W-:Y:S01]  /*2aad0*/  IMAD.MOV.U32 R65, RZ, RZ, R14 ;  /* 0x000000ffff417224 */ /* 0x000fe200078e000e */
[----:B------:R-:W-:Y:S06]  /*2aae0*/  BRA `(.L_x_3313) ;  /* 0xfffffda000e87947 */ /* 0x000fec000383ffff */
.L_x_2991:
        /* <DEDUP_REMOVED lines=8> */
.L_x_3315:
[----:B------:R-:W-:Y:S05]  /*2ab70*/  BSYNC B1 ;  /* 0x0000000000017941 */ /* 0x000fea0003800000 */
.L_x_3314:
        /* <DEDUP_REMOVED lines=8> */
.L_x_3316:
[----:B------:R-:W-:Y:S01]  /*2ac00*/  IMAD.MOV.U32 R53, RZ, RZ, R14 ;  /* 0x000000ffff357224 */ /* 0x000fe200078e000e */
[----:B------:R-:W-:Y:S06]  /*2ac10*/  BRA `(.L_x_3317) ;  /* 0xfffffdb000547947 */ /* 0x000fec000383ffff */
.L_x_3001:
[----:B-1----:R1:W2:Y:S02]  /*2ac20*/  SYNCS.PHASECHK.TRANS64.TRYWAIT P3, [R80+URZ+0x38890], R112 ;  /* 0x03889070500075a7 */ /* 0x0022a4000806017f */
[----:B--2---:R-:W-:Y:S05]  /*2ac30*/  @!P3 NANOSLEEP.SYNCS 0x989680 ;  /* 0x009896800000b95d */ /* 0x004fea0003900000 */
[----:B------:R-:W2:Y:S02]  /*2ac40*/  @!P3 SYNCS.PHASECHK.TRANS64 P3, [R80+URZ+0x38890], R112 ;  /* 0x038890705000b5a7 */ /* 0x000ea4000806007f */
[----:B--2---:R-:W-:Y:S05]  /*2ac50*/  @!P3 BRA `(.L_x_3001) ;  /* 0xfffffffc00f0b947 */ /* 0x004fea000383ffff */
[----:B------:R-:W-:Y:S05]  /*2ac60*/  BRA `(.L_x_3318) ;  /* 0xfffffdc400807947 */ /* 0x000fea000383ffff */
.L_x_3002:
[----:B------:R-:W-:Y:S01]  /*2ac70*/  BSSY B1, `(.L_x_3319) ;  /* 0x0000008000017945 */ /* 0x000fe20003800000 */
[----:B------:R-:W-:Y:S01]  /*2ac80*/  IMAD.MOV.U32 R13, RZ, RZ, R117 ;  /* 0x000000ffff0d7224 */ /* 0x000fe200078e0075 */
[----:B------:R-:W-:Y:S01]  /*2ac90*/  MOV R15, 0xffffffff ;  /* 0xffffffff000f7802 */ /* 0x000fe20000000f00 */
[----:B------:R-:W-:Y:S02]  /*2aca0*/  IMAD.MOV.U32 R12, RZ, RZ, RZ ;  /* 0x000000ffff0c7224 */ /* 0x000fe400078e00ff */
[----:B------:R-:W-:-:S07]  /*2acb0*/  IMAD.MOV.U32 R11, RZ, RZ, 0x181f ;  /* 0x0000181fff0b7424 */ /* 0x000fce00078e00ff */
[----:B-1----:R-:W-:Y:S05]  /*2acc0*/  WARPSYNC.COLLECTIVE R15, `(.L_x_3320) ;  /* 0x000000000f087348 */ /* 0x002fea0003c00000 */
[----:B------:R0:W2:Y:S02]  /*2acd0*/  SHFL.IDX P6, R14, R13, R12, R11 ;  /* 0x0000000c0d0e7389 */ /* 0x0000a400000c000b */
[----:B012---:R-:W-:Y:S01]  /*2ace0*/  ENDCOLLECTIVE ;  /* 0x000000000000791b */ /* 0x007fe20003800000 */
.L_x_3320:
[----:B------:R-:W-:Y:S05]  /*2acf0*/  BSYNC B1 ;  /* 0x0000000000017941 */ /* 0x000fea0003800000 */
.L_x_3319:
        /* <DEDUP_REMOVED lines=8> */
.L_x_3321:
[----:B------:R-:W-:Y:S01]  /*2ad80*/  MOV R120, R14 ;  /* 0x0000000e00787202 */ /* 0x000fe20000000f00 */
[----:B------:R-:W-:Y:S06]  /*2ad90*/  BRA `(.L_x_3322) ;  /* 0xfffffdc4004c7947 */ /* 0x000fec000383ffff */
.L_x_3007:
        /* <DEDUP_REMOVED lines=8> */
.L_x_3324:
[----:B------:R-:W-:Y:S05]  /*2ae20*/  BSYNC B1 ;  /* 0x0000000000017941 */ /* 0x000fea0003800000 */
.L_x_3323:
        /* <DEDUP_REMOVED lines=8> */
.L_x_3325:
[----:B------:R-:W-:Y:S01]  /*2aeb0*/  IMAD.MOV.U32 R50, RZ, RZ, R14 ;  /* 0x000000ffff327224 */ /* 0x000fe200078e000e */
[----:B------:R-:W-:Y:S06]  /*2aec0*/  BRA `(.L_x_3326) ;  /* 0xfffffdd000ec7947 */ /* 0x000fec000383ffff */
.L_x_3012:
        /* <DEDUP_REMOVED lines=8> */
.L_x_3328:
[----:B------:R-:W-:Y:S05]  /*2af50*/  BSYNC B1 ;  /* 0x0000000000017941 */ /* 0x000fea0003800000 */
.L_x_3327:
        /* <DEDUP_REMOVED lines=8> */
.L_x_3329:
[----:B------:R-:W-:Y:S01]  /*2afe0*/  IMAD.MOV.U32 R52, RZ, RZ, R14 ;  /* 0x000000ffff347224 */ /* 0x000fe200078e000e */
[----:B------:R-:W-:Y:S06]  /*2aff0*/  BRA `(.L_x_3330) ;  /* 0xfffffde000887947 */ /* 0x000fec000383ffff */
.L_x_3017:
[----:B------:R-:W-:Y:S01]  /*2b000*/  BSSY B1, `(.L_x_3331) ;  /* 0x0000008000017945 */ /* 0x000fe20003800000 */
[----:B0-----:R-:W-:Y:S01]  /*2b010*/  IMAD.MOV.U32 R13, RZ, RZ, R117 ;  /* 0x000000ffff0d7224 */ /* 0x001fe200078e0075 */
[----:B------:R-:W-:Y:S01]  /*2b020*/  MOV R15, 0xffffffff ;  /* 0xffffffff000f7802 */ /* 0x000fe20000000f00 */
[----:B------:R-:W-:Y:S02]  /*2b030*/  IMAD.MOV.U32 R12, RZ, RZ, 0x3 ;  /* 0x00000003ff0c7424 */ /* 0x000fe400078e00ff */
[----:B------:R-:W-:-:S07]  /*2b040*/  IMAD.MOV.U32 R11, RZ, RZ, 0x181f ;  /* 0x0000181fff0b7424 */ /* 0x000fce00078e00ff */
[----:B-1234-:R-:W-:Y:S05]  /*2b050*/  WARPSYNC.COLLECTIVE R15, `(.L_x_3332) ;  /* 0x000000000f087348 */ /* 0x01efea0003c00000 */
[----:B------:R0:W0:Y:S02]  /*2b060*/  SHFL.IDX P6, R14, R13, R12, R11 ;  /* 0x0000000c0d0e7389 */ /* 0x00002400000c000b */
[----:B01234-:R-:W-:Y:S01]  /*2b070*/  ENDCOLLECTIVE ;  /* 0x000000000000791b */ /* 0x01ffe20003800000 */
.L_x_3332:
[----:B------:R-:W-:Y:S05]  /*2b080*/  BSYNC B1 ;  /* 0x0000000000017941 */ /* 0x000fea0003800000 */
.L_x_3331:
        /* <DEDUP_REMOVED lines=8> */
.L_x_3333:
[----:B------:R-:W-:Y:S01]  /*2b110*/  MOV R116, R14 ;  /* 0x0000000e00747202 */ /* 0x000fe20000000f00 */
[----:B------:R-:W-:Y:S06]  /*2b120*/  BRA `(.L_x_3334) ;  /* 0xfffffdf000207947 */ /* 0x000fec000383ffff */
.L_x_3022:
[----:B0-----:R0:W1:Y:S02]  /*2b130*/  SYNCS.PHASECHK.TRANS64.TRYWAIT P2, [R80+URZ+0x38890], R112 ;  /* 0x03889070500075a7 */ /* 0x001064000804017f */
[----:B-1----:R-:W-:Y:S05]  /*2b140*/  @!P2 NANOSLEEP.SYNCS 0x989680 ;  /* 0x009896800000a95d */ /* 0x002fea0003900000 */
[----:B------:R-:W1:Y:S02]  /*2b150*/  @!P2 SYNCS.PHASECHK.TRANS64 P2, [R80+URZ+0x38890], R112 ;  /* 0x038890705000a5a7 */ /* 0x000e64000804007f */
[----:B-1----:R-:W-:Y:S05]  /*2b160*/  @!P2 BRA `(.L_x_3022) ;  /* 0xfffffffc00f0a947 */ /* 0x002fea000383ffff */
[----:B------:R-:W-:Y:S05]  /*2b170*/  BRA `(.L_x_3335) ;  /* 0xfffffe0000087947 */ /* 0x000fea000383ffff */
.L_x_3023:
        /* <DEDUP_REMOVED lines=8> */
.L_x_3337:
[----:B------:R-:W-:Y:S05]  /*2b200*/  BSYNC B1 ;  /* 0x0000000000017941 */ /* 0x000fea0003800000 */
.L_x_3336:
[----:B------:R-:W-:Y:S01]  /*2b210*/  MOV R13, R44 ;  /* 0x0000002c000d7202 */ /* 0x000fe20000000f00 */
[----:B------:R-:W-:Y:S02]  /*2b220*/  IMAD.MOV.U32 R12, RZ, RZ, RZ ;  /* 0x000000ffff0c7224 */ /* 0x000fe400078e00ff */
[----:B------:R-:W-:Y:S02]  /*2b230*/  IMAD.MOV.U32 R11, RZ, RZ, 0x181f ;  /* 0x0000181fff0b7424 */ /* 0x000fe400078e00ff */
[----:B------:R-:W-:Y:S02]  /*2b240*/  IMAD.MOV.U32 R15, RZ, RZ, -0x1 ;  /* 0xffffffffff0f7424 */ /* 0x000fe400078e00ff */
[----:B------:R-:W-:-:S07]  /*2b250*/  IMAD.MOV.U32 R45, RZ, RZ, R14 ;  /* 0x000000ffff2d7224 */ /* 0x000fce00078e000e */
[----:B------:R-:W-:Y:S05]  /*2b260*/  WARPSYNC.COLLECTIVE R15, `(.L_x_3338) ;  /* 0x000000000f087348 */ /* 0x000fea0003c00000 */
[----:B------:R0:W1:Y:S02]  /*2b270*/  SHFL.IDX P6, R14, R13, R12, R11 ;  /* 0x0000000c0d0e7389 */ /* 0x00006400000c000b */
[----:B01----:R-:W-:Y:S01]  /*2b280*/  ENDCOLLECTIVE ;  /* 0x000000000000791b */ /* 0x003fe20003800000 */
.L_x_3338:
[----:B------:R-:W-:Y:S05]  /*2b290*/  BRA `(.L_x_3339) ;  /* 0xfffffe00002c7947 */ /* 0x000fea000383ffff */
.L_x_3026:
        /* <DEDUP_REMOVED lines=8> */
.L_x_3341:
[----:B------:R-:W-:Y:S05]  /*2b320*/  BSYNC B1 ;  /* 0x0000000000017941 */ /* 0x000fea0003800000 */
.L_x_3340:
        /* <DEDUP_REMOVED lines=8> */
.L_x_3342:
[----:B------:R-:W-:Y:S05]  /*2b3b0*/  BRA `(.L_x_3343) ;  /* 0xfffffe00002c7947 */ /* 0x000fea000383ffff */
.L_x_3029:
[----:B------:R-:W-:Y:S01]  /*2b3c0*/  BSSY B1, `(.L_x_3344) ;  /* 0x0000008000017945 */ /* 0x000fe20003800000 */
[----:B----4-:R-:W-:Y:S02]  /*2b3d0*/  IMAD.MOV.U32 R13, RZ, RZ, R46 ;  /* 0x000000ffff0d7224 */ /* 0x010fe400078e002e */
[----:B------:R-:W-:Y:S02]  /*2b3e0*/  IMAD.MOV.U32 R12, RZ, RZ, 0x2 ;  /* 0x00000002ff0c7424 */ /* 0x000fe400078e00ff */
[----:B------:R-:W-:Y:S02]  /*2b3f0*/  IMAD.MOV.U32 R11, RZ, RZ, 0x181f ;  /* 0x0000181fff0b7424 */ /* 0x000fe400078e00ff */
[----:B------:R-:W-:-:S07]  /*2b400*/  IMAD.MOV.U32 R15, RZ, RZ, -0x1 ;  /* 0xffffffffff0f7424 */ /* 0x000fce00078e00ff */
[----:B0123--:R-:W-:Y:S05]  /*2b410*/  WARPSYNC.COLLECTIVE R15, `(.L_x_3345) ;  /* 0x000000000f087348 */ /* 0x00ffea0003c00000 */
[----:B---3--:R3:W4:Y:S02]  /*2b420*/  SHFL.IDX P6, R14, R13, R12, R11 ;  /* 0x0000000c0d0e7389 */ /* 0x00872400000c000b */
[----:B01234-:R-:W-:Y:S01]  /*2b430*/  ENDCOLLECTIVE ;  /* 0x000000000000791b */ /* 0x01ffe20003800000 */
.L_x_3345:
[----:B------:R-:W-:Y:S05]  /*2b440*/  BSYNC B1 ;  /* 0x0000000000017941 */ /* 0x000fea0003800000 */
.L_x_3344:
        /* <DEDUP_REMOVED lines=8> */
.L_x_3346:
[----:B------:R-:W-:Y:S05]  /*2b4d0*/  BRA `(.L_x_3347) ;  /* 0xfffffe0000307947 */ /* 0x000fea000383ffff */
.L_x_3032:
        /* <DEDUP_REMOVED lines=8> */
.L_x_3349:
[----:B------:R-:W-:Y:S05]  /*2b560*/  BSYNC B1 ;  /* 0x0000000000017941 */ /* 0x000fea0003800000 */
.L_x_3348:
        /* <DEDUP_REMOVED lines=8> */
.L_x_3350:
[----:B------:R-:W-:Y:S05]  /*2b5f0*/  BRA `(.L_x_3351) ;  /* 0xfffffe0000347947 */ /* 0x000fea000383ffff */
.L_x_3036:
[----:B------:R0:W0:Y:S02]  /*2b600*/  SYNCS.PHASECHK.TRANS64.TRYWAIT P3, [R80+URZ+0x388b0], R112 ;  /* 0x0388b070500075a7 */ /* 0x000024000806017f */
[----:B0-----:R-:W-:Y:S05]  /*2b610*/  @!P3 NANOSLEEP.SYNCS 0x989680 ;  /* 0x009896800000b95d */ /* 0x001fea0003900000 */
[----:B------:R-:W0:Y:S02]  /*2b620*/  @!P3 SYNCS.PHASECHK.TRANS64 P3, [R80+URZ+0x388b0], R112 ;  /* 0x0388b0705000b5a7 */ /* 0x000e24000806007f */
[----:B0-----:R-:W-:Y:S05]  /*2b630*/  @!P3 BRA `(.L_x_3036) ;  /* 0xfffffffc00f0b947 */ /* 0x001fea000383ffff */
[----:B------:R-:W-:Y:S05]  /*2b640*/  BRA `(.L_x_3352) ;  /* 0xfffffe0000ac7947 */ /* 0x000fea000383ffff */
.L_x_3048:
[----:B------:R-:W-:Y:S01]  /*2b650*/  BSSY B0, `(.L_x_3353) ;  /* 0x0000007000007945 */ /* 0x000fe20003800000 */
[----:B------:R-:W-:Y:S02]  /*2b660*/  IMAD.MOV.U32 R12, RZ, RZ, RZ ;  /* 0x000000ffff0c7224 */ /* 0x000fe400078e00ff */
[----:B------:R-:W-:Y:S02]  /*2b670*/  IMAD.MOV.U32 R11, RZ, RZ, 0x1f ;  /* 0x0000001fff0b7424 */ /* 0x000fe400078e00ff */
[----:B------:R-:W-:-:S07]  /*2b680*/  IMAD.MOV.U32 R15, RZ, RZ, -0x1 ;  /* 0xffffffffff0f7424 */ /* 0x000fce00078e00ff */
[----:B-----5:R-:W-:Y:S05]  /*2b690*/  WARPSYNC.COLLECTIVE R15, `(.L_x_3354) ;  /* 0x000000000f087348 */ /* 0x020fea0003c00000 */
[----:B------:R0:W1:Y:S02]  /*2b6a0*/  SHFL.IDX P6, R14, R13, R12, R11 ;  /* 0x0000000c0d0e7389 */ /* 0x00006400000c000b */
[----:B01---5:R-:W-:Y:S01]  /*2b6b0*/  ENDCOLLECTIVE ;  /* 0x000000000000791b */ /* 0x023fe20003800000 */
.L_x_3354:
[----:B------:R-:W-:Y:S05]  /*2b6c0*/  BSYNC B0 ;  /* 0x0000000000007941 */ /* 0x000fea0003800000 */
.L_x_3353:
[----:B------:R-:W-:Y:S05]  /*2b6d0*/  BRA `(.L_x_3355) ;  /* 0xfffffe10004c7947 */ /* 0x000fea000383ffff */
.L_x_3058:
        /* <DEDUP_REMOVED lines=8> */
.L_x_3357:
[----:B------:R-:W-:Y:S05]  /*2b760*/  BSYNC B1 ;  /* 0x0000000000017941 */ /* 0x000fea0003800000 */
.L_x_3356:
        /* <DEDUP_REMOVED lines=8> */
.L_x_3358:
[----:B------:R-:W-:Y:S02]  /*2b7f0*/  IMAD.MOV.U32 R13, RZ, RZ, R8 ;  /* 0x000000ffff0d7224 */ /* 0x000fe400078e0008 */
[----:B------:R-:W-:-:S07]  /*2b800*/  IMAD.MOV.U32 R4, RZ, RZ, R14 ;  /* 0x000000ffff047224 */ /* 0x000fce00078e000e */
[----:B------:R-:W-:Y:S05]  /*2b810*/  WARPSYNC.COLLECTIVE R15, `(.L_x_3359) ;  /* 0x000000000f087348 */ /* 0x000fea0003c00000 */
[----:B------:R0:W1:Y:S02]  /*2b820*/  SHFL.IDX P6, R14, R13, R12, R11 ;  /* 0x0000000c0d0e7389 */ /* 0x00006400000c000b */
[----:B01----:R-:W-:Y:S01]  /*2b830*/  ENDCOLLECTIVE ;  /* 0x000000000000791b */ /* 0x003fe20003800000 */
.L_x_3359:
[----:B------:R-:W-:Y:S02]  /*2b840*/  IMAD.MOV.U32 R13, RZ, RZ, R7 ;  /* 0x000000ffff0d7224 */ /* 0x000fe400078e0007 */
[----:B------:R-:W-:-:S07]  /*2b850*/  IMAD.MOV.U32 R3, RZ, RZ, R14 ;  /* 0x000000ffff037224 */ /* 0x000fce00078e000e */
[----:B------:R-:W-:Y:S05]  /*2b860*/  WARPSYNC.COLLECTIVE R15, `(.L_x_3360) ;  /* 0x000000000f087348 */ /* 0x000fea0003c00000 */
[----:B------:R0:W1:Y:S02]  /*2b870*/  SHFL.IDX P6, R14, R13, R12, R11 ;  /* 0x0000000c0d0e7389 */ /* 0x00006400000c000b */
[----:B01----:R-:W-:Y:S01]  /*2b880*/  ENDCOLLECTIVE ;  /* 0x000000000000791b */ /* 0x003fe20003800000 */
.L_x_3360:
[----:B------:R-:W-:Y:S05]  /*2b890*/  BRA `(.L_x_3361) ;  /* 0xfffffe1400cc7947 */ /* 0x000fea000383ffff */
.L_x_3061:
[----:B------:R-:W-:Y:S01]  /*2b8a0*/  BSSY B1, `(.L_x_3362) ;  /* 0x0000008000017945 */ /* 0x000fe20003800000 */
[----:B------:R-:W-:Y:S01]  /*2b8b0*/  IMAD.MOV.U32 R13, RZ, RZ, R6 ;  /* 0x000000ffff0d7224 */ /* 0x000fe200078e0006 */
[----:B------:R-:W-:Y:S01]  /*2b8c0*/  MOV R12, 0x1 ;  /* 0x00000001000c7802 */ /* 0x000fe20000000f00 */
[----:B------:R-:W-:Y:S02]  /*2b8d0*/  IMAD.MOV.U32 R11, RZ, RZ, 0x181f ;  /* 0x0000181fff0b7424 */ /* 0x000fe400078e00ff */
[----:B------:R-:W-:-:S07]  /*2b8e0*/  IMAD.MOV.U32 R15, RZ, RZ, -0x1 ;  /* 0xffffffffff0f7424 */ /* 0x000fce00078e00ff */
[----:B0-2345:R-:W-:Y:S05]  /*2b8f0*/  WARPSYNC.COLLECTIVE R15, `(.L_x_3363) ;  /* 0x000000000f087348 */ /* 0x03dfea0003c00000 */
[----:B----4-:R1:W4:Y:S02]  /*2b900*/  SHFL.IDX P6, R14, R13, R12, R11 ;  /* 0x0000000c0d0e7389 */ /* 0x01032400000c000b */
[----:B012345:R-:W-:Y:S01]  /*2b910*/  ENDCOLLECTIVE ;  /* 0x000000000000791b */ /* 0x03ffe20003800000 */
.L_x_3363:
[----:B------:R-:W-:Y:S05]  /*2b920*/  BSYNC B1 ;  /* 0x0000000000017941 */ /* 0x000fea0003800000 */
.L_x_3362:
        /* <DEDUP_REMOVED lines=8> */
.L_x_3364:
[----:B------:R-:W-:Y:S02]  /*2b9b0*/  IMAD.MOV.U32 R13, RZ, RZ, R8 ;  /* 0x000000ffff0d7224 */ /* 0x000fe400078e0008 */
[----:B------:R-:W-:-:S07]  /*2b9c0*/  IMAD.MOV.U32 R4, RZ, RZ, R14 ;  /* 0x000000ffff047224 */ /* 0x000fce00078e000e */
[----:B------:R-:W-:Y:S05]  /*2b9d0*/  WARPSYNC.COLLECTIVE R15, `(.L_x_3365) ;  /* 0x000000000f087348 */ /* 0x000fea0003c00000 */
[----:B------:R0:W1:Y:S02]  /*2b9e0*/  SHFL.IDX P6, R14, R13, R12, R11 ;  /* 0x0000000c0d0e7389 */ /* 0x00006400000c000b */
[----:B01----:R-:W-:Y:S01]  /*2b9f0*/  ENDCOLLECTIVE ;  /* 0x000000000000791b */ /* 0x003fe20003800000 */
.L_x_3365:
[----:B------:R-:W-:Y:S02]  /*2ba00*/  IMAD.MOV.U32 R13, RZ, RZ, R7 ;  /* 0x000000ffff0d7224 */ /* 0x000fe400078e0007 */
[----:B------:R-:W-:-:S07]  /*2ba10*/  IMAD.MOV.U32 R3, RZ, RZ, R14 ;  /* 0x000000ffff037224 */ /* 0x000fce00078e000e */
[----:B------:R-:W-:Y:S05]  /*2ba20*/  WARPSYNC.COLLECTIVE R15, `(.L_x_3366) ;  /* 0x000000000f087348 */ /* 0x000fea0003c00000 */
[----:B------:R0:W1:Y:S02]  /*2ba30*/  SHFL.IDX P6, R14, R13, R12, R11 ;  /* 0x0000000c0d0e7389 */ /* 0x00006400000c000b */
[----:B01----:R-:W-:Y:S01]  /*2ba40*/  ENDCOLLECTIVE ;  /* 0x000000000000791b */ /* 0x003fe20003800000 */
.L_x_3366:
[----:B------:R-:W-:Y:S05]  /*2ba50*/  BRA `(.L_x_3367) ;  /* 0xfffffe1400e87947 */ /* 0x000fea000383ffff */
.L_x_3064:
[----:B------:R-:W-:Y:S01]  /*2ba60*/  BSSY B1, `(.L_x_3368) ;  /* 0x0000008000017945 */ /* 0x000fe20003800000 */
[----:B0-----:R-:W-:Y:S01]  /*2ba70*/  MOV R13, R6 ;  /* 0x00000006000d7202 */ /* 0x001fe20000000f00 */
[----:B------:R-:W-:Y:S02]  /*2ba80*/  IMAD.MOV.U32 R12, RZ, RZ, 0x2 ;  /* 0x00000002ff0c7424 */ /* 0x000fe400078e00ff */
[----:B------:R-:W-:Y:S02]  /*2ba90*/  IMAD.MOV.U32 R11, RZ, RZ, 0x181f ;  /* 0x0000181fff0b7424 */ /* 0x000fe400078e00ff */
[----:B------:R-:W-:-:S07]  /*2baa0*/  IMAD.MOV.U32 R15, RZ, RZ, -0x1 ;  /* 0xffffffffff0f7424 */ /* 0x000fce00078e00ff */
[----:B-12345:R-:W-:Y:S05]  /*2bab0*/  WARPSYNC.COLLECTIVE R15, `(.L_x_3369) ;  /* 0x000000000f087348 */ /* 0x03efea0003c00000 */
[----:B----4-:R0:W4:Y:S02]  /*2bac0*/  SHFL.IDX P6, R14, R13, R12, R11 ;  /* 0x0000000c0d0e7389 */ /* 0x01012400000c000b */
[----:B012345:R-:W-:Y:S01]  /*2bad0*/  ENDCOLLECTIVE ;  /* 0x000000000000791b */ /* 0x03ffe20003800000 */
.L_x_3369:
[----:B------:R-:W-:Y:S05]  /*2bae0*/  BSYNC B1 ;  /* 0x0000000000017941 */ /* 0x000fea0003800000 */
.L_x_3368:
        /* <DEDUP_REMOVED lines=8> */
.L_x_3370:
[----:B------:R-:W-:Y:S02]  /*2bb70*/  IMAD.MOV.U32 R13, RZ, RZ, R8 ;  /* 0x000000ffff0d7224 */ /* 0x000fe400078e0008 */
[----:B------:R-:W-:-:S07]  /*2bb80*/  IMAD.MOV.U32 R4, RZ, RZ, R14 ;  /* 0x000000ffff047224 */ /* 0x000fce00078e000e */
[----:B------:R-:W-:Y:S05]  /*2bb90*/  WARPSYNC.COLLECTIVE R15, `(.L_x_3371) ;  /* 0x000000000f087348 */ /* 0x000fea0003c00000 */
[----:B------:R0:W1:Y:S02]  /*2bba0*/  SHFL.IDX P6, R14, R13, R12, R11 ;  /* 0x0000000c0d0e7389 */ /* 0x00006400000c000b */
[----:B01----:R-:W-:Y:S01]  /*2bbb0*/  ENDCOLLECTIVE ;  /* 0x000000000000791b */ /* 0x003fe20003800000 */
.L_x_3371:
[----:B------:R-:W-:Y:S01]  /*2bbc0*/  MOV R13, R7 ;  /* 0x00000007000d7202 */ /* 0x000fe20000000f00 */
[----:B------:R-:W-:-:S07]  /*2bbd0*/  IMAD.MOV.U32 R3, RZ, RZ, R14 ;  /* 0x000000ffff037224 */ /* 0x000fce00078e000e */
[----:B------:R-:W-:Y:S05]  /*2bbe0*/  WARPSYNC.COLLECTIVE R15, `(.L_x_3372) ;  /* 0x000000000f087348 */ /* 0x000fea0003c00000 */
[----:B------:R0:W1:Y:S02]  /*2bbf0*/  SHFL.IDX P6, R14, R13, R12, R11 ;  /* 0x0000000c0d0e7389 */ /* 0x00006400000c000b */
[----:B01----:R-:W-:Y:S01]  /*2bc00*/  ENDCOLLECTIVE ;  /* 0x000000000000791b */ /* 0x003fe20003800000 */
.L_x_3372:
[----:B------:R-:W-:Y:S05]  /*2bc10*/  BRA `(.L_x_3373) ;  /* 0xfffffe1400fc7947 */ /* 0x000fea000383ffff */
.L_x_3067:
        /* <DEDUP_REMOVED lines=8> */
.L_x_3375:
[----:B------:R-:W-:Y:S05]  /*2bca0*/  BSYNC B1 ;  /* 0x0000000000017941 */ /* 0x000fea0003800000 */
.L_x_3374:
        /* <DEDUP_REMOVED lines=8> */
.L_x_3376:
[----:B------:R-:W-:Y:S02]  /*2bd30*/  IMAD.MOV.U32 R13, RZ, RZ, R8 ;  /* 0x000000ffff0d7224 */ /* 0x000fe400078e0008 */
[----:B------:R-:W-:-:S07]  /*2bd40*/  IMAD.MOV.U32 R4, RZ, RZ, R14 ;  /* 0x000000ffff047224 */ /* 0x000fce00078e000e */
[----:B------:R-:W-:Y:S05]  /*2bd50*/  WARPSYNC.COLLECTIVE R15, `(.L_x_3377) ;  /* 0x000000000f087348 */ /* 0x000fea0003c00000 */
[----:B------:R0:W1:Y:S02]  /*2bd60*/  SHFL.IDX P6, R14, R13, R12, R11 ;  /* 0x0000000c0d0e7389 */ /* 0x00006400000c000b */
[----:B01----:R-:W-:Y:S01]  /*2bd70*/  ENDCOLLECTIVE ;  /* 0x000000000000791b */ /* 0x003fe20003800000 */
.L_x_3377:
[----:B------:R-:W-:Y:S01]  /*2bd80*/  IMAD.MOV.U32 R13, RZ, RZ, R7 ;  /* 0x000000ffff0d7224 */ /* 0x000fe200078e0007 */
[----:B------:R-:W-:-:S07]  /*2bd90*/  MOV R3, R14 ;  /* 0x0000000e00037202 */ /* 0x000fce0000000f00 */
[----:B------:R-:W-:Y:S05]  /*2bda0*/  WARPSYNC.COLLECTIVE R15, `(.L_x_3378) ;  /* 0x000000000f087348 */ /* 0x000fea0003c00000 */
[----:B------:R0:W1:Y:S02]  /*2bdb0*/  SHFL.IDX P6, R14, R13, R12, R11 ;  /* 0x0000000c0d0e7389 */ /* 0x00006400000c000b */
[----:B01----:R-:W-:Y:S01]  /*2bdc0*/  ENDCOLLECTIVE ;  /* 0x000000000000791b */ /* 0x003fe20003800000 */
.L_x_3378:
[----:B------:R-:W-:Y:S05]  /*2bdd0*/  BRA `(.L_x_3379) ;  /* 0xfffffe1800187947 */ /* 0x000fea000383ffff */
.L_x_3071:
[----:B-1----:R1:W2:Y:S02]  /*2bde0*/  SYNCS.PHASECHK.TRANS64.TRYWAIT P0, [R22+URZ+0x38800], R55 ;  /* 0x03880037160075a7 */ /* 0x0022a4000800017f */
[----:B--2---:R-:W-:Y:S05]  /*2bdf0*/  @!P0 NANOSLEEP.SYNCS 0x989680 ;  /* 0x009896800000895d */ /* 0x004fea0003900000 */
[----:B------:R-:W2:Y:S02]  /*2be00*/  @!P0 SYNCS.PHASECHK.TRANS64 P0, [R22+URZ+0x38800], R55 ;  /* 0x03880037160085a7 */ /* 0x000ea4000800007f */
[----:B--2---:R-:W-:Y:S05]  /*2be10*/  @!P0 BRA `(.L_x_3071) ;  /* 0xfffffffc00f08947 */ /* 0x004fea000383ffff */
[----:B------:R-:W-:Y:S05]  /*2be20*/  BRA `(.L_x_3380) ;  /* 0xfffffe1800987947 */ /* 0x000fea000383ffff */
.L_x_3087:
[----:B------:R-:W1:Y:S01]  /*2be30*/  LDC R59, c[0x0][0x3f4] ;  /* 0x0000fd00ff3b7b82 */ /* 0x000e620000000800 */
[----:B------:R-:W-:Y:S01]  /*2be40*/  BSSY B1, `(.L_x_3381) ;  /* 0x0000008000017945 */ /* 0x000fe20003800000 */
[----:B0-----:R-:W-:Y:S02]  /*2be50*/  IMAD.MOV.U32 R13, RZ, RZ, R10 ;  /* 0x000000ffff0d7224 */ /* 0x001fe400078e000a */
[----:B------:R-:W-:Y:S02]  /*2be60*/  IMAD.MOV.U32 R12, RZ, RZ, RZ ;  /* 0x000000ffff0c7224 */ /* 0x000fe400078e00ff */
[----:B------:R-:W-:Y:S02]  /*2be70*/  IMAD.MOV.U32 R11, RZ, RZ, 0x181f ;  /* 0x0000181fff0b7424 */ /* 0x000fe400078e00ff */
[----:B------:R-:W-:-:S07]  /*2be80*/  IMAD.MOV.U32 R15, RZ, RZ, -0x1 ;  /* 0xffffffffff0f7424 */ /* 0x000fce00078e00ff */
[----:B-1----:R-:W-:Y:S05]  /*2be90*/  WARPSYNC.COLLECTIVE R15, `(.L_x_3382) ;  /* 0x000000000f087348 */ /* 0x002fea0003c00000 */
[----:B------:R0:W2:Y:S02]  /*2bea0*/  SHFL.IDX P6, R14, R13, R12, R11 ;  /* 0x0000000c0d0e7389 */ /* 0x0000a400000c000b */
[----:B012---:R-:W-:Y:S01]  /*2beb0*/  ENDCOLLECTIVE ;  /* 0x000000000000791b */ /* 0x007fe20003800000 */
.L_x_3382:
[----:B------:R-:W-:Y:S05]  /*2bec0*/  BSYNC B1 ;  /* 0x0000000000017941 */ /* 0x000fea0003800000 */
.L_x_3381:
        /* <DEDUP_REMOVED lines=10> */
.L_x_3383:
[----:B------:R-:W-:Y:S02]  /*2bf70*/  ISETP.GE.OR P1, PT, R61, R48, P0 ;  /* 0x000000303d00720c */ /* 0x000fe40000726670 */
[----:B------:R-:W-:Y:S01]  /*2bf80*/  MOV R13, R49 ;  /* 0x00000031000d7202 */ /* 0x000fe20000000f00 */
[----:B------:R-:W-:-:S10]  /*2bf90*/  IMAD.MOV.U32 R5, RZ, RZ, R14 ;  /* 0x000000ffff057224 */ /* 0x000fd400078e000e */
[----:B------:R-:W-:Y:S05]  /*2bfa0*/  WARPSYNC.COLLECTIVE R15, `(.L_x_3384) ;  /* 0x000000000f087348 */ /* 0x000fea0003c00000 */
[----:B------:R0:W1:Y:S02]  /*2bfb0*/  SHFL.IDX P6, R14, R13, R12, R11 ;  /* 0x0000000c0d0e7389 */ /* 0x00006400000c000b */
[----:B01----:R-:W-:Y:S01]  /*2bfc0*/  ENDCOLLECTIVE ;  /* 0x000000000000791b */ /* 0x003fe20003800000 */
.L_x_3384:
        /* <DEDUP_REMOVED lines=8> */
.L_x_3385:
[----:B------:R-:W-:-:S05]  /*2c050*/  @!P1 IADD3 R14, P3, R16, R14, RZ ;  /* 0x0000000e100e9210 */ /* 0x000fca0007f7e0ff */
[----:B------:R-:W-:Y:S01]  /*2c060*/  @!P1 IMAD.X R3, R7, 0x1, R17, P3 ;  /* 0x0000000107039824 */ /* 0x000fe200018e0611 */
[----:B------:R-:W-:Y:S01]  /*2c070*/  @!P1 MOV R26, R14 ;  /* 0x0000000e001a9202 */ /* 0x000fe20000000f00 */
[----:B------:R-:W5:Y:S02]  /*2c080*/  @!P1 LD.E.128 R4, desc[UR36][R4.64] ;  /* 0x0000002404049980 */ /* 0x000f64000c101d00 */
[----:B------:R-:W-:-:S05]  /*2c090*/  @!P1 IMAD.MOV.U32 R27, RZ, RZ, R3 ;  /* 0x000000ffff1b9224 */ /* 0x000fca00078e0003 */
[----:B------:R0:W5:Y:S01]  /*2c0a0*/  @!P1 LD.E.128 R36, desc[UR36][R26.64] ;  /* 0x000000241a249980 */ /* 0x000162000c101d00 */
[----:B------:R-:W-:Y:S01]  /*2c0b0*/  IMAD.MOV.U32 R13, RZ, RZ, R10 ;  /* 0x000000ffff0d7224 */ /* 0x000fe200078e000a */
[----:B------:R-:W-:Y:S01]  /*2c0c0*/  CS2R R32, SRZ ;  /* 0x0000000000207805 */ /* 0x000fe2000001ff00 */
[----:B------:R-:W-:Y:S01]  /*2c0d0*/  IMAD.MOV.U32 R12, RZ, RZ, 0x1 ;  /* 0x00000001ff0c7424 */ /* 0x000fe200078e00ff */
[----:B------:R-:W-:Y:S02]  /*2c0e0*/  CS2R R28, SRZ ;  /* 0x00000000001c7805 */ /* 0x000fe4000001ff00 */
[----:B------:R-:W-:Y:S02]  /*2c0f0*/  CS2R R30, SRZ ;  /* 0x00000000001e7805 */ /* 0x000fe4000001ff00 */
[----:B------:R-:W-:-:S07]  /*2c100*/  CS2R R20, SRZ ;  /* 0x0000000000147805 */ /* 0x000fce000001ff00 */
[----:B0----5:R-:W-:Y:S05]  /*2c110*/  WARPSYNC.COLLECTIVE R15, `(.L_x_3386) ;  /* 0x000000000f087348 */ /* 0x021fea0003c00000 */
[----:B------:R1:W2:Y:S02]  /*2c120*/  SHFL.IDX P6, R14, R13, R12, R11 ;  /* 0x0000000c0d0e7389 */ /* 0x0002a400000c000b */
[----:B012--5:R-:W-:Y:S01]  /*2c130*/  ENDCOLLECTIVE ;  /* 0x000000000000791b */ /* 0x027fe20003800000 */
.L_x_3386:
[----:B------:R-:W-:Y:S02]  /*2c140*/  IMAD.MOV.U32 R13, RZ, RZ, R43 ;  /* 0x000000ffff0d7224 */ /* 0x000fe400078e002b */
[----:B------:R-:W-:-:S07]  /*2c150*/  IMAD.MOV.U32 R3, RZ, RZ, R14 ;  /* 0x000000ffff037224 */ /* 0x000fce00078e000e */
[----:B------:R-:W-:Y:S05]  /*2c160*/  WARPSYNC.COLLECTIVE R15, `(.L_x_3387) ;  /* 0x000000000f087348 */ /* 0x000fea0003c00000 */
[----:B------:R0:W1:Y:S02]  /*2c170*/  SHFL.IDX P6, R14, R13, R12, R11 ;  /* 0x0000000c0d0e7389 */ /* 0x00006400000c000b */
[----:B01----:R-:W-:Y:S01]  /*2c180*/  ENDCOLLECTIVE ;  /* 0x000000000000791b */ /* 0x003fe20003800000 */
.L_x_3387:
[----:B------:R-:W-:Y:S01]  /*2c190*/  IMAD.MOV.U32 R13, RZ, RZ, R49 ;  /* 0x000000ffff0d7224 */ /* 0x000fe200078e0031 */
[----:B------:R-:W-:-:S07]  /*2c1a0*/  MOV R9, R14 ;  /* 0x0000000e00097202 */ /* 0x000fce0000000f00 */
[----:B------:R-:W-:Y:S05]  /*2c1b0*/  WARPSYNC.COLLECTIVE R15, `(.L_x_3388) ;  /* 0x000000000f087348 */ /* 0x000fea0003c00000 */
[----:B------:R0:W1:Y:S02]  /*2c1c0*/  SHFL.IDX P6, R14, R13, R12, R11 ;  /* 0x0000000c0d0e7389 */ /* 0x00006400000c000b */
[----:B01----:R-:W-:Y:S01]  /*2c1d0*/  ENDCOLLECTIVE ;  /* 0x000000000000791b */ /* 0x003fe20003800000 */
.L_x_3388:
[----:B------:R-:W-:Y:S02]  /*2c1e0*/  IMAD.MOV.U32 R13, RZ, RZ, R42 ;  /* 0x000000ffff0d7224 */ /* 0x000fe400078e002a */
[----:B------:R-:W-:-:S07]  /*2c1f0*/  IMAD.MOV.U32 R25, RZ, RZ, R14 ;  /* 0x000000ffff197224 */ /* 0x000fce00078e000e */
[----:B------:R-:W-:Y:S05]  /*2c200*/  WARPSYNC.COLLECTIVE R15, `(.L_x_3389) ;  /* 0x000000000f087348 */ /* 0x000fea0003c00000 */
[----:B------:R0:W1:Y:S02]  /*2c210*/  SHFL.IDX P6, R14, R13, R12, R11 ;  /* 0x0000000c0d0e7389 */ /* 0x00006400000c000b */
[----:B01----:R-:W-:Y:S01]  /*2c220*/  ENDCOLLECTIVE ;  /* 0x000000000000791b */ /* 0x003fe20003800000 */
.L_x_3389:
[----:B------:R-:W-:Y:S01]  /*2c230*/  @!P1 IMAD.MOV.U32 R32, RZ, RZ, R4 ;  /* 0x000000ffff209224 */ /* 0x000fe200078e0004 */
[----:B------:R-:W-:Y:S01]  /*2c240*/  @!P1 MOV R28, R6 ;  /* 0x00000006001c9202 */ /* 0x000fe20000000f00 */
[----:B------:R-:W-:Y:S01]  /*2c250*/  @!P1 IMAD.MOV.U32 R33, RZ, RZ, R5 ;  /* 0x000000ffff219224 */ /* 0x000fe200078e0005 */
[----:B------:R-:W-:Y:S01]  /*2c260*/  CS2R R4, SRZ ;  /* 0x0000000000047805 */ /* 0x000fe2000001ff00 */
[----:B------:R-:W-:Y:S02]  /*2c270*/  @!P1 IMAD.MOV.U32 R29, RZ, RZ, R7 ;  /* 0x000000ffff1d9224 */ /* 0x000fe400078e0007 */
[----:B------:R-:W-:Y:S02]  /*2c280*/  @!P1 IMAD.MOV.U32 R30, RZ, RZ, R36 ;  /* 0x000000ffff1e9224 */ /* 0x000fe400078e0024 */
[----:B------:R-:W-:Y:S02]  /*2c290*/  @!P1 IMAD.MOV.U32 R31, RZ, RZ, R37 ;  /* 0x000000ffff1f9224 */ /* 0x000fe400078e0025 */
[----:B------:R-:W-:-:S02]  /*2c2a0*/  @!P1 IMAD.MOV.U32 R20, RZ, RZ, R38 ;  /* 0x000000ffff149224 */ /* 0x000fc400078e0026 */
[----:B------:R-:W-:Y:S01]  /*2c2b0*/  @!P1 IMAD.MOV.U32 R21, RZ, RZ, R39 ;  /* 0x000000ffff159224 */ /* 0x000fe200078e0027 */
[----:B------:R-:W-:Y:S06]  /*2c2c0*/  BRA `(.L_x_3390) ;  /* 0xfffffe5800187947 */ /* 0x000fec000383ffff */
.L_x_3090:
[----:B------:R-:W-:Y:S01]  /*2c2d0*/  BSSY B1, `(.L_x_3391) ;  /* 0x0000008000017945 */ /* 0x000fe20003800000 */
[----:B------:R-:W-:Y:S01]  /*2c2e0*/  MOV R13, R10 ;  /* 0x0000000a000d7202 */ /* 0x000fe20000000f00 */
[----:B------:R-:W-:Y:S02]  /*2c2f0*/  IMAD.MOV.U32 R12, RZ, RZ, 0x2 ;  /* 0x00000002ff0c7424 */ /* 0x000fe400078e00ff */
[----:B------:R-:W-:Y:S02]  /*2c300*/  IMAD.MOV.U32 R11, RZ, RZ, 0x181f ;  /* 0x0000181fff0b7424 */ /* 0x000fe400078e00ff */
[----:B------:R-:W-:-:S07]  /*2c310*/  IMAD.MOV.U32 R15, RZ, RZ, -0x1 ;  /* 0xffffffffff0f7424 */ /* 0x000fce00078e00ff */
[----:B-----5:R-:W-:Y:S05]  /*2c320*/  WARPSYNC.COLLECTIVE R15, `(.L_x_3392) ;  /* 0x000000000f087348 */ /* 0x020fea0003c00000 */
[----:B------:R0:W1:Y:S02]  /*2c330*/  SHFL.IDX P6, R14, R13, R12, R11 ;  /* 0x0000000c0d0e7389 */ /* 0x00006400000c000b */
[----:B01---5:R-:W-:Y:S01]  /*2c340*/  ENDCOLLECTIVE ;  /* 0x000000000000791b */ /* 0x023fe20003800000 */
.L_x_3392:
[----:B------:R-:W-:Y:S05]  /*2c350*/  BSYNC B1 ;  /* 0x0000000000017941 */ /* 0x000fea0003800000 */
.L_x_3391:
        /* <DEDUP_REMOVED lines=9> */
.L_x_3393:
[----:B------:R-:W-:Y:S01]  /*2c3f0*/  ISETP.GE.OR P1, PT, R27, R48, P0 ;  /* 0x000000301b00720c */ /* 0x000fe20000726670 */
[----:B------:R-:W-:Y:S02]  /*2c400*/  IMAD.MOV.U32 R13, RZ, RZ, R49 ;  /* 0x000000ffff0d7224 */ /* 0x000fe400078e0031 */
[----:B------:R-:W-:-:S10]  /*2c410*/  IMAD.MOV.U32 R9, RZ, RZ, R14 ;  /* 0x000000ffff097224 */ /* 0x000fd400078e000e */
[----:B------:R-:W-:Y:S05]  /*2c420*/  WARPSYNC.COLLECTIVE R15, `(.L_x_3394) ;  /* 0x000000000f087348 */ /* 0x000fea0003c00000 */
[----:B------:R0:W1:Y:S02]  /*2c430*/  SHFL.IDX P6, R14, R13, R12, R11 ;  /* 0x0000000c0d0e7389 */ /* 0x00006400000c000b */
[----:B01----:R-:W-:Y:S01]  /*2c440*/  ENDCOLLECTIVE ;  /* 0x000000000000791b */ /* 0x003fe20003800000 */
.L_x_3394:
[----:B------:R-:W-:-:S05]  /*2c450*/  @!P1 IADD3 R0, P2, R16, R9, RZ ;  /* 0x0000000910009210 */ /* 0x000fca0007f5e0ff */
[----:B------:R-:W-:Y:S02]  /*2c460*/  @!P1 IMAD.X R9, R3, 0x1, R17, P2 ;  /* 0x0000000103099824 */ /* 0x000fe400010e0611 */
[----:B------:R-:W-:Y:S01]  /*2c470*/  @!P1 IMAD.MOV.U32 R8, RZ, RZ, R0 ;  /* 0x000000ffff089224 */ /* 0x000fe200078e0000 */
[----:B------:R-:W-:Y:S01]  /*2c480*/  MOV R13, R42 ;  /* 0x0000002a000d7202 */ /* 0x000fe20000000f00 */
[----:B------:R-:W-:-:S07]  /*2c490*/  IMAD.MOV.U32 R25, RZ, RZ, R14 ;  /* 0x000000ffff197224 */ /* 0x000fce00078e000e */
[----:B------:R-:W-:Y:S05]  /*2c4a0*/  WARPSYNC.COLLECTIVE R15, `(.L_x_3395) ;  /* 0x000000000f087348 */ /* 0x000fea0003c00000 */
[----:B------:R0:W1:Y:S02]  /*2c4b0*/  SHFL.IDX P6, R14, R13, R12, R11 ;  /* 0x0000000c0d0e7389 */ /* 0x00006400000c000b */
[----:B01----:R-:W-:Y:S01]  /*2c4c0*/  ENDCOLLECTIVE ;  /* 0x000000000000791b */ /* 0x003fe20003800000 */
.L_x_3395:
[----:B------:R-:W-:-:S05]  /*2c4d0*/  @!P1 IADD3 R14, P3, R16, R14, RZ ;  /* 0x0000000e100e9210 */ /* 0x000fca0007f7e0ff */
[----:B------:R-:W-:Y:S02]  /*2c4e0*/  @!P1 IMAD.X R3, R25, 0x1, R17, P3 ;  /* 0x0000000119039824 */ /* 0x000fe400018e0611 */
[----:B------:R0:W5:Y:S02]  /*2c4f0*/  @!P1 LD.E.128 R24, desc[UR36][R8.64] ;  /* 0x0000002408189980 */ /* 0x000164000c101d00 */
[----:B0-----:R-:W-:Y:S01]  /*2c500*/  @!P1 IMAD.MOV.U32 R8, RZ, RZ, R14 ;  /* 0x000000ffff089224 */ /* 0x001fe200078e000e */
[----:B------:R-:W-:-:S05]  /*2c510*/  @!P1 MOV R9, R3 ;  /* 0x0000000300099202 */ /* 0x000fca0000000f00 */
        /* <DEDUP_REMOVED lines=10> */
.L_x_3396:
[----:B------:R-:W-:Y:S01]  /*2c5c0*/  CS2R R8, SRZ ;  /* 0x0000000000087805 */ /* 0x000fe2000001ff00 */
[----:B------:R-:W-:Y:S02]  /*2c5d0*/  IMAD.MOV.U32 R13, RZ, RZ, R43 ;  /* 0x000000ffff0d7224 */ /* 0x000fe400078e002b */
[----:B------:R-:W-:-:S07]  /*2c5e0*/  IMAD.MOV.U32 R3, RZ, RZ, R14 ;  /* 0x000000ffff037224 */ /* 0x000fce00078e000e */
[----:B------:R-:W-:Y:S05]  /*2c5f0*/  WARPSYNC.COLLECTIVE R15, `(.L_x_3397) ;  /* 0x000000000f087348 */ /* 0x000fea0003c00000 */
[----:B------:R0:W1:Y:S02]  /*2c600*/  SHFL.IDX P6, R14, R13, R12, R11 ;  /* 0x0000000c0d0e7389 */ /* 0x00006400000c000b */
[----:B01----:R-:W-:Y:S01]  /*2c610*/  ENDCOLLECTIVE ;  /* 0x000000000000791b */ /* 0x003fe20003800000 */
.L_x_3397:
[----:B------:R-:W-:Y:S01]  /*2c620*/  MOV R13, R49 ;  /* 0x00000031000d7202 */ /* 0x000fe20000000f00 */
[----:B------:R-:W-:-:S07]  /*2c630*/  IMAD.MOV.U32 R43, RZ, RZ, R14 ;  /* 0x000000ffff2b7224 */ /* 0x000fce00078e000e */
[----:B------:R-:W-:Y:S05]  /*2c640*/  WARPSYNC.COLLECTIVE R15, `(.L_x_3398) ;  /* 0x000000000f087348 */ /* 0x000fea0003c00000 */
[----:B------:R0:W1:Y:S02]  /*2c650*/  SHFL.IDX P6, R14, R13, R12, R11 ;  /* 0x0000000c0d0e7389 */ /* 0x00006400000c000b */
[----:B01----:R-:W-:Y:S01]  /*2c660*/  ENDCOLLECTIVE ;  /* 0x000000000000791b */ /* 0x003fe20003800000 */
.L_x_3398:
[----:B------:R-:W-:Y:S02]  /*2c670*/  IMAD.MOV.U32 R13, RZ, RZ, R42 ;  /* 0x000000ffff0d7224 */ /* 0x000fe400078e002a */
[----:B------:R-:W-:-:S07]  /*2c680*/  IMAD.MOV.U32 R49, RZ, RZ, R14 ;  /* 0x000000ffff317224 */ /* 0x000fce00078e000e */
[----:B------:R-:W-:Y:S05]  /*2c690*/  WARPSYNC.COLLECTIVE R15, `(.L_x_3399) ;  /* 0x000000000f087348 */ /* 0x000fea0003c00000 */
[----:B------:R0:W1:Y:S02]  /*2c6a0*/  SHFL.IDX P6, R14, R13, R12, R11 ;  /* 0x0000000c0d0e7389 */ /* 0x00006400000c000b */
[----:B01----:R-:W-:Y:S01]  /*2c6b0*/  ENDCOLLECTIVE ;  /* 0x000000000000791b */ /* 0x003fe20003800000 */
.L_x_3399:
[----:B------:R-:W-:Y:S01]  /*2c6c0*/  @!P1 IMAD.MOV.U32 R34, RZ, RZ, R24 ;  /* 0x000000ffff229224 */ /* 0x000fe200078e0018 */
[----:B------:R-:W-:Y:S01]  /*2c6d0*/  @!P1 MOV R37, R27 ;  /* 0x0000001b00259202 */ /* 0x000fe20000000f00 */
[----:B------:R-:W-:Y:S02]  /*2c6e0*/  @!P1 IMAD.MOV.U32 R35, RZ, RZ, R25 ;  /* 0x000000ffff239224 */ /* 0x000fe400078e0019 */
[----:B------:R-:W-:Y:S02]  /*2c6f0*/  @!P1 IMAD.MOV.U32 R36, RZ, RZ, R26 ;  /* 0x000000ffff249224 */ /* 0x000fe400078e001a */
[----:B------:R-:W-:Y:S02]  /*2c700*/  @!P1 IMAD.MOV.U32 R38, RZ, RZ, R52 ;  /* 0x000000ffff269224 */ /* 0x000fe400078e0034 */
[----:B------:R-:W-:Y:S02]  /*2c710*/  @!P1 IMAD.MOV.U32 R39, RZ, RZ, R53 ;  /* 0x000000ffff279224 */ /* 0x000fe400078e0035 */
[----:B------:R-:W-:-:S02]  /*2c720*/  @!P1 IMAD.MOV.U32 R40, RZ, RZ, R54 ;  /* 0x000000ffff289224 */ /* 0x000fc400078e0036 */
[----:B------:R-:W-:Y:S01]  /*2c730*/  @!P1 IMAD.MOV.U32 R41, RZ, RZ, R55 ;  /* 0x000000ffff299224 */ /* 0x000fe200078e0037 */
[----:B------:R-:W-:Y:S06]  /*2c740*/  BRA `(.L_x_3400) ;  /* 0xfffffe5400c87947 */ /* 0x000fec000383ffff */
.L_x_3094:
[----:B0-----:R0:W1:Y:S02]  /*2c750*/  SYNCS.PHASECHK.TRANS64.TRYWAIT P4, [R22+URZ+0x38800], R13 ;  /* 0x0388000d160075a7 */ /* 0x001064000808017f */
[----:B-1----:R-:W-:Y:S05]  /*2c760*/  @!P4 NANOSLEEP.SYNCS 0x989680 ;  /* 0x009896800000c95d */ /* 0x002fea0003900000 */
[----:B------:R-:W1:Y:S02]  /*2c770*/  @!P4 SYNCS.PHASECHK.TRANS64 P4, [R22+URZ+0x38800], R13 ;  /* 0x0388000d1600c5a7 */ /* 0x000e64000808007f */
[----:B-1----:R-:W-:Y:S05]  /*2c780*/  @!P4 BRA `(.L_x_3094) ;  /* 0xfffffffc00f0c947 */ /* 0x002fea000383ffff */
[----:B------:R-:W-:Y:S05]  /*2c790*/  BRA `(.L_x_3401) ;  /* 0xfffffe5800307947 */ /* 0x000fea000383ffff */
.L_x_3104:
[----:B--2---:R2:W3:Y:S02]  /*2c7a0*/  SYNCS.PHASECHK.TRANS64.TRYWAIT P1, [R6+URZ+0x38830], R9 ;  /* 0x03883009060075a7 */ /* 0x0044e4000802017f */
[----:B---3--:R-:W-:Y:S05]  /*2c7b0*/  @!P1 NANOSLEEP.SYNCS 0x989680 ;  /* 0x009896800000995d */ /* 0x008fea0003900000 */
[----:B------:R-:W3:Y:S02]  /*2c7c0*/  @!P1 SYNCS.PHASECHK.TRANS64 P1, [R6+URZ+0x38830], R9 ;  /* 0x03883009060095a7 */ /* 0x000ee4000802007f */
[----:B---3--:R-:W-:Y:S05]  /*2c7d0*/  @!P1 BRA `(.L_x_3104) ;  /* 0xfffffffc00f09947 */ /* 0x008fea000383ffff */
[----:B------:R-:W-:Y:S05]  /*2c7e0*/  BRA `(.L_x_3103) ;  /* 0xfffffe9800b47947 */ /* 0x000fea000383ffff */
.L_x_3110:
[----:B-1----:R1:W2:Y:S02]  /*2c7f0*/  SYNCS.PHASECHK.TRANS64.TRYWAIT P1, [R6+URZ+0x38850], R9 ;  /* 0x03885009060075a7 */ /* 0x0022a4000802017f */
[----:B--2---:R-:W-:Y:S05]  /*2c800*/  @!P1 NANOSLEEP.SYNCS 0x989680 ;  /* 0x009896800000995d */ /* 0x004fea0003900000 */
[----:B------:R-:W2:Y:S02]  /*2c810*/  @!P1 SYNCS.PHASECHK.TRANS64 P1, [R6+URZ+0x38850], R9 ;  /* 0x03885009060095a7 */ /* 0x000ea4000802007f */
[----:B--2---:R-:W-:Y:S05]  /*2c820*/  @!P1 BRA `(.L_x_3110) ;  /* 0xfffffffc00f09947 */ /* 0x004fea000383ffff */
[----:B------:R-:W-:Y:S05]  /*2c830*/  BRA `(.L_x_3109) ;  /* 0xfffffebc00507947 */ /* 0x000fea000383ffff */
.L_x_3116:
[----:B-1----:R1:W2:Y:S02]  /*2c840*/  SYNCS.PHASECHK.TRANS64.TRYWAIT P1, [R7+URZ+0x38830], R8 ;  /* 0x03883008070075a7 */ /* 0x0022a4000802017f */
[----:B--2---:R-:W-:Y:S05]  /*2c850*/  @!P1 NANOSLEEP.SYNCS 0x989680 ;  /* 0x009896800000995d */ /* 0x004fea0003900000 */
[----:B------:R-:W2:Y:S02]  /*2c860*/  @!P1 SYNCS.PHASECHK.TRANS64 P1, [R7+URZ+0x38830], R8 ;  /* 0x03883008070095a7 */ /* 0x000ea4000802007f */
[----:B--2---:R-:W-:Y:S05]  /*2c870*/  @!P1 BRA `(.L_x_3116) ;  /* 0xfffffffc00f09947 */ /* 0x004fea000383ffff */
[----:B------:R-:W-:Y:S05]  /*2c880*/  BRA `(.L_x_3115) ;  /* 0xfffffec000847947 */ /* 0x000fea000383ffff */
.L_x_3122:
[----:B-1----:R1:W3:Y:S02]  /*2c890*/  SYNCS.PHASECHK.TRANS64.TRYWAIT P1, [R7+URZ+0x38850], R8 ;  /* 0x03885008070075a7 */ /* 0x0022e4000802017f */
[----:B---3--:R-:W-:Y:S05]  /*2c8a0*/  @!P1 NANOSLEEP.SYNCS 0x989680 ;  /* 0x009896800000995d */ /* 0x008fea0003900000 */
[----:B------:R-:W3:Y:S02]  /*2c8b0*/  @!P1 SYNCS.PHASECHK.TRANS64 P1, [R7+URZ+0x38850], R8 ;  /* 0x03885008070095a7 */ /* 0x000ee4000802007f */
[----:B---3--:R-:W-:Y:S05]  /*2c8c0*/  @!P1 BRA `(.L_x_3122) ;  /* 0xfffffffc00f09947 */ /* 0x008fea000383ffff */
[----:B------:R-:W-:Y:S05]  /*2c8d0*/  BRA `(.L_x_3121) ;  /* 0xfffffeec000c7947 */ /* 0x000fea000383ffff */
.L_x_3129:
[----:B-1----:R1:W3:Y:S02]  /*2c8e0*/  SYNCS.PHASECHK.TRANS64.TRYWAIT P1, [R7+URZ+0x38830], R8 ;  /* 0x03883008070075a7 */ /* 0x0022e4000802017f */
[----:B---3--:R-:W-:Y:S05]  /*2c8f0*/  @!P1 NANOSLEEP.SYNCS 0x989680 ;  /* 0x009896800000995d */ /* 0x008fea0003900000 */
[----:B------:R-:W3:Y:S02]  /*2c900*/  @!P1 SYNCS.PHASECHK.TRANS64 P1, [R7+URZ+0x38830], R8 ;  /* 0x03883008070095a7 */ /* 0x000ee4000802007f */
[----:B---3--:R-:W-:Y:S05]  /*2c910*/  @!P1 BRA `(.L_x_3129) ;  /* 0xfffffffc00f09947 */ /* 0x008fea000383ffff */
[----:B------:R-:W-:Y:S05]  /*2c920*/  BRA `(.L_x_3128) ;  /* 0xfffffef000147947 */ /* 0x000fea000383ffff */
.L_x_3135:
[----:B----4-:R4:W0:Y:S02]  /*2c930*/  SYNCS.PHASECHK.TRANS64.TRYWAIT P1, [R7+URZ+0x38850], R8 ;  /* 0x03885008070075a7 */ /* 0x010824000802017f */
[----:B0-----:R-:W-:Y:S05]  /*2c940*/  @!P1 NANOSLEEP.SYNCS 0x989680 ;  /* 0x009896800000995d */ /* 0x001fea0003900000 */
[----:B------:R-:W0:Y:S02]  /*2c950*/  @!P1 SYNCS.PHASECHK.TRANS64 P1, [R7+URZ+0x38850], R8 ;  /* 0x03885008070095a7 */ /* 0x000e24000802007f */
[----:B0-----:R-:W-:Y:S05]  /*2c960*/  @!P1 BRA `(.L_x_3135) ;  /* 0xfffffffc00f09947 */ /* 0x001fea000383ffff */
[----:B------:R-:W-:Y:S05]  /*2c970*/  BRA `(.L_x_3134) ;  /* 0xffffff1000247947 */ /* 0x000fea000383ffff */
.L_x_3140:
[----:B------:R-:W-:Y:S01]  /*2c980*/  SEL R55, R62, R63, P0 ;  /* 0x0000003f3e377207 */ /* 0x000fe20000000000 */
[----:B------:R-:W-:Y:S01]  /*2c990*/  IMAD.MOV.U32 R15, RZ, RZ, -0x1 ;  /* 0xffffffffff0f7424 */ /* 0x000fe200078e00ff */
[----:B------:R-:W-:Y:S02]  /*2c9a0*/  SEL R62, R63, R62, P0 ;  /* 0x0000003e3f3e7207 */ /* 0x000fe40000000000 */
[----:B------:R-:W-:Y:S02]  /*2c9b0*/  SEL R39, R12, R143, P0 ;  /* 0x0000008f0c277207 */ /* 0x000fe40000000000 */
[----:B------:R-:W-:Y:S01]  /*2c9c0*/  SEL R46, R143, R12, P0 ;  /* 0x0000000c8f2e7207 */ /* 0x000fe20000000000 */
[----:B-----5:R-:W-:Y:S01]  /*2c9d0*/  IMAD.MOV.U32 R12, RZ, RZ, R2 ;  /* 0x000000ffff0c7224 */ /* 0x020fe200078e0002 */
[----:B------:R-:W-:Y:S02]  /*2c9e0*/  SEL R63, R10, R11, P0 ;  /* 0x0000000b0a3f7207 */ /* 0x000fe40000000000 */
[----:B------:R-:W-:-:S02]  /*2c9f0*/  SEL R70, R11, R10, P0 ;  /* 0x0000000a0b467207 */ /* 0x000fc40000000000 */
[----:B------:R-:W-:Y:S02]  /*2ca00*/  MOV R11, 0x1c1f ;  /* 0x00001c1f000b7802 */ /* 0x000fe40000000f00 */
[----:B------:R-:W-:Y:S02]  /*2ca10*/  SEL R59, R0, R7, P0 ;  /* 0x00000007003b7207 */ /* 0x000fe40000000000 */
[----:B------:R-:W-:-:S07]  /*2ca20*/  SEL R66, R7, R0, P0 ;  /* 0x0000000007427207 */ /* 0x000fce0000000000 */
[----:B-1----:R-:W-:Y:S05]  /*2ca30*/  WARPSYNC.COLLECTIVE R15, `(.L_x_3402) ;  /* 0x000000000f087348 */ /* 0x002fea0003c00000 */
[----:B------:R0:W2:Y:S02]  /*2ca40*/  SHFL.IDX P6, R14, R13, R12, R11 ;  /* 0x0000000c0d0e7389 */ /* 0x0000a400000c000b */
[----:B012---:R-:W-:Y:S01]  /*2ca50*/  ENDCOLLECTIVE ;  /* 0x000000000000791b */ /* 0x007fe20003800000 */
.L_x_3402:
[----:B------:R-:W-:Y:S02]  /*2ca60*/  LOP3.LUT R7, R2, 0x2, RZ, 0x3c, !PT ;  /* 0x0000000202077812 */ /* 0x000fe400078e3cff */
        /* <DEDUP_REMOVED lines=18> */
.L_x_3403:
        /* <DEDUP_REMOVED lines=18> */
.L_x_3404:
        /* <DEDUP_REMOVED lines=19> */
.L_x_3405:
        /* <DEDUP_REMOVED lines=18> */
.L_x_3406:
        /* <DEDUP_REMOVED lines=10> */
[----:B------:R-:W-:Y:S01]  /*2cfa0*/  SEL R10, R21, R10, P0 ;  /* 0x0000000a150a7207 */ /* 0x000fe20000000000 */
[----:B------:R-:W-:-:S07]  /*2cfb0*/  IMAD.MOV.U32 R26, RZ, RZ, R14 ;  /* 0x000000ffff1a7224 */ /* 0x000fce00078e000e */
[----:B------:R-:W-:Y:S05]  /*2cfc0*/  WARPSYNC.COLLECTIVE R15, `(.L_x_3407) ;  /* 0x000000000f087348 */ /* 0x000fea0003c00000 */
[----:B------:R0:W1:Y:S02]  /*2cfd0*/  SHFL.IDX P6, R14, R13, R12, R11 ;  /* 0x0000000c0d0e7389 */ /* 0x00006400000c000b */
[----:B01----:R-:W-:Y:S01]  /*2cfe0*/  ENDCOLLECTIVE ;  /* 0x000000000000791b */ /* 0x003fe20003800000 */
.L_x_3407:
[----:B------:R-:W-:Y:S01]  /*2cff0*/  MOV R13, R27 ;  /* 0x0000001b000d7202 */ /* 0x000fe20000000f00 */
[----:B------:R-:W-:Y:S02]  /*2d000*/  IMAD.MOV.U32 R12, RZ, RZ, R2 ;  /* 0x000000ffff0c7224 */ /* 0x000fe400078e0002 */
[----:B------:R-:W-:-:S07]  /*2d010*/  IMAD.MOV.U32 R25, RZ, RZ, R14 ;  /* 0x000000ffff197224 */ /* 0x000fce00078e000e */
[----:B------:R-:W-:Y:S05]  /*2d020*/  WARPSYNC.COLLECTIVE R15, `(.L_x_3408) ;  /* 0x000000000f087348 */ /* 0x000fea0003c00000 */
[----:B------:R0:W1:Y:S02]  /*2d030*/  SHFL.IDX P6, R14, R13, R12, R11 ;  /* 0x0000000c0d0e7389 */ /* 0x00006400000c000b */
[----:B01----:R-:W-:Y:S01]  /*2d040*/  ENDCOLLECTIVE ;  /* 0x000000000000791b */ /* 0x003fe20003800000 */
.L_x_3408:
        /* <DEDUP_REMOVED lines=8> */
.L_x_3409:
[----:B------:R-:W-:Y:S01]  /*2d0d0*/  MOV R13, R29 ;  /* 0x0000001d000d7202 */ /* 0x000fe20000000f00 */
[----:B------:R-:W-:Y:S02]  /*2d0e0*/  IMAD.MOV.U32 R12, RZ, RZ, R2 ;  /* 0x000000ffff0c7224 */ /* 0x000fe400078e0002 */
[----:B------:R-:W-:-:S07]  /*2d0f0*/  IMAD.MOV.U32 R27, RZ, RZ, R14 ;  /* 0x000000ffff1b7224 */ /* 0x000fce00078e000e */
[----:B------:R-:W-:Y:S05]  /*2d100*/  WARPSYNC.COLLECTIVE R15, `(.L_x_3410) ;  /* 0x000000000f087348 */ /* 0x000fea0003c00000 */
[----:B------:R0:W1:Y:S02]  /*2d110*/  SHFL.IDX P6, R14, R13, R12, R11 ;  /* 0x0000000c0d0e7389 */ /* 0x00006400000c000b */
[----:B01----:R-:W-:Y:S01]  /*2d120*/  ENDCOLLECTIVE ;  /* 0x000000000000791b */ /* 0x003fe20003800000 */
.L_x_3410:
        /* <DEDUP_REMOVED lines=8> */
.L_x_3411:
[----:B------:R-:W-:Y:S01]  /*2d1b0*/  MOV R13, R31 ;  /* 0x0000001f000d7202 */ /* 0x000fe20000000f00 */
[----:B------:R-:W-:Y:S02]  /*2d1c0*/  IMAD.MOV.U32 R12, RZ, RZ, R2 ;  /* 0x000000ffff0c7224 */ /* 0x000fe400078e0002 */
[----:B------:R-:W-:-:S07]  /*2d1d0*/  IMAD.MOV.U32 R29, RZ, RZ, R14 ;  /* 0x000000ffff1d7224 */ /* 0x000fce00078e000e */
[----:B------:R-:W-:Y:S05]  /*2d1e0*/  WARPSYNC.COLLECTIVE R15, `(.L_x_3412) ;  /* 0x000000000f087348 */ /* 0x000fea0003c00000 */
[----:B------:R0:W1:Y:S02]  /*2d1f0*/  SHFL.IDX P6, R14, R13, R12, R11 ;  /* 0x0000000c0d0e7389 */ /* 0x00006400000c000b */
[----:B01----:R-:W-:Y:S01]  /*2d200*/  ENDCOLLECTIVE ;  /* 0x000000000000791b */ /* 0x003fe20003800000 */
.L_x_3412:
        /* <DEDUP_REMOVED lines=8> */
.L_x_3413:
[----:B------:R-:W-:Y:S01]  /*2d290*/  MOV R13, R33 ;  /* 0x00000021000d7202 */ /* 0x000fe20000000f00 */
[----:B------:R-:W-:Y:S02]  /*2d2a0*/  IMAD.MOV.U32 R12, RZ, RZ, R2 ;  /* 0x000000ffff0c7224 */ /* 0x000fe400078e0002 */
[----:B------:R-:W-:-:S07]  /*2d2b0*/  IMAD.MOV.U32 R31, RZ, RZ, R14 ;  /* 0x000000ffff1f7224 */ /* 0x000fce00078e000e */
[----:B------:R-:W-:Y:S05]  /*2d2c0*/  WARPSYNC.COLLECTIVE R15, `(.L_x_3414) ;  /* 0x000000000f087348 */ /* 0x000fea0003c00000 */
[----:B------:R0:W1:Y:S02]  /*2d2d0*/  SHFL.IDX P6, R14, R13, R12, R11 ;  /* 0x0000000c0d0e7389 */ /* 0x00006400000c000b */
[----:B01----:R-:W-:Y:S01]  /*2d2e0*/  ENDCOLLECTIVE ;  /* 0x000000000000791b */ /* 0x003fe20003800000 */
.L_x_3414:
        /* <DEDUP_REMOVED lines=8> */
.L_x_3415:
[----:B------:R-:W-:Y:S01]  /*2d370*/  MOV R13, R35 ;  /* 0x00000023000d7202 */ /* 0x000fe20000000f00 */
[----:B------:R-:W-:Y:S02]  /*2d380*/  IMAD.MOV.U32 R12, RZ, RZ, R2 ;  /* 0x000000ffff0c7224 */ /* 0x000fe400078e0002 */
[----:B------:R-:W-:-:S07]  /*2d390*/  IMAD.MOV.U32 R40, RZ, RZ, R14 ;  /* 0x000000ffff287224 */ /* 0x000fce00078e000e */
[----:B------:R-:W-:Y:S05]  /*2d3a0*/  WARPSYNC.COLLECTIVE R15, `(.L_x_3416) ;  /* 0x000000000f087348 */ /* 0x000fea0003c00000 */
[----:B------:R0:W1:Y:S02]  /*2d3b0*/  SHFL.IDX P6, R14, R13, R12, R11 ;  /* 0x0000000c0d0e7389 */ /* 0x00006400000c000b */
[----:B01----:R-:W-:Y:S01]  /*2d3c0*/  ENDCOLLECTIVE ;  /* 0x000000000000791b */ /* 0x003fe20003800000 */
.L_x_3416:
[----:B------:R-:W-:Y:S02]  /*2d3d0*/  IMAD.MOV.U32 R13, RZ, RZ, R42 ;  /* 0x000000ffff0d7224 */ /* 0x000fe400078e002a */
[----:B------:R-:W-:Y:S02]  /*2d3e0*/  IMAD.MOV.U32 R12, RZ, RZ, R7 ;  /* 0x000000ffff0c7224 */ /* 0x000fe400078e0007 */
[----:B------:R-:W-:-:S07]  /*2d3f0*/  IMAD.MOV.U32 R35, RZ, RZ, R14 ;  /* 0x000000ffff237224 */ /* 0x000fce00078e000e */
[----:B------:R-:W-:Y:S05]  /*2d400*/  WARPSYNC.COLLECTIVE R15, `(.L_x_3417) ;  /* 0x000000000f087348 */ /* 0x000fea0003c00000 */
[----:B------:R0:W1:Y:S02]  /*2d410*/  SHFL.IDX P6, R14, R13, R12, R11 ;  /* 0x0000000c0d0e7389 */ /* 0x00006400000c000b */
[----:B01----:R-:W-:Y:S01]  /*2d420*/  ENDCOLLECTIVE ;  /* 0x000000000000791b */ /* 0x003fe20003800000 */
.L_x_3417:
[----:B------:R-:W-:Y:S01]  /*2d430*/  MOV R13, R37 ;  /* 0x00000025000d7202 */ /* 0x000fe20000000f00 */
[----:B------:R-:W-:Y:S02]  /*2d440*/  IMAD.MOV.U32 R12, RZ, RZ, R2 ;  /* 0x000000ffff0c7224 */ /* 0x000fe400078e0002 */
[----:B------:R-:W-:-:S07]  /*2d450*/  IMAD.MOV.U32 R42, RZ, RZ, R14 ;  /* 0x000000ffff2a7224 */ /* 0x000fce00078e000e */
[----:B------:R-:W-:Y:S05]  /*2d460*/  WARPSYNC.COLLECTIVE R15, `(.L_x_3418) ;  /* 0x000000000f087348 */ /* 0x000fea0003c00000 */
[----:B------:R0:W1:Y:S02]  /*2d470*/  SHFL.IDX P6, R14, R13, R12, R11 ;  /* 0x0000000c0d0e7389 */ /* 0x00006400000c000b */
[----:B01----:R-:W-:Y:S01]  /*2d480*/  ENDCOLLECTIVE ;  /* 0x000000000000791b */ /* 0x003fe20003800000 */
.L_x_3418:
[----:B------:R-:W-:Y:S02]  /*2d490*/  IMAD.MOV.U32 R13, RZ, RZ, R44 ;  /* 0x000000ffff0d7224 */ /* 0x000fe400078e002c */
[----:B------:R-:W-:Y:S02]  /*2d4a0*/  IMAD.MOV.U32 R12, RZ, RZ, R7 ;  /* 0x000000ffff0c7224 */ /* 0x000fe400078e0007 */
[----:B------:R-:W-:-:S07]  /*2d4b0*/  IMAD.MOV.U32 R37, RZ, RZ, R14 ;  /* 0x000000ffff257224 */ /* 0x000fce00078e000e */
[----:B------:R-:W-:Y:S05]  /*2d4c0*/  WARPSYNC.COLLECTIVE R15, `(.L_x_3419) ;  /* 0x000000000f087348 */ /* 0x000fea0003c00000 */
[----:B------:R0:W1:Y:S02]  /*2d4d0*/  SHFL.IDX P6, R14, R13, R12, R11 ;  /* 0x0000000c0d0e7389 */ /* 0x00006400000c000b */
[----:B01----:R-:W-:Y:S01]  /*2d4e0*/  ENDCOLLECTIVE ;  /* 0x000000000000791b */ /* 0x003fe20003800000 */
.L_x_3419:
[----:B------:R-:W-:Y:S01]  /*2d4f0*/  MOV R13, R39 ;  /* 0x00000027000d7202 */ /* 0x000fe20000000f00 */
[----:B------:R-:W-:Y:S02]  /*2d500*/  IMAD.MOV.U32 R12, RZ, RZ, R2 ;  /* 0x000000ffff0c7224 */ /* 0x000fe400078e0002 */
[----:B------:R-:W-:-:S07]  /*2d510*/  IMAD.MOV.U32 R44, RZ, RZ, R14 ;  /* 0x000000ffff2c7224 */ /* 0x000fce00078e000e */
[----:B------:R-:W-:Y:S05]  /*2d520*/  WARPSYNC.COLLECTIVE R15, `(.L_x_3420) ;  /* 0x000000000f087348 */ /* 0x000fea0003c00000 */
[----:B------:R0:W1:Y:S02]  /*2d530*/  SHFL.IDX P6, R14, R13, R12, R11 ;  /* 0x0000000c0d0e7389 */ /* 0x00006400000c000b */
[----:B01----:R-:W-:Y:S01]  /*2d540*/  ENDCOLLECTIVE ;  /* 0x000000000000791b */ /* 0x003fe20003800000 */
.L_x_3420:
[----:B------:R-:W-:Y:S02]  /*2d550*/  IMAD.MOV.U32 R13, RZ, RZ, R46 ;  /* 0x000000ffff0d7224 */ /* 0x000fe400078e002e */
[----:B------:R-:W-:Y:S02]  /*2d560*/  IMAD.MOV.U32 R12, RZ, RZ, R7 ;  /* 0x000000ffff0c7224 */ /* 0x000fe400078e0007 */
[----:B------:R-:W-:-:S07]  /*2d570*/  IMAD.MOV.U32 R39, RZ, RZ, R14 ;  /* 0x000000ffff277224 */ /* 0x000fce00078e000e */
[----:B------:R-:W-:Y:S05]  /*2d580*/  WARPSYNC.COLLECTIVE R15, `(.L_x_3421) ;  /* 0x000000000f087348 */ /* 0x000fea0003c00000 */
[----:B------:R0:W1:Y:S02]  /*2d590*/  SHFL.IDX P6, R14, R13, R12, R11 ;  /* 0x0000000c0d0e7389 */ /* 0x00006400000c000b */
[----:B01----:R-:W-:Y:S01]  /*2d5a0*/  ENDCOLLECTIVE ;  /* 0x000000000000791b */ /* 0x003fe20003800000 */
.L_x_3421:
[----:B------:R-:W-:Y:S01]  /*2d5b0*/  MOV R13, R41 ;  /* 0x00000029000d7202 */ /* 0x000fe20000000f00 */
[----:B------:R-:W-:Y:S02]  /*2d5c0*/  IMAD.MOV.U32 R12, RZ, RZ, R2 ;  /* 0x000000ffff0c7224 */ /* 0x000fe400078e0002 */
[----:B------:R-:W-:-:S07]  /*2d5d0*/  IMAD.MOV.U32 R46, RZ, RZ, R14 ;  /* 0x000000ffff2e7224 */ /* 0x000fce00078e000e */
[----:B------:R-:W-:Y:S05]  /*2d5e0*/  WARPSYNC.COLLECTIVE R15, `(.L_x_3422) ;  /* 0x000000000f087348 */ /* 0x000fea0003c00000 */
[----:B------:R0:W1:Y:S02]  /*2d5f0*/  SHFL.IDX P6, R14, R13, R12, R11 ;  /* 0x0000000c0d0e7389 */ /* 0x00006400000c000b */
[----:B01----:R-:W-:Y:S01]  /*2d600*/  ENDCOLLECTIVE ;  /* 0x000000000000791b */ /* 0x003fe20003800000 */
.L_x_3422:
[----:B------:R-:W-:Y:S02]  /*2d610*/  IMAD.MOV.U32 R13, RZ, RZ, R48 ;  /* 0x000000ffff0d7224 */ /* 0x000fe400078e0030 */
[----:B------:R-:W-:Y:S02]  /*2d620*/  IMAD.MOV.U32 R12, RZ, RZ, R7 ;  /* 0x000000ffff0c7224 */ /* 0x000fe400078e0007 */
[----:B------:R-:W-:-:S07]  /*2d630*/  IMAD.MOV.U32 R41, RZ, RZ, R14 ;  /* 0x000000ffff297224 */ /* 0x000fce00078e000e */
[----:B------:R-:W-:Y:S05]  /*2d640*/  WARPSYNC.COLLECTIVE R15, `(.L_x_3423) ;  /* 0x000000000f087348 */ /* 0x000fea0003c00000 */
[----:B------:R0:W1:Y:S02]  /*2d650*/  SHFL.IDX P6, R14, R13, R12, R11 ;  /* 0x0000000c0d0e7389 */ /* 0x00006400000c000b */
[----:B01----:R-:W-:Y:S01]  /*2d660*/  ENDCOLLECTIVE ;  /* 0x000000000000791b */ /* 0x003fe20003800000 */
.L_x_3423:
[----:B------:R-:W-:Y:S01]  /*2d670*/  MOV R13, R43 ;  /* 0x0000002b000d7202 */ /* 0x000fe20000000f00 */
[----:B------:R-:W-:Y:S02]  /*2d680*/  IMAD.MOV.U32 R12, RZ, RZ, R2 ;  /* 0x000000ffff0c7224 */ /* 0x000fe400078e0002 */
[----:B------:R-:W-:-:S07]  /*2d690*/  IMAD.MOV.U32 R48, RZ, RZ, R14 ;  /* 0x000000ffff307224 */ /* 0x000fce00078e000e */
[----:B------:R-:W-:Y:S05]  /*2d6a0*/  WARPSYNC.COLLECTIVE R15, `(.L_x_3424) ;  /* 0x000000000f087348 */ /* 0x000fea0003c00000 */
[----:B------:R0:W1:Y:S02]  /*2d6b0*/  SHFL.IDX P6, R14, R13, R12, R11 ;  /* 0x0000000c0d0e7389 */ /* 0x00006400000c000b */
[----:B01----:R-:W-:Y:S01]  /*2d6c0*/  ENDCOLLECTIVE ;  /* 0x000000000000791b */ /* 0x003fe20003800000 */
.L_x_3424:
[----:B------:R-:W-:Y:S02]  /*2d6d0*/  IMAD.MOV.U32 R13, RZ, RZ, R50 ;  /* 0x000000ffff0d7224 */ /* 0x000fe400078e0032 */
[----:B------:R-:W-:Y:S02]  /*2d6e0*/  IMAD.MOV.U32 R12, RZ, RZ, R7 ;  /* 0x000000ffff0c7224 */ /* 0x000fe400078e0007 */
[----:B------:R-:W-:-:S07]  /*2d6f0*/  IMAD.MOV.U32 R43, RZ, RZ, R14 ;  /* 0x000000ffff2b7224 */ /* 0x000fce00078e000e */
[----:B------:R-:W-:Y:S05]  /*2d700*/  WARPSYNC.COLLECTIVE R15, `(.L_x_3425) ;  /* 0x000000000f087348 */ /* 0x000fea0003c00000 */
[----:B------:R0:W1:Y:S02]  /*2d710*/  SHFL.IDX P6, R14, R13, R12, R11 ;  /* 0x0000000c0d0e7389 */ /* 0x00006400000c000b */
[----:B01----:R-:W-:Y:S01]  /*2d720*/  ENDCOLLECTIVE ;  /* 0x000000000000791b */ /* 0x003fe20003800000 */
.L_x_3425:
[----:B------:R-:W-:Y:S01]  /*2d730*/  MOV R13, R45 ;  /* 0x0000002d000d7202 */ /* 0x000fe20000000f00 */
[----:B------:R-:W-:Y:S02]  /*2d740*/  IMAD.MOV.U32 R12, RZ, RZ, R2 ;  /* 0x000000ffff0c7224 */ /* 0x000fe400078e0002 */
[----:B------:R-:W-:-:S07]  /*2d750*/  IMAD.MOV.U32 R50, RZ, RZ, R14 ;  /* 0x000000ffff327224 */ /* 0x000fce00078e000e */
[----:B------:R-:W-:Y:S05]  /*2d760*/  WARPSYNC.COLLECTIVE R15, `(.L_x_3426) ;  /* 0x000000000f087348 */ /* 0x000fea0003c00000 */
[----:B------:R0:W1:Y:S02]  /*2d770*/  SHFL.IDX P6, R14, R13, R12, R11 ;  /* 0x0000000c0d0e7389 */ /* 0x00006400000c000b */
[----:B01----:R-:W-:Y:S01]  /*2d780*/  ENDCOLLECTIVE ;  /* 0x000000000000791b */ /* 0x003fe20003800000 */
.L_x_3426:
[----:B------:R-:W-:Y:S02]  /*2d790*/  IMAD.MOV.U32 R13, RZ, RZ, R54 ;  /* 0x000000ffff0d7224 */ /* 0x000fe400078e0036 */
[----:B------:R-:W-:Y:S02]  /*2d7a0*/  IMAD.MOV.U32 R12, RZ, RZ, R7 ;  /* 0x000000ffff0c7224 */ /* 0x000fe400078e0007 */
[----:B------:R-:W-:-:S07]  /*2d7b0*/  IMAD.MOV.U32 R45, RZ, RZ, R14 ;  /* 0x000000ffff2d7224 */ /* 0x000fce00078e000e */
[----:B------:R-:W-:Y:S05]  /*2d7c0*/  WARPSYNC.COLLECTIVE R15, `(.L_x_3427) ;  /* 0x000000000f087348 */ /* 0x000fea0003c00000 */
[----:B------:R0:W1:Y:S02]  /*2d7d0*/  SHFL.IDX P6, R14, R13, R12, R11 ;  /* 0x0000000c0d0e7389 */ /* 0x00006400000c000b */
[----:B01----:R-:W-:Y:S01]  /*2d7e0*/  ENDCOLLECTIVE ;  /* 0x000000000000791b */ /* 0x003fe20003800000 */
.L_x_3427:
[----:B------:R-:W-:Y:S01]  /*2d7f0*/  MOV R13, R47 ;  /* 0x0000002f000d7202 */ /* 0x000fe20000000f00 */
[----:B------:R-:W-:Y:S02]  /*2d800*/  IMAD.MOV.U32 R12, RZ, RZ, R2 ;  /* 0x000000ffff0c7224 */ /* 0x000fe400078e0002 */
[----:B------:R-:W-:-:S07]  /*2d810*/  IMAD.MOV.U32 R54, RZ, RZ, R14 ;  /* 0x000000ffff367224 */ /* 0x000fce00078e000e */
[----:B------:R-:W-:Y:S05]  /*2d820*/  WARPSYNC.COLLECTIVE R15, `(.L_x_3428) ;  /* 0x000000000f087348 */ /* 0x000fea0003c00000 */
[----:B------:R0:W1:Y:S02]  /*2d830*/  SHFL.IDX P6, R14, R13, R12, R11 ;  /* 0x0000000c0d0e7389 */ /* 0x00006400000c000b */
[----:B01----:R-:W-:Y:S01]  /*2d840*/  ENDCOLLECTIVE ;  /* 0x000000000000791b */ /* 0x003fe20003800000 */
.L_x_3428:
[----:B------:R-:W-:Y:S01]  /*2d850*/  IMAD.MOV.U32 R13, RZ, RZ, R56 ;  /* 0x000000ffff0d7224 */ /* 0x000fe200078e0038 */
[----:B------:R-:W-:Y:S01]  /*2d860*/  SEL R56, R37, R44, P0 ;  /* 0x0000002c25387207 */ /* 0x000fe20000000000 */
[----:B------:R-:W-:Y:S02]  /*2d870*/  IMAD.MOV.U32 R12, RZ, RZ, R7 ;  /* 0x000000ffff0c7224 */ /* 0x000fe400078e0007 */
[----:B------:R-:W-:-:S07]  /*2d880*/  IMAD.MOV.U32 R47, RZ, RZ, R14 ;  /* 0x000000ffff2f7224 */ /* 0x000fce00078e000e */
[----:B------:R-:W-:Y:S05]  /*2d890*/  WARPSYNC.COLLECTIVE R15, `(.L_x_3429) ;  /* 0x000000000f087348 */ /* 0x000fea0003c00000 */
[----:B------:R0:W1:Y:S02]  /*2d8a0*/  SHFL.IDX P6, R14, R13, R12, R11 ;  /* 0x0000000c0d0e7389 */ /* 0x00006400000c000b */
[----:B01----:R-:W-:Y:S01]  /*2d8b0*/  ENDCOLLECTIVE ;  /* 0x000000000000791b */ /* 0x003fe20003800000 */
.L_x_3429:
[----:B------:R-:W-:Y:S01]  /*2d8c0*/  MOV R13, R49 ;  /* 0x00000031000d7202 */ /* 0x000fe20000000f00 */
[----:B------:R-:W-:Y:S02]  /*2d8d0*/  IMAD.MOV.U32 R12, RZ, RZ, R2 ;  /* 0x000000ffff0c7224 */ /* 0x000fe400078e0002 */
[----:B------:R-:W-:-:S07]  /*2d8e0*/  IMAD.MOV.U32 R20, RZ, RZ, R14 ;  /* 0x000000ffff147224 */ /* 0x000fce00078e000e */
[----:B------:R-:W-:Y:S05]  /*2d8f0*/  WARPSYNC.COLLECTIVE R15, `(.L_x_3430) ;  /* 0x000000000f087348 */ /* 0x000fea0003c00000 */
[----:B------:R0:W1:Y:S02]  /*2d900*/  SHFL.IDX P6, R14, R13, R12, R11 ;  /* 0x0000000c0d0e7389 */ /* 0x00006400000c000b */
[----:B01----:R-:W-:Y:S01]  /*2d910*/  ENDCOLLECTIVE ;  /* 0x000000000000791b */ /* 0x003fe20003800000 */
.L_x_3430:
        /* <DEDUP_REMOVED lines=9> */
.L_x_3431:
[----:B------:R-:W-:Y:S01]  /*2d9b0*/  MOV R13, R51 ;  /* 0x00000033000d7202 */ /* 0x000fe20000000f00 */
[----:B------:R-:W-:Y:S02]  /*2d9c0*/  IMAD.MOV.U32 R12, RZ, RZ, R2 ;  /* 0x000000ffff0c7224 */ /* 0x000fe400078e0002 */
[----:B------:R-:W-:-:S07]  /*2d9d0*/  IMAD.MOV.U32 R74, RZ, RZ, R14 ;  /* 0x000000ffff4a7224 */ /* 0x000fce00078e000e */
[----:B------:R-:W-:Y:S05]  /*2d9e0*/  WARPSYNC.COLLECTIVE R15, `(.L_x_3432) ;  /* 0x000000000f087348 */ /* 0x000fea0003c00000 */
[----:B------:R0:W1:Y:S02]  /*2d9f0*/  SHFL.IDX P6, R14, R13, R12, R11 ;  /* 0x0000000c0d0e7389 */ /* 0x00006400000c000b */
[----:B01----:R-:W-:Y:S01]  /*2da00*/  ENDCOLLECTIVE ;  /* 0x000000000000791b */ /* 0x003fe20003800000 */
.L_x_3432:
[----:B------:R-:W-:Y:S01]  /*2da10*/  IMAD.MOV.U32 R13, RZ, RZ, R60 ;  /* 0x000000ffff0d7224 */ /* 0x000fe200078e003c */
[----:B------:R-:W-:Y:S01]  /*2da20*/  SEL R60, R41, R48, P0 ;  /* 0x00000030293c7207 */ /* 0x000fe20000000000 */
[----:B------:R-:W-:Y:S02]  /*2da30*/  IMAD.MOV.U32 R12, RZ, RZ, R7 ;  /* 0x000000ffff0c7224 */ /* 0x000fe400078e0007 */
[----:B------:R-:W-:-:S07]  /*2da40*/  IMAD.MOV.U32 R78, RZ, RZ, R14 ;  /* 0x000000ffff4e7224 */ /* 0x000fce00078e000e */
[----:B------:R-:W-:Y:S05]  /*2da50*/  WARPSYNC.COLLECTIVE R15, `(.L_x_3433) ;  /* 0x000000000f087348 */ /* 0x000fea0003c00000 */
[----:B------:R0:W1:Y:S02]  /*2da60*/  SHFL.IDX P6, R14, R13, R12, R11 ;  /* 0x0000000c0d0e7389 */ /* 0x00006400000c000b */
[----:B01----:R-:W-:Y:S01]  /*2da70*/  ENDCOLLECTIVE ;  /* 0x000000000000791b */ /* 0x003fe20003800000 */
.L_x_3433:
[----:B------:R-:W-:Y:S01]  /*2da80*/  MOV R13, R55 ;  /* 0x00000037000d7202 */ /* 0x000fe20000000f00 */
[----:B------:R-:W-:Y:S02]  /*2da90*/  IMAD.MOV.U32 R12, RZ, RZ, R2 ;  /* 0x000000ffff0c7224 */ /* 0x000fe400078e0002 */
[----:B------:R-:W-:-:S07]  /*2daa0*/  IMAD.MOV.U32 R51, RZ, RZ, R14 ;  /* 0x000000ffff337224 */ /* 0x000fce00078e000e */
[----:B------:R-:W-:Y:S05]  /*2dab0*/  WARPSYNC.COLLECTIVE R15, `(.L_x_3434) ;  /* 0x000000000f087348 */ /* 0x000fea0003c00000 */
[----:B------:R0:W1:Y:S02]  /*2dac0*/  SHFL.IDX P6, R14, R13, R12, R11 ;  /* 0x0000000c0d0e7389 */ /* 0x00006400000c000b */
[----:B01----:R-:W-:Y:S01]  /*2dad0*/  ENDCOLLECTIVE ;  /* 0x000000000000791b */ /* 0x003fe20003800000 */
.L_x_3434:
        /* <DEDUP_REMOVED lines=9> */
.L_x_3435:
[----:B------:R-:W-:Y:S01]  /*2db70*/  MOV R13, R57 ;  /* 0x00000039000d7202 */ /* 0x000fe20000000f00 */
[----:B------:R-:W-:Y:S02]  /*2db80*/  IMAD.MOV.U32 R12, RZ, RZ, R2 ;  /* 0x000000ffff0c7224 */ /* 0x000fe400078e0002 */
[----:B------:R-:W-:-:S07]  /*2db90*/  IMAD.MOV.U32 R80, RZ, RZ, R14 ;  /* 0x000000ffff507224 */ /* 0x000fce00078e000e */
[----:B------:R-:W-:Y:S05]  /*2dba0*/  WARPSYNC.COLLECTIVE R15, `(.L_x_3436) ;  /* 0x000000000f087348 */ /* 0x000fea0003c00000 */
[----:B------:R0:W1:Y:S02]  /*2dbb0*/  SHFL.IDX P6, R14, R13, R12, R11 ;  /* 0x0000000c0d0e7389 */ /* 0x00006400000c000b */
[----:B01----:R-:W-:Y:S01]  /*2dbc0*/  ENDCOLLECTIVE ;  /* 0x000000000000791b */ /* 0x003fe20003800000 */
.L_x_3436:
[----:B------:R-:W-:Y:S01]  /*2dbd0*/  IMAD.MOV.U32 R13, RZ, RZ, R64 ;  /* 0x000000ffff0d7224 */ /* 0x000fe200078e0040 */
[----:B------:R-:W-:Y:S01]  /*2dbe0*/  SEL R64, R45, R54, P0 ;  /* 0x000000362d407207 */ /* 0x000fe20000000000 */
[----:B------:R-:W-:Y:S02]  /*2dbf0*/  IMAD.MOV.U32 R12, RZ, RZ, R7 ;  /* 0x000000ffff0c7224 */ /* 0x000fe400078e0007 */
[----:B------:R-:W-:-:S07]  /*2dc00*/  IMAD.MOV.U32 R57, RZ, RZ, R14 ;  /* 0x000000ffff397224 */ /* 0x000fce00078e000e */
[----:B------:R-:W-:Y:S05]  /*2dc10*/  WARPSYNC.COLLECTIVE R15, `(.L_x_3437) ;  /* 0x000000000f087348 */ /* 0x000fea0003c00000 */
[----:B------:R0:W1:Y:S02]  /*2dc20*/  SHFL.IDX P6, R14, R13, R12, R11 ;  /* 0x0000000c0d0e7389 */ /* 0x00006400000c000b */
[----:B01----:R-:W-:Y:S01]  /*2dc30*/  ENDCOLLECTIVE ;  /* 0x000000000000791b */ /* 0x003fe20003800000 */
.L_x_3437:
[----:B------:R-:W-:Y:S01]  /*2dc40*/  MOV R13, R59 ;  /* 0x0000003b000d7202 */ /* 0x000fe20000000f00 */
[----:B------:R-:W-:Y:S02]  /*2dc50*/  IMAD.MOV.U32 R12, RZ, RZ, R2 ;  /* 0x000000ffff0c7224 */ /* 0x000fe400078e0002 */
[----:B------:R-:W-:-:S07]  /*2dc60*/  IMAD.MOV.U32 R82, RZ, RZ, R14 ;  /* 0x000000ffff527224 */ /* 0x000fce00078e000e */
[----:B------:R-:W-:Y:S05]  /*2dc70*/  WARPSYNC.COLLECTIVE R15, `(.L_x_3438) ;  /* 0x000000000f087348 */ /* 0x000fea0003c00000 */
[----:B------:R0:W1:Y:S02]  /*2dc80*/  SHFL.IDX P6, R14, R13, R12, R11 ;  /* 0x0000000c0d0e7389 */ /* 0x00006400000c000b */
[----:B01----:R-:W-:Y:S01]  /*2dc90*/  ENDCOLLECTIVE ;  /* 0x000000000000791b */ /* 0x003fe20003800000 */
.L_x_3438:
        /* <DEDUP_REMOVED lines=8> */
.L_x_3439:
[----:B------:R-:W-:Y:S01]  /*2dd20*/  MOV R13, R61 ;  /* 0x0000003d000d7202 */ /* 0x000fe20000000f00 */
[----:B------:R-:W-:Y:S02]  /*2dd30*/  IMAD.MOV.U32 R12, RZ, RZ, R2 ;  /* 0x000000ffff0c7224 */ /* 0x000fe400078e0002 */
[----:B------:R-:W-:-:S07]  /*2dd40*/  IMAD.MOV.U32 R84, RZ, RZ, R14 ;  /* 0x000000ffff547224 */ /* 0x000fce00078e000e */
[----:B------:R-:W-:Y:S05]  /*2dd50*/  WARPSYNC.COLLECTIVE R15, `(.L_x_3440) ;  /* 0x000000000f087348 */ /* 0x000fea0003c00000 */
[----:B------:R0:W1:Y:S02]  /*2dd60*/  SHFL.IDX P6, R14, R13, R12, R11 ;  /* 0x0000000c0d0e7389 */ /* 0x00006400000c000b */
[----:B01----:R-:W-:Y:S01]  /*2dd70*/  ENDCOLLECTIVE ;  /* 0x000000000000791b */ /* 0x003fe20003800000 */
.L_x_3440:
[----:B------:R-:W-:Y:S02]  /*2dd80*/  SEL R25, R59, R84, P0 ;  /* 0x000000543b197207 */ /* 0x000fe40000000000 */
        /* <DEDUP_REMOVED lines=8> */
.L_x_3441:
[----:B------:R-:W-:Y:S01]  /*2de10*/  MOV R13, R63 ;  /* 0x0000003f000d7202 */ /* 0x000fe20000000f00 */
[----:B------:R-:W-:Y:S02]  /*2de20*/  IMAD.MOV.U32 R12, RZ, RZ, R2 ;  /* 0x000000ffff0c7224 */ /* 0x000fe400078e0002 */
[----:B------:R-:W-:-:S07]  /*2de30*/  IMAD.MOV.U32 R86, RZ, RZ, R14 ;  /* 0x000000ffff567224 */ /* 0x000fce00078e000e */
[----:B------:R-:W-:Y:S05]  /*2de40*/  WARPSYNC.COLLECTIVE R15, `(.L_x_3442) ;  /* 0x000000000f087348 */ /* 0x000fea0003c00000 */
[----:B------:R0:W1:Y:S02]  /*2de50*/  SHFL.IDX P6, R14, R13, R12, R11 ;  /* 0x0000000c0d0e7389 */ /* 0x00006400000c000b */
[----:B01----:R-:W-:Y:S01]  /*2de60*/  ENDCOLLECTIVE ;  /* 0x000000000000791b */ /* 0x003fe20003800000 */
.L_x_3442:
        /* <DEDUP_REMOVED lines=9> */
.L_x_3443:
[----:B------:R-:W-:Y:S01]  /*2df00*/  MOV R13, R65 ;  /* 0x00000041000d7202 */ /* 0x000fe20000000f00 */
[----:B------:R-:W-:Y:S02]  /*2df10*/  IMAD.MOV.U32 R12, RZ, RZ, R2 ;  /* 0x000000ffff0c7224 */ /* 0x000fe400078e0002 */
[----:B------:R-:W-:-:S07]  /*2df20*/  IMAD.MOV.U32 R88, RZ, RZ, R14 ;  /* 0x000000ffff587224 */ /* 0x000fce00078e000e */
[----:B------:R-:W-:Y:S05]  /*2df30*/  WARPSYNC.COLLECTIVE R15, `(.L_x_3444) ;  /* 0x000000000f087348 */ /* 0x000fea0003c00000 */
[----:B------:R0:W1:Y:S02]  /*2df40*/  SHFL.IDX P6, R14, R13, R12, R11 ;  /* 0x0000000c0d0e7389 */ /* 0x00006400000c000b */
[----:B01----:R-:W-:Y:S01]  /*2df50*/  ENDCOLLECTIVE ;  /* 0x000000000000791b */ /* 0x003fe20003800000 */
.L_x_3444:
        /* <DEDUP_REMOVED lines=8> */
.L_x_3445:
[----:B------:R-:W-:Y:S01]  /*2dfe0*/  MOV R13, R67 ;  /* 0x00000043000d7202 */ /* 0x000fe20000000f00 */
[----:B------:R-:W-:Y:S02]  /*2dff0*/  IMAD.MOV.U32 R12, RZ, RZ, R2 ;  /* 0x000000ffff0c7224 */ /* 0x000fe400078e0002 */
[----:B------:R-:W-:-:S07]  /*2e000*/  IMAD.MOV.U32 R90, RZ, RZ, R14 ;  /* 0x000000ffff5a7224 */ /* 0x000fce00078e000e */
[----:B------:R-:W-:Y:S05]  /*2e010*/  WARPSYNC.COLLECTIVE R15, `(.L_x_3446) ;  /* 0x000000000f087348 */ /* 0x000fea0003c00000 */
[----:B------:R0:W1:Y:S02]  /*2e020*/  SHFL.IDX P6, R14, R13, R12, R11 ;  /* 0x0000000c0d0e7389 */ /* 0x00006400000c000b */
[----:B01----:R-:W-:Y:S01]  /*2e030*/  ENDCOLLECTIVE ;  /* 0x000000000000791b */ /* 0x003fe20003800000 */
.L_x_3446:
[----:B------:R-:W-:Y:S02]  /*2e040*/  SEL R37, R65, R90, P0 ;  /* 0x0000005a41257207 */ /* 0x000fe40000000000 */
        /* <DEDUP_REMOVED lines=9> */
.L_x_3447:
[----:B------:R-:W-:Y:S01]  /*2e0e0*/  MOV R13, R69 ;  /* 0x00000045000d7202 */ /* 0x000fe20000000f00 */
[----:B------:R-:W-:Y:S02]  /*2e0f0*/  IMAD.MOV.U32 R12, RZ, RZ, R2 ;  /* 0x000000ffff0c7224 */ /* 0x000fe400078e0002 */
[----:B------:R-:W-:-:S07]  /*2e100*/  IMAD.MOV.U32 R92, RZ, RZ, R14 ;  /* 0x000000ffff5c7224 */ /* 0x000fce00078e000e */
[----:B------:R-:W-:Y:S05]  /*2e110*/  WARPSYNC.COLLECTIVE R15, `(.L_x_3448) ;  /* 0x000000000f087348 */ /* 0x000fea0003c00000 */
[----:B------:R0:W1:Y:S02]  /*2e120*/  SHFL.IDX P6, R14, R13, R12, R11 ;  /* 0x0000000c0d0e7389 */ /* 0x00006400000c000b */
[----:B01----:R-:W-:Y:S01]  /*2e130*/  ENDCOLLECTIVE ;  /* 0x000000000000791b */ /* 0x003fe20003800000 */
.L_x_3448:
[----:B------:R-:W-:Y:S02]  /*2e140*/  IMAD.MOV.U32 R13, RZ, RZ, R104 ;  /* 0x000000ffff0d7224 */ /* 0x000fe400078e0068 */
[----:B------:R-:W-:Y:S02]  /*2e150*/  IMAD.MOV.U32 R12, RZ, RZ, R7 ;  /* 0x000000ffff0c7224 */ /* 0x000fe400078e0007 */
[----:B------:R-:W-:-:S07]  /*2e160*/  IMAD.MOV.U32 R69, RZ, RZ, R14 ;  /* 0x000000ffff457224 */ /* 0x000fce00078e000e */
[----:B------:R-:W-:Y:S05]  /*2e170*/  WARPSYNC.COLLECTIVE R15, `(.L_x_3449) ;  /* 0x000000000f087348 */ /* 0x000fea0003c00000 */
[----:B------:R0:W1:Y:S02]  /*2e180*/  SHFL.IDX P6, R14, R13, R12, R11 ;  /* 0x0000000c0d0e7389 */ /* 0x00006400000c000b */
[----:B01----:R-:W-:Y:S01]  /*2e190*/  ENDCOLLECTIVE ;  /* 0x000000000000791b */ /* 0x003fe20003800000 */
.L_x_3449:
[----:B------:R-:W-:Y:S01]  /*2e1a0*/  MOV R13, R71 ;  /* 0x00000047000d7202 */ /* 0x000fe20000000f00 */
[----:B------:R-:W-:Y:S02]  /*2e1b0*/  IMAD.MOV.U32 R12, RZ, RZ, R2 ;  /* 0x000000ffff0c7224 */ /* 0x000fe400078e0002 */
[----:B------:R-:W-:-:S07]  /*2e1c0*/  IMAD.MOV.U32 R104, RZ, RZ, R14 ;  /* 0x000000ffff687224 */ /* 0x000fce00078e000e */
[----:B------:R-:W-:Y:S05]  /*2e1d0*/  WARPSYNC.COLLECTIVE R15, `(.L_x_3450) ;  /* 0x000000000f087348 */ /* 0x000fea0003c00000 */
[----:B------:R0:W1:Y:S02]  /*2e1e0*/  SHFL.IDX P6, R14, R13, R12, R11 ;  /* 0x0000000c0d0e7389 */ /* 0x00006400000c000b */
[----:B01----:R-:W-:Y:S01]  /*2e1f0*/  ENDCOLLECTIVE ;  /* 0x000000000000791b */ /* 0x003fe20003800000 */
.L_x_3450:
        /* <DEDUP_REMOVED lines=8> */
.L_x_3451:
[----:B------:R-:W-:Y:S01]  /*2e280*/  MOV R13, R73 ;  /* 0x00000049000d7202 */ /* 0x000fe20000000f00 */
[----:B------:R-:W-:Y:S02]  /*2e290*/  IMAD.MOV.U32 R12, RZ, RZ, R2 ;  /* 0x000000ffff0c7224 */ /* 0x000fe400078e0002 */
[----:B------:R-:W-:-:S07]  /*2e2a0*/  IMAD.MOV.U32 R106, RZ, RZ, R14 ;  /* 0x000000ffff6a7224 */ /* 0x000fce00078e000e */
[----:B------:R-:W-:Y:S05]  /*2e2b0*/  WARPSYNC.COLLECTIVE R15, `(.L_x_3452) ;  /* 0x000000000f087348 */ /* 0x000fea0003c00000 */
[----:B------:R0:W1:Y:S02]  /*2e2c0*/  SHFL.IDX P6, R14, R13, R12, R11 ;  /* 0x0000000c0d0e7389 */ /* 0x00006400000c000b */
[----:B01----:R-:W-:Y:S01]  /*2e2d0*/  ENDCOLLECTIVE ;  /* 0x000000000000791b */ /* 0x003fe20003800000 */
.L_x_3452:
[----:B------:R-:W-:Y:S01]  /*2e2e0*/  SEL R59, R106, R71, P0 ;  /* 0x000000476a3b7207 */ /* 0x000fe20000000000 */
[----:B------:R-:W-:Y:S02]  /*2e2f0*/  IMAD.MOV.U32 R13, RZ, RZ, R108 ;  /* 0x000000ffff0d7224 */ /* 0x000fe400078e006c */
[----:B------:R-:W-:Y:S02]  /*2e300*/  IMAD.MOV.U32 R12, RZ, RZ, R7 ;  /* 0x000000ffff0c7224 */ /* 0x000fe400078e0007 */
[----:B------:R-:W-:-:S07]  /*2e310*/  IMAD.MOV.U32 R73, RZ, RZ, R14 ;  /* 0x000000ffff497224 */ /* 0x000fce00078e000e */
[----:B------:R-:W-:Y:S05]  /*2e320*/  WARPSYNC.COLLECTIVE R15, `(.L_x_3453) ;  /* 0x000000000f087348 */ /* 0x000fea0003c00000 */
[----:B------:R0:W1:Y:S02]  /*2e330*/  SHFL.IDX P6, R14, R13, R12, R11 ;  /* 0x0000000c0d0e7389 */ /* 0x00006400000c000b */
[----:B01----:R-:W-:Y:S01]  /*2e340*/  ENDCOLLECTIVE ;  /* 0x000000000000791b */ /* 0x003fe20003800000 */
.L_x_3453:
[----:B------:R-:W-:Y:S01]  /*2e350*/  MOV R13, R75 ;  /* 0x0000004b000d7202 */ /* 0x000fe20000000f00 */
[----:B------:R-:W-:Y:S02]  /*2e360*/  IMAD.MOV.U32 R12, RZ, RZ, R2 ;  /* 0x000000ffff0c7224 */ /* 0x000fe400078e0002 */
[----:B------:R-:W-:-:S07]  /*2e370*/  IMAD.MOV.U32 R108, RZ, RZ, R14 ;  /* 0x000000ffff6c7224 */ /* 0x000fce00078e000e */
[----:B------:R-:W-:Y:S05]  /*2e380*/  WARPSYNC.COLLECTIVE R15, `(.L_x_3454) ;  /* 0x000000000f087348 */ /* 0x000fea0003c00000 */
[----:B------:R0:W1:Y:S02]  /*2e390*/  SHFL.IDX P6, R14, R13, R12, R11 ;  /* 0x0000000c0d0e7389 */ /* 0x00006400000c000b */
[----:B01----:R-:W-:Y:S01]  /*2e3a0*/  ENDCOLLECTIVE ;  /* 0x000000000000791b */ /* 0x003fe20003800000 */
.L_x_3454:
        /* <DEDUP_REMOVED lines=8> */
.L_x_3455:
[----:B------:R-:W-:Y:S01]  /*2e430*/  MOV R13, R103 ;  /* 0x00000067000d7202 */ /* 0x000fe20000000f00 */
[----:B------:R-:W-:Y:S02]  /*2e440*/  IMAD.MOV.U32 R12, RZ, RZ, R2 ;  /* 0x000000ffff0c7224 */ /* 0x000fe400078e0002 */
[----:B------:R-:W-:-:S07]  /*2e450*/  IMAD.MOV.U32 R110, RZ, RZ, R14 ;  /* 0x000000ffff6e7224 */ /* 0x000fce00078e000e */
[----:B------:R-:W-:Y:S05]  /*2e460*/  WARPSYNC.COLLECTIVE R15, `(.L_x_3456) ;  /* 0x000000000f087348 */ /* 0x000fea0003c00000 */
[----:B------:R0:W1:Y:S02]  /*2e470*/  SHFL.IDX P6, R14, R13, R12, R11 ;  /* 0x0000000c0d0e7389 */ /* 0x00006400000c000b */
[----:B01----:R-:W-:Y:S01]  /*2e480*/  ENDCOLLECTIVE ;  /* 0x000000000000791b */ /* 0x003fe20003800000 */
.L_x_3456:
[----:B------:R-:W-:Y:S01]  /*2e490*/  SEL R61, R75, R110, P0 ;  /* 0x0000006e4b3d7207 */ /* 0x000fe20000000000 */
[----:B------:R-:W-:Y:S02]  /*2e4a0*/  IMAD.MOV.U32 R13, RZ, RZ, R112 ;  /* 0x000000ffff0d7224 */ /* 0x000fe400078e0070 */
[----:B------:R-:W-:Y:S02]  /*2e4b0*/  IMAD.MOV.U32 R12, RZ, RZ, R7 ;  /* 0x000000ffff0c7224 */ /* 0x000fe400078e0007 */
[----:B------:R-:W-:-:S07]  /*2e4c0*/  IMAD.MOV.U32 R103, RZ, RZ, R14 ;  /* 0x000000ffff677224 */ /* 0x000fce00078e000e */
[----:B------:R-:W-:Y:S05]  /*2e4d0*/  WARPSYNC.COLLECTIVE R15, `(.L_x_3457) ;  /* 0x000000000f087348 */ /* 0x000fea0003c00000 */
[----:B------:R0:W1:Y:S02]  /*2e4e0*/  SHFL.IDX P6, R14, R13, R12, R11 ;  /* 0x0000000c0d0e7389 */ /* 0x00006400000c000b */
[----:B01----:R-:W-:Y:S01]  /*2e4f0*/  ENDCOLLECTIVE ;  /* 0x000000000000791b */ /* 0x003fe20003800000 */
.L_x_3457:
[----:B------:R-:W-:Y:S01]  /*2e500*/  MOV R13, R105 ;  /* 0x00000069000d7202 */ /* 0x000fe20000000f00 */
[----:B------:R-:W-:Y:S02]  /*2e510*/  IMAD.MOV.U32 R12, RZ, RZ, R2 ;  /* 0x000000ffff0c7224 */ /* 0x000fe400078e0002 */
[----:B------:R-:W-:-:S07]  /*2e520*/  IMAD.MOV.U32 R112, RZ, RZ, R14 ;  /* 0x000000ffff707224 */ /* 0x000fce00078e000e */
[----:B------:R-:W-:Y:S05]  /*2e530*/  WARPSYNC.COLLECTIVE R15, `(.L_x_3458) ;  /* 0x000000000f087348 */ /* 0x000fea0003c00000 */
[----:B------:R0:W1:Y:S02]  /*2e540*/  SHFL.IDX P6, R14, R13, R12, R11 ;  /* 0x0000000c0d0e7389 */ /* 0x00006400000c000b */
[----:B01----:R-:W-:Y:S01]  /*2e550*/  ENDCOLLECTIVE ;  /* 0x000000000000791b */ /* 0x003fe20003800000 */
.L_x_3458:
        /* <DEDUP_REMOVED lines=8> */
.L_x_3459:
[----:B------:R-:W-:Y:S01]  /*2e5e0*/  MOV R13, R107 ;  /* 0x0000006b000d7202 */ /* 0x000fe20000000f00 */
[----:B------:R-:W-:Y:S02]  /*2e5f0*/  IMAD.MOV.U32 R12, RZ, RZ, R2 ;  /* 0x000000ffff0c7224 */ /* 0x000fe400078e0002 */
[----:B------:R-:W-:-:S07]  /*2e600*/  IMAD.MOV.U32 R114, RZ, RZ, R14 ;  /* 0x000000ffff727224 */ /* 0x000fce00078e000e */
[----:B------:R-:W-:Y:S05]  /*2e610*/  WARPSYNC.COLLECTIVE R15, `(.L_x_3460) ;  /* 0x000000000f087348 */ /* 0x000fea0003c00000 */
[----:B------:R0:W1:Y:S02]  /*2e620*/  SHFL.IDX P6, R14, R13, R12, R11 ;  /* 0x0000000c0d0e7389 */ /* 0x00006400000c000b */
[----:B01----:R-:W-:Y:S01]  /*2e630*/  ENDCOLLECTIVE ;  /* 0x000000000000791b */ /* 0x003fe20003800000 */
.L_x_3460:
[----:B------:R-:W-:Y:S01]  /*2e640*/  SEL R65, R105, R114, P0 ;  /* 0x0000007269417207 */ /* 0x000fe20000000000 */
[----:B------:R-:W-:Y:S02]  /*2e650*/  IMAD.MOV.U32 R13, RZ, RZ, R116 ;  /* 0x000000ffff0d7224 */ /* 0x000fe400078e0074 */
[----:B------:R-:W-:Y:S02]  /*2e660*/  IMAD.MOV.U32 R12, RZ, RZ, R7 ;  /* 0x000000ffff0c7224 */ /* 0x000fe400078e0007 */
[----:B------:R-:W-:-:S07]  /*2e670*/  IMAD.MOV.U32 R107, RZ, RZ, R14 ;  /* 0x000000ffff6b7224 */ /* 0x000fce00078e000e */
[----:B------:R-:W-:Y:S05]  /*2e680*/  WARPSYNC.COLLECTIVE R15, `(.L_x_3461) ;  /* 0x000000000f087348 */ /* 0x000fea0003c00000 */
[----:B------:R0:W1:Y:S02]  /*2e690*/  SHFL.IDX P6, R14, R13, R12, R11 ;  /* 0x0000000c0d0e7389 */ /* 0x00006400000c000b */
[----:B01----:R-:W-:Y:S01]  /*2e6a0*/  ENDCOLLECTIVE ;  /* 0x000000000000791b */ /* 0x003fe20003800000 */
.L_x_3461:
[----:B------:R-:W-:Y:S01]  /*2e6b0*/  MOV R13, R109 ;  /* 0x0000006d000d7202 */ /* 0x000fe20000000f00 */
[----:B------:R-:W-:Y:S02]  /*2e6c0*/  IMAD.MOV.U32 R12, RZ, RZ, R2 ;  /* 0x000000ffff0c7224 */ /* 0x000fe400078e0002 */
[----:B------:R-:W-:-:S07]  /*2e6d0*/  IMAD.MOV.U32 R116, RZ, RZ, R14 ;  /* 0x000000ffff747224 */ /* 0x000fce00078e000e */
[----:B------:R-:W-:Y:S05]  /*2e6e0*/  WARPSYNC.COLLECTIVE R15, `(.L_x_3462) ;  /* 0x000000000f087348 */ /* 0x000fea0003c00000 */
[----:B------:R0:W1:Y:S02]  /*2e6f0*/  SHFL.IDX P6, R14, R13, R12, R11 ;  /* 0x0000000c0d0e7389 */ /* 0x00006400000c000b */
[----:B01----:R-:W-:Y:S01]  /*2e700*/  ENDCOLLECTIVE ;  /* 0x000000000000791b */ /* 0x003fe20003800000 */
.L_x_3462:
[----:B------:R-:W-:Y:S01]  /*2e710*/  SEL R69, R107, R116, P0 ;  /* 0x000000746b457207 */ /* 0x000fe20000000000 */
[----:B------:R-:W-:Y:S02]  /*2e720*/  IMAD.MOV.U32 R13, RZ, RZ, R118 ;  /* 0x000000ffff0d7224 */ /* 0x000fe400078e0076 */
[----:B------:R-:W-:Y:S02]  /*2e730*/  IMAD.MOV.U32 R12, RZ, RZ, R7 ;  /* 0x000000ffff0c7224 */ /* 0x000fe400078e0007 */
[----:B------:R-:W-:-:S07]  /*2e740*/  IMAD.MOV.U32 R109, RZ, RZ, R14 ;  /* 0x000000ffff6d7224 */ /* 0x000fce00078e000e */
[----:B------:R-:W-:Y:S05]  /*2e750*/  WARPSYNC.COLLECTIVE R15, `(.L_x_3463) ;  /* 0x000000000f087348 */ /* 0x000fea0003c00000 */
[----:B------:R0:W1:Y:S02]  /*2e760*/  SHFL.IDX P6, R14, R13, R12, R11 ;  /* 0x0000000c0d0e7389 */ /* 0x00006400000c000b */
[----:B01----:R-:W-:Y:S01]  /*2e770*/  ENDCOLLECTIVE ;  /* 0x000000000000791b */ /* 0x003fe20003800000 */
.L_x_3463:
[----:B------:R-:W-:Y:S01]  /*2e780*/  MOV R13, R5 ;  /* 0x00000005000d7202 */ /* 0x000fe20000000f00 */
[----:B------:R-:W-:Y:S01]  /*2e790*/  IMAD.MOV.U32 R12, RZ, RZ, R2 ;  /* 0x000000ffff0c7224 */ /* 0x000fe200078e0002 */
[----:B------:R-:W-:Y:S02]  /*2e7a0*/  SEL R5, R55, R80, P0 ;  /* 0x0000005037057207 */ /* 0x000fe40000000000 */
[----:B------:R-:W-:Y:S01]  /*2e7b0*/  MOV R2, RZ ;  /* 0x000000ff00027202 */ /* 0x000fe20000000f00 */
[----:B------:R-:W-:-:S07]  /*2e7c0*/  IMAD.MOV.U32 R118, RZ, RZ, R14 ;  /* 0x000000ffff767224 */ /* 0x000fce00078e000e */
[----:B------:R-:W-:Y:S05]  /*2e7d0*/  WARPSYNC.COLLECTIVE R15, `(.L_x_3464) ;  /* 0x000000000f087348 */ /* 0x000fea0003c00000 */
[----:B------:R0:W1:Y:S02]  /*2e7e0*/  SHFL.IDX P6, R14, R13, R12, R11 ;  /* 0x0000000c0d0e7389 */ /* 0x00006400000c000b */
[----:B01----:R-:W-:Y:S01]  /*2e7f0*/  ENDCOLLECTIVE ;  /* 0x000000000000791b */ /* 0x003fe20003800000 */
.L_x_3464:
[----:B------:R-:W-:Y:S01]  /*2e800*/  SEL R73, R109, R118, P0 ;  /* 0x000000766d497207 */ /* 0x000fe20000000000 */
[----:B------:R-:W-:Y:S02]  /*2e810*/  IMAD.MOV.U32 R13, RZ, RZ, R3 ;  /* 0x000000ffff0d7224 */ /* 0x000fe400078e0003 */
[----:B------:R-:W-:Y:S01]  /*2e820*/  IMAD.MOV.U32 R12, RZ, RZ, R7 ;  /* 0x000000ffff0c7224 */ /* 0x000fe200078e0007 */
[----:B------:R-:W-:Y:S01]  /*2e830*/  SEL R7, R80, R55, P0 ;  /* 0x0000003750077207 */ /* 0x000fe20000000000 */
[----:B------:R-:W-:-:S07]  /*2e840*/  IMAD.MOV.U32 R0, RZ, RZ, R14 ;  /* 0x000000ffff007224 */ /* 0x000fce00078e000e */
[----:B------:R-:W-:Y:S05]  /*2e850*/  WARPSYNC.COLLECTIVE R15, `(.L_x_3465) ;  /* 0x000000000f087348 */ /* 0x000fea0003c00000 */
[----:B------:R0:W1:Y:S02]  /*2e860*/  SHFL.IDX P6, R14, R13, R12, R11 ;  /* 0x0000000c0d0e7389 */ /* 0x00006400000c000b */
[----:B01----:R-:W-:Y:S01]  /*2e870*/  ENDCOLLECTIVE ;  /* 0x000000000000791b */ /* 0x003fe20003800000 */
.L_x_3465:
        /* <DEDUP_REMOVED lines=15> */
[----:B------:R-:W-:Y:S06]  /*2e970*/  BRA `(.L_x_3466) ;  /* 0xffffff1400cc7947 */ /* 0x000fec000383ffff */
.L_x_3152:
[----:B------:R-:W-:Y:S02]  /*2e980*/  IMAD.MOV.U32 R13, RZ, RZ, R3 ;  /* 0x000000ffff0d7224 */ /* 0x000fe400078e0003 */
[----:B------:R-:W-:Y:S02]  /*2e990*/  IMAD.MOV.U32 R12, RZ, RZ, RZ ;  /* 0x000000ffff0c7224 */ /* 0x000fe400078e00ff */
[----:B------:R-:W-:Y:S02]  /*2e9a0*/  IMAD.MOV.U32 R11, RZ, RZ, 0x181f ;  /* 0x0000181fff0b7424 */ /* 0x000fe400078e00ff */
[----:B------:R-:W-:-:S07]  /*2e9b0*/  IMAD.MOV.U32 R15, RZ, RZ, -0x1 ;  /* 0xffffffffff0f7424 */ /* 0x000fce00078e00ff */
[----:B01----:R-:W-:Y:S05]  /*2e9c0*/  WARPSYNC.COLLECTIVE R15, `(.L_x_3467) ;  /* 0x000000000f087348 */ /* 0x003fea0003c00000 */
[----:B------:R2:W3:Y:S02]  /*2e9d0*/  SHFL.IDX P6, R14, R13, R12, R11 ;  /* 0x0000000c0d0e7389 */ /* 0x0004e400000c000b */
[----:B0123--:R-:W-:Y:S01]  /*2e9e0*/  ENDCOLLECTIVE ;  /* 0x000000000000791b */ /* 0x00ffe20003800000 */
.L_x_3467:
[----:B------:R-:W-:Y:S01]  /*2e9f0*/  MOV R13, R2 ;  /* 0x00000002000d7202 */ /* 0x000fe20000000f00 */
[----:B------:R-:W-:-:S07]  /*2ea00*/  IMAD.MOV.U32 R0, RZ, RZ, R14 ;  /* 0x000000ffff007224 */ /* 0x000fce00078e000e */
[----:B------:R-:W-:Y:S05]  /*2ea10*/  WARPSYNC.COLLECTIVE R15, `(.L_x_3468) ;  /* 0x000000000f087348 */ /* 0x000fea0003c00000 */
[----:B------:R0:W1:Y:S02]  /*2ea20*/  SHFL.IDX P6, R14, R13, R12, R11 ;  /* 0x0000000c0d0e7389 */ /* 0x00006400000c000b */
[----:B01----:R-:W-:Y:S01]  /*2ea30*/  ENDCOLLECTIVE ;  /* 0x000000000000791b */ /* 0x003fe20003800000 */
.L_x_3468:
[----:B------:R-:W-:Y:S05]  /*2ea40*/  BRA `(.L_x_3469) ;  /* 0xffffff3400447947 */ /* 0x000fea000383ffff */
.L_x_3155:
[----:B------:R-:W-:Y:S01]  /*2ea50*/  BSSY B1, `(.L_x_3470) ;  /* 0x0000008000017945 */ /* 0x000fe20003800000 */
[----:B---3--:R-:W-:Y:S02]  /*2ea60*/  IMAD.MOV.U32 R13, RZ, RZ, R3 ;  /* 0x000000ffff0d7224 */ /* 0x008fe400078e0003 */
[----:B------:R-:W-:Y:S02]  /*2ea70*/  IMAD.MOV.U32 R12, RZ, RZ, 0x1 ;  /* 0x00000001ff0c7424 */ /* 0x000fe400078e00ff */
[----:B------:R-:W-:Y:S02]  /*2ea80*/  IMAD.MOV.U32 R11, RZ, RZ, 0x181f ;  /* 0x0000181fff0b7424 */ /* 0x000fe400078e00ff */
[----:B------:R-:W-:-:S07]  /*2ea90*/  IMAD.MOV.U32 R15, RZ, RZ, -0x1 ;  /* 0xffffffffff0f7424 */ /* 0x000fce00078e00ff */
[----:B012-4-:R-:W-:Y:S05]  /*2eaa0*/  WARPSYNC.COLLECTIVE R15, `(.L_x_3471) ;  /* 0x000000000f087348 */ /* 0x017fea0003c00000 */
[----:B----4-:R3:W4:Y:S02]  /*2eab0*/  SHFL.IDX P6, R14, R13, R12, R11 ;  /* 0x0000000c0d0e7389 */ /* 0x01072400000c000b */
[----:B01234-:R-:W-:Y:S01]  /*2eac0*/  ENDCOLLECTIVE ;  /* 0x000000000000791b */ /* 0x01ffe20003800000 */
.L_x_3471:
[----:B------:R-:W-:Y:S05]  /*2ead0*/  BSYNC B1 ;  /* 0x0000000000017941 */ /* 0x000fea0003800000 */
.L_x_3470:
        /* <DEDUP_REMOVED lines=8> */
.L_x_3472:
[----:B------:R-:W-:Y:S05]  /*2eb60*/  BRA `(.L_x_3473) ;  /* 0xffffff3400647947 */ /* 0x000fea000383ffff */
.L_x_3158:
        /* <DEDUP_REMOVED lines=8> */
.L_x_3475:
[----:B------:R-:W-:Y:S05]  /*2ebf0*/  BSYNC B1 ;  /* 0x0000000000017941 */ /* 0x000fea0003800000 */
.L_x_3474:
        /* <DEDUP_REMOVED lines=8> */
.L_x_3476:
[----:B------:R-:W-:Y:S05]  /*2ec80*/  BRA `(.L_x_3477) ;  /* 0xffffff3400847947 */ /* 0x000fea000383ffff */
.L_x_3161:
        /* <DEDUP_REMOVED lines=8> */
.L_x_3479:
[----:B------:R-:W-:Y:S05]  /*2ed10*/  BSYNC B1 ;  /* 0x0000000000017941 */ /* 0x000fea0003800000 */
.L_x_3478:
        /* <DEDUP_REMOVED lines=8> */
.L_x_3480:
[----:B------:R-:W-:Y:S05]  /*2eda0*/  BRA `(.L_x_3481) ;  /* 0xffffff3400a47947 */ /* 0x000fea000383ffff */
.L_x_3177:
[----:B0-----:R-:W0:Y:S01]  /*2edb0*/  S2R R8, SR_TID.X ;  /* 0x0000000000087919 */ /* 0x001e220000002100 */
[----:B------:R-:W-:Y:S01]  /*2edc0*/  BSSY B1, `(.L_x_3482) ;  /* 0x000000a000017945 */ /* 0x000fe20003800000 */
[----:B------:R-:W-:Y:S01]  /*2edd0*/  IMAD.MOV.U32 R12, RZ, RZ, RZ ;  /* 0x000000ffff0c7224 */ /* 0x000fe200078e00ff */
[----:B------:R-:W-:Y:S01]  /*2ede0*/  MOV R11, 0x1f ;  /* 0x0000001f000b7802 */ /* 0x000fe20000000f00 */
[----:B------:R-:W-:Y:S01]  /*2edf0*/  IMAD.MOV.U32 R15, RZ, RZ, -0x1 ;  /* 0xffffffffff0f7424 */ /* 0x000fe200078e00ff */
[----:B0-----:R-:W-:-:S04]  /*2ee00*/  SHF.R.U32.HI R8, RZ, 0x5, R8 ;  /* 0x00000005ff087819 */ /* 0x001fc80000011608 */
[----:B------:R-:W-:-:S05]  /*2ee10*/  LOP3.LUT R8, R8, 0x3, RZ, 0xc0, !PT ;  /* 0x0000000308087812 */ /* 0x000fca00078ec0ff */
[----:B------:R-:W-:-:S07]  /*2ee20*/  IMAD.MOV.U32 R13, RZ, RZ, R8 ;  /* 0x000000ffff0d7224 */ /* 0x000fce00078e0008 */
[----:B-1----:R-:W-:Y:S05]  /*2ee30*/  WARPSYNC.COLLECTIVE R15, `(.L_x_3483) ;  /* 0x000000000f087348 */ /* 0x002fea0003c00000 */
[----:B------:R0:W2:Y:S02]  /*2ee40*/  SHFL.IDX P6, R14, R13, R12, R11 ;  /* 0x0000000c0d0e7389 */ /* 0x0000a400000c000b */
[----:B012---:R-:W-:Y:S01]  /*2ee50*/  ENDCOLLECTIVE ;  /* 0x000000000000791b */ /* 0x007fe20003800000 */
.L_x_3483:
[----:B------:R-:W-:Y:S05]  /*2ee60*/  BSYNC B1 ;  /* 0x0000000000017941 */ /* 0x000fea0003800000 */
.L_x_3482:
[----:B------:R-:W-:Y:S05]  /*2ee70*/  BRA `(.L_x_3484) ;  /* 0xffffff4c00647947 */ /* 0x000fea000383ffff */
.L_x_3179:
[----:B------:R-:W-:Y:S01]  /*2ee80*/  BSSY B1, `(.L_x_3485) ;  /* 0x0000006000017945 */ /* 0x000fe20003800000 */
[----:B------:R-:W-:-:S07]  /*2ee90*/  IMAD.MOV.U32 R15, RZ, RZ, -0x1 ;  /* 0xffffffffff0f7424 */ /* 0x000fce00078e00ff */
[----:B012---:R-:W-:Y:S05]  /*2eea0*/  WARPSYNC.COLLECTIVE R15, `(.L_x_3486) ;  /* 0x000000000f0c7348 */ /* 0x007fea0003c00000 */
[----:B------:R-:W-:Y:S02]  /*2eeb0*/  ELECT P6, UR62, PT ;  /* 0x00000000003e782f */ /* 0x000fe400038c0000 */
[----:B------:R-:W-:Y:S01]  /*2eec0*/  MOV R14, UR62 ;  /* 0x0000003e000e7c02 */ /* 0x000fe20008000f00 */
[----:B012---:R-:W-:Y:S10]  /*2eed0*/  ENDCOLLECTIVE ;  /* 0x000000000000791b */ /* 0x007ff40003800000 */
.L_x_3486:
[----:B------:R-:W-:Y:S05]  /*2eee0*/  BSYNC B1 ;  /* 0x0000000000017941 */ /* 0x000fea0003800000 */
.L_x_3485:
[----:B------:R-:W-:Y:S05]  /*2eef0*/  BRA `(.L_x_3178) ;  /* 0xffffff4c005c7947 */ /* 0x000fea000383ffff */
.L_x_3181:
[----:B--2---:R2:W3:Y:S02]  /*2ef00*/  SYNCS.PHASECHK.TRANS64.TRYWAIT P0, [R22+URZ+0x38820], R6 ;  /* 0x03882006160075a7 */ /* 0x0044e4000800017f */
[----:B---3--:R-:W-:Y:S05]  /*2ef10*/  @!P0 NANOSLEEP.SYNCS 0x989680 ;  /* 0x009896800000895d */ /* 0x008fea0003900000 */
[----:B------:R-:W3:Y:S02]  /*2ef20*/  @!P0 SYNCS.PHASECHK.TRANS64 P0, [R22+URZ+0x38820], R6 ;  /* 0x03882006160085a7 */ /* 0x000ee4000800007f */
[----:B---3--:R-:W-:Y:S05]  /*2ef30*/  @!P0 BRA `(.L_x_3181) ;  /* 0xfffffffc00f08947 */ /* 0x008fea000383ffff */
[----:B------:R-:W-:Y:S05]  /*2ef40*/  BRA `(.L_x_3487) ;  /* 0xffffff4c006c7947 */ /* 0x000fea000383ffff */
.L_x_3185:
[----:B-1----:R1:W3:Y:S02]  /*2ef50*/  SYNCS.PHASECHK.TRANS64.TRYWAIT P0, [R10+URZ+0x388a0], R9 ;  /* 0x0388a0090a0075a7 */ /* 0x0022e4000800017f */
[----:B---3--:R-:W-:Y:S05]  /*2ef60*/  @!P0 NANOSLEEP.SYNCS 0x989680 ;  /* 0x009896800000895d */ /* 0x008fea0003900000 */
[----:B------:R-:W3:Y:S02]  /*2ef70*/  @!P0 SYNCS.PHASECHK.TRANS64 P0, [R10+URZ+0x388a0], R9 ;  /* 0x0388a0090a0085a7 */ /* 0x000ee4000800007f */
[----:B---3--:R-:W-:Y:S05]  /*2ef80*/  @!P0 BRA `(.L_x_3185) ;  /* 0xfffffffc00f08947 */ /* 0x008fea000383ffff */
[----:B------:R-:W-:Y:S05]  /*2ef90*/  BRA `(.L_x_3488) ;  /* 0xffffff4c00847947 */ /* 0x000fea000383ffff */
.L_x_3191:
[----:B0-----:R0:W2:Y:S02]  /*2efa0*/  SYNCS.PHASECHK.TRANS64.TRYWAIT P0, [R10+URZ+0x388c0], R9 ;  /* 0x0388c0090a0075a7 */ /* 0x0010a4000800017f */
[----:B--2---:R-:W-:Y:S05]  /*2efb0*/  @!P0 NANOSLEEP.SYNCS 0x989680 ;  /* 0x009896800000895d */ /* 0x004fea0003900000 */
[----:B------:R-:W2:Y:S02]  /*2efc0*/  @!P0 SYNCS.PHASECHK.TRANS64 P0, [R10+URZ+0x388c0], R9 ;  /* 0x0388c0090a0085a7 */ /* 0x000ea4000800007f */
[----:B--2---:R-:W-:Y:S05]  /*2efd0*/  @!P0 BRA `(.L_x_3191) ;  /* 0xfffffffc00f08947 */ /* 0x004fea000383ffff */
[----:B------:R-:W-:Y:S05]  /*2efe0*/  BRA `(.L_x_3489) ;  /* 0xffffff5000407947 */ /* 0x000fea000383ffff */
.L_x_3199:
[----:B0-----:R0:W1:Y:S02]  /*2eff0*/  SYNCS.PHASECHK.TRANS64.TRYWAIT P1, [R9+URZ+0x388a0], R8 ;  /* 0x0388a008090075a7 */ /* 0x001064000802017f */
[----:B-1----:R-:W-:Y:S05]  /*2f000*/  @!P1 NANOSLEEP.SYNCS 0x989680 ;  /* 0x009896800000995d */ /* 0x002fea0003900000 */
[----:B------:R-:W1:Y:S02]  /*2f010*/  @!P1 SYNCS.PHASECHK.TRANS64 P1, [R9+URZ+0x388a0], R8 ;  /* 0x0388a008090095a7 */ /* 0x000e64000802007f */
[----:B-1----:R-:W-:Y:S05]  /*2f020*/  @!P1 BRA `(.L_x_3199) ;  /* 0xfffffffc00f09947 */ /* 0x002fea000383ffff */
[----:B------:R-:W-:Y:S05]  /*2f030*/  BRA `(.L_x_3490) ;  /* 0xffffff5400387947 */ /* 0x000fea000383ffff */
.L_x_3205:
[----:B-1----:R1:W2:Y:S02]  /*2f040*/  SYNCS.PHASECHK.TRANS64.TRYWAIT P1, [R9+URZ+0x388c0], R8 ;  /* 0x0388c008090075a7 */ /* 0x0022a4000802017f */
[----:B--2---:R-:W-:Y:S05]  /*2f050*/  @!P1 NANOSLEEP.SYNCS 0x989680 ;  /* 0x009896800000995d */ /* 0x004fea0003900000 */
[----:B------:R-:W2:Y:S02]  /*2f060*/  @!P1 SYNCS.PHASECHK.TRANS64 P1, [R9+URZ+0x388c0], R8 ;  /* 0x0388c008090095a7 */ /* 0x000ea4000802007f */
[----:B--2---:R-:W-:Y:S05]  /*2f070*/  @!P1 BRA `(.L_x_3205) ;  /* 0xfffffffc00f09947 */ /* 0x004fea000383ffff */
[----:B------:R-:W-:Y:S05]  /*2f080*/  BRA `(.L_x_3491) ;  /* 0xffffff5400f07947 */ /* 0x000fea000383ffff */
.L_x_3221:
[----:B------:R-:W1:Y:S01]  /*2f090*/  S2R R20, SR_TID.X ;  /* 0x0000000000147919 */ /* 0x000e620000002100 */
[----:B------:R-:W-:Y:S01]  /*2f0a0*/  BSSY B0, `(.L_x_3492) ;  /* 0x000000a000007945 */ /* 0x000fe20003800000 */
[----:B------:R-:W-:Y:S01]  /*2f0b0*/  IMAD.MOV.U32 R12, RZ, RZ, RZ ;  /* 0x000000ffff0c7224 */ /* 0x000fe200078e00ff */
[----:B------:R-:W-:Y:S01]  /*2f0c0*/  MOV R15, 0xffffffff ;  /* 0xffffffff000f7802 */ /* 0x000fe20000000f00 */
[----:B------:R-:W-:Y:S01]  /*2f0d0*/  IMAD.MOV.U32 R11, RZ, RZ, 0x1f ;  /* 0x0000001fff0b7424 */ /* 0x000fe200078e00ff */
[----:B-1----:R-:W-:-:S04]  /*2f0e0*/  SHF.R.U32.HI R9, RZ, 0x5, R20 ;  /* 0x00000005ff097819 */ /* 0x002fc80000011614 */
[----:B------:R-:W-:-:S05]  /*2f0f0*/  LOP3.LUT R9, R9, 0x3, RZ, 0xc0, !PT ;  /* 0x0000000309097812 */ /* 0x000fca00078ec0ff */
[----:B------:R-:W-:-:S07]  /*2f100*/  IMAD.MOV.U32 R13, RZ, RZ, R9 ;  /* 0x000000ffff0d7224 */ /* 0x000fce00078e0009 */
[----:B0----5:R-:W-:Y:S05]  /*2f110*/  WARPSYNC.COLLECTIVE R15, `(.L_x_3493) ;  /* 0x000000000f087348 */ /* 0x021fea0003c00000 */
[----:B------:R1:W2:Y:S02]  /*2f120*/  SHFL.IDX P6, R14, R13, R12, R11 ;  /* 0x0000000c0d0e7389 */ /* 0x0002a400000c000b */
[----:B012--5:R-:W-:Y:S01]  /*2f130*/  ENDCOLLECTIVE ;  /* 0x000000000000791b */ /* 0x027fe20003800000 */
.L_x_3493:
[----:B------:R-:W-:Y:S05]  /*2f140*/  BSYNC B0 ;  /* 0x0000000000007941 */ /* 0x000fea0003800000 */
.L_x_3492:
[----:B------:R-:W-:Y:S05]  /*2f150*/  BRA `(.L_x_3494) ;  /* 0xffffff6400547947 */ /* 0x000fea000383ffff */
.L_x_3224:
[----:B0-----:R0:W1:Y:S02]  /*2f160*/  SYNCS.PHASECHK.TRANS64.TRYWAIT P0, [R6+URZ+0x38880], R20 ;  /* 0x03888014060075a7 */ /* 0x001064000800017f */
[----:B-1----:R-:W-:Y:S05]  /*2f170*/  @!P0 NANOSLEEP.SYNCS 0x989680 ;  /* 0x009896800000895d */ /* 0x002fea0003900000 */
[----:B------:R-:W1:Y:S02]  /*2f180*/  @!P0 SYNCS.PHASECHK.TRANS64 P0, [R6+URZ+0x38880], R20 ;  /* 0x03888014060085a7 */ /* 0x000e64000800007f */
[----:B-1----:R-:W-:Y:S05]  /*2f190*/  @!P0 BRA `(.L_x_3224) ;  /* 0xfffffffc00f08947 */ /* 0x002fea000383ffff */
[----:B------:R-:W-:Y:S05]  /*2f1a0*/  BRA `(.L_x_3495) ;  /* 0xffffff6400747947 */ /* 0x000fea000383ffff */
.L_x_3225:
[----:B------:R-:W-:Y:S01]  /*2f1b0*/  BSSY B0, `(.L_x_3496) ;  /* 0x0000008000007945 */ /* 0x000fe20003800000 */
[----:B------:R-:W-:Y:S02]  /*2f1c0*/  IMAD.MOV.U32 R13, RZ, RZ, R8 ;  /* 0x000000ffff0d7224 */ /* 0x000fe400078e0008 */
[----:B-1----:R-:W-:Y:S02]  /*2f1d0*/  IMAD.MOV.U32 R12, RZ, RZ, RZ ;  /* 0x000000ffff0c7224 */ /* 0x002fe400078e00ff */
[----:B------:R-:W-:Y:S02]  /*2f1e0*/  IMAD.MOV.U32 R11, RZ, RZ, 0x181f ;  /* 0x0000181fff0b7424 */ /* 0x000fe400078e00ff */
[----:B------:R-:W-:-:S07]  /*2f1f0*/  IMAD.MOV.U32 R15, RZ, RZ, -0x1 ;  /* 0xffffffffff0f7424 */ /* 0x000fce00078e00ff */
[----:B0-----:R-:W-:Y:S05]  /*2f200*/  WARPSYNC.COLLECTIVE R15, `(.L_x_3497) ;  /* 0x000000000f087348 */ /* 0x001fea0003c00000 */
[----:B------:R1:W2:Y:S02]  /*2f210*/  SHFL.IDX P6, R14, R13, R12, R11 ;  /* 0x0000000c0d0e7389 */ /* 0x0002a400000c000b */
[----:B012---:R-:W-:Y:S01]  /*2f220*/  ENDCOLLECTIVE ;  /* 0x000000000000791b */ /* 0x007fe20003800000 */
.L_x_3497:
[----:B------:R-:W-:Y:S05]  /*2f230*/  BSYNC B0 ;  /* 0x0000000000007941 */ /* 0x000fea0003800000 */
.L_x_3496:
[----:B------:R-:W-:Y:S01]  /*2f240*/  MOV R13, R7 ;  /* 0x00000007000d7202 */ /* 0x000fe20000000f00 */
[----:B------:R-:W-:Y:S01]  /*2f250*/  IMAD.MOV.U32 R12, RZ, RZ, RZ ;  /* 0x000000ffff0c7224 */ /* 0x000fe200078e00ff */
[----:B------:R-:W0:Y:S01]  /*2f260*/  LDC R25, c[0x0][0x2f4] ;  /* 0x0000bd00ff197b82 */ /* 0x000e220000000800 */
[----:B------:R-:W-:Y:S01]  /*2f270*/  IMAD.MOV.U32 R11, RZ, RZ, 0x181f ;  /* 0x0000181fff0b7424 */ /* 0x000fe200078e00ff */
[----:B------:R-:W-:Y:S01]  /*2f280*/  LOP3.LUT R21, R30, 0x80, RZ, 0xfc, !PT ;  /* 0x000000801e157812 */ /* 0x000fe200078efcff */
[----:B------:R-:W-:Y:S02]  /*2f290*/  IMAD.MOV.U32 R15, RZ, RZ, -0x1 ;  /* 0xffffffffff0f7424 */ /* 0x000fe400078e00ff */
[----:B------:R-:W-:-:S07]  /*2f2a0*/  IMAD.MOV.U32 R3, RZ, RZ, R14 ;  /* 0x000000ffff037224 */ /* 0x000fce00078e000e */
[----:B0-----:R-:W-:Y:S05]  /*2f2b0*/  WARPSYNC.COLLECTIVE R15, `(.L_x_3498) ;  /* 0x000000000f087348 */ /* 0x001fea0003c00000 */
[----:B------:R1:W2:Y:S02]  /*2f2c0*/  SHFL.IDX P6, R14, R13, R12, R11 ;  /* 0x0000000c0d0e7389 */ /* 0x0002a400000c000b */
[----:B012---:R-:W-:Y:S01]  /*2f2d0*/  ENDCOLLECTIVE ;  /* 0x000000000000791b */ /* 0x007fe20003800000 */
.L_x_3498:
[----:B------:R-:W-:Y:S02]  /*2f2e0*/  IADD3 R5, R22, R5, RZ ;  /* 0x0000000516057210 */ /* 0x000fe40007ffe0ff */
        /* <DEDUP_REMOVED lines=8> */
.L_x_3499:
[----:B------:R-:W-:-:S05]  /*2f370*/  IADD3 R2, P0, R30, R2, RZ ;  /* 0x000000021e027210 */ /* 0x000fca0007f1e0ff */
[----:B------:R-:W-:Y:S01]  /*2f380*/  IMAD.X R3, RZ, RZ, R3, P0 ;  /* 0x000000ffff037224 */ /* 0x000fe200000e0603 */
[----:B------:R-:W-:Y:S02]  /*2f390*/  ISETP.GE.AND P0, PT, R21, R25, PT ;  /* 0x000000191500720c */ /* 0x000fe40003f06270 */
[----:B------:R-:W5:Y:S01]  /*2f3a0*/  LDL.LU R21, [R1] ;  /* 0x0000000001157983 */ /* 0x000f620000300800 */
[C---:B------:R-:W-:Y:S01]  /*2f3b0*/  ISETP.GE.AND P3, PT, R27.reuse, 0x11, PT ;  /* 0x000000111b00780c */ /* 0x040fe20003f66270 */
[----:B------:R-:W-:Y:S02]  /*2f3c0*/  IMAD.MOV.U32 R13, RZ, RZ, R7 ;  /* 0x000000ffff0d7224 */ /* 0x000fe400078e0007 */
[----:B------:R-:W-:Y:S01]  /*2f3d0*/  @!PT LDS RZ, [RZ] ;  /* 0x00000000fffff984 */ /* 0x000fe20000000800 */
[----:B------:R-:W-:Y:S01]  /*2f3e0*/  @!PT LDS RZ, [RZ] ;  /* 0x00000000fffff984 */ /* 0x000fe20000000800 */
[----:B------:R-:W-:Y:S01]  /*2f3f0*/  @!PT LDS RZ, [RZ] ;  /* 0x00000000fffff984 */ /* 0x000fe20000000800 */
[----:B------:R-:W-:Y:S01]  /*2f400*/  LDGSTS.E.BYPASS.LTC128B.128 [R5+0x10400], desc[UR36][R2.64], !P2 ;  /* 0x1040000002057fae */ /* 0x000fe2000d101d64 */
[C---:B------:R-:W-:Y:S02]  /*2f410*/  ISETP.LT.OR P2, PT, R27.reuse, 0x1, P0 ;  /* 0x000000011b00780c */ /* 0x040fe40000741670 */
[----:B------:R-:W-:-:S02]  /*2f420*/  ISETP.GE.AND P5, PT, R27, 0x31, PT ;  /* 0x000000311b00780c */ /* 0x000fc40003fa6270 */
[----:B------:R-:W-:-:S09]  /*2f430*/  ISETP.GE.AND P4, PT, R27, 0x41, PT ;  /* 0x000000411b00780c */ /* 0x000fd20003f86270 */
[----:B------:R0:W-:Y:S02]  /*2f440*/  LDGSTS.E.BYPASS.LTC128B.128 [R5+0x14400], desc[UR36][R2.64+0x80], !P2 ;  /* 0x1440008002057fae */ /* 0x0001e4000d101d64 */
[----:B0-----:R-:W-:-:S07]  /*2f450*/  IMAD.MOV.U32 R3, RZ, RZ, R14 ;  /* 0x000000ffff037224 */ /* 0x001fce00078e000e */
[----:B-----5:R-:W-:Y:S05]  /*2f460*/  WARPSYNC.COLLECTIVE R15, `(.L_x_3500) ;  /* 0x000000000f087348 */ /* 0x020fea0003c00000 */
[----:B------:R0:W1:Y:S02]  /*2f470*/  SHFL.IDX P6, R14, R13, R12, R11 ;  /* 0x0000000c0d0e7389 */ /* 0x00006400000c000b */
[----:B01---5:R-:W-:Y:S01]  /*2f480*/  ENDCOLLECTIVE ;  /* 0x000000000000791b */ /* 0x023fe20003800000 */
.L_x_3500:
[----:B------:R-:W-:Y:S02]  /*2f490*/  IMAD.MOV.U32 R13, RZ, RZ, R8 ;  /* 0x000000ffff0d7224 */ /* 0x000fe400078e0008 */
[----:B------:R-:W-:Y:S02]  /*2f4a0*/  IMAD.MOV.U32 R12, RZ, RZ, 0x2 ;  /* 0x00000002ff0c7424 */ /* 0x000fe400078e00ff */
[----:B------:R-:W-:-:S07]  /*2f4b0*/  IMAD.MOV.U32 R2, RZ, RZ, R14 ;  /* 0x000000ffff027224 */ /* 0x000fce00078e000e */
[----:B------:R-:W-:Y:S05]  /*2f4c0*/  WARPSYNC.COLLECTIVE R15, `(.L_x_3501) ;  /* 0x000000000f087348 */ /* 0x000fea0003c00000 */
[----:B------:R0:W1:Y:S02]  /*2f4d0*/  SHFL.IDX P6, R14, R13, R12, R11 ;  /* 0x0000000c0d0e7389 */ /* 0x00006400000c000b */
[----:B01----:R-:W-:Y:S01]  /*2f4e0*/  ENDCOLLECTIVE ;  /* 0x000000000000791b */ /* 0x003fe20003800000 */
.L_x_3501:
[----:B------:R-:W-:-:S04]  /*2f4f0*/  IADD3 R2, P2, R30, R2, RZ ;  /* 0x000000021e027210 */ /* 0x000fc80007f5e0ff */
[----:B------:R-:W-:Y:S02]  /*2f500*/  IADD3.X R3, RZ, R3, RZ, P2, !PT ;  /* 0x00000003ff037210 */ /* 0x000fe400017fe4ff */
        /* <DEDUP_REMOVED lines=12> */
.L_x_3502:
[----:B------:R-:W-:Y:S02]  /*2f5d0*/  IMAD.MOV.U32 R13, RZ, RZ, R8 ;  /* 0x000000ffff0d7224 */ /* 0x000fe400078e0008 */
[----:B------:R-:W-:Y:S02]  /*2f5e0*/  IMAD.MOV.U32 R12, RZ, RZ, 0x3 ;  /* 0x00000003ff0c7424 */ /* 0x000fe400078e00ff */
[----:B------:R-:W-:-:S07]  /*2f5f0*/  IMAD.MOV.U32 R2, RZ, RZ, R14 ;  /* 0x000000ffff027224 */ /* 0x000fce00078e000e */
[----:B------:R-:W-:Y:S05]  /*2f600*/  WARPSYNC.COLLECTIVE R15, `(.L_x_3503) ;  /* 0x000000000f087348 */ /* 0x000fea0003c00000 */
[----:B------:R0:W1:Y:S02]  /*2f610*/  SHFL.IDX P6, R14, R13, R12, R11 ;  /* 0x0000000c0d0e7389 */ /* 0x00006400000c000b */
[----:B01----:R-:W-:Y:S01]  /*2f620*/  ENDCOLLECTIVE ;  /* 0x000000000000791b */ /* 0x003fe20003800000 */
.L_x_3503:
        /* <DEDUP_REMOVED lines=14> */
.L_x_3504:
[----:B------:R-:W-:Y:S02]  /*2f710*/  IMAD.MOV.U32 R13, RZ, RZ, R8 ;  /* 0x000000ffff0d7224 */ /* 0x000fe400078e0008 */
[----:B------:R-:W-:Y:S02]  /*2f720*/  IMAD.MOV.U32 R12, RZ, RZ, 0x4 ;  /* 0x00000004ff0c7424 */ /* 0x000fe400078e00ff */
[----:B------:R-:W-:-:S07]  /*2f730*/  IMAD.MOV.U32 R2, RZ, RZ, R14 ;  /* 0x000000ffff027224 */ /* 0x000fce00078e000e */
[----:B------:R-:W-:Y:S05]  /*2f740*/  WARPSYNC.COLLECTIVE R15, `(.L_x_3505) ;  /* 0x000000000f087348 */ /* 0x000fea0003c00000 */
[----:B------:R0:W1:Y:S02]  /*2f750*/  SHFL.IDX P6, R14, R13, R12, R11 ;  /* 0x0000000c0d0e7389 */ /* 0x00006400000c000b */
[----:B01----:R-:W-:Y:S01]  /*2f760*/  ENDCOLLECTIVE ;  /* 0x000000000000791b */ /* 0x003fe20003800000 */
.L_x_3505:
        /* <DEDUP_REMOVED lines=14> */
.L_x_3506:
[----:B------:R-:W-:Y:S02]  /*2f850*/  IMAD.MOV.U32 R13, RZ, RZ, R8 ;  /* 0x000000ffff0d7224 */ /* 0x000fe400078e0008 */
[----:B------:R-:W-:Y:S02]  /*2f860*/  IMAD.MOV.U32 R12, RZ, RZ, 0x5 ;  /* 0x00000005ff0c7424 */ /* 0x000fe400078e00ff */
[----:B------:R-:W-:-:S07]  /*2f870*/  IMAD.MOV.U32 R2, RZ, RZ, R14 ;  /* 0x000000ffff027224 */ /* 0x000fce00078e000e */
[----:B------:R-:W-:Y:S05]  /*2f880*/  WARPSYNC.COLLECTIVE R15, `(.L_x_3507) ;  /* 0x000000000f087348 */ /* 0x000fea0003c00000 */
[----:B------:R0:W1:Y:S02]  /*2f890*/  SHFL.IDX P6, R14, R13, R12, R11 ;  /* 0x0000000c0d0e7389 */ /* 0x00006400000c000b */
[----:B01----:R-:W-:Y:S01]  /*2f8a0*/  ENDCOLLECTIVE ;  /* 0x000000000000791b */ /* 0x003fe20003800000 */
.L_x_3507:
[----:B------:R-:W-:-:S04]  /*2f8b0*/  IADD3 R2, P2, R30, R2, RZ ;  /* 0x000000021e027210 */ /* 0x000fc80007f5e0ff */
[----:B------:R-:W-:Y:S02]  /*2f8c0*/  IADD3.X R3, RZ, R3, RZ, P2, !PT ;  /* 0x00000003ff037210 */ /* 0x000fe400017fe4ff */
[----:B------:R-:W-:Y:S01]  /*2f8d0*/  ISETP.LT.OR P2, PT, R27, 0x41, P1 ;  /* 0x000000411b00780c */ /* 0x000fe20000f41670 */
[----:B------:R-:W-:Y:S01]  /*2f8e0*/  IMAD.MOV.U32 R13, RZ, RZ, R7 ;  /* 0x000000ffff0d7224 */ /* 0x000fe200078e0007 */
[----:B------:R-:W-:-:S04]  /*2f8f0*/  LOP3.LUT R21, R21, 0xffffffef, RZ, 0xc0, !PT ;  /* 0xffffffef15157812 */ /* 0x000fc800078ec0ff */
[----:B------:R-:W-:Y:S02]  /*2f900*/  @P3 LOP3.LUT R21, R21, 0x10, RZ, 0xfc, !PT ;  /* 0x0000001015153812 */ /* 0x000fe400078efcff */
[----:B------:R-:W-:-:S05]  /*2f910*/  ISETP.GE.AND P3, PT, R27, 0x51, PT ;  /* 0x000000511b00780c */ /* 0x000fca0003f66270 */
[----:B------:R-:W-:Y:S01]  /*2f920*/  @!PT LDS RZ, [RZ] ;  /* 0x00000000fffff984 */ /* 0x000fe20000000800 */
[----:B------:R-:W-:Y:S01]  /*2f930*/  @!PT LDS RZ, [RZ] ;  /* 0x00000000fffff984 */ /* 0x000fe20000000800 */
[----:B------:R-:W-:Y:S01]  /*2f940*/  @!PT LDS RZ, [RZ] ;  /* 0x00000000fffff984 */ /* 0x000fe20000000800 */
[----:B------:R-:W-:Y:S01]  /*2f950*/  LDGSTS.E.BYPASS.LTC128B.128 [R5+0x12400], desc[UR36][R2.64], !P2 ;  /* 0x1240000002057fae */ /* 0x000fe2000d101d64 */
[----:B------:R-:W-:Y:S02]  /*2f960*/  ISETP.LT.OR P2, PT, R27, 0x41, P0 ;  /* 0x000000411b00780c */ /* 0x000fe40000741670 */
[----:B------:R-:W-:-:S11]  /*2f970*/  LOP3.LUT R21, R21, 0xfffffff7, RZ, 0xc0, !PT ;  /* 0xfffffff715157812 */ /* 0x000fd600078ec0ff */
[----:B------:R0:W-:Y:S02]  /*2f980*/  LDGSTS.E.BYPASS.LTC128B.128 [R5+0x16400], desc[UR36][R2.64+0x80], !P2 ;  /* 0x1640008002057fae */ /* 0x0001e4000d101d64 */
[----:B0-----:R-:W-:-:S07]  /*2f990*/  IMAD.MOV.U32 R3, RZ, RZ, R14 ;  /* 0x000000ffff037224 */ /* 0x001fce00078e000e */
[----:B------:R-:W-:Y:S05]  /*2f9a0*/  WARPSYNC.COLLECTIVE R15, `(.L_x_3508) ;  /* 0x000000000f087348 */ /* 0x000fea0003c00000 */
[----:B------:R0:W1:Y:S02]  /*2f9b0*/  SHFL.IDX P6, R14, R13, R12, R11 ;  /* 0x0000000c0d0e7389 */ /* 0x00006400000c000b */
[----:B01----:R-:W-:Y:S01]  /*2f9c0*/  ENDCOLLECTIVE ;  /* 0x000000000000791b */ /* 0x003fe20003800000 */
.L_x_3508:
[----:B------:R-:W-:Y:S02]  /*2f9d0*/  IMAD.MOV.U32 R13, RZ, RZ, R8 ;  /* 0x000000ffff0d7224 */ /* 0x000fe400078e0008 */
[----:B------:R-:W-:Y:S02]  /*2f9e0*/  IMAD.MOV.U32 R12, RZ, RZ, 0x6 ;  /* 0x00000006ff0c7424 */ /* 0x000fe400078e00ff */
[----:B------:R-:W-:-:S07]  /*2f9f0*/  IMAD.MOV.U32 R2, RZ, RZ, R14 ;  /* 0x000000ffff027224 */ /* 0x000fce00078e000e */
[----:B------:R-:W-:Y:S05]  /*2fa00*/  WARPSYNC.COLLECTIVE R15, `(.L_x_3509) ;  /* 0x000000000f087348 */ /* 0x000fea0003c00000 */
[----:B------:R0:W1:Y:S02]  /*2fa10*/  SHFL.IDX P6, R14, R13, R12, R11 ;  /* 0x0000000c0d0e7389 */ /* 0x00006400000c000b */
[----:B01----:R-:W-:Y:S01]  /*2fa20*/  ENDCOLLECTIVE ;  /* 0x000000000000791b */ /* 0x003fe20003800000 */
.L_x_3509:
        /* <DEDUP_REMOVED lines=14> */
.L_x_3510:
[----:B------:R-:W-:Y:S02]  /*2fb10*/  IMAD.MOV.U32 R13, RZ, RZ, R8 ;  /* 0x000000ffff0d7224 */ /* 0x000fe400078e0008 */
[----:B------:R-:W-:Y:S02]  /*2fb20*/  IMAD.MOV.U32 R12, RZ, RZ, 0x7 ;  /* 0x00000007ff0c7424 */ /* 0x000fe400078e00ff */
[----:B------:R-:W-:-:S07]  /*2fb30*/  IMAD.MOV.U32 R2, RZ, RZ, R14 ;  /* 0x000000ffff027224 */ /* 0x000fce00078e000e */
[----:B------:R-:W-:Y:S05]  /*2fb40*/  WARPSYNC.COLLECTIVE R15, `(.L_x_3511) ;  /* 0x000000000f087348 */ /* 0x000fea0003c00000 */
[----:B------:R0:W1:Y:S02]  /*2fb50*/  SHFL.IDX P6, R14, R13, R12, R11 ;  /* 0x0000000c0d0e7389 */ /* 0x00006400000c000b */
[----:B01----:R-:W-:Y:S01]  /*2fb60*/  ENDCOLLECTIVE ;  /* 0x000000000000791b */ /* 0x003fe20003800000 */
.L_x_3511:
[----:B------:R-:W-:-:S04]  /*2fb70*/  IADD3 R2, P2, R30, R2, RZ ;  /* 0x000000021e027210 */ /* 0x000fc80007f5e0ff */
[----:B------:R-:W-:Y:S02]  /*2fb80*/  IADD3.X R3, RZ, R3, RZ, P2, !PT ;  /* 0x00000003ff037210 */ /* 0x000fe400017fe4ff */
        /* <DEDUP_REMOVED lines=11> */
.L_x_3512:
        /* <DEDUP_REMOVED lines=10> */
[----:B------:R-:W-:-:S05]  /*2fce0*/  @P6 LOP3.LUT R21, R21, 0x40, RZ, 0xfc, !PT ;  /* 0x0000004015156812 */ /* 0x000fca00078efcff */
[----:B------:R3:W-:Y:S01]  /*2fcf0*/  STL [R1], R21 ;  /* 0x0000001501007387 */ /* 0x0007e20000100800 */
[----:B------:R-:W-:Y:S05]  /*2fd00*/  BRA `(.L_x_3513) ;  /* 0xffffff6000487947 */ /* 0x000fea000383ffff */
.L_x_3230:
[----:B----4-:R4:W0:Y:S02]  /*2fd10*/  SYNCS.PHASECHK.TRANS64.TRYWAIT P0, [R6+URZ+0x38840], R20 ;  /* 0x03884014060075a7 */ /* 0x010824000800017f */
[----:B0-----:R-:W-:Y:S05]  /*2fd20*/  @!P0 NANOSLEEP.SYNCS 0x989680 ;  /* 0x009896800000895d */ /* 0x001fea0003900000 */
[----:B------:R-:W0:Y:S02]  /*2fd30*/  @!P0 SYNCS.PHASECHK.TRANS64 P0, [R6+URZ+0x38840], R20 ;  /* 0x03884014060085a7 */ /* 0x000e24000800007f */
[----:B0-----:R-:W-:Y:S05]  /*2fd40*/  @!P0 BRA `(.L_x_3230) ;  /* 0xfffffffc00f08947 */ /* 0x001fea000383ffff */
[----:B------:R-:W-:Y:S05]  /*2fd50*/  BRA `(.L_x_3514) ;  /* 0xffffff6000a47947 */ /* 0x000fea000383ffff */
.L_x_3231:
[----:B------:R-:W-:Y:S01]  /*2fd60*/  BSSY B0, `(.L_x_3515) ;  /* 0x0000008000007945 */ /* 0x000fe20003800000 */
[----:B------:R-:W-:Y:S01]  /*2fd70*/  MOV R13, R0 ;  /* 0x00000000000d7202 */ /* 0x000fe20000000f00 */
[----:B------:R-:W-:Y:S02]  /*2fd80*/  IMAD.MOV.U32 R12, RZ, RZ, RZ ;  /* 0x000000ffff0c7224 */ /* 0x000fe400078e00ff */
[----:B------:R-:W-:Y:S02]  /*2fd90*/  IMAD.MOV.U32 R11, RZ, RZ, 0x181f ;  /* 0x0000181fff0b7424 */ /* 0x000fe400078e00ff */
[----:B------:R-:W-:-:S07]  /*2fda0*/  IMAD.MOV.U32 R15, RZ, RZ, -0x1 ;  /* 0xffffffffff0f7424 */ /* 0x000fce00078e00ff */
[----:B--2-45:R-:W-:Y:S05]  /*2fdb0*/  WARPSYNC.COLLECTIVE R15, `(.L_x_3516) ;  /* 0x000000000f087348 */ /* 0x034fea0003c00000 */
[----:B------:R0:W1:Y:S02]  /*2fdc0*/  SHFL.IDX P6, R14, R13, R12, R11 ;  /* 0x0000000c0d0e7389 */ /* 0x00006400000c000b */
[----:B012-45:R-:W-:Y:S01]  /*2fdd0*/  ENDCOLLECTIVE ;  /* 0x000000000000791b */ /* 0x037fe20003800000 */
.L_x_3516:
[----:B------:R-:W-:Y:S05]  /*2fde0*/  BSYNC B0 ;  /* 0x0000000000007941 */ /* 0x000fea0003800000 */
.L_x_3515:
        /* <DEDUP_REMOVED lines=8> */
.L_x_3517:
[----:B------:R-:W-:Y:S01]  /*2fe70*/  IMAD.MOV.U32 R13, RZ, RZ, R0 ;  /* 0x000000ffff0d7224 */ /* 0x000fe200078e0000 */
[----:B------:R-:W-:Y:S02]  /*2fe80*/  MOV R12, 0x1 ;  /* 0x00000001000c7802 */ /* 0x000fe40000000f00 */
        /* <DEDUP_REMOVED lines=16> */
.L_x_3518:
[----:B------:R-:W-:Y:S02]  /*2ff90*/  IMAD.MOV.U32 R13, RZ, RZ, R4 ;  /* 0x000000ffff0d7224 */ /* 0x000fe400078e0004 */
[----:B------:R-:W-:-:S07]  /*2ffa0*/  IMAD.MOV.U32 R2, RZ, RZ, R14 ;  /* 0x000000ffff027224 */ /* 0x000fce00078e000e */
[----:B------:R-:W-:Y:S05]  /*2ffb0*/  WARPSYNC.COLLECTIVE R15, `(.L_x_3519) ;  /* 0x000000000f087348 */ /* 0x000fea0003c00000 */
[----:B------:R0:W1:Y:S02]  /*2ffc0*/  SHFL.IDX P6, R14, R13, R12, R11 ;  /* 0x0000000c0d0e7389 */ /* 0x00006400000c000b */
[----:B01----:R-:W-:Y:S01]  /*2ffd0*/  ENDCOLLECTIVE ;  /* 0x000000000000791b */ /* 0x003fe20003800000 */
.L_x_3519:
        /* <DEDUP_REMOVED lines=18> */
.L_x_3520:
[----:B------:R-:W-:Y:S02]  /*30100*/  IMAD.MOV.U32 R13, RZ, RZ, R4 ;  /* 0x000000ffff0d7224 */ /* 0x000fe400078e0004 */
[----:B------:R-:W-:-:S07]  /*30110*/  IMAD.MOV.U32 R2, RZ, RZ, R14 ;  /* 0x000000ffff027224 */ /* 0x000fce00078e000e */
[----:B------:R-:W-:Y:S05]  /*30120*/  WARPSYNC.COLLECTIVE R15, `(.L_x_3521) ;  /* 0x000000000f087348 */ /* 0x000fea0003c00000 */
[----:B------:R0:W1:Y:S02]  /*30130*/  SHFL.IDX P6, R14, R13, R12, R11 ;  /* 0x0000000c0d0e7389 */ /* 0x00006400000c000b */
[----:B01----:R-:W-:Y:S01]  /*30140*/  ENDCOLLECTIVE ;  /* 0x000000000000791b */ /* 0x003fe20003800000 */
.L_x_3521:
        /* <DEDUP_REMOVED lines=18> */
.L_x_3522:
[----:B------:R-:W-:Y:S02]  /*30270*/  IMAD.MOV.U32 R13, RZ, RZ, R4 ;  /* 0x000000ffff0d7224 */ /* 0x000fe400078e0004 */
[----:B------:R-:W-:-:S07]  /*30280*/  IMAD.MOV.U32 R2, RZ, RZ, R14 ;  /* 0x000000ffff027224 */ /* 0x000fce00078e000e */
[----:B------:R-:W-:Y:S05]  /*30290*/  WARPSYNC.COLLECTIVE R15, `(.L_x_3523) ;  /* 0x000000000f087348 */ /* 0x000fea0003c00000 */
[----:B------:R0:W1:Y:S02]  /*302a0*/  SHFL.IDX P6, R14, R13, R12, R11 ;  /* 0x0000000c0d0e7389 */ /* 0x00006400000c000b */
[----:B01----:R-:W-:Y:S01]  /*302b0*/  ENDCOLLECTIVE ;  /* 0x000000000000791b */ /* 0x003fe20003800000 */
.L_x_3523:
[----:B------:R-:W-:Y:S01]  /*302c0*/  IMAD.MOV.U32 R13, RZ, RZ, R0 ;  /* 0x000000ffff0d7224 */ /* 0x000fe200078e0000 */
[----:B------:R-:W-:Y:S01]  /*302d0*/  MOV R12, 0x4 ;  /* 0x00000004000c7802 */ /* 0x000fe20000000f00 */
[----:B------:R-:W-:Y:S01]  /*302e0*/  IMAD.MOV.U32 R3, RZ, RZ, R14 ;  /* 0x000000ffff037224 */ /* 0x000fe200078e000e */
[----:B------:R-:W-:-:S04]  /*302f0*/  ISETP.GE.AND P6, PT, R30, R8, PT ;  /* 0x000000081e00720c */ /* 0x000fc80003fc6270 */
[----:B------:R-:W-:-:S05]  /*30300*/  @P5 IADD3 R3, P0, R30, R3, RZ ;  /* 0x000000031e035210 */ /* 0x000fca0007f1e0ff */
[----:B------:R-:W-:-:S05]  /*30310*/  @P5 IMAD.X R2, RZ, RZ, R2, P0 ;  /* 0x000000ffff025224 */ /* 0x000fca00000e0602 */
        /* <DEDUP_REMOVED lines=10> */
.L_x_3524:
        /* <DEDUP_REMOVED lines=10> */
.L_x_3525:
[----:B------:R-:W-:Y:S01]  /*30460*/  IMAD.MOV.U32 R13, RZ, RZ, R0 ;  /* 0x000000ffff0d7224 */ /* 0x000fe200078e0000 */
[----:B------:R-:W-:Y:S01]  /*30470*/  MOV R12, 0x5 ;  /* 0x00000005000c7802 */ /* 0x000fe20000000f00 */
[----:B------:R-:W-:-:S07]  /*30480*/  IMAD.MOV.U32 R3, RZ, RZ, R14 ;  /* 0x000000ffff037224 */ /* 0x000fce00078e000e */
[----:B------:R-:W-:Y:S05]  /*30490*/  WARPSYNC.COLLECTIVE R15, `(.L_x_3526) ;  /* 0x000000000f087348 */ /* 0x000fea0003c00000 */
[----:B------:R0:W1:Y:S02]  /*304a0*/  SHFL.IDX P6, R14, R13, R12, R11 ;  /* 0x0000000c0d0e7389 */ /* 0x00006400000c000b */
[----:B01----:R-:W-:Y:S01]  /*304b0*/  ENDCOLLECTIVE ;  /* 0x000000000000791b */ /* 0x003fe20003800000 */
.L_x_3526:
        /* <DEDUP_REMOVED lines=11> */
[----:B0-----:R-:W-:-:S07]  /*30570*/  IMAD.MOV.U32 R2, RZ, RZ, R14 ;  /* 0x000000ffff027224 */ /* 0x001fce00078e000e */
[----:B------:R-:W-:Y:S05]  /*30580*/  WARPSYNC.COLLECTIVE R15, `(.L_x_3527) ;  /* 0x000000000f087348 */ /* 0x000fea0003c00000 */
[----:B------:R0:W1:Y:S02]  /*30590*/  SHFL.IDX P6, R14, R13, R12, R11 ;  /* 0x0000000c0d0e7389 */ /* 0x00006400000c000b */
[----:B01----:R-:W-:Y:S01]  /*305a0*/  ENDCOLLECTIVE ;  /* 0x000000000000791b */ /* 0x003fe20003800000 */
.L_x_3527:
[----:B------:R-:W-:Y:S01]  /*305b0*/  IMAD.MOV.U32 R13, RZ, RZ, R0 ;  /* 0x000000ffff0d7224 */ /* 0x000fe200078e0000 */
[----:B------:R-:W-:Y:S01]  /*305c0*/  MOV R12, 0x6 ;  /* 0x00000006000c7802 */ /* 0x000fe20000000f00 */
[----:B------:R-:W-:-:S07]  /*305d0*/  IMAD.MOV.U32 R3, RZ, RZ, R14 ;  /* 0x000000ffff037224 */ /* 0x000fce00078e000e */
[----:B------:R-:W-:Y:S05]  /*305e0*/  WARPSYNC.COLLECTIVE R15, `(.L_x_3528) ;  /* 0x000000000f087348 */ /* 0x000fea0003c00000 */
[----:B------:R0:W1:Y:S02]  /*305f0*/  SHFL.IDX P6, R14, R13, R12, R11 ;  /* 0x0000000c0d0e7389 */ /* 0x00006400000c000b */
[----:B01----:R-:W-:Y:S01]  /*30600*/  ENDCOLLECTIVE ;  /* 0x000000000000791b */ /* 0x003fe20003800000 */
.L_x_3528:
        /* <DEDUP_REMOVED lines=15> */
.L_x_3529:
[----:B------:R-:W-:Y:S01]  /*30700*/  IMAD.MOV.U32 R13, RZ, RZ, R0 ;  /* 0x000000ffff0d7224 */ /* 0x000fe200078e0000 */
[----:B------:R-:W-:Y:S01]  /*30710*/  MOV R12, 0x7 ;  /* 0x00000007000c7802 */ /* 0x000fe20000000f00 */
[----:B------:R-:W-:-:S07]  /*30720*/  IMAD.MOV.U32 R3, RZ, RZ, R14 ;  /* 0x000000ffff037224 */ /* 0x000fce00078e000e */
[----:B------:R-:W-:Y:S05]  /*30730*/  WARPSYNC.COLLECTIVE R15, `(.L_x_3530) ;  /* 0x000000000f087348 */ /* 0x000fea0003c00000 */
[----:B------:R0:W1:Y:S02]  /*30740*/  SHFL.IDX P6, R14, R13, R12, R11 ;  /* 0x0000000c0d0e7389 */ /* 0x00006400000c000b */
[----:B01----:R-:W-:Y:S01]  /*30750*/  ENDCOLLECTIVE ;  /* 0x000000000000791b */ /* 0x003fe20003800000 */
.L_x_3530:
        /* <DEDUP_REMOVED lines=10> */
.L_x_3531:
[----:B------:R-:W-:Y:S01]  /*30800*/  @!PT LDS RZ, [RZ] ;  /* 0x00000000fffff984 */ /* 0x000fe20000000800 */
[----:B------:R-:W-:Y:S01]  /*30810*/  @!PT LDS RZ, [RZ] ;  /* 0x00000000fffff984 */ /* 0x000fe20000000800 */
[----:B------:R-:W-:Y:S01]  /*30820*/  @!PT LDS RZ, [RZ] ;  /* 0x00000000fffff984 */ /* 0x000fe20000000800 */
[----:B------:R0:W-:Y:S04]  /*30830*/  @P2 LDGSTS.E.BYPASS.LTC128B.128 [R5+0x2b400], desc[UR36][R2.64], !P5 ;  /* 0x2b40000002052fae */ /* 0x0001e8000e901d64 */
[----:B------:R0:W-:Y:S01]  /*30840*/  @P2 LDGSTS.E.BYPASS.LTC128B.128 [R5+0x2f400], desc[UR36][R2.64+0x80], !P1 ;  /* 0x2f40008002052fae */ /* 0x0001e2000c901d64 */
[----:B------:R-:W-:Y:S01]  /*30850*/  IMAD.MOV.U32 R4, RZ, RZ, R14 ;  /* 0x000000ffff047224 */ /* 0x000fe200078e000e */
[----:B------:R-:W-:Y:S06]  /*30860*/  BRA `(.L_x_3532) ;  /* 0xffffff5c00807947 */ /* 0x000fec000383ffff */
.L_x_3236:
[----:B------:R-:W-:Y:S01]  /*30870*/  IMAD.MOV.U32 R13, RZ, RZ, R4 ;  /* 0x000000ffff0d7224 */ /* 0x000fe200078e0004 */
[----:B------:R-:W-:Y:S01]  /*30880*/  MOV R11, 0x181f ;  /* 0x0000181f000b7802 */ /* 0x000fe20000000f00 */
[----:B------:R-:W-:Y:S02]  /*30890*/  IMAD.MOV.U32 R12, RZ, RZ, RZ ;  /* 0x000000ffff0c7224 */ /* 0x000fe400078e00ff */
[----:B------:R-:W-:Y:S02]  /*308a0*/  IMAD.MOV.U32 R15, RZ, RZ, -0x1 ;  /* 0xffffffffff0f7424 */ /* 0x000fe400078e00ff */
[----:B-----5:R-:W-:Y:S02]  /*308b0*/  IMAD R5, R20, R6, RZ ;  /* 0x0000000614057224 */ /* 0x020fe400078e02ff */
[----:B------:R-:W-:-:S07]  /*308c0*/  IMAD R17, R17, 0x80, R9 ;  /* 0x0000008011117824 */ /* 0x000fce00078e0209 */
[----:B------:R-:W-:Y:S05]  /*308d0*/  WARPSYNC.COLLECTIVE R15, `(.L_x_3533) ;  /* 0x000000000f087348 */ /* 0x000fea0003c00000 */
[----:B------:R0:W1:Y:S02]  /*308e0*/  SHFL.IDX P6, R14, R13, R12, R11 ;  /* 0x0000000c0d0e7389 */ /* 0x00006400000c000b */
[----:B01----:R-:W-:Y:S01]  /*308f0*/  ENDCOLLECTIVE ;  /* 0x000000000000791b */ /* 0x003fe20003800000 */
.L_x_3533:
[----:B------:R-:W-:Y:S01]  /*30900*/  ISETP.GE.AND P3, PT, R17, R5, PT ;  /* 0x000000051100720c */ /* 0x000fe20003f66270 */
[----:B------:R-:W-:Y:S02]  /*30910*/  IMAD.MOV.U32 R13, RZ, RZ, R0 ;  /* 0x000000ffff0d7224 */ /* 0x000fe400078e0000 */
[----:B------:R-:W-:-:S10]  /*30920*/  IMAD.MOV.U32 R2, RZ, RZ, R14 ;  /* 0x000000ffff027224 */ /* 0x000fd400078e000e */
[----:B------:R-:W-:Y:S05]  /*30930*/  WARPSYNC.COLLECTIVE R15, `(.L_x_3534) ;  /* 0x000000000f087348 */ /* 0x000fea0003c00000 */
[----:B------:R0:W1:Y:S02]  /*30940*/  SHFL.IDX P6, R14, R13, R12, R11 ;  /* 0x0000000c0d0e7389 */ /* 0x00006400000c000b */
[----:B01----:R-:W-:Y:S01]  /*30950*/  ENDCOLLECTIVE ;  /* 0x000000000000791b */ /* 0x003fe20003800000 */
.L_x_3534:
[----:B------:R-:W-:Y:S02]  /*30960*/  IMAD.MOV.U32 R13, RZ, RZ, R4 ;  /* 0x000000ffff0d7224 */ /* 0x000fe400078e0004 */
[----:B------:R-:W-:Y:S02]  /*30970*/  IMAD.MOV.U32 R12, RZ, RZ, 0x1 ;  /* 0x00000001ff0c7424 */ /* 0x000fe400078e00ff */
[----:B------:R-:W-:-:S07]  /*30980*/  IMAD.MOV.U32 R3, RZ, RZ, R14 ;  /* 0x000000ffff037224 */ /* 0x000fce00078e000e */
[----:B------:R-:W-:Y:S05]  /*30990*/  WARPSYNC.COLLECTIVE R15, `(.L_x_3535) ;  /* 0x000000000f087348 */ /* 0x000fea0003c00000 */
[----:B------:R0:W1:Y:S02]  /*309a0*/  SHFL.IDX P6, R14, R13, R12, R11 ;  /* 0x0000000c0d0e7389 */ /* 0x00006400000c000b */
[----:B01----:R-:W-:Y:S01]  /*309b0*/  ENDCOLLECTIVE ;  /* 0x000000000000791b */ /* 0x003fe20003800000 */
.L_x_3535:
[----:B------:R-:W-:-:S04]  /*309c0*/  @!P3 IADD3 R6, P2, R30, R3, RZ ;  /* 0x000000031e06b210 */ /* 0x000fc80007f5e0ff */
[----:B------:R-:W-:Y:S01]  /*309d0*/  @!P3 IADD3.X R3, RZ, R2, RZ, P2, !PT ;  /* 0x00000002ff03b210 */ /* 0x000fe200017fe4ff */
[----:B------:R-:W-:Y:S02]  /*309e0*/  @!P3 IMAD.MOV.U32 R2, RZ, RZ, R6 ;  /* 0x000000ffff02b224 */ /* 0x000fe400078e0006 */
[----:B------:R-:W-:-:S03]  /*309f0*/  VIADD R6, R17, 0x10 ;  /* 0x0000001011067836 */ /* 0x000fc60000000000 */
[----:B------:R-:W-:Y:S01]  /*30a00*/  @!PT LDS RZ, [RZ] ;  /* 0x00000000fffff984 */ /* 0x000fe20000000800 */
[----:B------:R-:W-:Y:S01]  /*30a10*/  @!PT LDS RZ, [RZ] ;  /* 0x00000000fffff984 */ /* 0x000fe20000000800 */
[----:B------:R-:W-:Y:S01]  /*30a20*/  @!PT LDS RZ, [RZ] ;  /* 0x00000000fffff984 */ /* 0x000fe20000000800 */
[----:B------:R-:W-:Y:S01]  /*30a30*/  @!P3 LDGSTS.E.BYPASS.LTC128B.128 [R8+0x20400], desc[UR36][R2.64], !P0 ;  /* 0x204000000208bfae */ /* 0x000fe2000c101d64 */
[----:B------:R-:W-:-:S03]  /*30a40*/  MOV R13, R0 ;  /* 0x00000000000d7202 */ /* 0x000fc60000000f00 */
[----:B------:R0:W-:Y:S01]  /*30a50*/  @!P3 LDGSTS.E.BYPASS.LTC128B.128 [R8+0x24400], desc[UR36][R2.64+0x80], !P1 ;  /* 0x244000800208bfae */ /* 0x0001e2000c901d64 */
[----:B------:R-:W-:Y:S01]  /*30a60*/  ISETP.GE.AND P3, PT, R6, R5, PT ;  /* 0x000000050600720c */ /* 0x000fe20003f66270 */
[----:B0-----:R-:W-:-:S12]  /*30a70*/  IMAD.MOV.U32 R2, RZ, RZ, R14 ;  /* 0x000000ffff027224 */ /* 0x001fd800078e000e */
[----:B------:R-:W-:Y:S05]  /*30a80*/  WARPSYNC.COLLECTIVE R15, `(.L_x_3536) ;  /* 0x000000000f087348 */ /* 0x000fea0003c00000 */
[----:B------:R0:W1:Y:S02]  /*30a90*/  SHFL.IDX P6, R14, R13, R12, R11 ;  /* 0x0000000c0d0e7389 */ /* 0x00006400000c000b */
[----:B01----:R-:W-:Y:S01]  /*30aa0*/  ENDCOLLECTIVE ;  /* 0x000000000000791b */ /* 0x003fe20003800000 */
.L_x_3536:
[----:B------:R-:W-:Y:S01]  /*30ab0*/  IMAD.MOV.U32 R13, RZ, RZ, R4 ;  /* 0x000000ffff0d7224 */ /* 0x000fe200078e0004 */
[----:B------:R-:W-:Y:S02]  /*30ac0*/  MOV R12, 0x2 ;  /* 0x00000002000c7802 */ /* 0x000fe40000000f00 */
[----:B------:R-:W-:-:S13]  /*30ad0*/  @!P3 IADD3 R6, P2, R30, R14, RZ ;  /* 0x0000000e1e06b210 */ /* 0x000fda0007f5e0ff */
[----:B------:R-:W-:Y:S05]  /*30ae0*/  WARPSYNC.COLLECTIVE R15, `(.L_x_3537) ;  /* 0x000000000f087348 */ /* 0x000fea0003c00000 */
[----:B------:R0:W1:Y:S02]  /*30af0*/  SHFL.IDX P6, R14, R13, R12, R11 ;  /* 0x0000000c0d0e7389 */ /* 0x00006400000c000b */
[----:B01----:R-:W-:Y:S01]  /*30b00*/  ENDCOLLECTIVE ;  /* 0x000000000000791b */ /* 0x003fe20003800000 */
.L_x_3537:
[----:B------:R-:W-:Y:S02]  /*30b10*/  @!P3 IMAD.X R7, RZ, RZ, R2, P2 ;  /* 0x000000ffff07b224 */ /* 0x000fe400010e0602 */
[----:B------:R-:W-:Y:S02]  /*30b20*/  @!P3 IMAD.MOV.U32 R2, RZ, RZ, R6 ;  /* 0x000000ffff02b224 */ /* 0x000fe400078e0006 */
[----:B------:R-:W-:Y:S02]  /*30b30*/  @!P3 IMAD.MOV.U32 R3, RZ, RZ, R7 ;  /* 0x000000ffff03b224 */ /* 0x000fe400078e0007 */
[----:B------:R-:W-:-:S03]  /*30b40*/  VIADD R6, R17, 0x20 ;  /* 0x0000002011067836 */ /* 0x000fc60000000000 */
[----:B------:R-:W-:Y:S01]  /*30b50*/  @!PT LDS RZ, [RZ] ;  /* 0x00000000fffff984 */ /* 0x000fe20000000800 */
[----:B------:R-:W-:Y:S01]  /*30b60*/  @!PT LDS RZ, [RZ] ;  /* 0x00000000fffff984 */ /* 0x000fe20000000800 */
[----:B------:R-:W-:Y:S01]  /*30b70*/  @!PT LDS RZ, [RZ] ;  /* 0x00000000fffff984 */ /* 0x000fe20000000800 */
[----:B------:R-:W-:Y:S01]  /*30b80*/  @!P3 LDGSTS.E.BYPASS.LTC128B.128 [R8+0x20c00], desc[UR36][R2.64], !P0 ;  /* 0x20c000000208bfae */ /* 0x000fe2000c101d64 */
[----:B------:R-:W-:-:S03]  /*30b90*/  IMAD.MOV.U32 R13, RZ, RZ, R0 ;  /* 0x000000ffff0d7224 */ /* 0x000fc600078e0000 */
[----:B------:R0:W-:Y:S01]  /*30ba0*/  @!P3 LDGSTS.E.BYPASS.LTC128B.128 [R8+0x24c00], desc[UR36][R2.64+0x80], !P1 ;  /* 0x24c000800208bfae */ /* 0x0001e2000c901d64 */
[----:B------:R-:W-:Y:S01]  /*30bb0*/  ISETP.GE.AND P3, PT, R6, R5, PT ;  /* 0x000000050600720c */ /* 0x000fe20003f66270 */
[----:B0-----:R-:W-:-:S12]  /*30bc0*/  IMAD.MOV.U32 R2, RZ, RZ, R14 ;  /* 0x000000ffff027224 */ /* 0x001fd800078e000e */
[----:B------:R-:W-:Y:S05]  /*30bd0*/  WARPSYNC.COLLECTIVE R15, `(.L_x_3538) ;  /* 0x000000000f087348 */ /* 0x000fea0003c00000 */
[----:B------:R0:W1:Y:S02]  /*30be0*/  SHFL.IDX P6, R14, R13, R12, R11 ;  /* 0x0000000c0d0e7389 */ /* 0x00006400000c000b */
[----:B01----:R-:W-:Y:S01]  /*30bf0*/  ENDCOLLECTIVE ;  /* 0x000000000000791b */ /* 0x003fe20003800000 */
.L_x_3538:
[----:B------:R-:W-:Y:S02]  /*30c00*/  IMAD.MOV.U32 R13, RZ, RZ, R4 ;  /* 0x000000ffff0d7224 */ /* 0x000fe400078e0004 */
[----:B------:R-:W-:Y:S01]  /*30c10*/  IMAD.MOV.U32 R12, RZ, RZ, 0x3 ;  /* 0x00000003ff0c7424 */ /* 0x000fe200078e00ff */
[----:B------:R-:W-:-:S13]  /*30c20*/  @!P3 IADD3 R6, P2, R30, R14, RZ ;  /* 0x0000000e1e06b210 */ /* 0x000fda0007f5e0ff */
[----:B------:R-:W-:Y:S05]  /*30c30*/  WARPSYNC.COLLECTIVE R15, `(.L_x_3539) ;  /* 0x000000000f087348 */ /* 0x000fea0003c00000 */
[----:B------:R0:W1:Y:S02]  /*30c40*/  SHFL.IDX P6, R14, R13, R12, R11 ;  /* 0x0000000c0d0e7389 */ /* 0x00006400000c000b */
[----:B01----:R-:W-:Y:S01]  /*30c50*/  ENDCOLLECTIVE ;  /* 0x000000000000791b */ /* 0x003fe20003800000 */
.L_x_3539:
[----:B------:R-:W-:Y:S02]  /*30c60*/  @!P3 IMAD.X R7, RZ, RZ, R2, P2 ;  /* 0x000000ffff07b224 */ /* 0x000fe400010e0602 */
[----:B------:R-:W-:Y:S01]  /*30c70*/  @!P3 IMAD.MOV.U32 R2, RZ, RZ, R6 ;  /* 0x000000ffff02b224 */ /* 0x000fe200078e0006 */
[----:B------:R-:W-:Y:S01]  /*30c80*/  IADD3 R6, R17, 0x30, RZ ;  /* 0x0000003011067810 */ /* 0x000fe20007ffe0ff */
[----:B------:R-:W-:-:S05]  /*30c90*/  @!P3 IMAD.MOV.U32 R3, RZ, RZ, R7 ;  /* 0x000000ffff03b224 */ /* 0x000fca00078e0007 */
        /* <DEDUP_REMOVED lines=11> */
.L_x_3540:
[----:B------:R-:W-:Y:S02]  /*30d50*/  IMAD.MOV.U32 R13, RZ, RZ, R4 ;  /* 0x000000ffff0d7224 */ /* 0x000fe400078e0004 */
[----:B------:R-:W-:Y:S01]  /*30d60*/  IMAD.MOV.U32 R12, RZ, RZ, 0x4 ;  /* 0x00000004ff0c7424 */ /* 0x000fe200078e00ff */
[----:B------:R-:W-:-:S13]  /*30d70*/  @!P3 IADD3 R6, P2, R30, R14, RZ ;  /* 0x0000000e1e06b210 */ /* 0x000fda0007f5e0ff */
[----:B------:R-:W-:Y:S05]  /*30d80*/  WARPSYNC.COLLECTIVE R15, `(.L_x_3541) ;  /* 0x000000000f087348 */ /* 0x000fea0003c00000 */
[----:B------:R0:W1:Y:S02]  /*30d90*/  SHFL.IDX P6, R14, R13, R12, R11 ;  /* 0x0000000c0d0e7389 */ /* 0x00006400000c000b */
[----:B01----:R-:W-:Y:S01]  /*30da0*/  ENDCOLLECTIVE ;  /* 0x000000000000791b */ /* 0x003fe20003800000 */
.L_x_3541:
[----:B------:R-:W-:Y:S01]  /*30db0*/  @!P3 IMAD.X R7, RZ, RZ, R2, P2 ;  /* 0x000000ffff07b224 */ /* 0x000fe200010e0602 */
[----:B------:R-:W-:Y:S01]  /*30dc0*/  @!P3 MOV R2, R6 ;  /* 0x000000060002b202 */ /* 0x000fe20000000f00 */
[----:B------:R-:W-:Y:S02]  /*30dd0*/  VIADD R6, R17, 0x40 ;  /* 0x0000004011067836 */ /* 0x000fe40000000000 */
[----:B------:R-:W-:-:S05]  /*30de0*/  @!P3 IMAD.MOV.U32 R3, RZ, RZ, R7 ;  /* 0x000000ffff03b224 */ /* 0x000fca00078e0007 */
        /* <DEDUP_REMOVED lines=11> */
.L_x_3542:
[----:B------:R-:W-:Y:S01]  /*30ea0*/  IMAD.MOV.U32 R13, RZ, RZ, R4 ;  /* 0x000000ffff0d7224 */ /* 0x000fe200078e0004 */
[----:B------:R-:W-:Y:S02]  /*30eb0*/  MOV R12, 0x5 ;  /* 0x00000005000c7802 */ /* 0x000fe40000000f00 */
[----:B------:R-:W-:-:S13]  /*30ec0*/  @!P3 IADD3 R6, P2, R30, R14, RZ ;  /* 0x0000000e1e06b210 */ /* 0x000fda0007f5e0ff */
[----:B------:R-:W-:Y:S05]  /*30ed0*/  WARPSYNC.COLLECTIVE R15, `(.L_x_3543) ;  /* 0x000000000f087348 */ /* 0x000fea0003c00000 */
[----:B------:R0:W1:Y:S02]  /*30ee0*/  SHFL.IDX P6, R14, R13, R12, R11 ;  /* 0x0000000c0d0e7389 */ /* 0x00006400000c000b */
[----:B01----:R-:W-:Y:S01]  /*30ef0*/  ENDCOLLECTIVE ;  /* 0x000000000000791b */ /* 0x003fe20003800000 */
.L_x_3543:
        /* <DEDUP_REMOVED lines=15> */
.L_x_3544:
[----:B------:R-:W-:Y:S01]  /*30ff0*/  MOV R13, R4 ;  /* 0x00000004000d7202 */ /* 0x000fe20000000f00 */
[----:B------:R-:W-:Y:S01]  /*31000*/  IMAD.MOV.U32 R12, RZ, RZ, 0x6 ;  /* 0x00000006ff0c7424 */ /* 0x000fe200078e00ff */
[----:B------:R-:W-:-:S13]  /*31010*/  @!P3 IADD3 R6, P2, R30, R14, RZ ;  /* 0x0000000e1e06b210 */ /* 0x000fda0007f5e0ff */
[----:B------:R-:W-:Y:S05]  /*31020*/  WARPSYNC.COLLECTIVE R15, `(.L_x_3545) ;  /* 0x000000000f087348 */ /* 0x000fea0003c00000 */
[----:B------:R0:W1:Y:S02]  /*31030*/  SHFL.IDX P6, R14, R13, R12, R11 ;  /* 0x0000000c0d0e7389 */ /* 0x00006400000c000b */
[----:B01----:R-:W-:Y:S01]  /*31040*/  ENDCOLLECTIVE ;  /* 0x000000000000791b */ /* 0x003fe20003800000 */
.L_x_3545:
        /* <DEDUP_REMOVED lines=15> */
.L_x_3546:
[----:B------:R-:W-:Y:S02]  /*31140*/  IMAD.MOV.U32 R13, RZ, RZ, R4 ;  /* 0x000000ffff0d7224 */ /* 0x000fe400078e0004 */
[----:B------:R-:W-:Y:S02]  /*31150*/  IMAD.MOV.U32 R12, RZ, RZ, 0x7 ;  /* 0x00000007ff0c7424 */ /* 0x000fe400078e00ff */
[----:B------:R-:W-:-:S07]  /*31160*/  IMAD.MOV.U32 R3, RZ, RZ, R14 ;  /* 0x000000ffff037224 */ /* 0x000fce00078e000e */
[----:B------:R-:W-:Y:S05]  /*31170*/  WARPSYNC.COLLECTIVE R15, `(.L_x_3547) ;  /* 0x000000000f087348 */ /* 0x000fea0003c00000 */
[----:B------:R0:W1:Y:S02]  /*31180*/  SHFL.IDX P6, R14, R13, R12, R11 ;  /* 0x0000000c0d0e7389 */ /* 0x00006400000c000b */
[----:B01----:R-:W-:Y:S01]  /*31190*/  ENDCOLLECTIVE ;  /* 0x000000000000791b */ /* 0x003fe20003800000 */
.L_x_3547:
[----:B------:R-:W-:-:S04]  /*311a0*/  @!P3 IADD3 R6, P2, R30, R3, RZ ;  /* 0x000000031e06b210 */ /* 0x000fc80007f5e0ff */
[----:B------:R-:W-:Y:S01]  /*311b0*/  @!P3 IADD3.X R7, RZ, R2, RZ, P2, !PT ;  /* 0x00000002ff07b210 */ /* 0x000fe200017fe4ff */
[----:B------:R-:W-:-:S04]  /*311c0*/  @!P3 IMAD.MOV.U32 R2, RZ, RZ, R6 ;  /* 0x000000ffff02b224 */ /* 0x000fc800078e0006 */
[----:B------:R-:W-:Y:S01]  /*311d0*/  @!P3 IMAD.MOV.U32 R3, RZ, RZ, R7 ;  /* 0x000000ffff03b224 */ /* 0x000fe200078e0007 */
[----:B------:R-:W-:-:S04]  /*311e0*/  MOV R13, R0 ;  /* 0x00000000000d7202 */ /* 0x000fc80000000f00 */
[----:B------:R-:W-:Y:S01]  /*311f0*/  @!PT LDS RZ, [RZ] ;  /* 0x00000000fffff984 */ /* 0x000fe20000000800 */
[----:B------:R-:W-:Y:S01]  /*31200*/  @!PT LDS RZ, [RZ] ;  /* 0x00000000fffff984 */ /* 0x000fe20000000800 */
[----:B------:R-:W-:Y:S01]  /*31210*/  @!PT LDS RZ, [RZ] ;  /* 0x00000000fffff984 */ /* 0x000fe20000000800 */
[----:B------:R0:W-:Y:S04]  /*31220*/  @!P3 LDGSTS.E.BYPASS.LTC128B.128 [R8+0x23400], desc[UR36][R2.64], !P0 ;  /* 0x234000000208bfae */ /* 0x0001e8000c101d64 */
[----:B------:R0:W-:Y:S01]  /*31230*/  @!P3 LDGSTS.E.BYPASS.LTC128B.128 [R8+0x27400], desc[UR36][R2.64+0x80], !P1 ;  /* 0x274000800208bfae */ /* 0x0001e2000c901d64 */
[----:B------:R-:W-:-:S07]  /*31240*/  IMAD.MOV.U32 R4, RZ, RZ, R14 ;  /* 0x000000ffff047224 */ /* 0x000fce00078e000e */
[----:B0-----:R-:W-:Y:S05]  /*31250*/  WARPSYNC.COLLECTIVE R15, `(.L_x_3548) ;  /* 0x000000000f087348 */ /* 0x001fea0003c00000 */
[----:B------:R1:W2:Y:S02]  /*31260*/  SHFL.IDX P6, R14, R13, R12, R11 ;  /* 0x0000000c0d0e7389 */ /* 0x0002a400000c000b */
[----:B012---:R-:W-:Y:S01]  /*31270*/  ENDCOLLECTIVE ;  /* 0x000000000000791b */ /* 0x007fe20003800000 */
.L_x_3548:
[----:B------:R-:W-:Y:S05]  /*31280*/  BRA `(.L_x_3549) ;  /* 0xffffff5c00d47947 */ /* 0x000fea000383ffff */
.L_x_3241:
[----:B0-----:R0:W1:Y:S02]  /*31290*/  SYNCS.PHASECHK.TRANS64.TRYWAIT P0, [R22+URZ+0x38820], R3 ;  /* 0x03882003160075a7 */ /* 0x001064000800017f */
[----:B-1----:R-:W-:Y:S05]  /*312a0*/  @!P0 NANOSLEEP.SYNCS 0x989680 ;  /* 0x009896800000895d */ /* 0x002fea0003900000 */
[----:B------:R-:W1:Y:S02]  /*312b0*/  @!P0 SYNCS.PHASECHK.TRANS64 P0, [R22+URZ+0x38820], R3 ;  /* 0x03882003160085a7 */ /* 0x000e64000800007f */
[----:B-1----:R-:W-:Y:S05]  /*312c0*/  @!P0 BRA `(.L_x_3241) ;  /* 0xfffffffc00f08947 */ /* 0x002fea000383ffff */
[----:B------:R-:W-:Y:S05]  /*312d0*/  BRA `(.L_x_3550) ;  /* 0xffffff6000487947 */ /* 0x000fea000383ffff */
.L_x_3245:
[----:B0-----:R0:W1:Y:S02]  /*312e0*/  SYNCS.PHASECHK.TRANS64.TRYWAIT P0, [R0+URZ+0x38880], R21 ;  /* 0x03888015000075a7 */ /* 0x001064000800017f */
[----:B-1----:R-:W-:Y:S05]  /*312f0*/  @!P0 NANOSLEEP.SYNCS 0x989680 ;  /* 0x009896800000895d */ /* 0x002fea0003900000 */
[----:B------:R-:W1:Y:S02]  /*31300*/  @!P0 SYNCS.PHASECHK.TRANS64 P0, [R0+URZ+0x38880], R21 ;  /* 0x03888015000085a7 */ /* 0x000e64000800007f */
[----:B-1----:R-:W-:Y:S05]  /*31310*/  @!P0 BRA `(.L_x_3245) ;  /* 0xfffffffc00f08947 */ /* 0x002fea000383ffff */
[----:B------:R-:W-:Y:S05]  /*31320*/  BRA `(.L_x_3551) ;  /* 0xffffff6000fc7947 */ /* 0x000fea000383ffff */
.L_x_3246:
        /* <DEDUP_REMOVED lines=8> */
.L_x_3553:
[----:B------:R-:W-:Y:S05]  /*313b0*/  BSYNC B0 ;  /* 0x0000000000007941 */ /* 0x000fea0003800000 */
.L_x_3552:
[----:B------:R-:W-:Y:S01]  /*313c0*/  MOV R13, R8 ;  /* 0x00000008000d7202 */ /* 0x000fe20000000f00 */
[----:B------:R-:W-:Y:S01]  /*313d0*/  IMAD.MOV.U32 R12, RZ, RZ, RZ ;  /* 0x000000ffff0c7224 */ /* 0x000fe200078e00ff */
[----:B------:R-:W-:Y:S01]  /*313e0*/  IADD3 R4, R22, R4, RZ ;  /* 0x0000000416047210 */ /* 0x000fe20007ffe0ff */
[----:B------:R-:W-:Y:S02]  /*313f0*/  IMAD.MOV.U32 R11, RZ, RZ, 0x181f ;  /* 0x0000181fff0b7424 */ /* 0x000fe400078e00ff */
[----:B------:R-:W-:Y:S02]  /*31400*/  IMAD.MOV.U32 R15, RZ, RZ, -0x1 ;  /* 0xffffffffff0f7424 */ /* 0x000fe400078e00ff */
[----:B------:R-:W-:-:S07]  /*31410*/  IMAD.MOV.U32 R3, RZ, RZ, R14 ;  /* 0x000000ffff037224 */ /* 0x000fce00078e000e */
[----:B------:R-:W-:Y:S05]  /*31420*/  WARPSYNC.COLLECTIVE R15, `(.L_x_3554) ;  /* 0x000000000f087348 */ /* 0x000fea0003c00000 */
[----:B------:R0:W1:Y:S02]  /*31430*/  SHFL.IDX P6, R14, R13, R12, R11 ;  /* 0x0000000c0d0e7389 */ /* 0x00006400000c000b */
[----:B01----:R-:W-:Y:S01]  /*31440*/  ENDCOLLECTIVE ;  /* 0x000000000000791b */ /* 0x003fe20003800000 */
.L_x_3554:
[----:B------:R-:W-:Y:S02]  /*31450*/  IMAD.MOV.U32 R13, RZ, RZ, R7 ;  /* 0x000000ffff0d7224 */ /* 0x000fe400078e0007 */
[----:B------:R-:W-:Y:S02]  /*31460*/  IMAD.MOV.U32 R12, RZ, RZ, 0x1 ;  /* 0x00000001ff0c7424 */ /* 0x000fe400078e00ff */
[----:B------:R-:W-:-:S07]  /*31470*/  IMAD.MOV.U32 R2, RZ, RZ, R14 ;  /* 0x000000ffff027224 */ /* 0x000fce00078e000e */
[----:B------:R-:W-:Y:S05]  /*31480*/  WARPSYNC.COLLECTIVE R15, `(.L_x_3555) ;  /* 0x000000000f087348 */ /* 0x000fea0003c00000 */
[----:B------:R0:W1:Y:S02]  /*31490*/  SHFL.IDX P6, R14, R13, R12, R11 ;  /* 0x0000000c0d0e7389 */ /* 0x00006400000c000b */
[----:B01----:R-:W-:Y:S01]  /*314a0*/  ENDCOLLECTIVE ;  /* 0x000000000000791b */ /* 0x003fe20003800000 */
.L_x_3555:
        /* <DEDUP_REMOVED lines=12> */
.L_x_3556:
[----:B------:R-:W-:Y:S02]  /*31570*/  IMAD.MOV.U32 R13, RZ, RZ, R7 ;  /* 0x000000ffff0d7224 */ /* 0x000fe400078e0007 */
[----:B------:R-:W-:Y:S02]  /*31580*/  IMAD.MOV.U32 R12, RZ, RZ, 0x2 ;  /* 0x00000002ff0c7424 */ /* 0x000fe400078e00ff */
[----:B------:R-:W-:-:S07]  /*31590*/  IMAD.MOV.U32 R2, RZ, RZ, R14 ;  /* 0x000000ffff027224 */ /* 0x000fce00078e000e */
[----:B------:R-:W-:Y:S05]  /*315a0*/  WARPSYNC.COLLECTIVE R15, `(.L_x_3557) ;  /* 0x000000000f087348 */ /* 0x000fea0003c00000 */
[----:B------:R0:W1:Y:S02]  /*315b0*/  SHFL.IDX P6, R14, R13, R12, R11 ;  /* 0x0000000c0d0e7389 */ /* 0x00006400000c000b */
[----:B01----:R-:W-:Y:S01]  /*315c0*/  ENDCOLLECTIVE ;  /* 0x000000000000791b */ /* 0x003fe20003800000 */
.L_x_3557:
        /* <DEDUP_REMOVED lines=12> */
.L_x_3558:
[----:B------:R-:W-:Y:S02]  /*31690*/  IMAD.MOV.U32 R13, RZ, RZ, R7 ;  /* 0x000000ffff0d7224 */ /* 0x000fe400078e0007 */
[----:B------:R-:W-:Y:S02]  /*316a0*/  IMAD.MOV.U32 R12, RZ, RZ, 0x3 ;  /* 0x00000003ff0c7424 */ /* 0x000fe400078e00ff */
[----:B------:R-:W-:-:S07]  /*316b0*/  IMAD.MOV.U32 R2, RZ, RZ, R14 ;  /* 0x000000ffff027224 */ /* 0x000fce00078e000e */
[----:B------:R-:W-:Y:S05]  /*316c0*/  WARPSYNC.COLLECTIVE R15, `(.L_x_3559) ;  /* 0x000000000f087348 */ /* 0x000fea0003c00000 */
[----:B------:R0:W1:Y:S02]  /*316d0*/  SHFL.IDX P6, R14, R13, R12, R11 ;  /* 0x0000000c0d0e7389 */ /* 0x00006400000c000b */
[----:B01----:R-:W-:Y:S01]  /*316e0*/  ENDCOLLECTIVE ;  /* 0x000000000000791b */ /* 0x003fe20003800000 */
.L_x_3559:
        /* <DEDUP_REMOVED lines=12> */
.L_x_3560:
[----:B------:R-:W-:Y:S02]  /*317b0*/  IMAD.MOV.U32 R13, RZ, RZ, R7 ;  /* 0x000000ffff0d7224 */ /* 0x000fe400078e0007 */
[----:B------:R-:W-:Y:S02]  /*317c0*/  IMAD.MOV.U32 R12, RZ, RZ, 0x4 ;  /* 0x00000004ff0c7424 */ /* 0x000fe400078e00ff */
[----:B------:R-:W-:-:S07]  /*317d0*/  IMAD.MOV.U32 R2, RZ, RZ, R14 ;  /* 0x000000ffff027224 */ /* 0x000fce00078e000e */
[----:B------:R-:W-:Y:S05]  /*317e0*/  WARPSYNC.COLLECTIVE R15, `(.L_x_3561) ;  /* 0x000000000f087348 */ /* 0x000fea0003c00000 */
[----:B------:R0:W1:Y:S02]  /*317f0*/  SHFL.IDX P6, R14, R13, R12, R11 ;  /* 0x0000000c0d0e7389 */ /* 0x00006400000c000b */
[----:B01----:R-:W-:Y:S01]  /*31800*/  ENDCOLLECTIVE ;  /* 0x000000000000791b */ /* 0x003fe20003800000 */
.L_x_3561:
        /* <DEDUP_REMOVED lines=12> */
.L_x_3562:
[----:B------:R-:W-:Y:S02]  /*318d0*/  IMAD.MOV.U32 R13, RZ, RZ, R7 ;  /* 0x000000ffff0d7224 */ /* 0x000fe400078e0007 */
[----:B------:R-:W-:Y:S02]  /*318e0*/  IMAD.MOV.U32 R12, RZ, RZ, 0x5 ;  /* 0x00000005ff0c7424 */ /* 0x000fe400078e00ff */
[----:B------:R-:W-:-:S07]  /*318f0*/  IMAD.MOV.U32 R2, RZ, RZ, R14 ;  /* 0x000000ffff027224 */ /* 0x000fce00078e000e */
[----:B------:R-:W-:Y:S05]  /*31900*/  WARPSYNC.COLLECTIVE R15, `(.L_x_3563) ;  /* 0x000000000f087348 */ /* 0x000fea0003c00000 */
[----:B------:R0:W1:Y:S02]  /*31910*/  SHFL.IDX P6, R14, R13, R12, R11 ;  /* 0x0000000c0d0e7389 */ /* 0x00006400000c000b */
[----:B01----:R-:W-:Y:S01]  /*31920*/  ENDCOLLECTIVE ;  /* 0x000000000000791b */ /* 0x003fe20003800000 */
.L_x_3563:
        /* <DEDUP_REMOVED lines=12> */
.L_x_3564:
[----:B------:R-:W-:Y:S02]  /*319f0*/  IMAD.MOV.U32 R13, RZ, RZ, R7 ;  /* 0x000000ffff0d7224 */ /* 0x000fe400078e0007 */
[----:B------:R-:W-:Y:S02]  /*31a00*/  IMAD.MOV.U32 R12, RZ, RZ, 0x6 ;  /* 0x00000006ff0c7424 */ /* 0x000fe400078e00ff */
[----:B------:R-:W-:-:S07]  /*31a10*/  IMAD.MOV.U32 R2, RZ, RZ, R14 ;  /* 0x000000ffff027224 */ /* 0x000fce00078e000e */
[----:B------:R-:W-:Y:S05]  /*31a20*/  WARPSYNC.COLLECTIVE R15, `(.L_x_3565) ;  /* 0x000000000f087348 */ /* 0x000fea0003c00000 */
[----:B------:R0:W1:Y:S02]  /*31a30*/  SHFL.IDX P6, R14, R13, R12, R11 ;  /* 0x0000000c0d0e7389 */ /* 0x00006400000c000b */
[----:B01----:R-:W-:Y:S01]  /*31a40*/  ENDCOLLECTIVE ;  /* 0x000000000000791b */ /* 0x003fe20003800000 */
.L_x_3565:
        /* <DEDUP_REMOVED lines=12> */
.L_x_3566:
[----:B------:R-:W-:Y:S02]  /*31b10*/  IMAD.MOV.U32 R13, RZ, RZ, R7 ;  /* 0x000000ffff0d7224 */ /* 0x000fe400078e0007 */
[----:B------:R-:W-:Y:S02]  /*31b20*/  IMAD.MOV.U32 R12, RZ, RZ, 0x7 ;  /* 0x00000007ff0c7424 */ /* 0x000fe400078e00ff */
[----:B------:R-:W-:-:S07]  /*31b30*/  IMAD.MOV.U32 R2, RZ, RZ, R14 ;  /* 0x000000ffff027224 */ /* 0x000fce00078e000e */
[----:B------:R-:W-:Y:S05]  /*31b40*/  WARPSYNC.COLLECTIVE R15, `(.L_x_3567) ;  /* 0x000000000f087348 */ /* 0x000fea0003c00000 */
[----:B------:R0:W1:Y:S02]  /*31b50*/  SHFL.IDX P6, R14, R13, R12, R11 ;  /* 0x0000000c0d0e7389 */ /* 0x00006400000c000b */
[----:B01----:R-:W-:Y:S01]  /*31b60*/  ENDCOLLECTIVE ;  /* 0x000000000000791b */ /* 0x003fe20003800000 */
.L_x_3567:
        /* <DEDUP_REMOVED lines=12> */
.L_x_3568:
[----:B------:R-:W-:Y:S01]  /*31c30*/  IMAD.MOV.U32 R2, RZ, RZ, R14 ;  /* 0x000000ffff027224 */ /* 0x000fe200078e000e */
[----:B------:R-:W-:Y:S06]  /*31c40*/  BRA `(.L_x_3569) ;  /* 0xffffff5c00d47947 */ /* 0x000fec000383ffff */
.L_x_3251:
[----:B---3--:R3:W4:Y:S02]  /*31c50*/  SYNCS.PHASECHK.TRANS64.TRYWAIT P0, [R0+URZ+0x38840], R21 ;  /* 0x03884015000075a7 */ /* 0x008724000800017f */
[----:B----4-:R-:W-:Y:S05]  /*31c60*/  @!P0 NANOSLEEP.SYNCS 0x989680 ;  /* 0x009896800000895d */ /* 0x010fea0003900000 */
[----:B------:R-:W4:Y:S02]  /*31c70*/  @!P0 SYNCS.PHASECHK.TRANS64 P0, [R0+URZ+0x38840], R21 ;  /* 0x03884015000085a7 */ /* 0x000f24000800007f */
[----:B----4-:R-:W-:Y:S05]  /*31c80*/  @!P0 BRA `(.L_x_3251) ;  /* 0xfffffffc00f08947 */ /* 0x010fea000383ffff */
[----:B------:R-:W-:Y:S05]  /*31c90*/  BRA `(.L_x_3570) ;  /* 0xffffff6000287947 */ /* 0x000fea000383ffff */
.L_x_3252:
[----:B------:R-:W-:Y:S01]  /*31ca0*/  BSSY B0, `(.L_x_3571) ;  /* 0x0000008000007945 */ /* 0x000fe20003800000 */
[----:B------:R-:W-:Y:S01]  /*31cb0*/  MOV R13, R5 ;  /* 0x00000005000d7202 */ /* 0x000fe20000000f00 */
[----:B------:R-:W-:Y:S02]  /*31cc0*/  IMAD.MOV.U32 R12, RZ, RZ, RZ ;  /* 0x000000ffff0c7224 */ /* 0x000fe400078e00ff */
[----:B------:R-:W-:Y:S02]  /*31cd0*/  IMAD.MOV.U32 R11, RZ, RZ, 0x181f ;  /* 0x0000181fff0b7424 */ /* 0x000fe400078e00ff */
[----:B------:R-:W-:-:S07]  /*31ce0*/  IMAD.MOV.U32 R15, RZ, RZ, -0x1 ;  /* 0xffffffffff0f7424 */ /* 0x000fce00078e00ff */
[----:B0-23--:R-:W-:Y:S05]  /*31cf0*/  WARPSYNC.COLLECTIVE R15, `(.L_x_3572) ;  /* 0x000000000f087348 */ /* 0x00dfea0003c00000 */
[----:B------:R1:W4:Y:S02]  /*31d00*/  SHFL.IDX P6, R14, R13, R12, R11 ;  /* 0x0000000c0d0e7389 */ /* 0x00032400000c000b */
[----:B01234-:R-:W-:Y:S01]  /*31d10*/  ENDCOLLECTIVE ;  /* 0x000000000000791b */ /* 0x01ffe20003800000 */
.L_x_3572:
[----:B------:R-:W-:Y:S05]  /*31d20*/  BSYNC B0 ;  /* 0x0000000000007941 */ /* 0x000fea0003800000 */
.L_x_3571:
        /* <DEDUP_REMOVED lines=8> */
.L_x_3573:
[----:B------:R-:W-:Y:S01]  /*31db0*/  IMAD.MOV.U32 R13, RZ, RZ, R5 ;  /* 0x000000ffff0d7224 */ /* 0x000fe200078e0005 */
[----:B------:R-:W-:Y:S01]  /*31dc0*/  MOV R12, 0x1 ;  /* 0x00000001000c7802 */ /* 0x000fe20000000f00 */
[----:B------:R-:W-:-:S07]  /*31dd0*/  IMAD.MOV.U32 R2, RZ, RZ, R14 ;  /* 0x000000ffff027224 */ /* 0x000fce00078e000e */
[----:B------:R-:W-:Y:S05]  /*31de0*/  WARPSYNC.COLLECTIVE R15, `(.L_x_3574) ;  /* 0x000000000f087348 */ /* 0x000fea0003c00000 */
[----:B------:R0:W1:Y:S02]  /*31df0*/  SHFL.IDX P6, R14, R13, R12, R11 ;  /* 0x0000000c0d0e7389 */ /* 0x00006400000c000b */
[----:B01----:R-:W-:Y:S01]  /*31e00*/  ENDCOLLECTIVE ;  /* 0x000000000000791b */ /* 0x003fe20003800000 */
.L_x_3574:
        /* <DEDUP_REMOVED lines=12> */
.L_x_3575:
[----:B------:R-:W-:Y:S01]  /*31ed0*/  IMAD.MOV.U32 R13, RZ, RZ, R5 ;  /* 0x000000ffff0d7224 */ /* 0x000fe200078e0005 */
[----:B------:R-:W-:Y:S01]  /*31ee0*/  MOV R12, 0x2 ;  /* 0x00000002000c7802 */ /* 0x000fe20000000f00 */
[----:B------:R-:W-:-:S07]  /*31ef0*/  IMAD.MOV.U32 R2, RZ, RZ, R14 ;  /* 0x000000ffff027224 */ /* 0x000fce00078e000e */
[----:B------:R-:W-:Y:S05]  /*31f00*/  WARPSYNC.COLLECTIVE R15, `(.L_x_3576) ;  /* 0x000000000f087348 */ /* 0x000fea0003c00000 */
[----:B------:R0:W1:Y:S02]  /*31f10*/  SHFL.IDX P6, R14, R13, R12, R11 ;  /* 0x0000000c0d0e7389 */ /* 0x00006400000c000b */
[----:B01----:R-:W-:Y:S01]  /*31f20*/  ENDCOLLECTIVE ;  /* 0x000000000000791b */ /* 0x003fe20003800000 */
.L_x_3576:
        /* <DEDUP_REMOVED lines=12> */
.L_x_3577:
[----:B------:R-:W-:Y:S01]  /*31ff0*/  IMAD.MOV.U32 R13, RZ, RZ, R5 ;  /* 0x000000ffff0d7224 */ /* 0x000fe200078e0005 */
[----:B------:R-:W-:Y:S01]  /*32000*/  MOV R12, 0x3 ;  /* 0x00000003000c7802 */ /* 0x000fe20000000f00 */
[----:B------:R-:W-:-:S07]  /*32010*/  IMAD.MOV.U32 R2, RZ, RZ, R14 ;  /* 0x000000ffff027224 */ /* 0x000fce00078e000e */
[----:B------:R-:W-:Y:S05]  /*32020*/  WARPSYNC.COLLECTIVE R15, `(.L_x_3578) ;  /* 0x000000000f087348 */ /* 0x000fea0003c00000 */
[----:B------:R0:W1:Y:S02]  /*32030*/  SHFL.IDX P6, R14, R13, R12, R11 ;  /* 0x0000000c0d0e7389 */ /* 0x00006400000c000b */
[----:B01----:R-:W-:Y:S01]  /*32040*/  ENDCOLLECTIVE ;  /* 0x000000000000791b */ /* 0x003fe20003800000 */
.L_x_3578:
        /* <DEDUP_REMOVED lines=12> */
.L_x_3579:
[----:B------:R-:W-:Y:S01]  /*32110*/  IMAD.MOV.U32 R13, RZ, RZ, R5 ;  /* 0x000000ffff0d7224 */ /* 0x000fe200078e0005 */
[----:B------:R-:W-:Y:S01]  /*32120*/  MOV R12, 0x4 ;  /* 0x00000004000c7802 */ /* 0x000fe20000000f00 */
[----:B------:R-:W-:-:S07]  /*32130*/  IMAD.MOV.U32 R2, RZ, RZ, R14 ;  /* 0x000000ffff027224 */ /* 0x000fce00078e000e */
[----:B------:R-:W-:Y:S05]  /*32140*/  WARPSYNC.COLLECTIVE R15, `(.L_x_3580) ;  /* 0x000000000f087348 */ /* 0x000fea0003c00000 */
[----:B------:R0:W1:Y:S02]  /*32150*/  SHFL.IDX P6, R14, R13, R12, R11 ;  /* 0x0000000c0d0e7389 */ /* 0x00006400000c000b */
[----:B01----:R-:W-:Y:S01]  /*32160*/  ENDCOLLECTIVE ;  /* 0x000000000000791b */ /* 0x003fe20003800000 */
.L_x_3580:
        /* <DEDUP_REMOVED lines=12> */
.L_x_3581:
[----:B------:R-:W-:Y:S01]  /*32230*/  IMAD.MOV.U32 R13, RZ, RZ, R5 ;  /* 0x000000ffff0d7224 */ /* 0x000fe200078e0005 */
[----:B------:R-:W-:Y:S01]  /*32240*/  MOV R12, 0x5 ;  /* 0x00000005000c7802 */ /* 0x000fe20000000f00 */
[----:B------:R-:W-:-:S07]  /*32250*/  IMAD.MOV.U32 R2, RZ, RZ, R14 ;  /* 0x000000ffff027224 */ /* 0x000fce00078e000e */
[----:B------:R-:W-:Y:S05]  /*32260*/  WARPSYNC.COLLECTIVE R15, `(.L_x_3582) ;  /* 0x000000000f087348 */ /* 0x000fea0003c00000 */
[----:B------:R0:W1:Y:S02]  /*32270*/  SHFL.IDX P6, R14, R13, R12, R11 ;  /* 0x0000000c0d0e7389 */ /* 0x00006400000c000b */
[----:B01----:R-:W-:Y:S01]  /*32280*/  ENDCOLLECTIVE ;  /* 0x000000000000791b */ /* 0x003fe20003800000 */
.L_x_3582:
        /* <DEDUP_REMOVED lines=12> */
.L_x_3583:
[----:B------:R-:W-:Y:S01]  /*32350*/  IMAD.MOV.U32 R13, RZ, RZ, R5 ;  /* 0x000000ffff0d7224 */ /* 0x000fe200078e0005 */
[----:B------:R-:W-:Y:S01]  /*32360*/  MOV R12, 0x6 ;  /* 0x00000006000c7802 */ /* 0x000fe20000000f00 */
[----:B------:R-:W-:-:S07]  /*32370*/  IMAD.MOV.U32 R2, RZ, RZ, R14 ;  /* 0x000000ffff027224 */ /* 0x000fce00078e000e */
[----:B------:R-:W-:Y:S05]  /*32380*/  WARPSYNC.COLLECTIVE R15, `(.L_x_3584) ;  /* 0x000000000f087348 */ /* 0x000fea0003c00000 */
[----:B------:R0:W1:Y:S02]  /*32390*/  SHFL.IDX P6, R14, R13, R12, R11 ;  /* 0x0000000c0d0e7389 */ /* 0x00006400000c000b */
[----:B01----:R-:W-:Y:S01]  /*323a0*/  ENDCOLLECTIVE ;  /* 0x000000000000791b */ /* 0x003fe20003800000 */
.L_x_3584:
        /* <DEDUP_REMOVED lines=12> */
.L_x_3585:
[----:B------:R-:W-:Y:S01]  /*32470*/  IMAD.MOV.U32 R13, RZ, RZ, R5 ;  /* 0x000000ffff0d7224 */ /* 0x000fe200078e0005 */
[----:B------:R-:W-:Y:S01]  /*32480*/  MOV R12, 0x7 ;  /* 0x00000007000c7802 */ /* 0x000fe20000000f00 */
[----:B------:R-:W-:-:S07]  /*32490*/  IMAD.MOV.U32 R2, RZ, RZ, R14 ;  /* 0x000000ffff027224 */ /* 0x000fce00078e000e */
[----:B------:R-:W-:Y:S05]  /*324a0*/  WARPSYNC.COLLECTIVE R15, `(.L_x_3586) ;  /* 0x000000000f087348 */ /* 0x000fea0003c00000 */
[----:B------:R0:W1:Y:S02]  /*324b0*/  SHFL.IDX P6, R14, R13, R12, R11 ;  /* 0x0000000c0d0e7389 */ /* 0x00006400000c000b */
[----:B01----:R-:W-:Y:S01]  /*324c0*/  ENDCOLLECTIVE ;  /* 0x000000000000791b */ /* 0x003fe20003800000 */
.L_x_3586:
        /* <DEDUP_REMOVED lines=12> */
.L_x_3587:
[----:B------:R-:W-:Y:S01]  /*32590*/  IMAD.MOV.U32 R2, RZ, RZ, R14 ;  /* 0x000000ffff027224 */ /* 0x000fe200078e000e */
[----:B------:R-:W-:Y:S06]  /*325a0*/  BRA `(.L_x_3588) ;  /* 0xffffff5800f87947 */ /* 0x000fec000383ffff */
.L_x_3257:
[----:B0-----:R0:W2:Y:S02]  /*325b0*/  SYNCS.PHASECHK.TRANS64.TRYWAIT P2, [R17+URZ+0x38870], R0 ;  /* 0x03887000110075a7 */ /* 0x0010a4000804017f */
[----:B--2---:R-:W-:Y:S05]  /*325c0*/  @!P2 NANOSLEEP.SYNCS 0x989680 ;  /* 0x009896800000a95d */ /* 0x004fea0003900000 */
[----:B------:R-:W2:Y:S02]  /*325d0*/  @!P2 SYNCS.PHASECHK.TRANS64 P2, [R17+URZ+0x38870], R0 ;  /* 0x038870001100a5a7 */ /* 0x000ea4000804007f */
[----:B--2---:R-:W-:Y:S05]  /*325e0*/  @!P2 BRA `(.L_x_3257) ;  /* 0xfffffffc00f0a947 */ /* 0x004fea000383ffff */
[----:B------:R-:W-:Y:S05]  /*325f0*/  BRA `(.L_x_3589) ;  /* 0xffffff5c00607947 */ /* 0x000fea000383ffff */
.L_x_3259:
[----:B0-----:R0:W2:Y:S02]  /*32600*/  SYNCS.PHASECHK.TRANS64.TRYWAIT P2, [R17+URZ+0x38860], R0 ;  /* 0x03886000110075a7 */ /* 0x0010a4000804017f */
[----:B--2---:R-:W-:Y:S05]  /*32610*/  @!P2 NANOSLEEP.SYNCS 0x989680 ;  /* 0x009896800000a95d */ /* 0x004fea0003900000 */
[----:B------:R-:W2:Y:S02]  /*32620*/  @!P2 SYNCS.PHASECHK.TRANS64 P2, [R17+URZ+0x38860], R0 ;  /* 0x038860001100a5a7 */ /* 0x000ea4000804007f */
[----:B--2---:R-:W-:Y:S05]  /*32630*/  @!P2 BRA `(.L_x_3259) ;  /* 0xfffffffc00f0a947 */ /* 0x004fea000383ffff */
[----:B------:R-:W-:Y:S05]  /*32640*/  BRA `(.L_x_3590) ;  /* 0xffffff5c00707947 */ /* 0x000fea000383ffff */
.L_x_3267:
[----:B0-----:R0:W2:Y:S02]  /*32650*/  SYNCS.PHASECHK.TRANS64.TRYWAIT P1, [R18+URZ+0x38870], R3 ;  /* 0x03887003120075a7 */ /* 0x0010a4000802017f */
[----:B--2---:R-:W-:Y:S05]  /*32660*/  @!P1 NANOSLEEP.SYNCS 0x989680 ;  /* 0x009896800000995d */ /* 0x004fea0003900000 */
[----:B------:R-:W2:Y:S02]  /*32670*/  @!P1 SYNCS.PHASECHK.TRANS64 P1, [R18+URZ+0x38870], R3 ;  /* 0x03887003120095a7 */ /* 0x000ea4000802007f */
[----:B--2---:R-:W-:Y:S05]  /*32680*/  @!P1 BRA `(.L_x_3267) ;  /* 0xfffffffc00f09947 */ /* 0x004fea000383ffff */
[----:B------:R-:W-:Y:S05]  /*32690*/  BRA `(.L_x_3591) ;  /* 0xffffff6400cc7947 */ /* 0x000fea000383ffff */
.L_x_3269:
[----:B0-----:R0:W2:Y:S02]  /*326a0*/  SYNCS.PHASECHK.TRANS64.TRYWAIT P1, [R18+URZ+0x38860], R3 ;  /* 0x03886003120075a7 */ /* 0x0010a4000802017f */
[----:B--2---:R-:W-:Y:S05]  /*326b0*/  @!P1 NANOSLEEP.SYNCS 0x989680 ;  /* 0x009896800000995d */ /* 0x004fea0003900000 */
[----:B------:R-:W2:Y:S02]  /*326c0*/  @!P1 SYNCS.PHASECHK.TRANS64 P1, [R18+URZ+0x38860], R3 ;  /* 0x03886003120095a7 */ /* 0x000ea4000802007f */
[----:B--2---:R-:W-:Y:S05]  /*326d0*/  @!P1 BRA `(.L_x_3269) ;  /* 0xfffffffc00f09947 */ /* 0x004fea000383ffff */
[----:B------:R-:W-:Y:S05]  /*326e0*/  BRA `(.L_x_3592) ;  /* 0xffffff6400d87947 */ /* 0x000fea000383ffff */
.L_x_3274:
        /* <DEDUP_REMOVED lines=8> */
.L_x_3594:
[----:B------:R-:W-:Y:S05]  /*32770*/  BSYNC B0 ;  /* 0x0000000000007941 */ /* 0x000fea0003800000 */
.L_x_3593:
[----:B------:R-:W-:Y:S01]  /*32780*/  IMAD.MOV.U32 R13, RZ, RZ, R16 ;  /* 0x000000ffff0d7224 */ /* 0x000fe200078e0010 */
[----:B------:R-:W-:Y:S01]  /*32790*/  MOV R15, 0xffffffff ;  /* 0xffffffff000f7802 */ /* 0x000fe20000000f00 */
[----:B------:R-:W-:Y:S02]  /*327a0*/  IMAD.MOV.U32 R12, RZ, RZ, 0x1 ;  /* 0x00000001ff0c7424 */ /* 0x000fe400078e00ff */
[----:B------:R-:W-:Y:S02]  /*327b0*/  IMAD.MOV.U32 R11, RZ, RZ, 0x1f ;  /* 0x0000001fff0b7424 */ /* 0x000fe400078e00ff */
[----:B------:R-:W-:Y:S02]  /*327c0*/  IMAD.IADD R7, R19, 0x1, R8 ;  /* 0x0000000113077824 */ /* 0x000fe400078e0208 */
[----:B------:R-:W-:-:S07]  /*327d0*/  IMAD.MOV.U32 R0, RZ, RZ, R14 ;  /* 0x000000ffff007224 */ /* 0x000fce00078e000e */
[----:B------:R-:W-:Y:S05]  /*327e0*/  WARPSYNC.COLLECTIVE R15, `(.L_x_3595) ;  /* 0x000000000f087348 */ /* 0x000fea0003c00000 */
[----:B------:R0:W1:Y:S02]  /*327f0*/  SHFL.IDX P6, R14, R13, R12, R11 ;  /* 0x0000000c0d0e7389 */ /* 0x00006400000c000b */
[----:B01----:R-:W-:Y:S01]  /*32800*/  ENDCOLLECTIVE ;  /* 0x000000000000791b */ /* 0x003fe20003800000 */
.L_x_3595:
        /* <DEDUP_REMOVED lines=18> */
.L_x_3596:
[----:B------:R-:W-:Y:S01]  /*32930*/  IMAD.MOV.U32 R12, RZ, RZ, 0x2 ;  /* 0x00000002ff0c7424 */ /* 0x000fe200078e00ff */
[----:B------:R-:W-:-:S05]  /*32940*/  SEL R4, R14, RZ, P1 ;  /* 0x000000ff0e047207 */ /* 0x000fca0000800000 */
[----:B------:R-:W-:-:S04]  /*32950*/  IMAD.IADD R4, R17, 0x1, R4 ;  /* 0x0000000111047824 */ /* 0x000fc800078e0204 */
[----:B------:R-:W-:-:S07]  /*32960*/  IMAD.MOV.U32 R13, RZ, RZ, R4 ;  /* 0x000000ffff0d7224 */ /* 0x000fce00078e0004 */
[----:B------:R-:W-:Y:S05]  /*32970*/  WARPSYNC.COLLECTIVE R15, `(.L_x_3597) ;  /* 0x000000000f087348 */ /* 0x000fea0003c00000 */
[----:B------:R0:W1:Y:S02]  /*32980*/  SHFL.UP P6, R14, R13, R12, R11 ;  /* 0x0400000c0d0e7389 */ /* 0x00006400000c000b */
[----:B01----:R-:W-:Y:S01]  /*32990*/  ENDCOLLECTIVE ;  /* 0x000000000000791b */ /* 0x003fe20003800000 */
.L_x_3597:
[----:B------:R-:W-:Y:S02]  /*329a0*/  MOV R12, 0x4 ;  /* 0x00000004000c7802 */ /* 0x000fe40000000f00 */
[----:B------:R-:W-:-:S05]  /*329b0*/  SEL R3, R14, RZ, P2 ;  /* 0x000000ff0e037207 */ /* 0x000fca0001000000 */
[----:B------:R-:W-:-:S04]  /*329c0*/  IMAD.IADD R6, R4, 0x1, R3 ;  /* 0x0000000104067824 */ /* 0x000fc800078e0203 */
[----:B------:R-:W-:-:S07]  /*329d0*/  IMAD.MOV.U32 R13, RZ, RZ, R6 ;  /* 0x000000ffff0d7224 */ /* 0x000fce00078e0006 */
[----:B------:R-:W-:Y:S05]  /*329e0*/  WARPSYNC.COLLECTIVE R15, `(.L_x_3598) ;  /* 0x000000000f087348 */ /* 0x000fea0003c00000 */
[----:B------:R0:W1:Y:S02]  /*329f0*/  SHFL.UP P6, R14, R13, R12, R11 ;  /* 0x0400000c0d0e7389 */ /* 0x00006400000c000b */
[----:B01----:R-:W-:Y:S01]  /*32a00*/  ENDCOLLECTIVE ;  /* 0x000000000000791b */ /* 0x003fe20003800000 */
.L_x_3598:
[----:B------:R-:W-:Y:S01]  /*32a10*/  IMAD.MOV.U32 R12, RZ, RZ, 0x8 ;  /* 0x00000008ff0c7424 */ /* 0x000fe200078e00ff */
[----:B------:R-:W-:-:S05]  /*32a20*/  SEL R3, R14, RZ, P3 ;  /* 0x000000ff0e037207 */ /* 0x000fca0001800000 */
[----:B------:R-:W-:-:S04]  /*32a30*/  IMAD.IADD R2, R6, 0x1, R3 ;  /* 0x0000000106027824 */ /* 0x000fc800078e0203 */
[----:B------:R-:W-:-:S07]  /*32a40*/  IMAD.MOV.U32 R13, RZ, RZ, R2 ;  /* 0x000000ffff0d7224 */ /* 0x000fce00078e0002 */
[----:B------:R-:W-:Y:S05]  /*32a50*/  WARPSYNC.COLLECTIVE R15, `(.L_x_3599) ;  /* 0x000000000f087348 */ /* 0x000fea0003c00000 */
[----:B------:R0:W1:Y:S02]  /*32a60*/  SHFL.UP P6, R14, R13, R12, R11 ;  /* 0x0400000c0d0e7389 */ /* 0x00006400000c000b */
[----:B01----:R-:W-:Y:S01]  /*32a70*/  ENDCOLLECTIVE ;  /* 0x000000000000791b */ /* 0x003fe20003800000 */
.L_x_3599:
[----:B------:R-:W-:Y:S02]  /*32a80*/  MOV R12, 0x10 ;  /* 0x00000010000c7802 */ /* 0x000fe40000000f00 */
[----:B------:R-:W-:-:S05]  /*32a90*/  SEL R3, R14, RZ, P4 ;  /* 0x000000ff0e037207 */ /* 0x000fca0002000000 */
[----:B------:R-:W-:-:S04]  /*32aa0*/  IMAD.IADD R3, R2, 0x1, R3 ;  /* 0x0000000102037824 */ /* 0x000fc800078e0203 */
[----:B------:R-:W-:-:S07]  /*32ab0*/  IMAD.MOV.U32 R13, RZ, RZ, R3 ;  /* 0x000000ffff0d7224 */ /* 0x000fce00078e0003 */
[----:B------:R-:W-:Y:S05]  /*32ac0*/  WARPSYNC.COLLECTIVE R15, `(.L_x_3600) ;  /* 0x000000000f087348 */ /* 0x000fea0003c00000 */
[----:B------:R0:W1:Y:S02]  /*32ad0*/  SHFL.UP P6, R14, R13, R12, R11 ;  /* 0x0400000c0d0e7389 */ /* 0x00006400000c000b */
[----:B01----:R-:W-:Y:S01]  /*32ae0*/  ENDCOLLECTIVE ;  /* 0x000000000000791b */ /* 0x003fe20003800000 */
.L_x_3600:
        /* <DEDUP_REMOVED lines=8> */
.L_x_3601:
[----:B------:R-:W-:Y:S05]  /*32b70*/  BRA `(.L_x_3602) ;  /* 0xffffff6c00847947 */ /* 0x000fea000383ffff */
.L_x_3279:
[----:B------:R-:W-:Y:S01]  /*32b80*/  BSSY B0, `(.L_x_3603) ;  /* 0x0000008000007945 */ /* 0x000fe20003800000 */
[----:B-----5:R-:W-:Y:S01]  /*32b90*/  IMAD.MOV.U32 R13, RZ, RZ, R17 ;  /* 0x000000ffff0d7224 */ /* 0x020fe200078e0011 */
[----:B------:R-:W-:Y:S01]  /*32ba0*/  MOV R12, 0x1 ;  /* 0x00000001000c7802 */ /* 0x000fe20000000f00 */
[----:B------:R-:W-:Y:S02]  /*32bb0*/  IMAD.MOV.U32 R11, RZ, RZ, RZ ;  /* 0x000000ffff0b7224 */ /* 0x000fe400078e00ff */
[----:B------:R-:W-:-:S07]  /*32bc0*/  IMAD.MOV.U32 R15, RZ, RZ, -0x1 ;  /* 0xffffffffff0f7424 */ /* 0x000fce00078e00ff */
[----:B01----:R-:W-:Y:S05]  /*32bd0*/  WARPSYNC.COLLECTIVE R15, `(.L_x_3604) ;  /* 0x000000000f087348 */ /* 0x003fea0003c00000 */
[----:B------:R2:W3:Y:S02]  /*32be0*/  SHFL.UP P6, R14, R13, R12, R11 ;  /* 0x0400000c0d0e7389 */ /* 0x0004e400000c000b */
[----:B0123--:R-:W-:Y:S01]  /*32bf0*/  ENDCOLLECTIVE ;  /* 0x000000000000791b */ /* 0x00ffe20003800000 */
.L_x_3604:
[----:B------:R-:W-:Y:S05]  /*32c00*/  BSYNC B0 ;  /* 0x0000000000007941 */ /* 0x000fea0003800000 */
.L_x_3603:
[----:B------:R-:W-:Y:S01]  /*32c10*/  SEL R14, R14, RZ, P1 ;  /* 0x000000ff0e0e7207 */ /* 0x000fe20000800000 */
[----:B------:R-:W-:Y:S01]  /*32c20*/  IMAD.MOV.U32 R12, RZ, RZ, 0x2 ;  /* 0x00000002ff0c7424 */ /* 0x000fe200078e00ff */
[----:B------:R-:W-:Y:S01]  /*32c30*/  MOV R15, 0xffffffff ;  /* 0xffffffff000f7802 */ /* 0x000fe20000000f00 */
[----:B------:R-:W-:Y:S02]  /*32c40*/  IMAD.MOV.U32 R11, RZ, RZ, RZ ;  /* 0x000000ffff0b7224 */ /* 0x000fe400078e00ff */
[----:B------:R-:W-:-:S07]  /*32c50*/  IMAD.IADD R13, R17, 0x1, R14 ;  /* 0x00000001110d7824 */ /* 0x000fce00078e020e */
[----:B------:R-:W-:Y:S05]  /*32c60*/  WARPSYNC.COLLECTIVE R15, `(.L_x_3605) ;  /* 0x000000000f087348 */ /* 0x000fea0003c00000 */
[----:B------:R0:W1:Y:S02]  /*32c70*/  SHFL.UP P6, R14, R13, R12, R11 ;  /* 0x0400000c0d0e7389 */ /* 0x00006400000c000b */
[----:B01----:R-:W-:Y:S01]  /*32c80*/  ENDCOLLECTIVE ;  /* 0x000000000000791b */ /* 0x003fe20003800000 */
.L_x_3605:
[----:B------:R-:W-:Y:S01]  /*32c90*/  IMAD.MOV.U32 R12, RZ, RZ, 0x4 ;  /* 0x00000004ff0c7424 */ /* 0x000fe200078e00ff */
[----:B------:R-:W-:-:S05]  /*32ca0*/  SEL R2, R14, RZ, P2 ;  /* 0x000000ff0e027207 */ /* 0x000fca0001000000 */
[----:B------:R-:W-:-:S04]  /*32cb0*/  IMAD.IADD R2, R13, 0x1, R2 ;  /* 0x000000010d027824 */ /* 0x000fc800078e0202 */
[----:B------:R-:W-:-:S07]  /*32cc0*/  IMAD.MOV.U32 R13, RZ, RZ, R2 ;  /* 0x000000ffff0d7224 */ /* 0x000fce00078e0002 */
[----:B------:R-:W-:Y:S05]  /*32cd0*/  WARPSYNC.COLLECTIVE R15, `(.L_x_3606) ;  /* 0x000000000f087348 */ /* 0x000fea0003c00000 */
[----:B------:R0:W1:Y:S02]  /*32ce0*/  SHFL.UP P6, R14, R13, R12, R11 ;  /* 0x0400000c0d0e7389 */ /* 0x00006400000c000b */
[----:B01----:R-:W-:Y:S01]  /*32cf0*/  ENDCOLLECTIVE ;  /* 0x000000000000791b */ /* 0x003fe20003800000 */
.L_x_3606:
[----:B------:R-:W-:Y:S02]  /*32d00*/  MOV R12, 0x8 ;  /* 0x00000008000c7802 */ /* 0x000fe40000000f00 */
[----:B------:R-:W-:-:S05]  /*32d10*/  SEL R3, R14, RZ, P3 ;  /* 0x000000ff0e037207 */ /* 0x000fca0001800000 */
[----:B------:R-:W-:-:S04]  /*32d20*/  IMAD.IADD R3, R2, 0x1, R3 ;  /* 0x0000000102037824 */ /* 0x000fc800078e0203 */
[----:B------:R-:W-:-:S07]  /*32d30*/  IMAD.MOV.U32 R13, RZ, RZ, R3 ;  /* 0x000000ffff0d7224 */ /* 0x000fce00078e0003 */
[----:B------:R-:W-:Y:S05]  /*32d40*/  WARPSYNC.COLLECTIVE R15, `(.L_x_3607) ;  /* 0x000000000f087348 */ /* 0x000fea0003c00000 */
[----:B------:R0:W1:Y:S02]  /*32d50*/  SHFL.UP P6, R14, R13, R12, R11 ;  /* 0x0400000c0d0e7389 */ /* 0x00006400000c000b */
[----:B01----:R-:W-:Y:S01]  /*32d60*/  ENDCOLLECTIVE ;  /* 0x000000000000791b */ /* 0x003fe20003800000 */
.L_x_3607:
[----:B------:R-:W-:Y:S01]  /*32d70*/  IMAD.MOV.U32 R12, RZ, RZ, 0x10 ;  /* 0x00000010ff0c7424 */ /* 0x000fe200078e00ff */
[----:B------:R-:W-:-:S05]  /*32d80*/  SEL R4, R14, RZ, P4 ;  /* 0x000000ff0e047207 */ /* 0x000fca0002000000 */
[----:B------:R-:W-:-:S04]  /*32d90*/  IMAD.IADD R4, R3, 0x1, R4 ;  /* 0x0000000103047824 */ /* 0x000fc800078e0204 */
[----:B------:R-:W-:-:S07]  /*32da0*/  IMAD.MOV.U32 R13, RZ, RZ, R4 ;  /* 0x000000ffff0d7224 */ /* 0x000fce00078e0004 */
[----:B------:R-:W-:Y:S05]  /*32db0*/  WARPSYNC.COLLECTIVE R15, `(.L_x_3608) ;  /* 0x000000000f087348 */ /* 0x000fea0003c00000 */
[----:B------:R0:W1:Y:S02]  /*32dc0*/  SHFL.UP P6, R14, R13, R12, R11 ;  /* 0x0400000c0d0e7389 */ /* 0x00006400000c000b */
[----:B01----:R-:W-:Y:S01]  /*32dd0*/  ENDCOLLECTIVE ;  /* 0x000000000000791b */ /* 0x003fe20003800000 */
.L_x_3608:
        /* <DEDUP_REMOVED lines=8> */
.L_x_3609:
[----:B------:R-:W-:Y:S05]  /*32e60*/  BRA `(.L_x_3610) ;  /* 0xffffff6c00647947 */ /* 0x000fea000383ffff */
.L_x_3281:
[----:B------:R-:W-:Y:S01]  /*32e70*/  BSSY B0, `(.L_x_3611) ;  /* 0x0000006000007945 */ /* 0x000fe20003800000 */
[----:B------:R-:W-:Y:S01]  /*32e80*/  PLOP3.LUT P6, PT, P6, PT, PT, 0x8, 0x0 ;  /* 0x000000000000781c */ /* 0x000fe200037ce170 */
[----:B------:R-:W-:-:S12]  /*32e90*/  IMAD.MOV.U32 R15, RZ, RZ, -0x1 ;  /* 0xffffffffff0f7424 */ /* 0x000fd800078e00ff */
[----:B01----:R-:W-:Y:S05]  /*32ea0*/  WARPSYNC.COLLECTIVE R15, `(.L_x_3612) ;  /* 0x000000000f087348 */ /* 0x003fea0003c00000 */
[----:B------:R-:W-:Y:S01]  /*32eb0*/  VOTE.ANY R14, PT, P6 ;  /* 0x00000000000e7806 */ /* 0x000fe200030e0100 */
[----:B01----:R-:W-:Y:S06]  /*32ec0*/  ENDCOLLECTIVE ;  /* 0x000000000000791b */ /* 0x003fec0003800000 */
.L_x_3612:
[----:B------:R-:W-:Y:S05]  /*32ed0*/  BSYNC B0 ;  /* 0x0000000000007941 */ /* 0x000fea0003800000 */
.L_x_3611:
[----:B------:R-:W-:Y:S01]  /*32ee0*/  IMAD.MOV.U32 R2, RZ, RZ, R14 ;  /* 0x000000ffff027224 */ /* 0x000fe200078e000e */
[----:B------:R-:W-:Y:S01]  /*32ef0*/  MOV R11, 0x1f ;  /* 0x0000001f000b7802 */ /* 0x000fe20000000f00 */
[----:B------:R-:W-:Y:S02]  /*32f00*/  IMAD.MOV.U32 R13, RZ, RZ, R17 ;  /* 0x000000ffff0d7224 */ /* 0x000fe400078e0011 */
[----:B------:R-:W0:Y:S01]  /*32f10*/  POPC R6, R2 ;  /* 0x0000000200067309 */ /* 0x000e220000000000 */
[----:B------:R-:W-:Y:S02]  /*32f20*/  IMAD.MOV.U32 R15, RZ, RZ, -0x1 ;  /* 0xffffffffff0f7424 */ /* 0x000fe400078e00ff */
[----:B0-----:R-:W-:-:S07]  /*32f30*/  IMAD.MOV.U32 R12, RZ, RZ, R6 ;  /* 0x000000ffff0c7224 */ /* 0x001fce00078e0006 */
[----:B------:R-:W-:Y:S05]  /*32f40*/  WARPSYNC.COLLECTIVE R15, `(.L_x_3613) ;  /* 0x000000000f087348 */ /* 0x000fea0003c00000 */
[----:B------:R0:W1:Y:S02]  /*32f50*/  SHFL.IDX P6, R14, R13, R12, R11 ;  /* 0x0000000c0d0e7389 */ /* 0x00006400000c000b */
[----:B01----:R-:W-:Y:S01]  /*32f60*/  ENDCOLLECTIVE ;  /* 0x000000000000791b */ /* 0x003fe20003800000 */
.L_x_3613:
[----:B------:R-:W-:Y:S01]  /*32f70*/  IMAD.MOV.U32 R17, RZ, RZ, R14 ;  /* 0x000000ffff117224 */ /* 0x000fe200078e000e */
[----:B------:R-:W-:Y:S06]  /*32f80*/  BRA `(.L_x_3614) ;  /* 0xffffff6c00547947 */ /* 0x000fec000383ffff */
.L_x_3283:
[----:B------:R-:W-:Y:S01]  /*32f90*/  BSSY B0, `(.L_x_3615) ;  /* 0x0000007000007945 */ /* 0x000fe20003800000 */
[----:B------:R-:W-:Y:S02]  /*32fa0*/  IMAD.MOV.U32 R13, RZ, RZ, R3 ;  /* 0x000000ffff0d7224 */ /* 0x000fe400078e0003 */
[----:B------:R-:W-:Y:S02]  /*32fb0*/  IMAD.MOV.U32 R11, RZ, RZ, 0x1f ;  /* 0x0000001fff0b7424 */ /* 0x000fe400078e00ff */
[----:B------:R-:W-:-:S07]  /*32fc0*/  IMAD.MOV.U32 R15, RZ, RZ, -0x1 ;  /* 0xffffffffff0f7424 */ /* 0x000fce00078e00ff */
[----:B0123--:R-:W-:Y:S05]  /*32fd0*/  WARPSYNC.COLLECTIVE R15, `(.L_x_3616) ;  /* 0x000000000f087348 */ /* 0x00ffea0003c00000 */
[----:B------:R4:W0:Y:S02]  /*32fe0*/  SHFL.IDX P6, R14, R13, R12, R11 ;  /* 0x0000000c0d0e7389 */ /* 0x00082400000c000b */
[----:B01234-:R-:W-:Y:S01]  /*32ff0*/  ENDCOLLECTIVE ;  /* 0x000000000000791b */ /* 0x01ffe20003800000 */
.L_x_3616:
[----:B------:R-:W-:Y:S05]  /*33000*/  BSYNC B0 ;  /* 0x0000000000007941 */ /* 0x000fea0003800000 */
.L_x_3615:
[----:B------:R-:W-:Y:S05]  /*33010*/  BRA `(.L_x_3282) ;  /* 0xffffff6c004c7947 */ /* 0x000fea000383ffff */
.L_x_3287:
[----:B0-----:R0:W1:Y:S02]  /*33020*/  SYNCS.PHASECHK.TRANS64.TRYWAIT P0, [R5+URZ+0x38820], R0 ;  /* 0x03882000050075a7 */ /* 0x001064000800017f */
[----:B-1----:R-:W-:Y:S05]  /*33030*/  @!P0 NANOSLEEP.SYNCS 0x989680 ;  /* 0x009896800000895d */ /* 0x002fea0003900000 */
[----:B------:R-:W1:Y:S02]  /*33040*/  @!P0 SYNCS.PHASECHK.TRANS64 P0, [R5+URZ+0x38820], R0 ;  /* 0x03882000050085a7 */ /* 0x000e64000800007f */
[----:B-1----:R-:W-:Y:S05]  /*33050*/  @!P0 BRA `(.L_x_3287) ;  /* 0xfffffffc00f08947 */ /* 0x002fea000383ffff */
[----:B------:R-:W-:Y:S05]  /*33060*/  BRA `(.L_x_3617) ;  /* 0xffffff7000cc7947 */ /* 0x000fea000383ffff */
.L_x_3288:
[----:B------:R-:W1:Y:S01]  /*33070*/  S2R R2, SR_TID.X ;  /* 0x0000000000027919 */ /* 0x000e620000002100 */
[----:B------:R-:W-:Y:S01]  /*33080*/  BSSY B0, `(.L_x_3618) ;  /* 0x000000a000007945 */ /* 0x000fe20003800000 */
[----:B------:R-:W-:Y:S02]  /*33090*/  IMAD.MOV.U32 R12, RZ, RZ, RZ ;  /* 0x000000ffff0c7224 */ /* 0x000fe400078e00ff */
[----:B------:R-:W-:Y:S02]  /*330a0*/  IMAD.MOV.U32 R11, RZ, RZ, 0x1f ;  /* 0x0000001fff0b7424 */ /* 0x000fe400078e00ff */
[----:B------:R-:W-:Y:S01]  /*330b0*/  IMAD.MOV.U32 R15, RZ, RZ, -0x1 ;  /* 0xffffffffff0f7424 */ /* 0x000fe200078e00ff */
[----:B-1----:R-:W-:-:S04]  /*330c0*/  SHF.R.U32.HI R2, RZ, 0x5, R2 ;  /* 0x00000005ff027819 */ /* 0x002fc80000011602 */
[----:B------:R-:W-:-:S04]  /*330d0*/  LOP3.LUT R2, R2, 0x3, RZ, 0xc0, !PT ;  /* 0x0000000302027812 */ /* 0x000fc800078ec0ff */
[----:B------:R-:W-:-:S07]  /*330e0*/  MOV R13, R2 ;  /* 0x00000002000d7202 */ /* 0x000fce0000000f00 */
[----:B0-----:R-:W-:Y:S05]  /*330f0*/  WARPSYNC.COLLECTIVE R15, `(.L_x_3619) ;  /* 0x000000000f087348 */ /* 0x001fea0003c00000 */
[----:B------:R1:W2:Y:S02]  /*33100*/  SHFL.IDX P6, R14, R13, R12, R11 ;  /* 0x0000000c0d0e7389 */ /* 0x0002a400000c000b */
[----:B012---:R-:W-:Y:S01]  /*33110*/  ENDCOLLECTIVE ;  /* 0x000000000000791b */ /* 0x007fe20003800000 */
.L_x_3619:
[----:B------:R-:W-:Y:S05]  /*33120*/  BSYNC B0 ;  /* 0x0000000000007941 */ /* 0x000fea0003800000 */
.L_x_3618:
[----:B------:R-:W-:Y:S05]  /*33130*/  BRA `(.L_x_3620) ;  /* 0xffffff7000b47947 */ /* 0x000fea000383ffff */
.L_x_3289:
[----:B------:R-:W-:Y:S01]  /*33140*/  BSSY B0, `(.L_x_3621) ;  /* 0x0000006000007945 */ /* 0x000fe20003800000 */
[----:B------:R-:W-:-:S07]  /*33150*/  IMAD.MOV.U32 R15, RZ, RZ, -0x1 ;  /* 0xffffffffff0f7424 */ /* 0x000fce00078e00ff */
[----:B0-----:R-:W-:Y:S05]  /*33160*/  WARPSYNC.COLLECTIVE R15, `(.L_x_3622) ;  /* 0x000000000f0c7348 */ /* 0x001fea0003c00000 */
[----:B------:R-:W-:Y:S02]  /*33170*/  ELECT P6, UR62, PT ;  /* 0x00000000003e782f */ /* 0x000fe400038c0000 */
[----:B------:R-:W-:Y:S01]  /*33180*/  MOV R14, UR62 ;  /* 0x0000003e000e7c02 */ /* 0x000fe20008000f00 */
[----:B0-----:R-:W-:Y:S10]  /*33190*/  ENDCOLLECTIVE ;  /* 0x000000000000791b */ /* 0x001ff40003800000 */
.L_x_3622:
[----:B------:R-:W-:Y:S05]  /*331a0*/  BSYNC B0 ;  /* 0x0000000000007941 */ /* 0x000fea0003800000 */
.L_x_3621:
[----:B------:R-:W-:Y:S05]  /*331b0*/  BRA `(.L_x_3623) ;  /* 0xffffff7000a87947 */ /* 0x000fea000383ffff */
.L_x_3291:
[----:B0-----:R0:W1:Y:S02]  /*331c0*/  SYNCS.PHASECHK.TRANS64.TRYWAIT P1, [R3+URZ+0x38840], R2 ;  /* 0x03884002030075a7 */ /* 0x001064000802017f */
[----:B-1----:R-:W-:Y:S05]  /*331d0*/  @!P1 NANOSLEEP.SYNCS 0x989680 ;  /* 0x009896800000995d */ /* 0x002fea0003900000 */
[----:B------:R-:W1:Y:S02]  /*331e0*/  @!P1 SYNCS.PHASECHK.TRANS64 P1, [R3+URZ+0x38840], R2 ;  /* 0x03884002030095a7 */ /* 0x000e64000802007f */
[----:B-1----:R-:W-:Y:S05]  /*331f0*/  @!P1 BRA `(.L_x_3291) ;  /* 0xfffffffc00f09947 */ /* 0x002fea000383ffff */
[----:B------:R-:W-:Y:S05]  /*33200*/  BRA `(.L_x_3624) ;  /* 0xffffff7000d07947 */ /* 0x000fea000383ffff */
.L_x_3293:
[----:B-1----:R1:W2:Y:S02]  /*33210*/  SYNCS.PHASECHK.TRANS64.TRYWAIT P1, [R23+URZ+0x38840], R0 ;  /* 0x03884000170075a7 */ /* 0x0022a4000802017f */
[----:B--2---:R-:W-:Y:S05]  /*33220*/  @!P1 NANOSLEEP.SYNCS 0x989680 ;  /* 0x009896800000995d */ /* 0x004fea0003900000 */
[----:B------:R-:W2:Y:S02]  /*33230*/  @!P1 SYNCS.PHASECHK.TRANS64 P1, [R23+URZ+0x38840], R0 ;  /* 0x03884000170095a7 */ /* 0x000ea4000802007f */
[----:B--2---:R-:W-:Y:S05]  /*33240*/  @!P1 BRA `(.L_x_3293) ;  /* 0xfffffffc00f09947 */ /* 0x004fea000383ffff */
[----:B------:R-:W-:Y:S05]  /*33250*/  BRA `(.L_x_3625) ;  /* 0xffffff7000dc7947 */ /* 0x000fea000383ffff */
.L_x_3295:
[----:B--2---:R2:W3:Y:S02]  /*33260*/  SYNCS.PHASECHK.TRANS64.TRYWAIT P1, [R3+URZ+0x38860], R2 ;  /* 0x03886002030075a7 */ /* 0x0044e4000802017f */
[----:B---3--:R-:W-:Y:S05]  /*33270*/  @!P1 NANOSLEEP.SYNCS 0x989680 ;  /* 0x009896800000995d */ /* 0x008fea0003900000 */
[----:B------:R-:W3:Y:S02]  /*33280*/  @!P1 SYNCS.PHASECHK.TRANS64 P1, [R3+URZ+0x38860], R2 ;  /* 0x03886002030095a7 */ /* 0x000ee4000802007f */
[----:B---3--:R-:W-:Y:S05]  /*33290*/  @!P1 BRA `(.L_x_3295) ;  /* 0xfffffffc00f09947 */ /* 0x008fea000383ffff */
[----:B------:R-:W-:Y:S05]  /*332a0*/  BRA `(.L_x_3626) ;  /* 0xffffff7000d87947 */ /* 0x000fea000383ffff */
.L_x_3297:
[----:B---3--:R3:W4:Y:S02]  /*332b0*/  SYNCS.PHASECHK.TRANS64.TRYWAIT P1, [R23+URZ+0x38860], R0 ;  /* 0x03886000170075a7 */ /* 0x008724000802017f */
[----:B----4-:R-:W-:Y:S05]  /*332c0*/  @!P1 NANOSLEEP.SYNCS 0x989680 ;  /* 0x009896800000995d */ /* 0x010fea0003900000 */
[----:B------:R-:W4:Y:S02]  /*332d0*/  @!P1 SYNCS.PHASECHK.TRANS64 P1, [R23+URZ+0x38860], R0 ;  /* 0x03886000170095a7 */ /* 0x000f24000802007f */
[----:B----4-:R-:W-:Y:S05]  /*332e0*/  @!P1 BRA `(.L_x_3297) ;  /* 0xfffffffc00f09947 */ /* 0x010fea000383ffff */
[----:B------:R-:W-:Y:S05]  /*332f0*/  BRA `(.L_x_3627) ;  /* 0xffffff7000d47947 */ /* 0x000fea000383ffff */
.L_x_3299:
[----:B----4-:R4:W0:Y:S02]  /*33300*/  SYNCS.PHASECHK.TRANS64.TRYWAIT P1, [R3+URZ+0x38880], R2 ;  /* 0x03888002030075a7 */ /* 0x010824000802017f */
[----:B0-----:R-:W-:Y:S05]  /*33310*/  @!P1 NANOSLEEP.SYNCS 0x989680 ;  /* 0x009896800000995d */ /* 0x001fea0003900000 */
[----:B------:R-:W0:Y:S02]  /*33320*/  @!P1 SYNCS.PHASECHK.TRANS64 P1, [R3+URZ+0x38880], R2 ;  /* 0x03888002030095a7 */ /* 0x000e24000802007f */
[----:B0-----:R-:W-:Y:S05]  /*33330*/  @!P1 BRA `(.L_x_3299) ;  /* 0xfffffffc00f09947 */ /* 0x001fea000383ffff */
[----:B------:R-:W-:Y:S05]  /*33340*/  BRA `(.L_x_3628) ;  /* 0xffffff7000d07947 */ /* 0x000fea000383ffff */
.L_x_3629:
        /* <DEDUP_REMOVED lines=11> */
.L_x_3638:


//--------------------- .nv.global.init           --------------------------
	.section	.nv.global.init,"aw",@progbits
	.align	4
.nv.global.init:
	.type		_ZZN5flash28permute_output_fp8_VcolmajorIN4cute6TensorINS1_11ArrayEngineIN7cutlass10bfloat16_tELm128EEENS1_6LayoutINS1_5tupleIJNS8_IJNS1_1CILi2EEESA_NS9_ILi32EEEEEENS9_ILi1EEESD_EEENS8_IJNS8_IJSD_SA_NS9_ILi4EEEEEENS9_ILi0EEESH_EEEEEEEEEvRT_E9upper_map,@object
	.size		_ZZN5flash28permute_output_fp8_VcolmajorIN4cute6TensorINS1_11ArrayEngineIN7cutlass10bfloat16_tELm128EEENS1_6LayoutINS1_5tupleIJNS8_IJNS1_1CILi2EEESA_NS9_ILi32EEEEEENS9_ILi1EEESD_EEENS8_IJNS8_IJSD_SA_NS9_ILi4EEEEEENS9_ILi0EEESH_EEEEEEEEEvRT_E9upper_map,($str$23 - _ZZN5flash28permute_output_fp8_VcolmajorIN4cute6TensorINS1_11ArrayEngineIN7cutlass10bfloat16_tELm128EEENS1_6LayoutINS1_5tupleIJNS8_IJNS1_1CILi2EEESA_NS9_ILi32EEEEEENS9_ILi1EEESD_EEENS8_IJNS8_IJSD_SA_NS9_ILi4EEEEEENS9_ILi0EEESH_EEEEEEEEEvRT_E9upper_map)
_ZZN5flash28permute_output_fp8_VcolmajorIN4cute6TensorINS1_11ArrayEngineIN7cutlass10bfloat16_tELm128EEENS1_6LayoutINS1_5tupleIJNS8_IJNS1_1CILi2EEESA_NS9_ILi32EEEEEENS9_ILi1EEESD_EEENS8_IJNS8_IJSD_SA_NS9_ILi4EEEEEENS9_ILi0EEESH_EEEEEEEEEvRT_E9upper_map:
        /*0000*/ 	.byte	0x00, 0x00, 0x00, 0x00, 0x02, 0x00, 0x00, 0x00, 0x03, 0x00, 0x00, 0x00, 0x01, 0x00, 0x00, 0x00
	.type		$str$23,@object
	.size		$str$23,($str$24 - $str$23)
$str$23:
        /*0010*/ 	.byte	0x28, 0x61, 0x64, 0x64, 0x72, 0x65, 0x73, 0x73, 0x20, 0x26, 0x20, 0x6d, 0x61, 0x73, 0x6b, 0x29
        /*0020*/ 	.byte	0x20, 0x3d, 0x3d, 0x20, 0x30, 0x00
	.type		$str$24,@object
	.size		$str$24,(__unnamed_11 - $str$24)
$str$24:
        /*0026*/ 	.byte	0x2f, 0x74, 0x6d, 0x70, 0x2f, 0x6f, 0x73, 0x73, 0x5f, 0x6b, 0x65, 0x72, 0x6e, 0x65, 0x6c, 0x73
        /*0036*/ 	.byte	0x5f, 0x73, 0x72, 0x63, 0x2f, 0x66, 0x6c, 0x61, 0x73, 0x68, 0x5f, 0x61, 0x74, 0x74, 0x65, 0x6e
        /*0046*/ 	.byte	0x74, 0x69, 0x6f, 0x6e, 0x2f, 0x63, 0x73, 0x72, 0x63, 0x2f, 0x63, 0x75, 0x74, 0x6c, 0x61, 0x73
        /*0056*/ 	.byte	0x73, 0x2f, 0x69, 0x6e, 0x63, 0x6c, 0x75, 0x64, 0x65, 0x2f, 0x63, 0x75, 0x74, 0x65, 0x2f, 0x70
        /*0066*/ 	.byte	0x6f, 0x69, 0x6e, 0x74, 0x65, 0x72, 0x5f, 0x66, 0x6c, 0x61, 0x67, 0x67, 0x65, 0x64, 0x2e, 0x68
        /*0076*/ 	.byte	0x70, 0x70, 0x00
	.type		__unnamed_11,@object
	.size		__unnamed_11,(__unnamed_6 - __unnamed_11)
__unnamed_11:
        /* <DEDUP_REMOVED lines=24> */
        /*01f9*/ 	.byte	0x26, 0x5d, 0x00
	.type		__unnamed_6,@object
	.size		__unnamed_6,(__unnamed_5 - __unnamed_6)
__unnamed_6:
        /* <DEDUP_REMOVED lines=24> */
        /*037c*/ 	.byte	0x3e, 0x3e, 0x20, 0x26, 0x5d, 0x00
	.type		__unnamed_5,@object
	.size		__unnamed_5,(__unnamed_9 - __unnamed_5)
__unnamed_5:
        /* <DEDUP_REMOVED lines=24> */
        /*0502*/ 	.byte	0x34, 0x3e, 0x3e, 0x3e, 0x3e, 0x3e, 0x20, 0x26, 0x5d, 0x00
	.type		__unnamed_9,@object
	.size		__unnamed_9,(__unnamed_3 - __unnamed_9)
__unnamed_9:
        /* <DEDUP_REMOVED lines=28> */
        /*06cc*/ 	.byte	0x3a, 0x43, 0x3c, 0x31, 0x36, 0x33, 0x38, 0x34, 0x3e, 0x3e, 0x3e, 0x3e, 0x3e, 0x5d, 0x00
	.type		__unnamed_3,@object
	.size		__unnamed_3,(__unnamed_8 - __unnamed_3)
__unnamed_3:
        /* <DEDUP_REMOVED lines=29> */
        /*08ab*/ 	.byte	0x5d, 0x00
	.type		__unnamed_8,@object
	.size		__unnamed_8,(__unnamed_10 - __unnamed_8)
__unnamed_8:
        /* <DEDUP_REMOVED lines=30> */
	.type		__unnamed_10,@object
	.size		__unnamed_10,(__unnamed_2 - __unnamed_10)
__unnamed_10:
        /* <DEDUP_REMOVED lines=30> */
	.type		__unnamed_2,@object
	.size		__unnamed_2,(__unnamed_4 - __unnamed_2)
__unnamed_2:
        /* <DEDUP_REMOVED lines=30> */
	.type		__unnamed_4,@object
	.size		__unnamed_4,(__unnamed_7 - __unnamed_4)
__unnamed_4:
        /* <DEDUP_REMOVED lines=30> */
	.type		__unnamed_7,@object
	.size		__unnamed_7,(__unnamed_1 - __unnamed_7)
__unnamed_7:
        /* <DEDUP_REMOVED lines=30> */
	.type		__unnamed_1,@object
	.size		__unnamed_1,(.L_0 - __unnamed_1)
__unnamed_1:
        /* <DEDUP_REMOVED lines=29> */
        /*13a7*/ 	.byte	0x3e, 0x3e, 0x3e, 0x3e, 0x20, 0x26, 0x5d, 0x00
.L_0:


//--------------------- .nv.shared._ZN7cutlass13device_kernelIN5flash11enable_sm90INS1_16FlashAttnFwdSm90INS1_25CollectiveMainloopFwdSm90ILi2EN4cute5tupleIJNS5_1CILi1EEES8_S8_EEENS6_IJNS7_ILi128EEESA_NS7_ILi256EEEEEELi256ENS_12float_e4m3_tEfNS_4arch4Sm90ELb0ELb0ELb0ELb0ELb1ELb0ELb0ELb1ELb0ELb1ELb0ELb0EEENS1_21CollectiveEpilogueFwdINS6_IJSA_SB_SA_EEES9_NS_10bfloat16_tESF_Li256ELb0ELb1ELb0ELb1EEENS1_29StaticPersistentTileSchedulerILb0EEEEEEEEEvNT_6ParamsE --------------------------
	.section	.nv.shared._ZN7cutlass13device_kernelIN5flash11enable_sm90INS1_16FlashAttnFwdSm90INS1_25CollectiveMainloopFwdSm90ILi2EN4cute5tupleIJNS5_1CILi1EEES8_S8_EEENS6_IJNS7_ILi128EEESA_NS7_ILi256EEEEEELi256ENS_12float_e4m3_tEfNS_4arch4Sm90ELb0ELb0ELb0ELb0ELb1ELb0ELb0ELb1ELb0ELb1ELb0ELb0EEENS1_21CollectiveEpilogueFwdINS6_IJSA_SB_SA_EEES9_NS_10bfloat16_tESF_Li256ELb0ELb1ELb0ELb1EEENS1_29StaticPersistentTileSchedulerILb0EEEEEEEEEvNT_6ParamsE,"aw",@nobits
	.sectionflags	@""
	.align	16
	.zero		1024


//--------------------- .nv.shared.reserved.0     --------------------------
	.section	.nv.shared.reserved.0,"aw",@nobits
	.weak		__nv_reservedSMEM_offset_0_alias
	.size		__nv_reservedSMEM_offset_0_alias, 0, 0
	.other		__nv_reservedSMEM_offset_0_alias,@"STO_CUDA_RESERVED_SHARED STV_DEFAULT"
__nv_reservedSMEM_offset_0_alias:
	.zero		0


//--------------------- .nv.global                --------------------------
	.section	.nv.global,"aw",@nobits
.nv.global:
	.type		_ZN72_INTERNAL_e4795dcf_36_flash_fwd_hdim256_e4m3_paged_sm90_cu_61719c98_48074cute1_E,@object
	.size		_ZN72_INTERNAL_e4795dcf_36_flash_fwd_hdim256_e4m3_paged_sm90_cu_61719c98_48074cute1_E,(_ZN72_INTERNAL_e4795dcf_36_flash_fwd_hdim256_e4m3_paged_sm90_cu_61719c98_48074cuda3std3__45__cpo6cbeginE - _ZN72_INTERNAL_e4795dcf_36_flash_fwd_hdim256_e4m3_paged_sm90_cu_61719c98_48074cute1_E)
_ZN72_INTERNAL_e4795dcf_36_flash_fwd_hdim256_e4m3_paged_sm90_cu_61719c98_48074cute1_E:
	.zero		1
	.type		_ZN72_INTERNAL_e4795dcf_36_flash_fwd_hdim256_e4m3_paged_sm90_cu_61719c98_48074cuda3std3__45__cpo6cbeginE,@object
	.size		_ZN72_INTERNAL_e4795dcf_36_flash_fwd_hdim256_e4m3_paged_sm90_cu_61719c98_48074cuda3std3__45__cpo6cbeginE,(_ZN72_INTERNAL_e4795dcf_36_flash_fwd_hdim256_e4m3_paged_sm90_cu_61719c98_48074cuda3std3__48in_placeE - _ZN72_INTERNAL_e4795dcf_36_flash_fwd_hdim256_e4m3_paged_sm90_cu_61719c98_48074cuda3std3__45__cpo6cbeginE)
_ZN72_INTERNAL_e4795dcf_36_flash_fwd_hdim256_e4m3_paged_sm90_cu_61719c98_48074cuda3std3__45__cpo6cbeginE:
	.zero		1
	.type		_ZN72_INTERNAL_e4795dcf_36_flash_fwd_hdim256_e4m3_paged_sm90_cu_61719c98_48074cuda3std3__48in_placeE,@object
	.size		_ZN72_INTERNAL_e4795dcf_36_flash_fwd_hdim256_e4m3_paged_sm90_cu_61719c98_48074cuda3std3__48in_placeE,(_ZN72_INTERNAL_e4795dcf_36_flash_fwd_hdim256_e4m3_paged_sm90_cu_61719c98_48074cuda3std6ranges3__45__cpo9iter_moveE - _ZN72_INTERNAL_e4795dcf_36_flash_fwd_hdim256_e4m3_paged_sm90_cu_61719c98_48074cuda3std3__48in_placeE)
_ZN72_INTERNAL_e4795dcf_36_flash_fwd_hdim256_e4m3_paged_sm90_cu_61719c98_48074cuda3std3__48in_placeE:
	.zero		1
	.type		_ZN72_INTERNAL_e4795dcf_36_flash_fwd_hdim256_e4m3_paged_sm90_cu_61719c98_48074cuda3std6ranges3__45__cpo9iter_moveE,@object
	.size		_ZN72_INTERNAL_e4795dcf_36_flash_fwd_hdim256_e4m3_paged_sm90_cu_61719c98_48074cuda3std6ranges3__45__cpo9iter_moveE,(_ZN72_INTERNAL_e4795dcf_36_flash_fwd_hdim256_e4m3_paged_sm90_cu_61719c98_48074cuda3std3__45__cpo5beginE - _ZN72_INTERNAL_e4795dcf_36_flash_fwd_hdim256_e4m3_paged_sm90_cu_61719c98_48074cuda3std6ranges3__45__cpo9iter_moveE)
_ZN72_INTERNAL_e4795dcf_36_flash_fwd_hdim256_e4m3_paged_sm90_cu_61719c98_48074cuda3std6ranges3__45__cpo9iter_moveE:
	.zero		1
	.type		_ZN72_INTERNAL_e4795dcf_36_flash_fwd_hdim256_e4m3_paged_sm90_cu_61719c98_48074cuda3std3__45__cpo5beginE,@object
	.size		_ZN72_INTERNAL_e4795dcf_36_flash_fwd_hdim256_e4m3_paged_sm90_cu_61719c98_48074cuda3std3__45__cpo5beginE,(_ZN72_INTERNAL_e4795dcf_36_flash_fwd_hdim256_e4m3_paged_sm90_cu_61719c98_48074cuda3std3__474_GLOBAL__N__e4795dcf_36_flash_fwd_hdim256_e4m3_paged_sm90_cu_61719c98_48076ignoreE - _ZN72_INTERNAL_e4795dcf_36_flash_fwd_hdim256_e4m3_paged_sm90_cu_61719c98_48074cuda3std3__45__cpo5beginE)
_ZN72_INTERNAL_e4795dcf_36_flash_fwd_hdim256_e4m3_paged_sm90_cu_61719c98_48074cuda3std3__45__cpo5beginE:
	.zero		1
	.type		_ZN72_INTERNAL_e4795dcf_36_flash_fwd_hdim256_e4m3_paged_sm90_cu_61719c98_48074cuda3std3__474_GLOBAL__N__e4795dcf_36_flash_fwd_hdim256_e4m3_paged_sm90_cu_61719c98_48076ignoreE,@object
	.size		_ZN72_INTERNAL_e4795dcf_36_flash_fwd_hdim256_e4m3_paged_sm90_cu_61719c98_48074cuda3std3__474_GLOBAL__N__e4795dcf_36_flash_fwd_hdim256_e4m3_paged_sm90_cu_61719c98_48076ignoreE,(_ZN72_INTERNAL_e4795dcf_36_flash_fwd_hdim256_e4m3_paged_sm90_cu_61719c98_48074cute7productE - _ZN72_INTERNAL_e4795dcf_36_flash_fwd_hdim256_e4m3_paged_sm90_cu_61719c98_48074cuda3std3__474_GLOBAL__N__e4795dcf_36_flash_fwd_hdim256_e4m3_paged_sm90_cu_61719c98_48076ignoreE)
_ZN72_INTERNAL_e4795dcf_36_flash_fwd_hdim256_e4m3_paged_sm90_cu_61719c98_48074cuda3std3__474_GLOBAL__N__e4795dcf_36_flash_fwd_hdim256_e4m3_paged_sm90_cu_61719c98_48076ignoreE:
	.zero		1
	.type		_ZN72_INTERNAL_e4795dcf_36_flash_fwd_hdim256_e4m3_paged_sm90_cu_61719c98_48074cute7productE,@object
	.size		_ZN72_INTERNAL_e4795dcf_36_flash_fwd_hdim256_e4m3_paged_sm90_cu_61719c98_48074cute7productE,(_ZN72_INTERNAL_e4795dcf_36_flash_fwd_hdim256_e4m3_paged_sm90_cu_61719c98_48074cuda3std3__45__cpo3endE - _ZN72_INTERNAL_e4795dcf_36_flash_fwd_hdim256_e4m3_paged_sm90_cu_61719c98_48074cute7productE)
_ZN72_INTERNAL_e4795dcf_36_flash_fwd_hdim256_e4m3_paged_sm90_cu_61719c98_48074cute7productE:
	.zero		1
	.type		_ZN72_INTERNAL_e4795dcf_36_flash_fwd_hdim256_e4m3_paged_sm90_cu_61719c98_48074cuda3std3__45__cpo3endE,@object
	.size		_ZN72_INTERNAL_e4795dcf_36_flash_fwd_hdim256_e4m3_paged_sm90_cu_61719c98_48074cuda3std3__45__cpo3endE,(_ZN72_INTERNAL_e4795dcf_36_flash_fwd_hdim256_e4m3_paged_sm90_cu_61719c98_48074cuda3std3__419piecewise_constructE - _ZN72_INTERNAL_e4795dcf_36_flash_fwd_hdim256_e4m3_paged_sm90_cu_61719c98_48074cuda3std3__45__cpo3endE)
_ZN72_INTERNAL_e4795dcf_36_flash_fwd_hdim256_e4m3_paged_sm90_cu_61719c98_48074cuda3std3__45__cpo3endE:
	.zero		1
	.type		_ZN72_INTERNAL_e4795dcf_36_flash_fwd_hdim256_e4m3_paged_sm90_cu_61719c98_48074cuda3std3__419piecewise_constructE,@object
	.size		_ZN72_INTERNAL_e4795dcf_36_flash_fwd_hdim256_e4m3_paged_sm90_cu_61719c98_48074cuda3std3__419piecewise_constructE,(_ZN72_INTERNAL_e4795dcf_36_flash_fwd_hdim256_e4m3_paged_sm90_cu_61719c98_48074cuda3std3__45__cpo4cendE - _ZN72_INTERNAL_e4795dcf_36_flash_fwd_hdim256_e4m3_paged_sm90_cu_61719c98_48074cuda3std3__419piecewise_constructE)
_ZN72_INTERNAL_e4795dcf_36_flash_fwd_hdim256_e4m3_paged_sm90_cu_61719c98_48074cuda3std3__419piecewise_constructE:
	.zero		1
	.type		_ZN72_INTERNAL_e4795dcf_36_flash_fwd_hdim256_e4m3_paged_sm90_cu_61719c98_48074cuda3std3__45__cpo4cendE,@object
	.size		_ZN72_INTERNAL_e4795dcf_36_flash_fwd_hdim256_e4m3_paged_sm90_cu_61719c98_48074cuda3std3__45__cpo4cendE,(_ZN72_INTERNAL_e4795dcf_36_flash_fwd_hdim256_e4m3_paged_sm90_cu_61719c98_48074cuda3std6ranges3__45__cpo4swapE - _ZN72_INTERNAL_e4795dcf_36_flash_fwd_hdim256_e4m3_paged_sm90_cu_61719c98_48074cuda3std3__45__cpo4cendE)
_ZN72_INTERNAL_e4795dcf_36_flash_fwd_hdim256_e4m3_paged_sm90_cu_61719c98_48074cuda3std3__45__cpo4cendE:
	.zero		1
	.type		_ZN72_INTERNAL_e4795dcf_36_flash_fwd_hdim256_e4m3_paged_sm90_cu_61719c98_48074cuda3std6ranges3__45__cpo4swapE,@object
	.size		_ZN72_INTERNAL_e4795dcf_36_flash_fwd_hdim256_e4m3_paged_sm90_cu_61719c98_48074cuda3std6ranges3__45__cpo4swapE,(.L_19 - _ZN72_INTERNAL_e4795dcf_36_flash_fwd_hdim256_e4m3_paged_sm90_cu_61719c98_48074cuda3std6ranges3__45__cpo4swapE)
_ZN72_INTERNAL_e4795dcf_36_flash_fwd_hdim256_e4m3_paged_sm90_cu_61719c98_48074cuda3std6ranges3__45__cpo4swapE:
	.zero		1
.L_19:


//--------------------- .nv.shared._ZN7cutlass13device_kernelIN5flash11enable_sm90INS1_16FlashAttnFwdSm90INS1_25CollectiveMainloopFwdSm90ILi2EN4cute5tupleIJNS5_1CILi1EEES8_S8_EEENS6_IJNS7_ILi128EEESA_NS7_ILi256EEEEEELi256ENS_12float_e4m3_tEfNS_4arch4Sm90ELb0ELb0ELb0ELb1ELb1ELb0ELb0ELb1ELb0ELb1ELb0ELb0EEENS1_21CollectiveEpilogueFwdINS6_IJSA_SB_SA_EEES9_NS_10bfloat16_tESF_Li256ELb1ELb1ELb0ELb1EEENS1_36VarlenDynamicPersistentTileSchedulerILi128ELi128ELi256ELi128ELb0ELb1ELb1ELb0ELb1ELb1EEEEEEEEEvNT_6ParamsE --------------------------
	.section	.nv.shared._ZN7cutlass13device_kernelIN5flash11enable_sm90INS1_16FlashAttnFwdSm90INS1_25CollectiveMainloopFwdSm90ILi2EN4cute5tupleIJNS5_1CILi1EEES8_S8_EEENS6_IJNS7_ILi128EEESA_NS7_ILi256EEEEEELi256ENS_12float_e4m3_tEfNS_4arch4Sm90ELb0ELb0ELb0ELb1ELb1ELb0ELb0ELb1ELb0ELb1ELb0ELb0EEENS1_21CollectiveEpilogueFwdINS6_IJSA_SB_SA_EEES9_NS_10bfloat16_tESF_Li256ELb1ELb1ELb0ELb1EEENS1_36VarlenDynamicPersistentTileSchedulerILi128ELi128ELi256ELi128ELb0ELb1ELb1ELb0ELb1ELb1EEEEEEEEEvNT_6ParamsE,"aw",@nobits
	.sectionflags	@""
	.align	16
	.zero		1024


//--------------------- .nv.shared._ZN7cutlass13device_kernelIN5flash11enable_sm90INS1_16FlashAttnFwdSm90INS1_25CollectiveMainloopFwdSm90ILi2EN4cute5tupleIJNS5_1CILi1EEES8_S8_EEENS6_IJNS7_ILi128EEESA_NS7_ILi256EEEEEELi256ENS_12float_e4m3_tEfNS_4arch4Sm90ELb0ELb0ELb0ELb1ELb1ELb1ELb0ELb1ELb0ELb1ELb0ELb0EEENS1_21CollectiveEpilogueFwdINS6_IJSA_SB_SA_EEES9_NS_10bfloat16_tESF_Li256ELb1ELb1ELb0ELb1EEENS1_36VarlenDynamicPersistentTileSchedulerILi128ELi128ELi256ELi128ELb0ELb1ELb1ELb0ELb1ELb1EEEEEEEEEvNT_6ParamsE --------------------------
	.section	.nv.shared._ZN7cutlass13device_kernelIN5flash11enable_sm90INS1_16FlashAttnFwdSm90INS1_25CollectiveMainloopFwdSm90ILi2EN4cute5tupleIJNS5_1CILi1EEES8_S8_EEENS6_IJNS7_ILi128EEESA_NS7_ILi256EEEEEELi256ENS_12float_e4m3_tEfNS_4arch4Sm90ELb0ELb0ELb0ELb1ELb1ELb1ELb0ELb1ELb0ELb1ELb0ELb0EEENS1_21CollectiveEpilogueFwdINS6_IJSA_SB_SA_EEES9_NS_10bfloat16_tESF_Li256ELb1ELb1ELb0ELb1EEENS1_36VarlenDynamicPersistentTileSchedulerILi128ELi128ELi256ELi128ELb0ELb1ELb1ELb0ELb1ELb1EEEEEEEEEvNT_6ParamsE,"aw",@nobits
	.sectionflags	@""
	.align	16
	.zero		1024


//--------------------- .nv.shared._ZN7cutlass13device_kernelIN5flash11enable_sm90INS1_16FlashAttnFwdSm90INS1_25CollectiveMainloopFwdSm90ILi2EN4cute5tupleIJNS5_1CILi1EEES8_S8_EEENS6_IJNS7_ILi128EEENS7_ILi64EEENS7_ILi256EEEEEELi256ENS_12float_e4m3_tEfNS_4arch4Sm90ELb0ELb1ELb0ELb0ELb1ELb0ELb0ELb1ELb0ELb1ELb0ELb0EEENS1_21CollectiveEpilogueFwdINS6_IJSA_SC_SB_EEES9_NS_10bfloat16_tESG_Li256ELb0ELb1ELb0ELb1EEENS1_30DynamicPersistentTileSchedulerILi256ELi128ELb0ELb1ELb1EEEEEEEEEvNT_6ParamsE --------------------------
	.section	.nv.shared._ZN7cutlass13device_kernelIN5flash11enable_sm90INS1_16FlashAttnFwdSm90INS1_25CollectiveMainloopFwdSm90ILi2EN4cute5tupleIJNS5_1CILi1EEES8_S8_EEENS6_IJNS7_ILi128EEENS7_ILi64EEENS7_ILi256EEEEEELi256ENS_12float_e4m3_tEfNS_4arch4Sm90ELb0ELb1ELb0ELb0ELb1ELb0ELb0ELb1ELb0ELb1ELb0ELb0EEENS1_21CollectiveEpilogueFwdINS6_IJSA_SC_SB_EEES9_NS_10bfloat16_tESG_Li256ELb0ELb1ELb0ELb1EEENS1_30DynamicPersistentTileSchedulerILi256ELi128ELb0ELb1ELb1EEEEEEEEEvNT_6ParamsE,"aw",@nobits
	.sectionflags	@""
	.align	16
	.zero		1024


//--------------------- .nv.shared._ZN7cutlass13device_kernelIN5flash11enable_sm90INS1_16FlashAttnFwdSm90INS1_25CollectiveMainloopFwdSm90ILi2EN4cute5tupleIJNS5_1CILi1EEES8_S8_EEENS6_IJNS7_ILi128EEENS7_ILi64EEENS7_ILi256EEEEEELi256ENS_12float_e4m3_tEfNS_4arch4Sm90ELb0ELb1ELb0ELb1ELb1ELb0ELb0ELb1ELb0ELb1ELb0ELb0EEENS1_21CollectiveEpilogueFwdINS6_IJSA_SC_SB_EEES9_NS_10bfloat16_tESG_Li256ELb1ELb1ELb0ELb1EEENS1_36VarlenDynamicPersistentTileSchedulerILi128ELi64ELi256ELi128ELb0ELb1ELb1ELb1ELb0ELb1EEEEEEEEEvNT_6ParamsE --------------------------
	.section	.nv.shared._ZN7cutlass13device_kernelIN5flash11enable_sm90INS1_16FlashAttnFwdSm90INS1_25CollectiveMainloopFwdSm90ILi2EN4cute5tupleIJNS5_1CILi1EEES8_S8_EEENS6_IJNS7_ILi128EEENS7_ILi64EEENS7_ILi256EEEEEELi256ENS_12float_e4m3_tEfNS_4arch4Sm90ELb0ELb1ELb0ELb1ELb1ELb0ELb0ELb1ELb0ELb1ELb0ELb0EEENS1_21CollectiveEpilogueFwdINS6_IJSA_SC_SB_EEES9_NS_10bfloat16_tESG_Li256ELb1ELb1ELb0ELb1EEENS1_36VarlenDynamicPersistentTileSchedulerILi128ELi64ELi256ELi128ELb0ELb1ELb1ELb1ELb0ELb1EEEEEEEEEvNT_6ParamsE,"aw",@nobits
	.sectionflags	@""
	.align	16
	.zero		1024


//--------------------- .nv.shared._ZN7cutlass13device_kernelIN5flash11enable_sm90INS1_16FlashAttnFwdSm90INS1_25CollectiveMainloopFwdSm90ILi2EN4cute5tupleIJNS5_1CILi1EEES8_S8_EEENS6_IJNS7_ILi128EEENS7_ILi64EEENS7_ILi256EEEEEELi256ENS_12float_e4m3_tEfNS_4arch4Sm90ELb0ELb1ELb0ELb1ELb1ELb1ELb0ELb1ELb0ELb1ELb0ELb0EEENS1_21CollectiveEpilogueFwdINS6_IJSA_SC_SB_EEES9_NS_10bfloat16_tESG_Li256ELb1ELb1ELb0ELb1EEENS1_36VarlenDynamicPersistentTileSchedulerILi128ELi64ELi256ELi128ELb0ELb1ELb1ELb1ELb0ELb1EEEEEEEEEvNT_6ParamsE --------------------------
	.section	.nv.shared._ZN7cutlass13device_kernelIN5flash11enable_sm90INS1_16FlashAttnFwdSm90INS1_25CollectiveMainloopFwdSm90ILi2EN4cute5tupleIJNS5_1CILi1EEES8_S8_EEENS6_IJNS7_ILi128EEENS7_ILi64EEENS7_ILi256EEEEEELi256ENS_12float_e4m3_tEfNS_4arch4Sm90ELb0ELb1ELb0ELb1ELb1ELb1ELb0ELb1ELb0ELb1ELb0ELb0EEENS1_21CollectiveEpilogueFwdINS6_IJSA_SC_SB_EEES9_NS_10bfloat16_tESG_Li256ELb1ELb1ELb0ELb1EEENS1_36VarlenDynamicPersistentTileSchedulerILi128ELi64ELi256ELi128ELb0ELb1ELb1ELb1ELb0ELb1EEEEEEEEEvNT_6ParamsE,"aw",@nobits
	.sectionflags	@""
	.align	16
	.zero		1024


//--------------------- .nv.shared._ZN7cutlass13device_kernelIN5flash11enable_sm90INS1_16FlashAttnFwdSm90INS1_25CollectiveMainloopFwdSm90ILi2EN4cute5tupleIJNS5_1CILi1EEES8_S8_EEENS6_IJNS7_ILi128EEESA_NS7_ILi256EEEEEELi256ENS_12float_e4m3_tEfNS_4arch4Sm90ELb1ELb0ELb0ELb0ELb1ELb0ELb0ELb1ELb0ELb1ELb0ELb0EEENS1_21CollectiveEpilogueFwdINS6_IJSA_SB_SA_EEES9_NS_10bfloat16_tESF_Li256ELb0ELb1ELb0ELb1EEENS1_30DynamicPersistentTileSchedulerILi256ELi128ELb0ELb1ELb1EEEEEEEEEvNT_6ParamsE --------------------------
	.section	.nv.shared._ZN7cutlass13device_kernelIN5flash11enable_sm90INS1_16FlashAttnFwdSm90INS1_25CollectiveMainloopFwdSm90ILi2EN4cute5tupleIJNS5_1CILi1EEES8_S8_EEENS6_IJNS7_ILi128EEESA_NS7_ILi256EEEEEELi256ENS_12float_e4m3_tEfNS_4arch4Sm90ELb1ELb0ELb0ELb0ELb1ELb0ELb0ELb1ELb0ELb1ELb0ELb0EEENS1_21CollectiveEpilogueFwdINS6_IJSA_SB_SA_EEES9_NS_10bfloat16_tESF_Li256ELb0ELb1ELb0ELb1EEENS1_30DynamicPersistentTileSchedulerILi256ELi128ELb0ELb1ELb1EEEEEEEEEvNT_6ParamsE,"aw",@nobits
	.sectionflags	@""
	.align	16
	.zero		1024


//--------------------- .nv.shared._ZN7cutlass13device_kernelIN5flash11enable_sm90INS1_16FlashAttnFwdSm90INS1_25CollectiveMainloopFwdSm90ILi2EN4cute5tupleIJNS5_1CILi1EEES8_S8_EEENS6_IJNS7_ILi128EEESA_NS7_ILi256EEEEEELi256ENS_12float_e4m3_tEfNS_4arch4Sm90ELb1ELb0ELb0ELb1ELb1ELb0ELb0ELb1ELb0ELb1ELb0ELb0EEENS1_21CollectiveEpilogueFwdINS6_IJSA_SB_SA_EEES9_NS_10bfloat16_tESF_Li256ELb1ELb1ELb0ELb1EEENS1_36VarlenDynamicPersistentTileSchedulerILi128ELi128ELi256ELi128ELb0ELb1ELb1ELb1ELb1ELb1EEEEEEEEEvNT_6ParamsE --------------------------
	.section	.nv.shared._ZN7cutlass13device_kernelIN5flash11enable_sm90INS1_16FlashAttnFwdSm90INS1_25CollectiveMainloopFwdSm90ILi2EN4cute5tupleIJNS5_1CILi1EEES8_S8_EEENS6_IJNS7_ILi128EEESA_NS7_ILi256EEEEEELi256ENS_12float_e4m3_tEfNS_4arch4Sm90ELb1ELb0ELb0ELb1ELb1ELb0ELb0ELb1ELb0ELb1ELb0ELb0EEENS1_21CollectiveEpilogueFwdINS6_IJSA_SB_SA_EEES9_NS_10bfloat16_tESF_Li256ELb1ELb1ELb0ELb1EEENS1_36VarlenDynamicPersistentTileSchedulerILi128ELi128ELi256ELi128ELb0ELb1ELb1ELb1ELb1ELb1EEEEEEEEEvNT_6ParamsE,"aw",@nobits
	.sectionflags	@""
	.align	16
	.zero		1024


//--------------------- .nv.shared._ZN7cutlass13device_kernelIN5flash11enable_sm90INS1_16FlashAttnFwdSm90INS1_25CollectiveMainloopFwdSm90ILi2EN4cute5tupleIJNS5_1CILi1EEES8_S8_EEENS6_IJNS7_ILi128EEESA_NS7_ILi256EEEEEELi256ENS_12float_e4m3_tEfNS_4arch4Sm90ELb1ELb0ELb0ELb1ELb1ELb1ELb0ELb1ELb0ELb1ELb0ELb0EEENS1_21CollectiveEpilogueFwdINS6_IJSA_SB_SA_EEES9_NS_10bfloat16_tESF_Li256ELb1ELb1ELb0ELb1EEENS1_36VarlenDynamicPersistentTileSchedulerILi128ELi128ELi256ELi128ELb0ELb1ELb1ELb1ELb1ELb1EEEEEEEEEvNT_6ParamsE --------------------------
	.section	.nv.shared._ZN7cutlass13device_kernelIN5flash11enable_sm90INS1_16FlashAttnFwdSm90INS1_25CollectiveMainloopFwdSm90ILi2EN4cute5tupleIJNS5_1CILi1EEES8_S8_EEENS6_IJNS7_ILi128EEESA_NS7_ILi256EEEEEELi256ENS_12float_e4m3_tEfNS_4arch4Sm90ELb1ELb0ELb0ELb1ELb1ELb1ELb0ELb1ELb0ELb1ELb0ELb0EEENS1_21CollectiveEpilogueFwdINS6_IJSA_SB_SA_EEES9_NS_10bfloat16_tESF_Li256ELb1ELb1ELb0ELb1EEENS1_36VarlenDynamicPersistentTileSchedulerILi128ELi128ELi256ELi128ELb0ELb1ELb1ELb1ELb1ELb1EEEEEEEEEvNT_6ParamsE,"aw",@nobits
	.sectionflags	@""
	.align	16
	.zero		1024


//--------------------- .nv.constant0._ZN7cutlass13device_kernelIN5flash11enable_sm90INS1_16FlashAttnFwdSm90INS1_25CollectiveMainloopFwdSm90ILi2EN4cute5tupleIJNS5_1CILi1EEES8_S8_EEENS6_IJNS7_ILi128EEESA_NS7_ILi256EEEEEELi256ENS_12float_e4m3_tEfNS_4arch4Sm90ELb0ELb0ELb0ELb0ELb1ELb0ELb0ELb1ELb0ELb1ELb0ELb0EEENS1_21CollectiveEpilogueFwdINS6_IJSA_SB_SA_EEES9_NS_10bfloat16_tESF_Li256ELb0ELb1ELb0ELb1EEENS1_29StaticPersistentTileSchedulerILb0EEEEEEEEEvNT_6ParamsE --------------------------
	.section	.nv.constant0._ZN7cutlass13device_kernelIN5flash11enable_sm90INS1_16FlashAttnFwdSm90INS1_25CollectiveMainloopFwdSm90ILi2EN4cute5tupleIJNS5_1CILi1EEES8_S8_EEENS6_IJNS7_ILi128EEESA_NS7_ILi256EEEEEELi256ENS_12float_e4m3_tEfNS_4arch4Sm90ELb0ELb0ELb0ELb0ELb1ELb0ELb0ELb1ELb0ELb1ELb0ELb0EEENS1_21CollectiveEpilogueFwdINS6_IJSA_SB_SA_EEES9_NS_10bfloat16_tESF_Li256ELb0ELb1ELb0ELb1EEENS1_29StaticPersistentTileSchedulerILb0EEEEEEEEEvNT_6ParamsE,"a",@progbits
	.sectionflags	@""
	.align	4
.nv.constant0._ZN7cutlass13device_kernelIN5flash11enable_sm90INS1_16FlashAttnFwdSm90INS1_25CollectiveMainloopFwdSm90ILi2EN4cute5tupleIJNS5_1CILi1EEES8_S8_EEENS6_IJNS7_ILi128EEESA_NS7_ILi256EEEEEELi256ENS_12float_e4m3_tEfNS_4arch4Sm90ELb0ELb0ELb0ELb0ELb1ELb0ELb0ELb1ELb0ELb1ELb0ELb0EEENS1_21CollectiveEpilogueFwdINS6_IJSA_SB_SA_EEES9_NS_10bfloat16_tESF_Li256ELb0ELb1ELb0ELb1EEENS1_29StaticPersistentTileSchedulerILb0EEEEEEEEEvNT_6ParamsE:
	.zero		3200


//--------------------- .nv.constant0._ZN7cutlass13device_kernelIN5flash11enable_sm90INS1_16FlashAttnFwdSm90INS1_25CollectiveMainloopFwdSm90ILi2EN4cute5tupleIJNS5_1CILi1EEES8_S8_EEENS6_IJNS7_ILi128EEESA_NS7_ILi256EEEEEELi256ENS_12float_e4m3_tEfNS_4arch4Sm90ELb0ELb0ELb0ELb1ELb1ELb0ELb0ELb1ELb0ELb1ELb0ELb0EEENS1_21CollectiveEpilogueFwdINS6_IJSA_SB_SA_EEES9_NS_10bfloat16_tESF_Li256ELb1ELb1ELb0ELb1EEENS1_36VarlenDynamicPersistentTileSchedulerILi128ELi128ELi256ELi128ELb0ELb1ELb1ELb0ELb1ELb1EEEEEEEEEvNT_6ParamsE --------------------------
	.section	.nv.constant0._ZN7cutlass13device_kernelIN5flash11enable_sm90INS1_16FlashAttnFwdSm90INS1_25CollectiveMainloopFwdSm90ILi2EN4cute5tupleIJNS5_1CILi1EEES8_S8_EEENS6_IJNS7_ILi128EEESA_NS7_ILi256EEEEEELi256ENS_12float_e4m3_tEfNS_4arch4Sm90ELb0ELb0ELb0ELb1ELb1ELb0ELb0ELb1ELb0ELb1ELb0ELb0EEENS1_21CollectiveEpilogueFwdINS6_IJSA_SB_SA_EEES9_NS_10bfloat16_tESF_Li256ELb1ELb1ELb0ELb1EEENS1_36VarlenDynamicPersistentTileSchedulerILi128ELi128ELi256ELi128ELb0ELb1ELb1ELb0ELb1ELb1EEEEEEEEEvNT_6ParamsE,"a",@progbits
	.sectionflags	@""
	.align	4
.nv.constant0._ZN7cutlass13device_kernelIN5flash11enable_sm90INS1_16FlashAttnFwdSm90INS1_25CollectiveMainloopFwdSm90ILi2EN4cute5tupleIJNS5_1CILi1EEES8_S8_EEENS6_IJNS7_ILi128EEESA_NS7_ILi256EEEEEELi256ENS_12float_e4m3_tEfNS_4arch4Sm90ELb0ELb0ELb0ELb1ELb1ELb0ELb0ELb1ELb0ELb1ELb0ELb0EEENS1_21CollectiveEpilogueFwdINS6_IJSA_SB_SA_EEES9_NS_10bfloat16_tESF_Li256ELb1ELb1ELb0ELb1EEENS1_36VarlenDynamicPersistentTileSchedulerILi128ELi128ELi256ELi128ELb0ELb1ELb1ELb0ELb1ELb1EEEEEEEEEvNT_6ParamsE:
	.zero		3328


//--------------------- .nv.constant0._ZN7cutlass13device_kernelIN5flash11enable_sm90INS1_16FlashAttnFwdSm90INS1_25CollectiveMainloopFwdSm90ILi2EN4cute5tupleIJNS5_1CILi1EEES8_S8_EEENS6_IJNS7_ILi128EEESA_NS7_ILi256EEEEEELi256ENS_12float_e4m3_tEfNS_4arch4Sm90ELb0ELb0ELb0ELb1ELb1ELb1ELb0ELb1ELb0ELb1ELb0ELb0EEENS1_21CollectiveEpilogueFwdINS6_IJSA_SB_SA_EEES9_NS_10bfloat16_tESF_Li256ELb1ELb1ELb0ELb1EEENS1_36VarlenDynamicPersistentTileSchedulerILi128ELi128ELi256ELi128ELb0ELb1ELb1ELb0ELb1ELb1EEEEEEEEEvNT_6ParamsE --------------------------
	.section	.nv.constant0._ZN7cutlass13device_kernelIN5flash11enable_sm90INS1_16FlashAttnFwdSm90INS1_25CollectiveMainloopFwdSm90ILi2EN4cute5tupleIJNS5_1CILi1EEES8_S8_EEENS6_IJNS7_ILi128EEESA_NS7_ILi256EEEEEELi256ENS_12float_e4m3_tEfNS_4arch4Sm90ELb0ELb0ELb0ELb1ELb1ELb1ELb0ELb1ELb0ELb1ELb0ELb0EEENS1_21CollectiveEpilogueFwdINS6_IJSA_SB_SA_EEES9_NS_10bfloat16_tESF_Li256ELb1ELb1ELb0ELb1EEENS1_36VarlenDynamicPersistentTileSchedulerILi128ELi128ELi256ELi128ELb0ELb1ELb1ELb0ELb1ELb1EEEEEEEEEvNT_6ParamsE,"a",@progbits
	.sectionflags	@""
	.align	4
.nv.constant0._ZN7cutlass13device_kernelIN5flash11enable_sm90INS1_16FlashAttnFwdSm90INS1_25CollectiveMainloopFwdSm90ILi2EN4cute5tupleIJNS5_1CILi1EEES8_S8_EEENS6_IJNS7_ILi128EEESA_NS7_ILi256EEEEEELi256ENS_12float_e4m3_tEfNS_4arch4Sm90ELb0ELb0ELb0ELb1ELb1ELb1ELb0ELb1ELb0ELb1ELb0ELb0EEENS1_21CollectiveEpilogueFwdINS6_IJSA_SB_SA_EEES9_NS_10bfloat16_tESF_Li256ELb1ELb1ELb0ELb1EEENS1_36VarlenDynamicPersistentTileSchedulerILi128ELi128ELi256ELi128ELb0ELb1ELb1ELb0ELb1ELb1EEEEEEEEEvNT_6ParamsE:
	.zero		3328


//--------------------- .nv.constant0._ZN7cutlass13device_kernelIN5flash11enable_sm90INS1_16FlashAttnFwdSm90INS1_25CollectiveMainloopFwdSm90ILi2EN4cute5tupleIJNS5_1CILi1EEES8_S8_EEENS6_IJNS7_ILi128EEENS7_ILi64EEENS7_ILi256EEEEEELi256ENS_12float_e4m3_tEfNS_4arch4Sm90ELb0ELb1ELb0ELb0ELb1ELb0ELb0ELb1ELb0ELb1ELb0ELb0EEENS1_21CollectiveEpilogueFwdINS6_IJSA_SC_SB_EEES9_NS_10bfloat16_tESG_Li256ELb0ELb1ELb0ELb1EEENS1_30DynamicPersistentTileSchedulerILi256ELi128ELb0ELb1ELb1EEEEEEEEEvNT_6ParamsE --------------------------
	.section	.nv.constant0._ZN7cutlass13device_kernelIN5flash11enable_sm90INS1_16FlashAttnFwdSm90INS1_25CollectiveMainloopFwdSm90ILi2EN4cute5tupleIJNS5_1CILi1EEES8_S8_EEENS6_IJNS7_ILi128EEENS7_ILi64EEENS7_ILi256EEEEEELi256ENS_12float_e4m3_tEfNS_4arch4Sm90ELb0ELb1ELb0ELb0ELb1ELb0ELb0ELb1ELb0ELb1ELb0ELb0EEENS1_21CollectiveEpilogueFwdINS6_IJSA_SC_SB_EEES9_NS_10bfloat16_tESG_Li256ELb0ELb1ELb0ELb1EEENS1_30DynamicPersistentTileSchedulerILi256ELi128ELb0ELb1ELb1EEEEEEEEEvNT_6ParamsE,"a",@progbits
	.sectionflags	@""
	.align	4
.nv.constant0._ZN7cutlass13device_kernelIN5flash11enable_sm90INS1_16FlashAttnFwdSm90INS1_25CollectiveMainloopFwdSm90ILi2EN4cute5tupleIJNS5_1CILi1EEES8_S8_EEENS6_IJNS7_ILi128EEENS7_ILi64EEENS7_ILi256EEEEEELi256ENS_12float_e4m3_tEfNS_4arch4Sm90ELb0ELb1ELb0ELb0ELb1ELb0ELb0ELb1ELb0ELb1ELb0ELb0EEENS1_21CollectiveEpilogueFwdINS6_IJSA_SC_SB_EEES9_NS_10bfloat16_tESG_Li256ELb0ELb1ELb0ELb1EEENS1_30DynamicPersistentTileSchedulerILi256ELi128ELb0ELb1ELb1EEEEEEEEEvNT_6ParamsE:
	.zero		3328


//--------------------- .nv.constant0._ZN7cutlass13device_kernelIN5flash11enable_sm90INS1_16FlashAttnFwdSm90INS1_25CollectiveMainloopFwdSm90ILi2EN4cute5tupleIJNS5_1CILi1EEES8_S8_EEENS6_IJNS7_ILi128EEENS7_ILi64EEENS7_ILi256EEEEEELi256ENS_12float_e4m3_tEfNS_4arch4Sm90ELb0ELb1ELb0ELb1ELb1ELb0ELb0ELb1ELb0ELb1ELb0ELb0EEENS1_21CollectiveEpilogueFwdINS6_IJSA_SC_SB_EEES9_NS_10bfloat16_tESG_Li256ELb1ELb1ELb0ELb1EEENS1_36VarlenDynamicPersistentTileSchedulerILi128ELi64ELi256ELi128ELb0ELb1ELb1ELb1ELb0ELb1EEEEEEEEEvNT_6ParamsE --------------------------
	.section	.nv.constant0._ZN7cutlass13device_kernelIN5flash11enable_sm90INS1_16FlashAttnFwdSm90INS1_25CollectiveMainloopFwdSm90ILi2EN4cute5tupleIJNS5_1CILi1EEES8_S8_EEENS6_IJNS7_ILi128EEENS7_ILi64EEENS7_ILi256EEEEEELi256ENS_12float_e4m3_tEfNS_4arch4Sm90ELb0ELb1ELb0ELb1ELb1ELb0ELb0ELb1ELb0ELb1ELb0ELb0EEENS1_21CollectiveEpilogueFwdINS6_IJSA_SC_SB_EEES9_NS_10bfloat16_tESG_Li256ELb1ELb1ELb0ELb1EEENS1_36VarlenDynamicPersistentTileSchedulerILi128ELi64ELi256ELi128ELb0ELb1ELb1ELb1ELb0ELb1EEEEEEEEEvNT_6ParamsE,"a",@progbits
	.sectionflags	@""
	.align	4
.nv.constant0._ZN7cutlass13device_kernelIN5flash11enable_sm90INS1_16FlashAttnFwdSm90INS1_25CollectiveMainloopFwdSm90ILi2EN4cute5tupleIJNS5_1CILi1EEES8_S8_EEENS6_IJNS7_ILi128EEENS7_ILi64EEENS7_ILi256EEEEEELi256ENS_12float_e4m3_tEfNS_4arch4Sm90ELb0ELb1ELb0ELb1ELb1ELb0ELb0ELb1ELb0ELb1ELb0ELb0EEENS1_21CollectiveEpilogueFwdINS6_IJSA_SC_SB_EEES9_NS_10bfloat16_tESG_Li256ELb1ELb1ELb0ELb1EEENS1_36VarlenDynamicPersistentTileSchedulerILi128ELi64ELi256ELi128ELb0ELb1ELb1ELb1ELb0ELb1EEEEEEEEEvNT_6ParamsE:
	.zero		3328


//--------------------- .nv.constant0._ZN7cutlass13device_kernelIN5flash11enable_sm90INS1_16FlashAttnFwdSm90INS1_25CollectiveMainloopFwdSm90ILi2EN4cute5tupleIJNS5_1CILi1EEES8_S8_EEENS6_IJNS7_ILi128EEENS7_ILi64EEENS7_ILi256EEEEEELi256ENS_12float_e4m3_tEfNS_4arch4Sm90ELb0ELb1ELb0ELb1ELb1ELb1ELb0ELb1ELb0ELb1ELb0ELb0EEENS1_21CollectiveEpilogueFwdINS6_IJSA_SC_SB_EEES9_NS_10bfloat16_tESG_Li256ELb1ELb1ELb0ELb1EEENS1_36VarlenDynamicPersistentTileSchedulerILi128ELi64ELi256ELi128ELb0ELb1ELb1ELb1ELb0ELb1EEEEEEEEEvNT_6ParamsE --------------------------
	.section	.nv.constant0._ZN7cutlass13device_kernelIN5flash11enable_sm90INS1_16FlashAttnFwdSm90INS1_25CollectiveMainloopFwdSm90ILi2EN4cute5tupleIJNS5_1CILi1EEES8_S8_EEENS6_IJNS7_ILi128EEENS7_ILi64EEENS7_ILi256EEEEEELi256ENS_12float_e4m3_tEfNS_4arch4Sm90ELb0ELb1ELb0ELb1ELb1ELb1ELb0ELb1ELb0ELb1ELb0ELb0EEENS1_21CollectiveEpilogueFwdINS6_IJSA_SC_SB_EEES9_NS_10bfloat16_tESG_Li256ELb1ELb1ELb0ELb1EEENS1_36VarlenDynamicPersistentTileSchedulerILi128ELi64ELi256ELi128ELb0ELb1ELb1ELb1ELb0ELb1EEEEEEEEEvNT_6ParamsE,"a",@progbits
	.sectionflags	@""
	.align	4
.nv.constant0._ZN7cutlass13device_kernelIN5flash11enable_sm90INS1_16FlashAttnFwdSm90INS1_25CollectiveMainloopFwdSm90ILi2EN4cute5tupleIJNS5_1CILi1EEES8_S8_EEENS6_IJNS7_ILi128EEENS7_ILi64EEENS7_ILi256EEEEEELi256ENS_12float_e4m3_tEfNS_4arch4Sm90ELb0ELb1ELb0ELb1ELb1ELb1ELb0ELb1ELb0ELb1ELb0ELb0EEENS1_21CollectiveEpilogueFwdINS6_IJSA_SC_SB_EEES9_NS_10bfloat16_tESG_Li256ELb1ELb1ELb0ELb1EEENS1_36VarlenDynamicPersistentTileSchedulerILi128ELi64ELi256ELi128ELb0ELb1ELb1ELb1ELb0ELb1EEEEEEEEEvNT_6ParamsE:
	.zero		3328


//--------------------- .nv.constant0._ZN7cutlass13device_kernelIN5flash11enable_sm90INS1_16FlashAttnFwdSm90INS1_25CollectiveMainloopFwdSm90ILi2EN4cute5tupleIJNS5_1CILi1EEES8_S8_EEENS6_IJNS7_ILi128EEESA_NS7_ILi256EEEEEELi256ENS_12float_e4m3_tEfNS_4arch4Sm90ELb1ELb0ELb0ELb0ELb1ELb0ELb0ELb1ELb0ELb1ELb0ELb0EEENS1_21CollectiveEpilogueFwdINS6_IJSA_SB_SA_EEES9_NS_10bfloat16_tESF_Li256ELb0ELb1ELb0ELb1EEENS1_30DynamicPersistentTileSchedulerILi256ELi128ELb0ELb1ELb1EEEEEEEEEvNT_6ParamsE --------------------------
	.section	.nv.constant0._ZN7cutlass13device_kernelIN5flash11enable_sm90INS1_16FlashAttnFwdSm90INS1_25CollectiveMainloopFwdSm90ILi2EN4cute5tupleIJNS5_1CILi1EEES8_S8_EEENS6_IJNS7_ILi128EEESA_NS7_ILi256EEEEEELi256ENS_12float_e4m3_tEfNS_4arch4Sm90ELb1ELb0ELb0ELb0ELb1ELb0ELb0ELb1ELb0ELb1ELb0ELb0EEENS1_21CollectiveEpilogueFwdINS6_IJSA_SB_SA_EEES9_NS_10bfloat16_tESF_Li256ELb0ELb1ELb0ELb1EEENS1_30DynamicPersistentTileSchedulerILi256ELi128ELb0ELb1ELb1EEEEEEEEEvNT_6ParamsE,"a",@progbits
	.sectionflags	@""
	.align	4
.nv.constant0._ZN7cutlass13device_kernelIN5flash11enable_sm90INS1_16FlashAttnFwdSm90INS1_25CollectiveMainloopFwdSm90ILi2EN4cute5tupleIJNS5_1CILi1EEES8_S8_EEENS6_IJNS7_ILi128EEESA_NS7_ILi256EEEEEELi256ENS_12float_e4m3_tEfNS_4arch4Sm90ELb1ELb0ELb0ELb0ELb1ELb0ELb0ELb1ELb0ELb1ELb0ELb0EEENS1_21CollectiveEpilogueFwdINS6_IJSA_SB_SA_EEES9_NS_10bfloat16_tESF_Li256ELb0ELb1ELb0ELb1EEENS1_30DynamicPersistentTileSchedulerILi256ELi128ELb0ELb1ELb1EEEEEEEEEvNT_6ParamsE:
	.zero		3328


//--------------------- .nv.constant0._ZN7cutlass13device_kernelIN5flash11enable_sm90INS1_16FlashAttnFwdSm90INS1_25CollectiveMainloopFwdSm90ILi2EN4cute5tupleIJNS5_1CILi1EEES8_S8_EEENS6_IJNS7_ILi128EEESA_NS7_ILi256EEEEEELi256ENS_12float_e4m3_tEfNS_4arch4Sm90ELb1ELb0ELb0ELb1ELb1ELb0ELb0ELb1ELb0ELb1ELb0ELb0EEENS1_21CollectiveEpilogueFwdINS6_IJSA_SB_SA_EEES9_NS_10bfloat16_tESF_Li256ELb1ELb1ELb0ELb1EEENS1_36VarlenDynamicPersistentTileSchedulerILi128ELi128ELi256ELi128ELb0ELb1ELb1ELb1ELb1ELb1EEEEEEEEEvNT_6ParamsE --------------------------
	.section	.nv.constant0._ZN7cutlass13device_kernelIN5flash11enable_sm90INS1_16FlashAttnFwdSm90INS1_25CollectiveMainloopFwdSm90ILi2EN4cute5tupleIJNS5_1CILi1EEES8_S8_EEENS6_IJNS7_ILi128EEESA_NS7_ILi256EEEEEELi256ENS_12float_e4m3_tEfNS_4arch4Sm90ELb1ELb0ELb0ELb1ELb1ELb0ELb0ELb1ELb0ELb1ELb0ELb0EEENS1_21CollectiveEpilogueFwdINS6_IJSA_SB_SA_EEES9_NS_10bfloat16_tESF_Li256ELb1ELb1ELb0ELb1EEENS1_36VarlenDynamicPersistentTileSchedulerILi128ELi128ELi256ELi128ELb0ELb1ELb1ELb1ELb1ELb1EEEEEEEEEvNT_6ParamsE,"a",@progbits
	.sectionflags	@""
	.align	4
.nv.constant0._ZN7cutlass13device_kernelIN5flash11enable_sm90INS1_16FlashAttnFwdSm90INS1_25CollectiveMainloopFwdSm90ILi2EN4cute5tupleIJNS5_1CILi1EEES8_S8_EEENS6_IJNS7_ILi128EEESA_NS7_ILi256EEEEEELi256ENS_12float_e4m3_tEfNS_4arch4Sm90ELb1ELb0ELb0ELb1ELb1ELb0ELb0ELb1ELb0ELb1ELb0ELb0EEENS1_21CollectiveEpilogueFwdINS6_IJSA_SB_SA_EEES9_NS_10bfloat16_tESF_Li256ELb1ELb1ELb0ELb1EEENS1_36VarlenDynamicPersistentTileSchedulerILi128ELi128ELi256ELi128ELb0ELb1ELb1ELb1ELb1ELb1EEEEEEEEEvNT_6ParamsE:
	.zero		3328


//--------------------- .nv.constant0._ZN7cutlass13device_kernelIN5flash11enable_sm90INS1_16FlashAttnFwdSm90INS1_25CollectiveMainloopFwdSm90ILi2EN4cute5tupleIJNS5_1CILi1EEES8_S8_EEENS6_IJNS7_ILi128EEESA_NS7_ILi256EEEEEELi256ENS_12float_e4m3_tEfNS_4arch4Sm90ELb1ELb0ELb0ELb1ELb1ELb1ELb0ELb1ELb0ELb1ELb0ELb0EEENS1_21CollectiveEpilogueFwdINS6_IJSA_SB_SA_EEES9_NS_10bfloat16_tESF_Li256ELb1ELb1ELb0ELb1EEENS1_36VarlenDynamicPersistentTileSchedulerILi128ELi128ELi256ELi128ELb0ELb1ELb1ELb1ELb1ELb1EEEEEEEEEvNT_6ParamsE --------------------------
	.section	.nv.constant0._ZN7cutlass13device_kernelIN5flash11enable_sm90INS1_16FlashAttnFwdSm90INS1_25CollectiveMainloopFwdSm90ILi2EN4cute5tupleIJNS5_1CILi1EEES8_S8_EEENS6_IJNS7_ILi128EEESA_NS7_ILi256EEEEEELi256ENS_12float_e4m3_tEfNS_4arch4Sm90ELb1ELb0ELb0ELb1ELb1ELb1ELb0ELb1ELb0ELb1ELb0ELb0EEENS1_21CollectiveEpilogueFwdINS6_IJSA_SB_SA_EEES9_NS_10bfloat16_tESF_Li256ELb1ELb1ELb0ELb1EEENS1_36VarlenDynamicPersistentTileSchedulerILi128ELi128ELi256ELi128ELb0ELb1ELb1ELb1ELb1ELb1EEEEEEEEEvNT_6ParamsE,"a",@progbits
	.sectionflags	@""
	.align	4
.nv.constant0._ZN7cutlass13device_kernelIN5flash11enable_sm90INS1_16FlashAttnFwdSm90INS1_25CollectiveMainloopFwdSm90ILi2EN4cute5tupleIJNS5_1CILi1EEES8_S8_EEENS6_IJNS7_ILi128EEESA_NS7_ILi256EEEEEELi256ENS_12float_e4m3_tEfNS_4arch4Sm90ELb1ELb0ELb0ELb1ELb1ELb1ELb0ELb1ELb0ELb1ELb0ELb0EEENS1_21CollectiveEpilogueFwdINS6_IJSA_SB_SA_EEES9_NS_10bfloat16_tESF_Li256ELb1ELb1ELb0ELb1EEENS1_36VarlenDynamicPersistentTileSchedulerILi128ELi128ELi256ELi128ELb0ELb1ELb1ELb1ELb1ELb1EEEEEEEEEvNT_6ParamsE:
	.zero		3328


//--------------------- SYMBOLS --------------------------

	.type		.nv.reservedSmem.offset0,@object
	.size		.nv.reservedSmem.offset0,0x4
	.type		__assertfail,@function
